//
// Generated by NVIDIA NVVM Compiler
//
// Compiler Build ID: CL-36424714
// Cuda compilation tools, release 13.0, V13.0.88
// Based on NVVM 20.0.0
//

.version 9.0
.target sm_100
.address_size 64

.const .align 4 .b8 const_int[80];
.const .align 8 .b8 parameter[45840];
.shared .align 4 .b8 _ZZ4LAMPPcPiS0_S0_PdS0_S_PfE4turn[32768];
.shared .align 4 .b8 _ZZ4LAMPPcPiS0_S0_PdS0_S_PfE2GC[4096];

.func _Z4thalPcPiiiiiiPdiS0_S_(
	.param .b64 _Z4thalPcPiiiiiiPdiS0_S__param_0,
	.param .b64 _Z4thalPcPiiiiiiPdiS0_S__param_1,
	.param .b32 _Z4thalPcPiiiiiiPdiS0_S__param_2,
	.param .b32 _Z4thalPcPiiiiiiPdiS0_S__param_3,
	.param .b32 _Z4thalPcPiiiiiiPdiS0_S__param_4,
	.param .b32 _Z4thalPcPiiiiiiPdiS0_S__param_5,
	.param .b32 _Z4thalPcPiiiiiiPdiS0_S__param_6,
	.param .b64 _Z4thalPcPiiiiiiPdiS0_S__param_7,
	.param .b32 _Z4thalPcPiiiiiiPdiS0_S__param_8,
	.param .b64 _Z4thalPcPiiiiiiPdiS0_S__param_9,
	.param .b64 _Z4thalPcPiiiiiiPdiS0_S__param_10
)
{
	.reg .pred 	%p<318>;
	.reg .b16 	%rs<134>;
	.reg .b32 	%r<1162>;
	.reg .b64 	%rd<940>;
	.reg .b64 	%fd<1003>;

	ld.param.u64 	%rd71, [_Z4thalPcPiiiiiiPdiS0_S__param_0];
	ld.param.u64 	%rd72, [_Z4thalPcPiiiiiiPdiS0_S__param_1];
	ld.param.u32 	%r227, [_Z4thalPcPiiiiiiPdiS0_S__param_2];
	ld.param.u32 	%r222, [_Z4thalPcPiiiiiiPdiS0_S__param_3];
	ld.param.u32 	%r223, [_Z4thalPcPiiiiiiPdiS0_S__param_4];
	ld.param.u32 	%r224, [_Z4thalPcPiiiiiiPdiS0_S__param_5];
	ld.param.u32 	%r225, [_Z4thalPcPiiiiiiPdiS0_S__param_6];
	ld.param.u64 	%rd73, [_Z4thalPcPiiiiiiPdiS0_S__param_7];
	ld.param.u32 	%r226, [_Z4thalPcPiiiiiiPdiS0_S__param_8];
	ld.param.u64 	%rd74, [_Z4thalPcPiiiiiiPdiS0_S__param_9];
	ld.param.u64 	%rd75, [_Z4thalPcPiiiiiiPdiS0_S__param_10];
	cvta.to.global.u64 	%rd1, %rd75;
	cvta.to.global.u64 	%rd2, %rd73;
	cvta.to.global.u64 	%rd3, %rd71;
	cvta.to.global.u64 	%rd4, %rd74;
	cvta.to.global.u64 	%rd5, %rd72;
	mul.lo.s32 	%r228, %r227, 10;
	mul.wide.s32 	%rd76, %r228, 4;
	add.s64 	%rd6, %rd5, %rd76;
	ld.global.u32 	%r1, [%rd6];
	ld.global.u32 	%r2, [%rd6+4];
	mul.lo.s32 	%r229, %r226, 81;
	mul.wide.s32 	%rd77, %r229, 4;
	add.s64 	%rd7, %rd4, %rd77;
	mov.b32 	%r230, 0;
	st.global.u32 	[%rd7+216], %r230;
	and.b32  	%r231, %r2, -2147483647;
	setp.ne.s32 	%p5, %r231, 1;
	@%p5 bra 	$L__BB0_2;
	mov.b32 	%r241, 0;
	st.global.u32 	[%rd7+248], %r241;
	mov.pred 	%p316, -1;
	bra.uni 	$L__BB0_14;
$L__BB0_2:
	mov.b32 	%r232, 1;
	st.global.u32 	[%rd7+248], %r232;
	setp.lt.s32 	%p7, %r2, 2;
	mov.pred 	%p316, 0;
	@%p7 bra 	$L__BB0_14;
	add.s32 	%r3, %r2, %r1;
	shr.u32 	%r234, %r2, 31;
	add.s32 	%r235, %r2, %r234;
	shr.s32 	%r4, %r235, 1;
	mov.b32 	%r5, 0;
$L__BB0_4:
	add.s32 	%r236, %r5, %r1;
	cvt.s64.s32 	%rd78, %r236;
	add.s64 	%rd79, %rd3, %rd78;
	ld.global.u8 	%rs1, [%rd79];
	setp.ne.s16 	%p8, %rs1, 65;
	not.b32 	%r237, %r5;
	add.s32 	%r238, %r3, %r237;
	cvt.s64.s32 	%rd80, %r238;
	add.s64 	%rd81, %rd3, %rd80;
	ld.global.u8 	%rs2, [%rd81];
	@%p8 bra 	$L__BB0_6;
	setp.ne.s16 	%p9, %rs2, 84;
	@%p9 bra 	$L__BB0_9;
$L__BB0_6:
	setp.ne.s16 	%p10, %rs1, 84;
	@%p10 bra 	$L__BB0_8;
	setp.ne.s16 	%p11, %rs2, 65;
	@%p11 bra 	$L__BB0_9;
$L__BB0_8:
	setp.eq.s16 	%p12, %rs1, 84;
	setp.eq.s16 	%p13, %rs1, 65;
	setp.ne.s16 	%p14, %rs2, 65;
	or.pred  	%p15, %p14, %p12;
	setp.ne.s16 	%p16, %rs2, 84;
	or.pred  	%p17, %p16, %p13;
	and.pred  	%p18, %p15, %p17;
	@%p18 bra 	$L__BB0_10;
$L__BB0_9:
	mov.b32 	%r239, 0;
	st.global.u32 	[%rd7+248], %r239;
	mov.pred 	%p316, -1;
	bra.uni 	$L__BB0_14;
$L__BB0_10:
	setp.eq.s16 	%p20, %rs1, 67;
	setp.ne.s16 	%p21, %rs2, 71;
	and.pred  	%p22, %p21, %p20;
	@%p22 bra 	$L__BB0_12;
	setp.ne.s16 	%p23, %rs2, 71;
	setp.eq.s16 	%p24, %rs1, 67;
	setp.eq.s16 	%p25, %rs1, 71;
	setp.ne.s16 	%p26, %rs2, 67;
	xor.pred  	%p27, %p25, %p26;
	or.pred  	%p28, %p23, %p24;
	and.pred  	%p29, %p27, %p28;
	@%p29 bra 	$L__BB0_13;
$L__BB0_12:
	mov.b32 	%r240, 0;
	st.global.u32 	[%rd7+248], %r240;
	mov.pred 	%p316, -1;
	bra.uni 	$L__BB0_14;
$L__BB0_13:
	add.s32 	%r5, %r5, 1;
	st.global.u32 	[%rd7+216], %r5;
	setp.lt.s32 	%p31, %r5, %r4;
	@%p31 bra 	$L__BB0_4;
$L__BB0_14:
	ld.param.u32 	%r1070, [_Z4thalPcPiiiiiiPdiS0_S__param_8];
	mul.lo.s32 	%r7, %r1070, 1264;
	mul.wide.s32 	%rd82, %r7, 8;
	add.s64 	%rd8, %rd2, %rd82;
	not.pred 	%p34, %p316;
	@%p34 bra 	$L__BB0_23;
	mov.f64 	%fd908, 0d3E4466AE23AE1ED1;
	{
	.reg .b32 %temp; 
	mov.b64 	{%temp, %r1086}, %fd908;
	}
	{
	.reg .b32 %temp; 
	mov.b64 	{%r1087, %temp}, %fd908;
	}
	setp.gt.s32 	%p67, %r1086, 1048575;
	mov.b32 	%r1088, -1023;
	@%p67 bra 	$L__BB0_17;
	mov.f64 	%fd908, 0d41A466AE23AE1ED1;
	{
	.reg .b32 %temp; 
	mov.b64 	{%temp, %r1086}, %fd908;
	}
	{
	.reg .b32 %temp; 
	mov.b64 	{%r1087, %temp}, %fd908;
	}
	mov.b32 	%r1088, -1077;
$L__BB0_17:
	add.s32 	%r285, %r1086, -1;
	setp.gt.u32 	%p68, %r285, 2146435070;
	@%p68 bra 	$L__BB0_21;
	shr.u32 	%r288, %r1086, 20;
	add.s32 	%r1089, %r1088, %r288;
	and.b32  	%r289, %r1086, 1048575;
	or.b32  	%r290, %r289, 1072693248;
	mov.b64 	%fd909, {%r1087, %r290};
	setp.lt.u32 	%p70, %r290, 1073127583;
	@%p70 bra 	$L__BB0_20;
	{
	.reg .b32 %temp; 
	mov.b64 	{%r291, %temp}, %fd909;
	}
	{
	.reg .b32 %temp; 
	mov.b64 	{%temp, %r292}, %fd909;
	}
	add.s32 	%r293, %r292, -1048576;
	mov.b64 	%fd909, {%r291, %r293};
	add.s32 	%r1089, %r1089, 1;
$L__BB0_20:
	add.f64 	%fd311, %fd909, 0dBFF0000000000000;
	add.f64 	%fd312, %fd909, 0d3FF0000000000000;
	rcp.approx.ftz.f64 	%fd313, %fd312;
	neg.f64 	%fd314, %fd312;
	fma.rn.f64 	%fd315, %fd314, %fd313, 0d3FF0000000000000;
	fma.rn.f64 	%fd316, %fd315, %fd315, %fd315;
	fma.rn.f64 	%fd317, %fd316, %fd313, %fd313;
	mul.f64 	%fd318, %fd311, %fd317;
	fma.rn.f64 	%fd319, %fd311, %fd317, %fd318;
	mul.f64 	%fd320, %fd319, %fd319;
	fma.rn.f64 	%fd321, %fd320, 0d3EB1380B3AE80F1E, 0d3ED0EE258B7A8B04;
	fma.rn.f64 	%fd322, %fd321, %fd320, 0d3EF3B2669F02676F;
	fma.rn.f64 	%fd323, %fd322, %fd320, 0d3F1745CBA9AB0956;
	fma.rn.f64 	%fd324, %fd323, %fd320, 0d3F3C71C72D1B5154;
	fma.rn.f64 	%fd325, %fd324, %fd320, 0d3F624924923BE72D;
	fma.rn.f64 	%fd326, %fd325, %fd320, 0d3F8999999999A3C4;
	fma.rn.f64 	%fd327, %fd326, %fd320, 0d3FB5555555555554;
	sub.f64 	%fd328, %fd311, %fd319;
	add.f64 	%fd329, %fd328, %fd328;
	neg.f64 	%fd330, %fd319;
	fma.rn.f64 	%fd331, %fd330, %fd311, %fd329;
	mul.f64 	%fd332, %fd317, %fd331;
	mul.f64 	%fd333, %fd320, %fd327;
	fma.rn.f64 	%fd334, %fd333, %fd319, %fd332;
	xor.b32  	%r294, %r1089, -2147483648;
	mov.b32 	%r295, 1127219200;
	mov.b64 	%fd335, {%r294, %r295};
	mov.b32 	%r296, -2147483648;
	mov.b64 	%fd336, {%r296, %r295};
	sub.f64 	%fd337, %fd335, %fd336;
	fma.rn.f64 	%fd338, %fd337, 0d3FE62E42FEFA39EF, %fd319;
	fma.rn.f64 	%fd339, %fd337, 0dBFE62E42FEFA39EF, %fd338;
	sub.f64 	%fd340, %fd339, %fd319;
	sub.f64 	%fd341, %fd334, %fd340;
	fma.rn.f64 	%fd342, %fd337, 0d3C7ABC9E3B39803F, %fd341;
	add.f64 	%fd910, %fd338, %fd342;
	bra.uni 	$L__BB0_22;
$L__BB0_21:
	fma.rn.f64 	%fd310, %fd908, 0d7FF0000000000000, 0d7FF0000000000000;
	{
	.reg .b32 %temp; 
	mov.b64 	{%temp, %r286}, %fd908;
	}
	and.b32  	%r287, %r286, 2147483647;
	setp.eq.s32 	%p69, %r287, 0;
	selp.f64 	%fd910, 0dFFF0000000000000, %fd310, %p69;
$L__BB0_22:
	mul.f64 	%fd343, %fd910, 0d3FFFCB923A29C77A;
	st.global.f64 	[%rd8+10016], %fd343;
	bra.uni 	$L__BB0_53;
$L__BB0_23:
	mul.lo.s32 	%r242, %r222, 10;
	mul.wide.s32 	%rd83, %r242, 4;
	add.s64 	%rd84, %rd5, %rd83;
	ld.global.u32 	%r18, [%rd84];
	ld.global.u32 	%r19, [%rd84+4];
	mov.b32 	%r243, 0;
	st.global.u32 	[%rd7+216], %r243;
	and.b32  	%r244, %r19, -2147483647;
	setp.ne.s32 	%p35, %r244, 1;
	@%p35 bra 	$L__BB0_25;
	mov.b32 	%r268, 0;
	st.global.u32 	[%rd7+248], %r268;
	bra.uni 	$L__BB0_33;
$L__BB0_25:
	mov.b32 	%r245, 1;
	st.global.u32 	[%rd7+248], %r245;
	setp.lt.s32 	%p36, %r19, 2;
	@%p36 bra 	$L__BB0_43;
	add.s32 	%r20, %r19, %r18;
	shr.u32 	%r247, %r19, 31;
	add.s32 	%r248, %r19, %r247;
	shr.s32 	%r21, %r248, 1;
	mov.b32 	%r22, 0;
$L__BB0_27:
	add.s32 	%r249, %r22, %r18;
	cvt.s64.s32 	%rd85, %r249;
	add.s64 	%rd86, %rd3, %rd85;
	ld.global.u8 	%rs3, [%rd86];
	setp.ne.s16 	%p37, %rs3, 65;
	not.b32 	%r250, %r22;
	add.s32 	%r251, %r20, %r250;
	cvt.s64.s32 	%rd87, %r251;
	add.s64 	%rd88, %rd3, %rd87;
	ld.global.u8 	%rs4, [%rd88];
	@%p37 bra 	$L__BB0_29;
	setp.ne.s16 	%p38, %rs4, 84;
	@%p38 bra 	$L__BB0_32;
$L__BB0_29:
	setp.ne.s16 	%p39, %rs3, 84;
	@%p39 bra 	$L__BB0_31;
	setp.ne.s16 	%p40, %rs4, 65;
	@%p40 bra 	$L__BB0_32;
$L__BB0_31:
	setp.eq.s16 	%p41, %rs3, 84;
	setp.eq.s16 	%p42, %rs3, 65;
	setp.ne.s16 	%p43, %rs4, 65;
	or.pred  	%p44, %p43, %p41;
	setp.ne.s16 	%p45, %rs4, 84;
	or.pred  	%p46, %p45, %p42;
	and.pred  	%p47, %p44, %p46;
	@%p47 bra 	$L__BB0_39;
$L__BB0_32:
	mov.b32 	%r252, 0;
	st.global.u32 	[%rd7+248], %r252;
$L__BB0_33:
	mov.f64 	%fd914, 0d3E4466AE23AE1ED1;
	{
	.reg .b32 %temp; 
	mov.b64 	{%temp, %r1095}, %fd914;
	}
	{
	.reg .b32 %temp; 
	mov.b64 	{%r1096, %temp}, %fd914;
	}
	setp.gt.s32 	%p63, %r1095, 1048575;
	mov.b32 	%r1097, -1023;
	@%p63 bra 	$L__BB0_35;
	mov.f64 	%fd914, 0d41A466AE23AE1ED1;
	{
	.reg .b32 %temp; 
	mov.b64 	{%temp, %r1095}, %fd914;
	}
	{
	.reg .b32 %temp; 
	mov.b64 	{%r1096, %temp}, %fd914;
	}
	mov.b32 	%r1097, -1077;
$L__BB0_35:
	add.s32 	%r271, %r1095, -1;
	setp.gt.u32 	%p64, %r271, 2146435070;
	@%p64 bra 	$L__BB0_51;
	shr.u32 	%r274, %r1095, 20;
	add.s32 	%r1098, %r1097, %r274;
	and.b32  	%r275, %r1095, 1048575;
	or.b32  	%r276, %r275, 1072693248;
	mov.b64 	%fd915, {%r1096, %r276};
	setp.lt.u32 	%p66, %r276, 1073127583;
	@%p66 bra 	$L__BB0_38;
	{
	.reg .b32 %temp; 
	mov.b64 	{%r277, %temp}, %fd915;
	}
	{
	.reg .b32 %temp; 
	mov.b64 	{%temp, %r278}, %fd915;
	}
	add.s32 	%r279, %r278, -1048576;
	mov.b64 	%fd915, {%r277, %r279};
	add.s32 	%r1098, %r1098, 1;
$L__BB0_38:
	add.f64 	%fd275, %fd915, 0dBFF0000000000000;
	add.f64 	%fd276, %fd915, 0d3FF0000000000000;
	rcp.approx.ftz.f64 	%fd277, %fd276;
	neg.f64 	%fd278, %fd276;
	fma.rn.f64 	%fd279, %fd278, %fd277, 0d3FF0000000000000;
	fma.rn.f64 	%fd280, %fd279, %fd279, %fd279;
	fma.rn.f64 	%fd281, %fd280, %fd277, %fd277;
	mul.f64 	%fd282, %fd275, %fd281;
	fma.rn.f64 	%fd283, %fd275, %fd281, %fd282;
	mul.f64 	%fd284, %fd283, %fd283;
	fma.rn.f64 	%fd285, %fd284, 0d3EB1380B3AE80F1E, 0d3ED0EE258B7A8B04;
	fma.rn.f64 	%fd286, %fd285, %fd284, 0d3EF3B2669F02676F;
	fma.rn.f64 	%fd287, %fd286, %fd284, 0d3F1745CBA9AB0956;
	fma.rn.f64 	%fd288, %fd287, %fd284, 0d3F3C71C72D1B5154;
	fma.rn.f64 	%fd289, %fd288, %fd284, 0d3F624924923BE72D;
	fma.rn.f64 	%fd290, %fd289, %fd284, 0d3F8999999999A3C4;
	fma.rn.f64 	%fd291, %fd290, %fd284, 0d3FB5555555555554;
	sub.f64 	%fd292, %fd275, %fd283;
	add.f64 	%fd293, %fd292, %fd292;
	neg.f64 	%fd294, %fd283;
	fma.rn.f64 	%fd295, %fd294, %fd275, %fd293;
	mul.f64 	%fd296, %fd281, %fd295;
	mul.f64 	%fd297, %fd284, %fd291;
	fma.rn.f64 	%fd298, %fd297, %fd283, %fd296;
	xor.b32  	%r280, %r1098, -2147483648;
	mov.b32 	%r281, 1127219200;
	mov.b64 	%fd299, {%r280, %r281};
	mov.b32 	%r282, -2147483648;
	mov.b64 	%fd300, {%r282, %r281};
	sub.f64 	%fd301, %fd299, %fd300;
	fma.rn.f64 	%fd302, %fd301, 0d3FE62E42FEFA39EF, %fd283;
	fma.rn.f64 	%fd303, %fd301, 0dBFE62E42FEFA39EF, %fd302;
	sub.f64 	%fd304, %fd303, %fd283;
	sub.f64 	%fd305, %fd298, %fd304;
	fma.rn.f64 	%fd306, %fd301, 0d3C7ABC9E3B39803F, %fd305;
	add.f64 	%fd916, %fd302, %fd306;
	bra.uni 	$L__BB0_52;
$L__BB0_39:
	setp.eq.s16 	%p48, %rs3, 67;
	setp.ne.s16 	%p49, %rs4, 71;
	and.pred  	%p50, %p49, %p48;
	@%p50 bra 	$L__BB0_41;
	setp.eq.s16 	%p53, %rs3, 71;
	setp.ne.s16 	%p54, %rs4, 67;
	xor.pred  	%p55, %p53, %p54;
	or.pred  	%p56, %p49, %p48;
	and.pred  	%p57, %p55, %p56;
	@%p57 bra 	$L__BB0_42;
$L__BB0_41:
	mov.b32 	%r267, 0;
	st.global.u32 	[%rd7+248], %r267;
	bra.uni 	$L__BB0_33;
$L__BB0_42:
	add.s32 	%r22, %r22, 1;
	st.global.u32 	[%rd7+216], %r22;
	setp.lt.s32 	%p58, %r22, %r21;
	@%p58 bra 	$L__BB0_27;
$L__BB0_43:
	mov.f64 	%fd911, 0d3E6466AE23AE1ED1;
	{
	.reg .b32 %temp; 
	mov.b64 	{%temp, %r1091}, %fd911;
	}
	{
	.reg .b32 %temp; 
	mov.b64 	{%r1092, %temp}, %fd911;
	}
	setp.gt.s32 	%p59, %r1091, 1048575;
	mov.b32 	%r1093, -1023;
	@%p59 bra 	$L__BB0_45;
	mov.f64 	%fd911, 0d41C466AE23AE1ED1;
	{
	.reg .b32 %temp; 
	mov.b64 	{%temp, %r1091}, %fd911;
	}
	{
	.reg .b32 %temp; 
	mov.b64 	{%r1092, %temp}, %fd911;
	}
	mov.b32 	%r1093, -1077;
$L__BB0_45:
	add.s32 	%r255, %r1091, -1;
	setp.gt.u32 	%p60, %r255, 2146435070;
	@%p60 bra 	$L__BB0_49;
	shr.u32 	%r258, %r1091, 20;
	add.s32 	%r1094, %r1093, %r258;
	and.b32  	%r259, %r1091, 1048575;
	or.b32  	%r260, %r259, 1072693248;
	mov.b64 	%fd912, {%r1092, %r260};
	setp.lt.u32 	%p62, %r260, 1073127583;
	@%p62 bra 	$L__BB0_48;
	{
	.reg .b32 %temp; 
	mov.b64 	{%r261, %temp}, %fd912;
	}
	{
	.reg .b32 %temp; 
	mov.b64 	{%temp, %r262}, %fd912;
	}
	add.s32 	%r263, %r262, -1048576;
	mov.b64 	%fd912, {%r261, %r263};
	add.s32 	%r1094, %r1094, 1;
$L__BB0_48:
	add.f64 	%fd239, %fd912, 0dBFF0000000000000;
	add.f64 	%fd240, %fd912, 0d3FF0000000000000;
	rcp.approx.ftz.f64 	%fd241, %fd240;
	neg.f64 	%fd242, %fd240;
	fma.rn.f64 	%fd243, %fd242, %fd241, 0d3FF0000000000000;
	fma.rn.f64 	%fd244, %fd243, %fd243, %fd243;
	fma.rn.f64 	%fd245, %fd244, %fd241, %fd241;
	mul.f64 	%fd246, %fd239, %fd245;
	fma.rn.f64 	%fd247, %fd239, %fd245, %fd246;
	mul.f64 	%fd248, %fd247, %fd247;
	fma.rn.f64 	%fd249, %fd248, 0d3EB1380B3AE80F1E, 0d3ED0EE258B7A8B04;
	fma.rn.f64 	%fd250, %fd249, %fd248, 0d3EF3B2669F02676F;
	fma.rn.f64 	%fd251, %fd250, %fd248, 0d3F1745CBA9AB0956;
	fma.rn.f64 	%fd252, %fd251, %fd248, 0d3F3C71C72D1B5154;
	fma.rn.f64 	%fd253, %fd252, %fd248, 0d3F624924923BE72D;
	fma.rn.f64 	%fd254, %fd253, %fd248, 0d3F8999999999A3C4;
	fma.rn.f64 	%fd255, %fd254, %fd248, 0d3FB5555555555554;
	sub.f64 	%fd256, %fd239, %fd247;
	add.f64 	%fd257, %fd256, %fd256;
	neg.f64 	%fd258, %fd247;
	fma.rn.f64 	%fd259, %fd258, %fd239, %fd257;
	mul.f64 	%fd260, %fd245, %fd259;
	mul.f64 	%fd261, %fd248, %fd255;
	fma.rn.f64 	%fd262, %fd261, %fd247, %fd260;
	xor.b32  	%r264, %r1094, -2147483648;
	mov.b32 	%r265, 1127219200;
	mov.b64 	%fd263, {%r264, %r265};
	mov.b32 	%r266, -2147483648;
	mov.b64 	%fd264, {%r266, %r265};
	sub.f64 	%fd265, %fd263, %fd264;
	fma.rn.f64 	%fd266, %fd265, 0d3FE62E42FEFA39EF, %fd247;
	fma.rn.f64 	%fd267, %fd265, 0dBFE62E42FEFA39EF, %fd266;
	sub.f64 	%fd268, %fd267, %fd247;
	sub.f64 	%fd269, %fd262, %fd268;
	fma.rn.f64 	%fd270, %fd265, 0d3C7ABC9E3B39803F, %fd269;
	add.f64 	%fd913, %fd266, %fd270;
	bra.uni 	$L__BB0_50;
$L__BB0_49:
	fma.rn.f64 	%fd238, %fd911, 0d7FF0000000000000, 0d7FF0000000000000;
	{
	.reg .b32 %temp; 
	mov.b64 	{%temp, %r256}, %fd911;
	}
	and.b32  	%r257, %r256, 2147483647;
	setp.eq.s32 	%p61, %r257, 0;
	selp.f64 	%fd913, 0dFFF0000000000000, %fd238, %p61;
$L__BB0_50:
	mul.f64 	%fd271, %fd913, 0d3FFFCB923A29C77A;
	st.global.f64 	[%rd8+10016], %fd271;
	bra.uni 	$L__BB0_53;
$L__BB0_51:
	fma.rn.f64 	%fd274, %fd914, 0d7FF0000000000000, 0d7FF0000000000000;
	{
	.reg .b32 %temp; 
	mov.b64 	{%temp, %r272}, %fd914;
	}
	and.b32  	%r273, %r272, 2147483647;
	setp.eq.s32 	%p65, %r273, 0;
	selp.f64 	%fd916, 0dFFF0000000000000, %fd274, %p65;
$L__BB0_52:
	mul.f64 	%fd307, %fd916, 0d3FFFCB923A29C77A;
	st.global.f64 	[%rd8+10016], %fd307;
$L__BB0_53:
	setp.ne.s32 	%p71, %r225, 2;
	@%p71 bra 	$L__BB0_108;
	ld.global.u32 	%r44, [%rd6+4];
	st.global.u32 	[%rd7+200], %r44;
	mul.lo.s32 	%r319, %r222, 10;
	mul.wide.s32 	%rd158, %r319, 4;
	add.s64 	%rd9, %rd5, %rd158;
	ld.global.u32 	%r320, [%rd9+4];
	st.global.u32 	[%rd7+204], %r320;
	setp.eq.s32 	%p102, %r223, 0;
	@%p102 bra 	$L__BB0_60;
	setp.lt.s32 	%p103, %r44, 1;
	@%p103 bra 	$L__BB0_81;
	ld.param.u32 	%r1075, [_Z4thalPcPiiiiiiPdiS0_S__param_8];
	mul.lo.s32 	%r45, %r1075, 54;
	mov.b32 	%r1100, 1;
$L__BB0_57:
	mov.u32 	%r50, %r1100;
	ld.global.u32 	%r322, [%rd6];
	ld.global.u32 	%r323, [%rd6+4];
	sub.s32 	%r324, %r322, %r50;
	add.s32 	%r325, %r324, %r323;
	cvt.s64.s32 	%rd159, %r325;
	add.s64 	%rd160, %rd3, %rd159;
	ld.global.u8 	%rs51, [%rd160];
	add.s32 	%r51, %r50, %r45;
	setp.gt.s16 	%p104, %rs51, 70;
	@%p104 bra 	$L__BB0_75;
	setp.eq.s16 	%p107, %rs51, 65;
	@%p107 bra 	$L__BB0_59;
	bra.uni 	$L__BB0_73;
$L__BB0_59:
	cvt.s64.s32 	%rd167, %r51;
	add.s64 	%rd168, %rd1, %rd167;
	mov.b16 	%rs55, 3;
	st.global.u8 	[%rd168], %rs55;
	bra.uni 	$L__BB0_80;
$L__BB0_60:
	setp.lt.s32 	%p110, %r44, 1;
	@%p110 bra 	$L__BB0_81;
	ld.param.u32 	%r1076, [_Z4thalPcPiiiiiiPdiS0_S__param_8];
	mul.lo.s32 	%r46, %r1076, 54;
	mov.b32 	%r1099, 1;
$L__BB0_62:
	mov.u32 	%r47, %r1099;
	ld.global.u32 	%r328, [%rd6];
	add.s32 	%r329, %r47, %r328;
	add.s32 	%r330, %r329, -1;
	cvt.s64.s32 	%rd171, %r330;
	add.s64 	%rd172, %rd3, %rd171;
	ld.global.u8 	%rs57, [%rd172];
	add.s32 	%r48, %r47, %r46;
	setp.gt.s16 	%p111, %rs57, 70;
	@%p111 bra 	$L__BB0_66;
	setp.eq.s16 	%p114, %rs57, 65;
	@%p114 bra 	$L__BB0_69;
	setp.eq.s16 	%p115, %rs57, 67;
	@%p115 bra 	$L__BB0_65;
	bra.uni 	$L__BB0_71;
$L__BB0_65:
	cvt.s64.s32 	%rd177, %r48;
	add.s64 	%rd178, %rd1, %rd177;
	mov.b16 	%rs60, 1;
	st.global.u8 	[%rd178], %rs60;
	bra.uni 	$L__BB0_72;
$L__BB0_66:
	setp.eq.s16 	%p112, %rs57, 71;
	@%p112 bra 	$L__BB0_70;
	setp.eq.s16 	%p113, %rs57, 84;
	@%p113 bra 	$L__BB0_68;
	bra.uni 	$L__BB0_71;
$L__BB0_68:
	cvt.s64.s32 	%rd173, %r48;
	add.s64 	%rd174, %rd1, %rd173;
	mov.b16 	%rs58, 3;
	st.global.u8 	[%rd174], %rs58;
	bra.uni 	$L__BB0_72;
$L__BB0_69:
	cvt.s64.s32 	%rd179, %r48;
	add.s64 	%rd180, %rd1, %rd179;
	mov.b16 	%rs61, 0;
	st.global.u8 	[%rd180], %rs61;
	bra.uni 	$L__BB0_72;
$L__BB0_70:
	cvt.s64.s32 	%rd175, %r48;
	add.s64 	%rd176, %rd1, %rd175;
	mov.b16 	%rs59, 2;
	st.global.u8 	[%rd176], %rs59;
	bra.uni 	$L__BB0_72;
$L__BB0_71:
	cvt.s64.s32 	%rd181, %r48;
	add.s64 	%rd182, %rd1, %rd181;
	mov.b16 	%rs62, 4;
	st.global.u8 	[%rd182], %rs62;
$L__BB0_72:
	add.s32 	%r1099, %r47, 1;
	ld.global.u32 	%r331, [%rd7+200];
	setp.lt.s32 	%p116, %r47, %r331;
	@%p116 bra 	$L__BB0_62;
	bra.uni 	$L__BB0_81;
$L__BB0_73:
	setp.eq.s16 	%p108, %rs51, 67;
	@%p108 bra 	$L__BB0_74;
	bra.uni 	$L__BB0_79;
$L__BB0_74:
	cvt.s64.s32 	%rd165, %r51;
	add.s64 	%rd166, %rd1, %rd165;
	mov.b16 	%rs54, 2;
	st.global.u8 	[%rd166], %rs54;
	bra.uni 	$L__BB0_80;
$L__BB0_75:
	setp.eq.s16 	%p105, %rs51, 71;
	@%p105 bra 	$L__BB0_78;
	setp.ne.s16 	%p106, %rs51, 84;
	@%p106 bra 	$L__BB0_79;
	cvt.s64.s32 	%rd161, %r51;
	add.s64 	%rd162, %rd1, %rd161;
	mov.b16 	%rs52, 0;
	st.global.u8 	[%rd162], %rs52;
	bra.uni 	$L__BB0_80;
$L__BB0_78:
	cvt.s64.s32 	%rd163, %r51;
	add.s64 	%rd164, %rd1, %rd163;
	mov.b16 	%rs53, 1;
	st.global.u8 	[%rd164], %rs53;
	bra.uni 	$L__BB0_80;
$L__BB0_79:
	cvt.s64.s32 	%rd169, %r51;
	add.s64 	%rd170, %rd1, %rd169;
	mov.b16 	%rs56, 4;
	st.global.u8 	[%rd170], %rs56;
$L__BB0_80:
	add.s32 	%r1100, %r50, 1;
	ld.global.u32 	%r326, [%rd7+200];
	setp.lt.s32 	%p109, %r50, %r326;
	@%p109 bra 	$L__BB0_57;
$L__BB0_81:
	setp.eq.s32 	%p117, %r224, 0;
	@%p117 bra 	$L__BB0_87;
	ld.global.u32 	%r1107, [%rd7+204];
	setp.lt.s32 	%p118, %r1107, 1;
	@%p118 bra 	$L__BB0_162;
	ld.param.u32 	%r1077, [_Z4thalPcPiiiiiiPdiS0_S__param_8];
	mul.lo.s32 	%r54, %r1077, 54;
	mov.b32 	%r1102, 1;
	cvt.s64.s32 	%rd198, %r54;
$L__BB0_84:
	mov.u32 	%r60, %r1102;
	ld.global.u32 	%r333, [%rd9];
	add.s32 	%r334, %r60, %r333;
	add.s32 	%r335, %r334, -1;
	cvt.s64.s32 	%rd183, %r335;
	add.s64 	%rd184, %rd3, %rd183;
	ld.global.u8 	%rs63, [%rd184];
	setp.gt.s16 	%p119, %rs63, 70;
	@%p119 bra 	$L__BB0_102;
	setp.eq.s16 	%p122, %rs63, 65;
	@%p122 bra 	$L__BB0_86;
	bra.uni 	$L__BB0_100;
$L__BB0_86:
	cvt.s64.s32 	%rd197, %r60;
	add.s64 	%rd199, %rd198, %rd197;
	add.s64 	%rd200, %rd1, %rd199;
	mov.b16 	%rs67, 3;
	st.global.u8 	[%rd200+27], %rs67;
	bra.uni 	$L__BB0_107;
$L__BB0_87:
	ld.global.u32 	%r1107, [%rd7+204];
	setp.lt.s32 	%p125, %r1107, 1;
	@%p125 bra 	$L__BB0_162;
	ld.param.u32 	%r1078, [_Z4thalPcPiiiiiiPdiS0_S__param_8];
	mul.lo.s32 	%r56, %r1078, 54;
	mov.b32 	%r1101, 1;
	cvt.s64.s32 	%rd220, %r56;
$L__BB0_89:
	mov.u32 	%r57, %r1101;
	ld.global.u32 	%r337, [%rd9];
	ld.global.u32 	%r338, [%rd9+4];
	sub.s32 	%r339, %r337, %r57;
	add.s32 	%r340, %r339, %r338;
	cvt.s64.s32 	%rd205, %r340;
	add.s64 	%rd206, %rd3, %rd205;
	ld.global.u8 	%rs69, [%rd206];
	setp.gt.s16 	%p126, %rs69, 70;
	@%p126 bra 	$L__BB0_93;
	setp.eq.s16 	%p129, %rs69, 65;
	@%p129 bra 	$L__BB0_96;
	setp.eq.s16 	%p130, %rs69, 67;
	@%p130 bra 	$L__BB0_92;
	bra.uni 	$L__BB0_98;
$L__BB0_92:
	cvt.u64.u32 	%rd215, %r57;
	add.s64 	%rd217, %rd220, %rd215;
	add.s64 	%rd218, %rd1, %rd217;
	mov.b16 	%rs72, 1;
	st.global.u8 	[%rd218+27], %rs72;
	bra.uni 	$L__BB0_99;
$L__BB0_93:
	setp.eq.s16 	%p127, %rs69, 71;
	@%p127 bra 	$L__BB0_97;
	setp.eq.s16 	%p128, %rs69, 84;
	@%p128 bra 	$L__BB0_95;
	bra.uni 	$L__BB0_98;
$L__BB0_95:
	cvt.u64.u32 	%rd207, %r57;
	add.s64 	%rd209, %rd220, %rd207;
	add.s64 	%rd210, %rd1, %rd209;
	mov.b16 	%rs70, 3;
	st.global.u8 	[%rd210+27], %rs70;
	bra.uni 	$L__BB0_99;
$L__BB0_96:
	cvt.u64.u32 	%rd219, %r57;
	add.s64 	%rd221, %rd220, %rd219;
	add.s64 	%rd222, %rd1, %rd221;
	mov.b16 	%rs73, 0;
	st.global.u8 	[%rd222+27], %rs73;
	bra.uni 	$L__BB0_99;
$L__BB0_97:
	cvt.u64.u32 	%rd211, %r57;
	add.s64 	%rd213, %rd220, %rd211;
	add.s64 	%rd214, %rd1, %rd213;
	mov.b16 	%rs71, 2;
	st.global.u8 	[%rd214+27], %rs71;
	bra.uni 	$L__BB0_99;
$L__BB0_98:
	cvt.u64.u32 	%rd223, %r57;
	add.s64 	%rd225, %rd220, %rd223;
	add.s64 	%rd226, %rd1, %rd225;
	mov.b16 	%rs74, 4;
	st.global.u8 	[%rd226+27], %rs74;
$L__BB0_99:
	add.s32 	%r1101, %r57, 1;
	ld.global.u32 	%r1107, [%rd7+204];
	setp.lt.s32 	%p131, %r57, %r1107;
	@%p131 bra 	$L__BB0_89;
	bra.uni 	$L__BB0_162;
$L__BB0_100:
	setp.eq.s16 	%p123, %rs63, 67;
	@%p123 bra 	$L__BB0_101;
	bra.uni 	$L__BB0_106;
$L__BB0_101:
	cvt.s64.s32 	%rd193, %r60;
	add.s64 	%rd195, %rd198, %rd193;
	add.s64 	%rd196, %rd1, %rd195;
	mov.b16 	%rs66, 2;
	st.global.u8 	[%rd196+27], %rs66;
	bra.uni 	$L__BB0_107;
$L__BB0_102:
	setp.eq.s16 	%p120, %rs63, 71;
	@%p120 bra 	$L__BB0_105;
	setp.ne.s16 	%p121, %rs63, 84;
	@%p121 bra 	$L__BB0_106;
	cvt.s64.s32 	%rd185, %r60;
	add.s64 	%rd187, %rd198, %rd185;
	add.s64 	%rd188, %rd1, %rd187;
	mov.b16 	%rs64, 0;
	st.global.u8 	[%rd188+27], %rs64;
	bra.uni 	$L__BB0_107;
$L__BB0_105:
	cvt.s64.s32 	%rd189, %r60;
	add.s64 	%rd191, %rd198, %rd189;
	add.s64 	%rd192, %rd1, %rd191;
	mov.b16 	%rs65, 1;
	st.global.u8 	[%rd192+27], %rs65;
	bra.uni 	$L__BB0_107;
$L__BB0_106:
	cvt.s64.s32 	%rd201, %r60;
	add.s64 	%rd203, %rd198, %rd201;
	add.s64 	%rd204, %rd1, %rd203;
	mov.b16 	%rs68, 4;
	st.global.u8 	[%rd204+27], %rs68;
$L__BB0_107:
	add.s32 	%r1102, %r60, 1;
	ld.global.u32 	%r1107, [%rd7+204];
	setp.lt.s32 	%p124, %r60, %r1107;
	@%p124 bra 	$L__BB0_84;
	bra.uni 	$L__BB0_162;
$L__BB0_108:
	mul.lo.s32 	%r297, %r222, 10;
	mul.wide.s32 	%rd89, %r297, 4;
	add.s64 	%rd10, %rd5, %rd89;
	ld.global.u32 	%r63, [%rd10+4];
	st.global.u32 	[%rd7+200], %r63;
	ld.global.u32 	%r298, [%rd6+4];
	st.global.u32 	[%rd7+204], %r298;
	setp.eq.s32 	%p72, %r224, 0;
	@%p72 bra 	$L__BB0_114;
	setp.lt.s32 	%p73, %r63, 1;
	@%p73 bra 	$L__BB0_135;
	ld.param.u32 	%r1071, [_Z4thalPcPiiiiiiPdiS0_S__param_8];
	mul.lo.s32 	%r64, %r1071, 54;
	mov.b32 	%r1104, 1;
$L__BB0_111:
	mov.u32 	%r69, %r1104;
	ld.global.u32 	%r300, [%rd10];
	ld.global.u32 	%r301, [%rd10+4];
	sub.s32 	%r302, %r300, %r69;
	add.s32 	%r303, %r302, %r301;
	cvt.s64.s32 	%rd90, %r303;
	add.s64 	%rd91, %rd3, %rd90;
	ld.global.u8 	%rs27, [%rd91];
	add.s32 	%r70, %r69, %r64;
	setp.gt.s16 	%p74, %rs27, 70;
	@%p74 bra 	$L__BB0_129;
	setp.eq.s16 	%p77, %rs27, 65;
	@%p77 bra 	$L__BB0_113;
	bra.uni 	$L__BB0_127;
$L__BB0_113:
	cvt.s64.s32 	%rd98, %r70;
	add.s64 	%rd99, %rd1, %rd98;
	mov.b16 	%rs31, 3;
	st.global.u8 	[%rd99], %rs31;
	bra.uni 	$L__BB0_134;
$L__BB0_114:
	setp.lt.s32 	%p80, %r63, 1;
	@%p80 bra 	$L__BB0_135;
	ld.param.u32 	%r1072, [_Z4thalPcPiiiiiiPdiS0_S__param_8];
	mul.lo.s32 	%r65, %r1072, 54;
	mov.b32 	%r1103, 1;
$L__BB0_116:
	mov.u32 	%r66, %r1103;
	ld.global.u32 	%r306, [%rd10];
	add.s32 	%r307, %r66, %r306;
	add.s32 	%r308, %r307, -1;
	cvt.s64.s32 	%rd102, %r308;
	add.s64 	%rd103, %rd3, %rd102;
	ld.global.u8 	%rs33, [%rd103];
	add.s32 	%r67, %r66, %r65;
	setp.gt.s16 	%p81, %rs33, 70;
	@%p81 bra 	$L__BB0_120;
	setp.eq.s16 	%p84, %rs33, 65;
	@%p84 bra 	$L__BB0_123;
	setp.eq.s16 	%p85, %rs33, 67;
	@%p85 bra 	$L__BB0_119;
	bra.uni 	$L__BB0_125;
$L__BB0_119:
	cvt.s64.s32 	%rd108, %r67;
	add.s64 	%rd109, %rd1, %rd108;
	mov.b16 	%rs36, 1;
	st.global.u8 	[%rd109], %rs36;
	bra.uni 	$L__BB0_126;
$L__BB0_120:
	setp.eq.s16 	%p82, %rs33, 71;
	@%p82 bra 	$L__BB0_124;
	setp.eq.s16 	%p83, %rs33, 84;
	@%p83 bra 	$L__BB0_122;
	bra.uni 	$L__BB0_125;
$L__BB0_122:
	cvt.s64.s32 	%rd104, %r67;
	add.s64 	%rd105, %rd1, %rd104;
	mov.b16 	%rs34, 3;
	st.global.u8 	[%rd105], %rs34;
	bra.uni 	$L__BB0_126;
$L__BB0_123:
	cvt.s64.s32 	%rd110, %r67;
	add.s64 	%rd111, %rd1, %rd110;
	mov.b16 	%rs37, 0;
	st.global.u8 	[%rd111], %rs37;
	bra.uni 	$L__BB0_126;
$L__BB0_124:
	cvt.s64.s32 	%rd106, %r67;
	add.s64 	%rd107, %rd1, %rd106;
	mov.b16 	%rs35, 2;
	st.global.u8 	[%rd107], %rs35;
	bra.uni 	$L__BB0_126;
$L__BB0_125:
	cvt.s64.s32 	%rd112, %r67;
	add.s64 	%rd113, %rd1, %rd112;
	mov.b16 	%rs38, 4;
	st.global.u8 	[%rd113], %rs38;
$L__BB0_126:
	add.s32 	%r1103, %r66, 1;
	ld.global.u32 	%r309, [%rd7+200];
	setp.lt.s32 	%p86, %r66, %r309;
	@%p86 bra 	$L__BB0_116;
	bra.uni 	$L__BB0_135;
$L__BB0_127:
	setp.eq.s16 	%p78, %rs27, 67;
	@%p78 bra 	$L__BB0_128;
	bra.uni 	$L__BB0_133;
$L__BB0_128:
	cvt.s64.s32 	%rd96, %r70;
	add.s64 	%rd97, %rd1, %rd96;
	mov.b16 	%rs30, 2;
	st.global.u8 	[%rd97], %rs30;
	bra.uni 	$L__BB0_134;
$L__BB0_129:
	setp.eq.s16 	%p75, %rs27, 71;
	@%p75 bra 	$L__BB0_132;
	setp.ne.s16 	%p76, %rs27, 84;
	@%p76 bra 	$L__BB0_133;
	cvt.s64.s32 	%rd92, %r70;
	add.s64 	%rd93, %rd1, %rd92;
	mov.b16 	%rs28, 0;
	st.global.u8 	[%rd93], %rs28;
	bra.uni 	$L__BB0_134;
$L__BB0_132:
	cvt.s64.s32 	%rd94, %r70;
	add.s64 	%rd95, %rd1, %rd94;
	mov.b16 	%rs29, 1;
	st.global.u8 	[%rd95], %rs29;
	bra.uni 	$L__BB0_134;
$L__BB0_133:
	cvt.s64.s32 	%rd100, %r70;
	add.s64 	%rd101, %rd1, %rd100;
	mov.b16 	%rs32, 4;
	st.global.u8 	[%rd101], %rs32;
$L__BB0_134:
	add.s32 	%r1104, %r69, 1;
	ld.global.u32 	%r304, [%rd7+200];
	setp.lt.s32 	%p79, %r69, %r304;
	@%p79 bra 	$L__BB0_111;
$L__BB0_135:
	setp.eq.s32 	%p87, %r223, 0;
	@%p87 bra 	$L__BB0_141;
	ld.global.u32 	%r1107, [%rd7+204];
	setp.lt.s32 	%p88, %r1107, 1;
	@%p88 bra 	$L__BB0_162;
	ld.param.u32 	%r1073, [_Z4thalPcPiiiiiiPdiS0_S__param_8];
	mul.lo.s32 	%r73, %r1073, 54;
	mov.b32 	%r1106, 1;
	cvt.s64.s32 	%rd129, %r73;
$L__BB0_138:
	mov.u32 	%r79, %r1106;
	ld.global.u32 	%r311, [%rd6];
	add.s32 	%r312, %r79, %r311;
	add.s32 	%r313, %r312, -1;
	cvt.s64.s32 	%rd114, %r313;
	add.s64 	%rd115, %rd3, %rd114;
	ld.global.u8 	%rs39, [%rd115];
	setp.gt.s16 	%p89, %rs39, 70;
	@%p89 bra 	$L__BB0_156;
	setp.eq.s16 	%p92, %rs39, 65;
	@%p92 bra 	$L__BB0_140;
	bra.uni 	$L__BB0_154;
$L__BB0_140:
	cvt.s64.s32 	%rd128, %r79;
	add.s64 	%rd130, %rd129, %rd128;
	add.s64 	%rd131, %rd1, %rd130;
	mov.b16 	%rs43, 3;
	st.global.u8 	[%rd131+27], %rs43;
	bra.uni 	$L__BB0_161;
$L__BB0_141:
	ld.global.u32 	%r1107, [%rd7+204];
	setp.lt.s32 	%p95, %r1107, 1;
	@%p95 bra 	$L__BB0_162;
	ld.param.u32 	%r1074, [_Z4thalPcPiiiiiiPdiS0_S__param_8];
	mul.lo.s32 	%r75, %r1074, 54;
	mov.b32 	%r1105, 1;
	cvt.s64.s32 	%rd151, %r75;
$L__BB0_143:
	mov.u32 	%r76, %r1105;
	ld.global.u32 	%r315, [%rd6];
	ld.global.u32 	%r316, [%rd6+4];
	sub.s32 	%r317, %r315, %r76;
	add.s32 	%r318, %r317, %r316;
	cvt.s64.s32 	%rd136, %r318;
	add.s64 	%rd137, %rd3, %rd136;
	ld.global.u8 	%rs45, [%rd137];
	setp.gt.s16 	%p96, %rs45, 70;
	@%p96 bra 	$L__BB0_147;
	setp.eq.s16 	%p99, %rs45, 65;
	@%p99 bra 	$L__BB0_150;
	setp.eq.s16 	%p100, %rs45, 67;
	@%p100 bra 	$L__BB0_146;
	bra.uni 	$L__BB0_152;
$L__BB0_146:
	cvt.u64.u32 	%rd146, %r76;
	add.s64 	%rd148, %rd151, %rd146;
	add.s64 	%rd149, %rd1, %rd148;
	mov.b16 	%rs48, 1;
	st.global.u8 	[%rd149+27], %rs48;
	bra.uni 	$L__BB0_153;
$L__BB0_147:
	setp.eq.s16 	%p97, %rs45, 71;
	@%p97 bra 	$L__BB0_151;
	setp.eq.s16 	%p98, %rs45, 84;
	@%p98 bra 	$L__BB0_149;
	bra.uni 	$L__BB0_152;
$L__BB0_149:
	cvt.u64.u32 	%rd138, %r76;
	add.s64 	%rd140, %rd151, %rd138;
	add.s64 	%rd141, %rd1, %rd140;
	mov.b16 	%rs46, 3;
	st.global.u8 	[%rd141+27], %rs46;
	bra.uni 	$L__BB0_153;
$L__BB0_150:
	cvt.u64.u32 	%rd150, %r76;
	add.s64 	%rd152, %rd151, %rd150;
	add.s64 	%rd153, %rd1, %rd152;
	mov.b16 	%rs49, 0;
	st.global.u8 	[%rd153+27], %rs49;
	bra.uni 	$L__BB0_153;
$L__BB0_151:
	cvt.u64.u32 	%rd142, %r76;
	add.s64 	%rd144, %rd151, %rd142;
	add.s64 	%rd145, %rd1, %rd144;
	mov.b16 	%rs47, 2;
	st.global.u8 	[%rd145+27], %rs47;
	bra.uni 	$L__BB0_153;
$L__BB0_152:
	cvt.u64.u32 	%rd154, %r76;
	add.s64 	%rd156, %rd151, %rd154;
	add.s64 	%rd157, %rd1, %rd156;
	mov.b16 	%rs50, 4;
	st.global.u8 	[%rd157+27], %rs50;
$L__BB0_153:
	add.s32 	%r1105, %r76, 1;
	ld.global.u32 	%r1107, [%rd7+204];
	setp.lt.s32 	%p101, %r76, %r1107;
	@%p101 bra 	$L__BB0_143;
	bra.uni 	$L__BB0_162;
$L__BB0_154:
	setp.eq.s16 	%p93, %rs39, 67;
	@%p93 bra 	$L__BB0_155;
	bra.uni 	$L__BB0_160;
$L__BB0_155:
	cvt.s64.s32 	%rd124, %r79;
	add.s64 	%rd126, %rd129, %rd124;
	add.s64 	%rd127, %rd1, %rd126;
	mov.b16 	%rs42, 2;
	st.global.u8 	[%rd127+27], %rs42;
	bra.uni 	$L__BB0_161;
$L__BB0_156:
	setp.eq.s16 	%p90, %rs39, 71;
	@%p90 bra 	$L__BB0_159;
	setp.ne.s16 	%p91, %rs39, 84;
	@%p91 bra 	$L__BB0_160;
	cvt.s64.s32 	%rd116, %r79;
	add.s64 	%rd118, %rd129, %rd116;
	add.s64 	%rd119, %rd1, %rd118;
	mov.b16 	%rs40, 0;
	st.global.u8 	[%rd119+27], %rs40;
	bra.uni 	$L__BB0_161;
$L__BB0_159:
	cvt.s64.s32 	%rd120, %r79;
	add.s64 	%rd122, %rd129, %rd120;
	add.s64 	%rd123, %rd1, %rd122;
	mov.b16 	%rs41, 1;
	st.global.u8 	[%rd123+27], %rs41;
	bra.uni 	$L__BB0_161;
$L__BB0_160:
	cvt.s64.s32 	%rd132, %r79;
	add.s64 	%rd134, %rd129, %rd132;
	add.s64 	%rd135, %rd1, %rd134;
	mov.b16 	%rs44, 4;
	st.global.u8 	[%rd135+27], %rs44;
$L__BB0_161:
	add.s32 	%r1106, %r79, 1;
	ld.global.u32 	%r1107, [%rd7+204];
	setp.lt.s32 	%p94, %r79, %r1107;
	@%p94 bra 	$L__BB0_138;
$L__BB0_162:
	ld.param.u32 	%r1079, [_Z4thalPcPiiiiiiPdiS0_S__param_8];
	mul.lo.s32 	%r83, %r1079, 54;
	add.s32 	%r341, %r83, %r1107;
	add.s32 	%r342, %r341, 28;
	cvt.s64.s32 	%rd227, %r342;
	add.s64 	%rd228, %rd1, %rd227;
	mov.b16 	%rs75, 4;
	st.global.u8 	[%rd228], %rs75;
	cvt.s64.s32 	%rd229, %r83;
	add.s64 	%rd11, %rd1, %rd229;
	st.global.u8 	[%rd11+27], %rs75;
	ld.global.u32 	%r343, [%rd7+200];
	add.s32 	%r344, %r83, %r343;
	add.s32 	%r345, %r344, 1;
	cvt.s64.s32 	%rd230, %r345;
	add.s64 	%rd231, %rd1, %rd230;
	st.global.u8 	[%rd231], %rs75;
	st.global.u8 	[%rd11], %rs75;
	mov.b32 	%r346, 1;
	st.global.u32 	[%rd7+216], %r346;
	ld.global.u32 	%r1113, [%rd7+200];
	setp.lt.s32 	%p132, %r1113, 1;
	@%p132 bra 	$L__BB0_172;
	add.s32 	%r85, %r7, -1;
	add.s32 	%r86, %r7, 624;
	ld.global.u32 	%r1111, [%rd7+204];
	mov.b32 	%r1114, 1;
$L__BB0_164:
	mov.b32 	%r348, 1;
	st.global.u32 	[%rd7+220], %r348;
	setp.lt.s32 	%p133, %r1111, 1;
	@%p133 bra 	$L__BB0_171;
	mov.b32 	%r1112, 1;
$L__BB0_166:
	ld.global.u32 	%r93, [%rd7+216];
	cvt.s64.s32 	%rd232, %r93;
	add.s64 	%rd233, %rd11, %rd232;
	ld.global.s8 	%r350, [%rd233];
	cvt.s64.s32 	%rd234, %r1112;
	add.s64 	%rd235, %rd11, %rd234;
	ld.global.s8 	%r351, [%rd235+27];
	add.s32 	%r352, %r351, %r350;
	setp.eq.s32 	%p134, %r352, 3;
	@%p134 bra 	$L__BB0_168;
	add.s32 	%r353, %r93, -1;
	mad.lo.s32 	%r354, %r353, %r1111, %r85;
	add.s32 	%r355, %r354, %r1112;
	mul.wide.s32 	%rd236, %r355, 8;
	add.s64 	%rd237, %rd2, %rd236;
	mov.b64 	%rd238, 9218868437227405312;
	st.global.u64 	[%rd237], %rd238;
	ld.global.u32 	%r356, [%rd7+216];
	add.s32 	%r357, %r356, -1;
	ld.global.u32 	%r358, [%rd7+204];
	ld.global.u32 	%r359, [%rd7+220];
	mad.lo.s32 	%r360, %r357, %r358, %r86;
	add.s32 	%r361, %r360, %r359;
	mul.wide.s32 	%rd239, %r361, 8;
	add.s64 	%rd240, %rd2, %rd239;
	mov.b64 	%rd241, -4616189618054758400;
	st.global.u64 	[%rd240], %rd241;
	bra.uni 	$L__BB0_169;
$L__BB0_168:
	add.s32 	%r362, %r93, -1;
	mad.lo.s32 	%r363, %r362, %r1111, %r85;
	add.s32 	%r364, %r363, %r1112;
	mul.wide.s32 	%rd242, %r364, 8;
	add.s64 	%rd243, %rd2, %rd242;
	mov.b64 	%rd244, 0;
	st.global.u64 	[%rd243], %rd244;
	ld.global.u32 	%r365, [%rd7+216];
	add.s32 	%r366, %r365, -1;
	ld.global.u32 	%r367, [%rd7+204];
	ld.global.u32 	%r368, [%rd7+220];
	mad.lo.s32 	%r369, %r366, %r367, %r86;
	add.s32 	%r370, %r369, %r368;
	mul.wide.s32 	%rd245, %r370, 8;
	add.s64 	%rd246, %rd2, %rd245;
	mov.b64 	%rd247, -4564063970805153792;
	st.global.u64 	[%rd246], %rd247;
$L__BB0_169:
	ld.global.u32 	%r371, [%rd7+220];
	add.s32 	%r1112, %r371, 1;
	st.global.u32 	[%rd7+220], %r1112;
	ld.global.u32 	%r1111, [%rd7+204];
	setp.lt.s32 	%p135, %r371, %r1111;
	@%p135 bra 	$L__BB0_166;
	ld.global.u32 	%r1114, [%rd7+216];
	ld.global.u32 	%r1113, [%rd7+200];
$L__BB0_171:
	add.s32 	%r101, %r1114, 1;
	st.global.u32 	[%rd7+216], %r101;
	setp.lt.s32 	%p136, %r1114, %r1113;
	mov.u32 	%r1114, %r101;
	@%p136 bra 	$L__BB0_164;
$L__BB0_172:
	mov.b32 	%r372, 1;
	st.global.u32 	[%rd7+228], %r372;
	setp.lt.s32 	%p137, %r1113, 1;
	@%p137 bra 	$L__BB0_268;
	add.s32 	%r103, %r7, -1;
	ld.global.u32 	%r1130, [%rd7+204];
	mov.b32 	%r1134, 1;
	mov.u64 	%rd265, parameter;
$L__BB0_174:
	mov.b32 	%r374, 1;
	st.global.u32 	[%rd7+232], %r374;
	setp.lt.s32 	%p138, %r1130, 1;
	@%p138 bra 	$L__BB0_267;
	mov.b32 	%r1122, 1;
$L__BB0_176:
	ld.global.u32 	%r376, [%rd7+228];
	add.s32 	%r377, %r376, -1;
	mad.lo.s32 	%r378, %r377, %r1130, %r103;
	add.s32 	%r379, %r378, %r1122;
	mul.wide.s32 	%rd248, %r379, 8;
	add.s64 	%rd249, %rd2, %rd248;
	ld.global.f64 	%fd344, [%rd249];
	abs.f64 	%fd345, %fd344;
	setp.geu.f64 	%p139, %fd345, 0d41CDCD64FF800000;
	mov.u32 	%r1131, %r1122;
	@%p139 bra 	$L__BB0_265;
	add.s32 	%r112, %r7, 624;
	mov.b64 	%rd250, -4616189618054758400;
	st.global.u64 	[%rd8+10040], %rd250;
	mov.b64 	%rd251, 9218868437227405312;
	st.global.u64 	[%rd8+10048], %rd251;
	ld.global.u32 	%r113, [%rd7+228];
	ld.global.u32 	%r114, [%rd7+232];
	cvt.s64.s32 	%rd252, %r113;
	add.s64 	%rd12, %rd11, %rd252;
	ld.global.u8 	%rs5, [%rd12];
	cvt.u32.u16 	%r380, %rs5;
	cvt.s32.s8 	%r381, %r380;
	cvt.s64.s32 	%rd253, %r114;
	add.s64 	%rd13, %rd11, %rd253;
	ld.global.u8 	%rs6, [%rd13+27];
	cvt.u32.u16 	%r382, %rs6;
	cvt.s32.s8 	%r383, %r382;
	add.s32 	%r384, %r383, %r381;
	setp.eq.s32 	%p140, %r384, 3;
	@%p140 bra 	$L__BB0_179;
	add.s32 	%r385, %r113, -1;
	ld.global.u32 	%r386, [%rd7+204];
	add.s32 	%r387, %r112, %r114;
	mad.lo.s32 	%r388, %r386, %r385, %r387;
	mul.wide.s32 	%rd254, %r388, 8;
	add.s64 	%rd255, %rd2, %rd254;
	mov.b64 	%rd256, -4616189618054758400;
	st.global.u64 	[%rd255], %rd256;
	ld.global.u32 	%r389, [%rd7+204];
	mad.lo.s32 	%r390, %r389, %r385, %r387;
	add.s32 	%r391, %r390, -625;
	mul.wide.s32 	%rd257, %r391, 8;
	add.s64 	%rd258, %rd2, %rd257;
	mov.b64 	%rd259, 9218868437227405312;
	st.global.u64 	[%rd258], %rd259;
	ld.global.f64 	%fd928, [%rd8+10048];
	bra.uni 	$L__BB0_208;
$L__BB0_179:
	cvt.s32.s8 	%r393, %r380;
	mul.wide.s32 	%rd260, %r393, 5;
	cvt.u64.u16 	%rd261, %rs6;
	cvt.s64.s8 	%rd262, %rd261;
	add.s64 	%rd263, %rd260, %rd262;
	shl.b64 	%rd264, %rd263, 3;
	add.s64 	%rd266, %rd265, %rd264;
	ld.const.f64 	%fd346, [%rd266+45440];
	ld.global.s8 	%r394, [%rd12+-1];
	cvt.u32.u16 	%r395, %rs6;
	ld.global.u8 	%r396, [%rd13+26];
	prmt.b32 	%r397, %r396, %r395, 0x3340U;
	prmt.b32 	%r398, %r380, 0, 0x3340U;
	prmt.b32 	%r399, %r397, %r398, 0x5410U;
	mov.b32 	%r400, 359705;
	dp4a.s32.u32 	%r401, %r399, %r400, %r394;
	mul.wide.s32 	%rd267, %r401, 8;
	add.s64 	%rd268, %rd265, %rd267;
	ld.const.f64 	%fd347, [%rd268+35440];
	add.f64 	%fd925, %fd346, %fd347;
	st.global.f64 	[%rd8+10056], %fd925;
	ld.global.s8 	%r402, [%rd12];
	mul.wide.s32 	%rd269, %r402, 5;
	ld.global.u8 	%rs76, [%rd13+27];
	cvt.u64.u16 	%rd270, %rs76;
	cvt.s64.s8 	%rd271, %rd270;
	add.s64 	%rd272, %rd269, %rd271;
	shl.b64 	%rd273, %rd272, 3;
	add.s64 	%rd274, %rd265, %rd273;
	ld.const.f64 	%fd348, [%rd274+45640];
	ld.global.s8 	%r403, [%rd12+-1];
	ld.global.u8 	%r404, [%rd13+26];
	cvt.u32.u16 	%r405, %rs76;
	prmt.b32 	%r406, %r404, %r405, 0x3340U;
	prmt.b32 	%r407, %r402, 0, 0x3340U;
	prmt.b32 	%r408, %r406, %r407, 0x5410U;
	dp4a.s32.u32 	%r409, %r408, %r400, %r403;
	mul.wide.s32 	%rd275, %r409, 8;
	add.s64 	%rd276, %rd265, %rd275;
	ld.const.f64 	%fd349, [%rd276+40440];
	add.f64 	%fd926, %fd348, %fd349;
	st.global.f64 	[%rd8+10064], %fd926;
	abs.f64 	%fd350, %fd926;
	setp.leu.f64 	%p141, %fd350, 0d41CDCD64FF800000;
	@%p141 bra 	$L__BB0_181;
	mov.b64 	%rd277, 9218868437227405312;
	st.global.u64 	[%rd8+10064], %rd277;
	mov.b64 	%rd278, -4616189618054758400;
	st.global.u64 	[%rd8+10056], %rd278;
	mov.f64 	%fd926, 0d7FF0000000000000;
	mov.f64 	%fd925, 0dBFF0000000000000;
$L__BB0_181:
	ld.global.s8 	%rs7, [%rd13+27];
	cvt.s64.s16 	%rd14, %rs7;
	ld.global.s8 	%rs77, [%rd13+26];
	ld.global.u8 	%rs78, [%rd12];
	cvt.u64.u16 	%rd279, %rs78;
	cvt.s64.s8 	%rd15, %rd279;
	mov.b32 	%r410, {%rs77, %rs7};
	cvt.u32.u16 	%r411, %rs78;
	cvt.s32.s8 	%r412, %r411;
	mov.b32 	%r413, 6405;
	dp2a.lo.s32.u32 	%r414, %r410, %r413, %r412;
	mul.wide.s32 	%rd280, %r414, 8;
	add.s64 	%rd16, %rd265, %rd280;
	ld.const.f64 	%fd353, [%rd16+21000];
	abs.f64 	%fd354, %fd353;
	setp.geu.f64 	%p142, %fd354, 0d41CDCD64FF800000;
	@%p142 bra 	$L__BB0_195;
	cvt.u16.u64 	%rs81, %rd15;
	mov.b32 	%r422, {%rs7, %rs81};
	mov.b32 	%r423, 0;
	mov.b32 	%r424, 1305;
	dp2a.lo.s32.u32 	%r425, %r422, %r424, %r423;
	cvt.s64.s32 	%rd17, %r425;
	ld.global.s8 	%rd304, [%rd12+-1];
	add.s64 	%rd305, %rd17, %rd304;
	shl.b64 	%rd306, %rd305, 3;
	mov.u64 	%rd307, parameter;
	add.s64 	%rd18, %rd307, %rd306;
	ld.const.f64 	%fd372, [%rd18+23000];
	abs.f64 	%fd373, %fd372;
	setp.geu.f64 	%p147, %fd373, 0d41CDCD64FF800000;
	@%p147 bra 	$L__BB0_189;
	mad.lo.s64 	%rd321, %rd14, -24, %rd17;
	shl.b64 	%rd322, %rd321, 3;
	mov.u64 	%rd323, parameter;
	add.s64 	%rd324, %rd323, %rd322;
	ld.const.f64 	%fd389, [%rd324+45440];
	ld.const.f64 	%fd390, [%rd16+20000];
	add.f64 	%fd391, %fd389, %fd390;
	ld.const.f64 	%fd392, [%rd18+22000];
	add.f64 	%fd919, %fd391, %fd392;
	st.global.f64 	[%rd8+10080], %fd919;
	ld.global.s8 	%r430, [%rd12];
	mul.wide.s32 	%rd325, %r430, 5;
	ld.global.s8 	%rs84, [%rd13+27];
	cvt.s64.s16 	%rd326, %rs84;
	add.s64 	%rd327, %rd325, %rd326;
	shl.b64 	%rd328, %rd327, 3;
	add.s64 	%rd329, %rd323, %rd328;
	ld.const.f64 	%fd393, [%rd329+45640];
	ld.global.s8 	%rs85, [%rd13+26];
	mov.b32 	%r431, {%rs85, %rs84};
	mov.b32 	%r432, 6405;
	dp2a.lo.s32.u32 	%r433, %r431, %r432, %r430;
	mul.wide.s32 	%rd330, %r433, 8;
	add.s64 	%rd331, %rd323, %rd330;
	ld.const.f64 	%fd394, [%rd331+21000];
	add.f64 	%fd395, %fd393, %fd394;
	ld.global.s8 	%rd332, [%rd12+-1];
	cvt.s32.s16 	%r434, %rs84;
	mul.wide.s32 	%rd333, %r434, 24;
	add.s64 	%rd334, %rd327, %rd333;
	add.s64 	%rd335, %rd334, %rd332;
	shl.b64 	%rd336, %rd335, 3;
	add.s64 	%rd337, %rd323, %rd336;
	ld.const.f64 	%fd396, [%rd337+23000];
	add.f64 	%fd920, %fd395, %fd396;
	st.global.f64 	[%rd8+10088], %fd920;
	abs.f64 	%fd397, %fd920;
	setp.leu.f64 	%p151, %fd397, 0d41CDCD64FF800000;
	@%p151 bra 	$L__BB0_185;
	mov.b64 	%rd338, 9218868437227405312;
	st.global.u64 	[%rd8+10088], %rd338;
	mov.b64 	%rd339, -4616189618054758400;
	st.global.u64 	[%rd8+10080], %rd339;
	mov.f64 	%fd920, 0d7FF0000000000000;
	mov.f64 	%fd919, 0dBFF0000000000000;
$L__BB0_185:
	add.f64 	%fd400, %fd920, 0d4069000000000000;
	add.f64 	%fd401, %fd919, 0dC016CCCCCCCCCCCD;
	ld.global.f64 	%fd927, [%rd8+10016];
	add.f64 	%fd402, %fd401, %fd927;
	div.rn.f64 	%fd32, %fd400, %fd402;
	st.global.f64 	[%rd8+10096], %fd32;
	abs.f64 	%fd403, %fd926;
	setp.geu.f64 	%p152, %fd403, 0d41CDCD64FF800000;
	@%p152 bra 	$L__BB0_188;
	add.f64 	%fd404, %fd926, 0d4069000000000000;
	add.f64 	%fd405, %fd925, 0dC016CCCCCCCCCCCD;
	add.f64 	%fd406, %fd405, %fd927;
	div.rn.f64 	%fd407, %fd404, %fd406;
	st.global.f64 	[%rd8+10072], %fd407;
	setp.geu.f64 	%p153, %fd407, %fd32;
	@%p153 bra 	$L__BB0_203;
	st.global.f64 	[%rd8+10056], %fd919;
	st.global.f64 	[%rd8+10064], %fd920;
	st.global.f64 	[%rd8+10072], %fd32;
	mov.f64 	%fd925, %fd919;
	mov.f64 	%fd926, %fd920;
	bra.uni 	$L__BB0_203;
$L__BB0_188:
	st.global.f64 	[%rd8+10056], %fd919;
	st.global.f64 	[%rd8+10064], %fd920;
	st.global.f64 	[%rd8+10072], %fd32;
	mov.f64 	%fd925, %fd919;
	mov.f64 	%fd926, %fd920;
	bra.uni 	$L__BB0_203;
$L__BB0_189:
	mad.lo.s64 	%rd308, %rd14, -24, %rd17;
	shl.b64 	%rd309, %rd308, 3;
	mov.u64 	%rd310, parameter;
	add.s64 	%rd311, %rd310, %rd309;
	ld.const.f64 	%fd374, [%rd311+45440];
	ld.const.f64 	%fd375, [%rd16+20000];
	add.f64 	%fd921, %fd374, %fd375;
	st.global.f64 	[%rd8+10080], %fd921;
	ld.global.s8 	%r426, [%rd12];
	mul.wide.s32 	%rd312, %r426, 5;
	ld.global.s8 	%rs82, [%rd13+27];
	cvt.s64.s16 	%rd313, %rs82;
	add.s64 	%rd314, %rd312, %rd313;
	shl.b64 	%rd315, %rd314, 3;
	add.s64 	%rd316, %rd310, %rd315;
	ld.const.f64 	%fd376, [%rd316+45640];
	ld.global.s8 	%rs83, [%rd13+26];
	mov.b32 	%r427, {%rs83, %rs82};
	mov.b32 	%r428, 6405;
	dp2a.lo.s32.u32 	%r429, %r427, %r428, %r426;
	mul.wide.s32 	%rd317, %r429, 8;
	add.s64 	%rd318, %rd310, %rd317;
	ld.const.f64 	%fd377, [%rd318+21000];
	add.f64 	%fd922, %fd376, %fd377;
	st.global.f64 	[%rd8+10088], %fd922;
	abs.f64 	%fd378, %fd922;
	setp.leu.f64 	%p148, %fd378, 0d41CDCD64FF800000;
	@%p148 bra 	$L__BB0_191;
	mov.b64 	%rd319, 9218868437227405312;
	st.global.u64 	[%rd8+10088], %rd319;
	mov.b64 	%rd320, -4616189618054758400;
	st.global.u64 	[%rd8+10080], %rd320;
	mov.f64 	%fd922, 0d7FF0000000000000;
	mov.f64 	%fd921, 0dBFF0000000000000;
$L__BB0_191:
	add.f64 	%fd381, %fd922, 0d4069000000000000;
	add.f64 	%fd382, %fd921, 0dC016CCCCCCCCCCCD;
	ld.global.f64 	%fd927, [%rd8+10016];
	add.f64 	%fd383, %fd382, %fd927;
	div.rn.f64 	%fd38, %fd381, %fd383;
	st.global.f64 	[%rd8+10096], %fd38;
	abs.f64 	%fd384, %fd926;
	setp.geu.f64 	%p149, %fd384, 0d41CDCD64FF800000;
	@%p149 bra 	$L__BB0_194;
	add.f64 	%fd385, %fd926, 0d4069000000000000;
	add.f64 	%fd386, %fd925, 0dC016CCCCCCCCCCCD;
	add.f64 	%fd387, %fd386, %fd927;
	div.rn.f64 	%fd388, %fd385, %fd387;
	st.global.f64 	[%rd8+10072], %fd388;
	setp.geu.f64 	%p150, %fd388, %fd38;
	@%p150 bra 	$L__BB0_203;
	st.global.f64 	[%rd8+10056], %fd921;
	st.global.f64 	[%rd8+10064], %fd922;
	st.global.f64 	[%rd8+10072], %fd38;
	mov.f64 	%fd925, %fd921;
	mov.f64 	%fd926, %fd922;
	bra.uni 	$L__BB0_203;
$L__BB0_194:
	st.global.f64 	[%rd8+10056], %fd921;
	st.global.f64 	[%rd8+10064], %fd922;
	st.global.f64 	[%rd8+10072], %fd38;
	mov.f64 	%fd925, %fd921;
	mov.f64 	%fd926, %fd922;
	bra.uni 	$L__BB0_203;
$L__BB0_195:
	cvt.u16.u64 	%rs79, %rd15;
	mov.b32 	%r415, {%rs7, %rs79};
	mov.b32 	%r416, 0;
	mov.b32 	%r417, 1305;
	dp2a.lo.s32.u32 	%r418, %r415, %r417, %r416;
	cvt.s64.s32 	%rd19, %r418;
	ld.global.s8 	%rd282, [%rd12+-1];
	add.s64 	%rd283, %rd19, %rd282;
	shl.b64 	%rd284, %rd283, 3;
	mov.u64 	%rd285, parameter;
	add.s64 	%rd20, %rd285, %rd284;
	ld.const.f64 	%fd355, [%rd20+23000];
	abs.f64 	%fd356, %fd355;
	setp.lt.f64 	%p143, %fd356, 0d41CDCD64FF800000;
	@%p143 bra 	$L__BB0_197;
	ld.global.f64 	%fd927, [%rd8+10016];
	bra.uni 	$L__BB0_203;
$L__BB0_197:
	mad.lo.s64 	%rd286, %rd14, -24, %rd19;
	shl.b64 	%rd287, %rd286, 3;
	mov.u64 	%rd288, parameter;
	add.s64 	%rd289, %rd288, %rd287;
	ld.const.f64 	%fd357, [%rd289+45440];
	ld.const.f64 	%fd358, [%rd20+22000];
	add.f64 	%fd923, %fd357, %fd358;
	st.global.f64 	[%rd8+10080], %fd923;
	ld.global.s8 	%r419, [%rd12];
	mul.wide.s32 	%rd290, %r419, 5;
	ld.global.u8 	%rs80, [%rd13+27];
	cvt.u64.u16 	%rd291, %rs80;
	cvt.s64.s8 	%rd292, %rd291;
	add.s64 	%rd293, %rd290, %rd292;
	shl.b64 	%rd294, %rd293, 3;
	add.s64 	%rd295, %rd288, %rd294;
	ld.const.f64 	%fd359, [%rd295+45640];
	ld.global.s8 	%rd296, [%rd12+-1];
	cvt.u32.u16 	%r420, %rs80;
	cvt.s32.s8 	%r421, %r420;
	mul.wide.s32 	%rd297, %r421, 24;
	add.s64 	%rd298, %rd293, %rd297;
	add.s64 	%rd299, %rd298, %rd296;
	shl.b64 	%rd300, %rd299, 3;
	add.s64 	%rd301, %rd288, %rd300;
	ld.const.f64 	%fd360, [%rd301+23000];
	add.f64 	%fd924, %fd359, %fd360;
	st.global.f64 	[%rd8+10088], %fd924;
	abs.f64 	%fd361, %fd924;
	setp.leu.f64 	%p144, %fd361, 0d41CDCD64FF800000;
	@%p144 bra 	$L__BB0_199;
	mov.b64 	%rd302, 9218868437227405312;
	st.global.u64 	[%rd8+10088], %rd302;
	mov.b64 	%rd303, -4616189618054758400;
	st.global.u64 	[%rd8+10080], %rd303;
	mov.f64 	%fd924, 0d7FF0000000000000;
	mov.f64 	%fd923, 0dBFF0000000000000;
$L__BB0_199:
	add.f64 	%fd364, %fd924, 0d4069000000000000;
	add.f64 	%fd365, %fd923, 0dC016CCCCCCCCCCCD;
	ld.global.f64 	%fd927, [%rd8+10016];
	add.f64 	%fd366, %fd365, %fd927;
	div.rn.f64 	%fd45, %fd364, %fd366;
	st.global.f64 	[%rd8+10096], %fd45;
	abs.f64 	%fd367, %fd926;
	setp.geu.f64 	%p145, %fd367, 0d41CDCD64FF800000;
	@%p145 bra 	$L__BB0_202;
	add.f64 	%fd368, %fd926, 0d4069000000000000;
	add.f64 	%fd369, %fd925, 0dC016CCCCCCCCCCCD;
	add.f64 	%fd370, %fd369, %fd927;
	div.rn.f64 	%fd371, %fd368, %fd370;
	st.global.f64 	[%rd8+10072], %fd371;
	setp.geu.f64 	%p146, %fd371, %fd45;
	@%p146 bra 	$L__BB0_203;
	st.global.f64 	[%rd8+10056], %fd923;
	st.global.f64 	[%rd8+10064], %fd924;
	st.global.f64 	[%rd8+10072], %fd45;
	mov.f64 	%fd925, %fd923;
	mov.f64 	%fd926, %fd924;
	bra.uni 	$L__BB0_203;
$L__BB0_202:
	st.global.f64 	[%rd8+10056], %fd923;
	st.global.f64 	[%rd8+10064], %fd924;
	st.global.f64 	[%rd8+10072], %fd45;
	mov.f64 	%fd925, %fd923;
	mov.f64 	%fd926, %fd924;
$L__BB0_203:
	ld.global.s8 	%r435, [%rd12];
	mul.wide.s32 	%rd340, %r435, 5;
	ld.global.s8 	%rd341, [%rd13+27];
	add.s64 	%rd342, %rd340, %rd341;
	shl.b64 	%rd343, %rd342, 3;
	mov.u64 	%rd344, parameter;
	add.s64 	%rd345, %rd344, %rd343;
	ld.const.f64 	%fd49, [%rd345+45440];
	st.global.f64 	[%rd8+10080], %fd49;
	ld.global.s8 	%r436, [%rd12];
	mul.wide.s32 	%rd346, %r436, 5;
	ld.global.s8 	%rd347, [%rd13+27];
	add.s64 	%rd348, %rd346, %rd347;
	shl.b64 	%rd349, %rd348, 3;
	add.s64 	%rd350, %rd344, %rd349;
	ld.const.f64 	%fd928, [%rd350+45640];
	st.global.f64 	[%rd8+10088], %fd928;
	add.f64 	%fd408, %fd928, 0d4069000000000000;
	add.f64 	%fd409, %fd49, 0dC016CCCCCCCCCCCD;
	add.f64 	%fd410, %fd409, %fd927;
	div.rn.f64 	%fd51, %fd408, %fd410;
	st.global.f64 	[%rd8+10096], %fd51;
	abs.f64 	%fd411, %fd926;
	setp.geu.f64 	%p154, %fd411, 0d41CDCD64FF800000;
	@%p154 bra 	$L__BB0_207;
	ld.global.f64 	%fd412, [%rd8+10072];
	setp.geu.f64 	%p155, %fd412, %fd51;
	@%p155 bra 	$L__BB0_206;
	st.global.f64 	[%rd8+10040], %fd49;
	st.global.f64 	[%rd8+10048], %fd928;
	bra.uni 	$L__BB0_208;
$L__BB0_206:
	st.global.f64 	[%rd8+10040], %fd925;
	st.global.f64 	[%rd8+10048], %fd926;
	mov.f64 	%fd928, %fd926;
	bra.uni 	$L__BB0_208;
$L__BB0_207:
	st.global.f64 	[%rd8+10040], %fd49;
	st.global.f64 	[%rd8+10048], %fd928;
$L__BB0_208:
	abs.f64 	%fd413, %fd928;
	setp.geu.f64 	%p156, %fd413, 0d41CDCD64FF800000;
	@%p156 bra 	$L__BB0_210;
	ld.global.f64 	%fd414, [%rd8+10040];
	ld.global.u32 	%r437, [%rd7+228];
	add.s32 	%r438, %r437, -1;
	ld.global.u32 	%r439, [%rd7+204];
	ld.global.u32 	%r440, [%rd7+232];
	mad.lo.s32 	%r441, %r438, %r439, %r112;
	add.s32 	%r442, %r441, %r440;
	mul.wide.s32 	%rd351, %r442, 8;
	add.s64 	%rd352, %rd2, %rd351;
	st.global.f64 	[%rd352], %fd414;
	ld.global.f64 	%fd415, [%rd8+10048];
	ld.global.u32 	%r443, [%rd7+228];
	add.s32 	%r444, %r443, -1;
	ld.global.u32 	%r445, [%rd7+204];
	ld.global.u32 	%r446, [%rd7+232];
	mad.lo.s32 	%r447, %r444, %r445, %r103;
	add.s32 	%r448, %r447, %r446;
	mul.wide.s32 	%rd353, %r448, 8;
	add.s64 	%rd354, %rd2, %rd353;
	st.global.f64 	[%rd354], %fd415;
$L__BB0_210:
	ld.global.u32 	%r115, [%rd7+228];
	ld.global.u32 	%r1131, [%rd7+232];
	min.s32 	%r450, %r115, %r1131;
	setp.lt.s32 	%p157, %r450, 2;
	ld.global.u32 	%r1130, [%rd7+204];
	@%p157 bra 	$L__BB0_265;
	add.s32 	%r118, %r115, -1;
	add.s32 	%r119, %r112, %r1131;
	mad.lo.s32 	%r451, %r1130, %r118, %r119;
	mul.wide.s32 	%rd355, %r451, 8;
	add.s64 	%rd356, %rd2, %rd355;
	ld.global.f64 	%fd933, [%rd356];
	st.global.f64 	[%rd8+10072], %fd933;
	ld.global.u32 	%r452, [%rd7+204];
	add.s32 	%r120, %r119, -625;
	mad.lo.s32 	%r453, %r452, %r118, %r120;
	mul.wide.s32 	%rd357, %r453, 8;
	add.s64 	%rd358, %rd2, %rd357;
	ld.global.f64 	%fd932, [%rd358];
	st.global.f64 	[%rd8+10088], %fd932;
	add.f64 	%fd416, %fd932, 0d4069000000000000;
	add.f64 	%fd417, %fd933, 0dC016CCCCCCCCCCCD;
	ld.global.f64 	%fd55, [%rd8+10016];
	add.f64 	%fd418, %fd417, %fd55;
	div.rn.f64 	%fd56, %fd416, %fd418;
	st.global.f64 	[%rd8+10056], %fd56;
	add.s32 	%r121, %r115, -2;
	ld.global.u32 	%r454, [%rd7+204];
	add.s32 	%r122, %r119, -626;
	mad.lo.s32 	%r455, %r454, %r121, %r122;
	mul.wide.s32 	%rd359, %r455, 8;
	add.s64 	%rd360, %rd2, %rd359;
	ld.global.f64 	%fd419, [%rd360];
	abs.f64 	%fd420, %fd419;
	setp.geu.f64 	%p158, %fd420, 0d41CDCD64FF800000;
	@%p158 bra 	$L__BB0_215;
	cvt.u64.u32 	%rd363, %r115;
	add.s64 	%rd21, %rd11, %rd363;
	add.s32 	%r456, %r83, %r1131;
	add.s32 	%r457, %r456, 26;
	cvt.s64.s32 	%rd364, %r457;
	add.s64 	%rd22, %rd1, %rd364;
	ld.global.s8 	%r458, [%rd22+1];
	ld.global.u8 	%r459, [%rd21];
	ld.global.u8 	%r460, [%rd21+-1];
	prmt.b32 	%r461, %r460, %r459, 0x3340U;
	ld.global.u8 	%r462, [%rd22];
	prmt.b32 	%r463, %r462, 0, 0x3340U;
	prmt.b32 	%r464, %r461, %r463, 0x5410U;
	mov.b32 	%r465, 334205;
	dp4a.s32.u32 	%r466, %r464, %r465, %r458;
	mul.wide.s32 	%rd365, %r466, 8;
	mov.u64 	%rd366, parameter;
	add.s64 	%rd367, %rd366, %rd365;
	ld.const.f64 	%fd57, [%rd367+5000];
	st.global.f64 	[%rd8+10104], %fd57;
	abs.f64 	%fd423, %fd57;
	setp.lt.f64 	%p159, %fd423, 0d41CDCD64FF800000;
	@%p159 bra 	$L__BB0_214;
	ld.global.f64 	%fd930, [%rd8+10096];
	ld.global.f64 	%fd929, [%rd8+10080];
	bra.uni 	$L__BB0_216;
$L__BB0_214:
	ld.global.u32 	%r467, [%rd7+204];
	mad.lo.s32 	%r468, %r467, %r121, %r122;
	mul.wide.s32 	%rd368, %r468, 8;
	add.s64 	%rd369, %rd2, %rd368;
	ld.global.f64 	%fd424, [%rd369];
	add.f64 	%fd930, %fd424, %fd57;
	st.global.f64 	[%rd8+10096], %fd930;
	ld.global.s8 	%r469, [%rd22+1];
	ld.global.u8 	%r470, [%rd21];
	ld.global.u8 	%r471, [%rd21+-1];
	prmt.b32 	%r472, %r471, %r470, 0x3340U;
	ld.global.u8 	%r473, [%rd22];
	prmt.b32 	%r474, %r473, 0, 0x3340U;
	prmt.b32 	%r475, %r472, %r474, 0x5410U;
	mov.b32 	%r476, 334205;
	dp4a.s32.u32 	%r477, %r475, %r476, %r469;
	mul.wide.s32 	%rd370, %r477, 8;
	mov.u64 	%rd371, parameter;
	add.s64 	%rd372, %rd371, %rd370;
	ld.const.f64 	%fd425, [%rd372];
	st.global.f64 	[%rd8+10104], %fd425;
	ld.global.u32 	%r478, [%rd7+204];
	mad.lo.s32 	%r479, %r478, %r121, %r119;
	add.s32 	%r480, %r479, -1;
	mul.wide.s32 	%rd373, %r480, 8;
	add.s64 	%rd374, %rd2, %rd373;
	ld.global.f64 	%fd426, [%rd374];
	add.f64 	%fd929, %fd426, %fd425;
	st.global.f64 	[%rd8+10080], %fd929;
	bra.uni 	$L__BB0_216;
$L__BB0_215:
	mov.b64 	%rd361, -4616189618054758400;
	st.global.u64 	[%rd8+10080], %rd361;
	mov.b64 	%rd362, 9218868437227405312;
	st.global.u64 	[%rd8+10096], %rd362;
	mov.f64 	%fd930, 0d7FF0000000000000;
	mov.f64 	%fd929, 0dBFF0000000000000;
$L__BB0_216:
	add.f64 	%fd427, %fd930, 0d4069000000000000;
	add.f64 	%fd428, %fd929, 0dC016CCCCCCCCCCCD;
	add.f64 	%fd429, %fd428, %fd55;
	div.rn.f64 	%fd64, %fd427, %fd429;
	st.global.f64 	[%rd8+10064], %fd64;
	setp.geu.f64 	%p160, %fd929, 0dC0A3880000000000;
	@%p160 bra 	$L__BB0_218;
	mov.b64 	%rd375, -4564063970805153792;
	st.global.u64 	[%rd8+10080], %rd375;
	mov.b64 	%rd376, 0;
	st.global.u64 	[%rd8+10096], %rd376;
	mov.f64 	%fd929, 0dC0A9300000000000;
$L__BB0_218:
	setp.geu.f64 	%p161, %fd933, 0dC0A3880000000000;
	@%p161 bra 	$L__BB0_220;
	mov.b64 	%rd377, -4564063970805153792;
	st.global.u64 	[%rd8+10072], %rd377;
	mov.b64 	%rd378, 0;
	st.global.u64 	[%rd8+10088], %rd378;
	mov.f64 	%fd933, 0dC0A9300000000000;
	mov.f64 	%fd932, 0d0000000000000000;
$L__BB0_220:
	setp.gt.f64 	%p162, %fd64, %fd56;
	@%p162 bra 	$L__BB0_222;
	setp.leu.f64 	%p163, %fd933, 0d0000000000000000;
	setp.leu.f64 	%p164, %fd932, 0d0000000000000000;
	or.pred  	%p165, %p163, %p164;
	@%p165 bra 	$L__BB0_223;
$L__BB0_222:
	ld.global.u32 	%r485, [%rd7+204];
	mad.lo.s32 	%r486, %r485, %r118, %r119;
	mul.wide.s32 	%rd383, %r486, 8;
	add.s64 	%rd384, %rd2, %rd383;
	st.global.f64 	[%rd384], %fd929;
	ld.global.f64 	%fd434, [%rd8+10096];
	ld.global.u32 	%r487, [%rd7+204];
	mad.lo.s32 	%r488, %r487, %r118, %r120;
	mul.wide.s32 	%rd385, %r488, 8;
	add.s64 	%rd386, %rd2, %rd385;
	st.global.f64 	[%rd386], %fd434;
	bra.uni 	$L__BB0_225;
$L__BB0_223:
	setp.ltu.f64 	%p166, %fd56, %fd64;
	@%p166 bra 	$L__BB0_225;
	ld.global.u32 	%r481, [%rd7+204];
	mad.lo.s32 	%r482, %r481, %r118, %r119;
	mul.wide.s32 	%rd379, %r482, 8;
	add.s64 	%rd380, %rd2, %rd379;
	st.global.f64 	[%rd380], %fd933;
	ld.global.f64 	%fd433, [%rd8+10088];
	ld.global.u32 	%r483, [%rd7+204];
	mad.lo.s32 	%r484, %r483, %r118, %r120;
	mul.wide.s32 	%rd381, %r484, 8;
	add.s64 	%rd382, %rd2, %rd381;
	st.global.f64 	[%rd382], %fd433;
$L__BB0_225:
	mov.b32 	%r1129, 3;
	st.global.u32 	[%rd7+216], %r1129;
$L__BB0_226:
	ld.global.u32 	%r490, [%rd7+232];
	sub.s32 	%r491, %r490, %r1129;
	add.s32 	%r1125, %r491, 1;
	st.global.u32 	[%rd7+224], %r1125;
	setp.lt.u32 	%p167, %r491, 2147483647;
	@%p167 bra 	$L__BB0_228;
	ld.global.u32 	%r494, [%rd7+228];
	add.s32 	%r495, %r494, %r1125;
	add.s32 	%r1127, %r495, -2;
	st.global.u32 	[%rd7+220], %r1127;
	mov.b32 	%r1125, 1;
	st.global.u32 	[%rd7+224], %r1125;
	bra.uni 	$L__BB0_229;
$L__BB0_228:
	ld.global.u32 	%r492, [%rd7+228];
	add.s32 	%r1127, %r492, -1;
	st.global.u32 	[%rd7+220], %r1127;
$L__BB0_229:
	setp.lt.s32 	%p168, %r1127, 1;
	@%p168 bra 	$L__BB0_263;
$L__BB0_230:
	ld.global.u32 	%r496, [%rd7+232];
	setp.ge.s32 	%p169, %r1125, %r496;
	@%p169 bra 	$L__BB0_262;
	add.s32 	%r497, %r1127, -1;
	ld.global.u32 	%r498, [%rd7+204];
	mad.lo.s32 	%r499, %r497, %r498, %r103;
	add.s32 	%r500, %r499, %r1125;
	mul.wide.s32 	%rd387, %r500, 8;
	add.s64 	%rd388, %rd2, %rd387;
	ld.global.f64 	%fd435, [%rd388];
	abs.f64 	%fd436, %fd435;
	setp.geu.f64 	%p170, %fd436, 0d41CDCD64FF800000;
	@%p170 bra 	$L__BB0_261;
	mov.b64 	%rd389, -4616189618054758400;
	st.global.u64 	[%rd8+10040], %rd389;
	mov.b64 	%rd390, 9218868437227405312;
	st.global.u64 	[%rd8+10048], %rd390;
	ld.global.u32 	%r131, [%rd7+220];
	ld.global.u32 	%r132, [%rd7+224];
	ld.global.u32 	%r133, [%rd7+228];
	ld.global.u32 	%r134, [%rd7+232];
	mov.b64 	%rd391, -4564063970805153792;
	st.global.u64 	[%rd8+10072], %rd391;
	mov.b64 	%rd392, 0;
	st.global.u64 	[%rd8+10080], %rd392;
	not.b32 	%r501, %r131;
	add.s32 	%r135, %r133, %r501;
	st.global.u32 	[%rd7+236], %r135;
	not.b32 	%r502, %r132;
	add.s32 	%r503, %r134, %r502;
	st.global.u32 	[%rd7+240], %r503;
	add.s32 	%r504, %r503, %r135;
	add.s32 	%r137, %r504, -1;
	st.global.u32 	[%rd7+244], %r137;
	setp.eq.s32 	%p171, %r135, 0;
	setp.gt.s32 	%p172, %r503, 0;
	and.pred  	%p173, %p171, %p172;
	@%p173 bra 	$L__BB0_234;
	setp.ne.s32 	%p174, %r503, 0;
	setp.lt.s32 	%p175, %r135, 1;
	or.pred  	%p176, %p174, %p175;
	@%p176 bra 	$L__BB0_247;
$L__BB0_234:
	setp.ne.s32 	%p186, %r503, 1;
	setp.ne.s32 	%p187, %r135, 1;
	and.pred  	%p188, %p186, %p187;
	@%p188 bra 	$L__BB0_243;
	setp.eq.s32 	%p191, %r503, 1;
	setp.eq.s32 	%p192, %r135, 0;
	and.pred  	%p193, %p191, %p192;
	@%p193 bra 	$L__BB0_238;
	setp.eq.s32 	%p194, %r135, 1;
	setp.eq.s32 	%p195, %r503, 0;
	and.pred  	%p196, %p195, %p194;
	@%p196 bra 	$L__BB0_238;
	ld.global.f64 	%fd935, [%rd8+10080];
	ld.global.f64 	%fd934, [%rd8+10072];
	bra.uni 	$L__BB0_239;
$L__BB0_238:
	mul.wide.s32 	%rd488, %r137, 8;
	mov.u64 	%rd489, parameter;
	add.s64 	%rd490, %rd489, %rd488;
	ld.const.f64 	%fd514, [%rd490+25200];
	cvt.s64.s32 	%rd491, %r131;
	add.s64 	%rd492, %rd11, %rd491;
	cvt.s64.s32 	%rd493, %r133;
	add.s64 	%rd494, %rd11, %rd493;
	cvt.s64.s32 	%rd495, %r132;
	add.s64 	%rd496, %rd11, %rd495;
	cvt.s64.s32 	%rd497, %r134;
	add.s64 	%rd498, %rd11, %rd497;
	ld.global.s8 	%r617, [%rd498+27];
	ld.global.u8 	%r618, [%rd494];
	ld.global.u8 	%r619, [%rd492];
	prmt.b32 	%r620, %r619, %r618, 0x3340U;
	ld.global.u8 	%r621, [%rd496+27];
	prmt.b32 	%r622, %r621, 0, 0x3340U;
	prmt.b32 	%r623, %r620, %r622, 0x5410U;
	mov.b32 	%r624, 334205;
	dp4a.s32.u32 	%r625, %r623, %r624, %r617;
	mul.wide.s32 	%rd499, %r625, 8;
	add.s64 	%rd500, %rd489, %rd499;
	ld.const.f64 	%fd515, [%rd500+5000];
	add.f64 	%fd935, %fd514, %fd515;
	st.global.f64 	[%rd8+10080], %fd935;
	ld.global.u32 	%r626, [%rd7+244];
	mul.wide.s32 	%rd501, %r626, 8;
	add.s64 	%rd502, %rd489, %rd501;
	ld.const.f64 	%fd516, [%rd502+24480];
	ld.global.s8 	%r627, [%rd498+27];
	ld.global.u8 	%r628, [%rd492];
	ld.global.u8 	%r629, [%rd494];
	prmt.b32 	%r630, %r629, %r628, 0x3340U;
	ld.global.u8 	%r631, [%rd496+27];
	prmt.b32 	%r632, %r631, 0, 0x3340U;
	prmt.b32 	%r633, %r630, %r632, 0x5410U;
	mov.b32 	%r634, 359705;
	dp4a.s32.u32 	%r635, %r633, %r634, %r627;
	mul.wide.s32 	%rd503, %r635, 8;
	add.s64 	%rd504, %rd489, %rd503;
	ld.const.f64 	%fd517, [%rd504];
	add.f64 	%fd934, %fd516, %fd517;
	st.global.f64 	[%rd8+10072], %fd934;
$L__BB0_239:
	add.s32 	%r636, %r131, -1;
	ld.global.u32 	%r637, [%rd7+204];
	add.s32 	%r638, %r103, %r132;
	mad.lo.s32 	%r639, %r637, %r636, %r638;
	mul.wide.s32 	%rd505, %r639, 8;
	add.s64 	%rd506, %rd2, %rd505;
	ld.global.f64 	%fd518, [%rd506];
	add.f64 	%fd937, %fd518, %fd935;
	st.global.f64 	[%rd8+10080], %fd937;
	ld.global.u32 	%r640, [%rd7+204];
	mad.lo.s32 	%r641, %r640, %r636, %r638;
	add.s32 	%r642, %r641, 625;
	mul.wide.s32 	%rd507, %r642, 8;
	add.s64 	%rd508, %rd2, %rd507;
	ld.global.f64 	%fd519, [%rd508];
	add.f64 	%fd936, %fd519, %fd934;
	st.global.f64 	[%rd8+10072], %fd936;
	abs.f64 	%fd520, %fd937;
	setp.leu.f64 	%p197, %fd520, 0d41CDCD64FF800000;
	@%p197 bra 	$L__BB0_241;
	mov.b64 	%rd509, 9218868437227405312;
	st.global.u64 	[%rd8+10080], %rd509;
	mov.b64 	%rd510, -4616189618054758400;
	st.global.u64 	[%rd8+10072], %rd510;
	mov.f64 	%fd937, 0d7FF0000000000000;
	mov.f64 	%fd936, 0dBFF0000000000000;
$L__BB0_241:
	add.f64 	%fd523, %fd937, 0d4069000000000000;
	add.f64 	%fd524, %fd936, 0dC016CCCCCCCCCCCD;
	ld.global.f64 	%fd525, [%rd8+10016];
	add.f64 	%fd526, %fd524, %fd525;
	div.rn.f64 	%fd527, %fd523, %fd526;
	st.global.f64 	[%rd8+10056], %fd527;
	add.s32 	%r643, %r133, -1;
	ld.global.u32 	%r644, [%rd7+204];
	add.s32 	%r645, %r103, %r134;
	mad.lo.s32 	%r646, %r644, %r643, %r645;
	mul.wide.s32 	%rd511, %r646, 8;
	add.s64 	%rd512, %rd2, %rd511;
	ld.global.f64 	%fd528, [%rd512];
	add.f64 	%fd529, %fd528, 0d4069000000000000;
	ld.global.f64 	%fd530, [%rd512+5000];
	add.f64 	%fd531, %fd530, 0dC016CCCCCCCCCCCD;
	add.f64 	%fd532, %fd531, %fd525;
	div.rn.f64 	%fd533, %fd529, %fd532;
	st.global.f64 	[%rd8+10064], %fd533;
	setp.leu.f64 	%p198, %fd527, %fd533;
	@%p198 bra 	$L__BB0_256;
	st.global.f64 	[%rd8+10040], %fd936;
	st.global.f64 	[%rd8+10048], %fd937;
	bra.uni 	$L__BB0_256;
$L__BB0_243:
	mul.wide.s32 	%rd447, %r137, 8;
	mov.u64 	%rd448, parameter;
	add.s64 	%rd449, %rd448, %rd447;
	ld.const.f64 	%fd488, [%rd449+25200];
	cvt.s64.s32 	%rd450, %r131;
	add.s64 	%rd451, %rd11, %rd450;
	ld.global.s8 	%r601, [%rd451];
	mul.wide.s32 	%rd452, %r601, 5;
	cvt.s64.s32 	%rd453, %r132;
	add.s64 	%rd454, %rd11, %rd453;
	ld.global.s8 	%rd455, [%rd454+27];
	add.s64 	%rd456, %rd452, %rd455;
	shl.b64 	%rd457, %rd456, 3;
	add.s64 	%rd458, %rd448, %rd457;
	ld.const.f64 	%fd489, [%rd458+45640];
	add.f64 	%fd490, %fd488, %fd489;
	cvt.s64.s32 	%rd459, %r133;
	add.s64 	%rd460, %rd11, %rd459;
	ld.global.s8 	%r602, [%rd460];
	mul.wide.s32 	%rd461, %r602, 5;
	cvt.s64.s32 	%rd462, %r134;
	add.s64 	%rd463, %rd11, %rd462;
	ld.global.s8 	%rd464, [%rd463+27];
	add.s64 	%rd465, %rd461, %rd464;
	shl.b64 	%rd466, %rd465, 3;
	add.s64 	%rd467, %rd448, %rd466;
	ld.const.f64 	%fd491, [%rd467+45640];
	add.f64 	%fd492, %fd490, %fd491;
	st.global.f64 	[%rd8+10080], %fd492;
	add.s32 	%r603, %r131, -1;
	ld.global.u32 	%r604, [%rd7+204];
	add.s32 	%r605, %r103, %r132;
	mad.lo.s32 	%r606, %r604, %r603, %r605;
	mul.wide.s32 	%rd468, %r606, 8;
	add.s64 	%rd469, %rd2, %rd468;
	ld.global.f64 	%fd493, [%rd469];
	add.f64 	%fd939, %fd493, %fd492;
	st.global.f64 	[%rd8+10080], %fd939;
	ld.global.u32 	%r607, [%rd7+244];
	mul.wide.s32 	%rd470, %r607, 8;
	add.s64 	%rd471, %rd448, %rd470;
	ld.const.f64 	%fd494, [%rd471+24480];
	ld.global.s8 	%r608, [%rd451];
	mul.wide.s32 	%rd472, %r608, 5;
	ld.global.s8 	%rd473, [%rd454+27];
	add.s64 	%rd474, %rd472, %rd473;
	shl.b64 	%rd475, %rd474, 3;
	add.s64 	%rd476, %rd448, %rd475;
	ld.const.f64 	%fd495, [%rd476+45440];
	add.f64 	%fd496, %fd494, %fd495;
	ld.global.s8 	%r609, [%rd460];
	mul.wide.s32 	%rd477, %r609, 5;
	ld.global.s8 	%rd478, [%rd463+27];
	add.s64 	%rd479, %rd477, %rd478;
	shl.b64 	%rd480, %rd479, 3;
	add.s64 	%rd481, %rd448, %rd480;
	ld.const.f64 	%fd497, [%rd481+45440];
	add.f64 	%fd498, %fd496, %fd497;
	st.global.f64 	[%rd8+10072], %fd498;
	ld.global.u32 	%r610, [%rd7+204];
	mad.lo.s32 	%r611, %r610, %r603, %r605;
	add.s32 	%r612, %r611, 625;
	mul.wide.s32 	%rd482, %r612, 8;
	add.s64 	%rd483, %rd2, %rd482;
	ld.global.f64 	%fd499, [%rd483];
	add.f64 	%fd938, %fd499, %fd498;
	st.global.f64 	[%rd8+10072], %fd938;
	abs.f64 	%fd500, %fd939;
	setp.leu.f64 	%p189, %fd500, 0d41CDCD64FF800000;
	@%p189 bra 	$L__BB0_245;
	mov.b64 	%rd484, 9218868437227405312;
	st.global.u64 	[%rd8+10080], %rd484;
	mov.b64 	%rd485, -4616189618054758400;
	st.global.u64 	[%rd8+10072], %rd485;
	mov.f64 	%fd939, 0d7FF0000000000000;
	mov.f64 	%fd938, 0dBFF0000000000000;
$L__BB0_245:
	add.f64 	%fd503, %fd939, 0d4069000000000000;
	add.f64 	%fd504, %fd938, 0dC016CCCCCCCCCCCD;
	ld.global.f64 	%fd505, [%rd8+10016];
	add.f64 	%fd506, %fd504, %fd505;
	div.rn.f64 	%fd507, %fd503, %fd506;
	st.global.f64 	[%rd8+10056], %fd507;
	add.s32 	%r613, %r133, -1;
	ld.global.u32 	%r614, [%rd7+204];
	add.s32 	%r615, %r103, %r134;
	mad.lo.s32 	%r616, %r614, %r613, %r615;
	mul.wide.s32 	%rd486, %r616, 8;
	add.s64 	%rd487, %rd2, %rd486;
	ld.global.f64 	%fd508, [%rd487];
	add.f64 	%fd509, %fd508, 0d4069000000000000;
	ld.global.f64 	%fd510, [%rd487+5000];
	add.f64 	%fd511, %fd510, 0dC016CCCCCCCCCCCD;
	add.f64 	%fd512, %fd511, %fd505;
	div.rn.f64 	%fd513, %fd509, %fd512;
	st.global.f64 	[%rd8+10064], %fd513;
	setp.leu.f64 	%p190, %fd507, %fd513;
	@%p190 bra 	$L__BB0_256;
	st.global.f64 	[%rd8+10040], %fd938;
	st.global.f64 	[%rd8+10048], %fd939;
	bra.uni 	$L__BB0_256;
$L__BB0_247:
	setp.ne.s32 	%p177, %r135, 1;
	setp.ne.s32 	%p178, %r503, 1;
	or.pred  	%p179, %p177, %p178;
	@%p179 bra 	$L__BB0_252;
	cvt.s64.s32 	%rd422, %r131;
	add.s64 	%rd423, %rd11, %rd422;
	cvt.s64.s32 	%rd424, %r132;
	add.s64 	%rd425, %rd11, %rd424;
	ld.global.s8 	%r555, [%rd425+28];
	ld.global.u8 	%r556, [%rd423+1];
	ld.global.u8 	%r557, [%rd423];
	prmt.b32 	%r558, %r557, %r556, 0x3340U;
	ld.global.u8 	%r559, [%rd425+27];
	prmt.b32 	%r560, %r559, 0, 0x3340U;
	prmt.b32 	%r561, %r558, %r560, 0x5410U;
	mov.b32 	%r562, 334205;
	dp4a.s32.u32 	%r563, %r561, %r562, %r555;
	mul.wide.s32 	%rd426, %r563, 8;
	mov.u64 	%rd427, parameter;
	add.s64 	%rd428, %rd427, %rd426;
	ld.const.f64 	%fd465, [%rd428+10000];
	cvt.s64.s32 	%rd429, %r134;
	add.s64 	%rd430, %rd11, %rd429;
	cvt.s64.s32 	%rd431, %r133;
	add.s64 	%rd432, %rd11, %rd431;
	ld.global.s8 	%r564, [%rd432+-1];
	ld.global.u8 	%r565, [%rd430+27];
	ld.global.u8 	%r566, [%rd430+26];
	prmt.b32 	%r567, %r566, %r565, 0x3340U;
	ld.global.u8 	%r568, [%rd432];
	prmt.b32 	%r569, %r568, 0, 0x3340U;
	prmt.b32 	%r570, %r567, %r569, 0x5410U;
	mov.b32 	%r571, 359705;
	dp4a.s32.u32 	%r572, %r570, %r571, %r564;
	mul.wide.s32 	%rd433, %r572, 8;
	add.s64 	%rd434, %rd427, %rd433;
	ld.const.f64 	%fd466, [%rd434+10000];
	add.f64 	%fd467, %fd465, %fd466;
	st.global.f64 	[%rd8+10072], %fd467;
	add.s32 	%r573, %r131, -1;
	ld.global.u32 	%r574, [%rd7+204];
	add.s32 	%r575, %r7, %r132;
	add.s32 	%r576, %r575, 624;
	mad.lo.s32 	%r577, %r574, %r573, %r576;
	mul.wide.s32 	%rd435, %r577, 8;
	add.s64 	%rd436, %rd2, %rd435;
	ld.global.f64 	%fd468, [%rd436];
	add.f64 	%fd940, %fd468, %fd467;
	st.global.f64 	[%rd8+10072], %fd940;
	ld.global.s8 	%r578, [%rd425+28];
	ld.global.u8 	%r579, [%rd423+1];
	ld.global.u8 	%r580, [%rd423];
	prmt.b32 	%r581, %r580, %r579, 0x3340U;
	ld.global.u8 	%r582, [%rd425+27];
	prmt.b32 	%r583, %r582, 0, 0x3340U;
	prmt.b32 	%r584, %r581, %r583, 0x5410U;
	dp4a.s32.u32 	%r585, %r584, %r562, %r578;
	mul.wide.s32 	%rd437, %r585, 8;
	add.s64 	%rd438, %rd427, %rd437;
	ld.const.f64 	%fd469, [%rd438+15000];
	ld.global.s8 	%r586, [%rd432+-1];
	ld.global.u8 	%r587, [%rd430+27];
	ld.global.u8 	%r588, [%rd430+26];
	prmt.b32 	%r589, %r588, %r587, 0x3340U;
	ld.global.u8 	%r590, [%rd432];
	prmt.b32 	%r591, %r590, 0, 0x3340U;
	prmt.b32 	%r592, %r589, %r591, 0x5410U;
	dp4a.s32.u32 	%r593, %r592, %r571, %r586;
	mul.wide.s32 	%rd439, %r593, 8;
	add.s64 	%rd440, %rd427, %rd439;
	ld.const.f64 	%fd470, [%rd440+15000];
	add.f64 	%fd471, %fd469, %fd470;
	st.global.f64 	[%rd8+10080], %fd471;
	ld.global.u32 	%r594, [%rd7+204];
	mad.lo.s32 	%r595, %r594, %r573, %r576;
	add.s32 	%r596, %r595, -625;
	mul.wide.s32 	%rd441, %r596, 8;
	add.s64 	%rd442, %rd2, %rd441;
	ld.global.f64 	%fd472, [%rd442];
	add.f64 	%fd941, %fd472, %fd471;
	st.global.f64 	[%rd8+10080], %fd941;
	abs.f64 	%fd473, %fd941;
	setp.leu.f64 	%p182, %fd473, 0d41CDCD64FF800000;
	@%p182 bra 	$L__BB0_250;
	mov.b64 	%rd443, 9218868437227405312;
	st.global.u64 	[%rd8+10080], %rd443;
	mov.b64 	%rd444, -4616189618054758400;
	st.global.u64 	[%rd8+10072], %rd444;
	mov.f64 	%fd941, 0d7FF0000000000000;
	mov.f64 	%fd940, 0dBFF0000000000000;
$L__BB0_250:
	add.f64 	%fd476, %fd941, 0d4069000000000000;
	add.f64 	%fd477, %fd940, 0dC016CCCCCCCCCCCD;
	ld.global.f64 	%fd478, [%rd8+10016];
	add.f64 	%fd479, %fd477, %fd478;
	div.rn.f64 	%fd480, %fd476, %fd479;
	st.global.f64 	[%rd8+10056], %fd480;
	add.s32 	%r597, %r133, -1;
	ld.global.u32 	%r598, [%rd7+204];
	add.s32 	%r599, %r103, %r134;
	mad.lo.s32 	%r600, %r598, %r597, %r599;
	mul.wide.s32 	%rd445, %r600, 8;
	add.s64 	%rd446, %rd2, %rd445;
	ld.global.f64 	%fd481, [%rd446];
	add.f64 	%fd482, %fd481, 0d4069000000000000;
	ld.global.f64 	%fd483, [%rd446+5000];
	add.f64 	%fd484, %fd483, 0dC016CCCCCCCCCCCD;
	add.f64 	%fd485, %fd484, %fd478;
	div.rn.f64 	%fd486, %fd482, %fd485;
	st.global.f64 	[%rd8+10064], %fd486;
	sub.f64 	%fd487, %fd480, %fd486;
	setp.ltu.f64 	%p183, %fd487, 0d3EB0C6F7A0B5ED8D;
	setp.leu.f64 	%p184, %fd480, %fd486;
	or.pred  	%p185, %p183, %p184;
	@%p185 bra 	$L__BB0_256;
	st.global.f64 	[%rd8+10040], %fd940;
	st.global.f64 	[%rd8+10048], %fd941;
	bra.uni 	$L__BB0_256;
$L__BB0_252:
	mul.wide.s32 	%rd393, %r137, 8;
	mov.u64 	%rd394, parameter;
	add.s64 	%rd395, %rd394, %rd393;
	ld.const.f64 	%fd437, [%rd395+24960];
	cvt.s64.s32 	%rd396, %r131;
	add.s64 	%rd397, %rd11, %rd396;
	cvt.s64.s32 	%rd398, %r132;
	add.s64 	%rd399, %rd11, %rd398;
	ld.global.s8 	%r505, [%rd399+28];
	ld.global.u8 	%r506, [%rd397+1];
	ld.global.u8 	%r507, [%rd397];
	prmt.b32 	%r508, %r507, %r506, 0x3340U;
	ld.global.u8 	%r509, [%rd399+27];
	prmt.b32 	%r510, %r509, 0, 0x3340U;
	prmt.b32 	%r511, %r508, %r510, 0x5410U;
	mov.b32 	%r512, 334205;
	dp4a.s32.u32 	%r513, %r511, %r512, %r505;
	mul.wide.s32 	%rd400, %r513, 8;
	add.s64 	%rd401, %rd394, %rd400;
	ld.const.f64 	%fd438, [%rd401+30440];
	add.f64 	%fd439, %fd437, %fd438;
	cvt.s64.s32 	%rd402, %r134;
	add.s64 	%rd403, %rd11, %rd402;
	cvt.s64.s32 	%rd404, %r133;
	add.s64 	%rd405, %rd11, %rd404;
	ld.global.s8 	%r514, [%rd405+-1];
	ld.global.u8 	%r515, [%rd403+27];
	ld.global.u8 	%r516, [%rd403+26];
	prmt.b32 	%r517, %r516, %r515, 0x3340U;
	ld.global.u8 	%r518, [%rd405];
	prmt.b32 	%r519, %r518, 0, 0x3340U;
	prmt.b32 	%r520, %r517, %r519, 0x5410U;
	mov.b32 	%r521, 359705;
	dp4a.s32.u32 	%r522, %r520, %r521, %r514;
	mul.wide.s32 	%rd406, %r522, 8;
	add.s64 	%rd407, %rd394, %rd406;
	ld.const.f64 	%fd440, [%rd407+30440];
	add.f64 	%fd441, %fd439, %fd440;
	st.global.f64 	[%rd8+10080], %fd441;
	add.s32 	%r523, %r131, -1;
	ld.global.u32 	%r524, [%rd7+204];
	add.s32 	%r525, %r103, %r132;
	mad.lo.s32 	%r526, %r524, %r523, %r525;
	mul.wide.s32 	%rd408, %r526, 8;
	add.s64 	%rd409, %rd2, %rd408;
	ld.global.f64 	%fd442, [%rd409];
	add.f64 	%fd943, %fd442, %fd441;
	st.global.f64 	[%rd8+10080], %fd943;
	ld.global.u32 	%r527, [%rd7+244];
	mul.wide.s32 	%rd410, %r527, 8;
	add.s64 	%rd411, %rd394, %rd410;
	ld.const.f64 	%fd443, [%rd411+24240];
	ld.global.s8 	%r528, [%rd399+28];
	ld.global.u8 	%r529, [%rd397+1];
	ld.global.u8 	%r530, [%rd397];
	prmt.b32 	%r531, %r530, %r529, 0x3340U;
	ld.global.u8 	%r532, [%rd399+27];
	prmt.b32 	%r533, %r532, 0, 0x3340U;
	prmt.b32 	%r534, %r531, %r533, 0x5410U;
	dp4a.s32.u32 	%r535, %r534, %r512, %r528;
	mul.wide.s32 	%rd412, %r535, 8;
	add.s64 	%rd413, %rd394, %rd412;
	ld.const.f64 	%fd444, [%rd413+25440];
	add.f64 	%fd445, %fd443, %fd444;
	ld.global.s8 	%r536, [%rd405+-1];
	ld.global.u8 	%r537, [%rd403+27];
	ld.global.u8 	%r538, [%rd403+26];
	prmt.b32 	%r539, %r538, %r537, 0x3340U;
	ld.global.u8 	%r540, [%rd405];
	prmt.b32 	%r541, %r540, 0, 0x3340U;
	prmt.b32 	%r542, %r539, %r541, 0x5410U;
	dp4a.s32.u32 	%r543, %r542, %r521, %r536;
	mul.wide.s32 	%rd414, %r543, 8;
	add.s64 	%rd415, %rd394, %rd414;
	ld.const.f64 	%fd446, [%rd415+25440];
	add.f64 	%fd447, %fd445, %fd446;
	ld.global.u32 	%r544, [%rd7+236];
	ld.global.u32 	%r545, [%rd7+240];
	sub.s32 	%r546, %r544, %r545;
	abs.s32 	%r547, %r546;
	cvt.rn.f64.s32 	%fd448, %r547;
	fma.rn.f64 	%fd449, %fd448, 0dBFEEF3E864B31D04, %fd447;
	st.global.f64 	[%rd8+10072], %fd449;
	ld.global.u32 	%r548, [%rd7+204];
	mad.lo.s32 	%r549, %r548, %r523, %r525;
	add.s32 	%r550, %r549, 625;
	mul.wide.s32 	%rd416, %r550, 8;
	add.s64 	%rd417, %rd2, %rd416;
	ld.global.f64 	%fd450, [%rd417];
	add.f64 	%fd942, %fd450, %fd449;
	st.global.f64 	[%rd8+10072], %fd942;
	abs.f64 	%fd451, %fd943;
	setp.leu.f64 	%p180, %fd451, 0d41CDCD64FF800000;
	@%p180 bra 	$L__BB0_254;
	mov.b64 	%rd418, 9218868437227405312;
	st.global.u64 	[%rd8+10080], %rd418;
	mov.b64 	%rd419, -4616189618054758400;
	st.global.u64 	[%rd8+10072], %rd419;
	mov.f64 	%fd943, 0d7FF0000000000000;
	mov.f64 	%fd942, 0dBFF0000000000000;
$L__BB0_254:
	add.f64 	%fd454, %fd943, 0d4069000000000000;
	add.f64 	%fd455, %fd942, 0dC016CCCCCCCCCCCD;
	ld.global.f64 	%fd456, [%rd8+10016];
	add.f64 	%fd457, %fd455, %fd456;
	div.rn.f64 	%fd458, %fd454, %fd457;
	st.global.f64 	[%rd8+10056], %fd458;
	add.s32 	%r551, %r133, -1;
	ld.global.u32 	%r552, [%rd7+204];
	add.s32 	%r553, %r103, %r134;
	mad.lo.s32 	%r554, %r552, %r551, %r553;
	mul.wide.s32 	%rd420, %r554, 8;
	add.s64 	%rd421, %rd2, %rd420;
	ld.global.f64 	%fd459, [%rd421];
	add.f64 	%fd460, %fd459, 0d4069000000000000;
	ld.global.f64 	%fd461, [%rd421+5000];
	add.f64 	%fd462, %fd461, 0dC016CCCCCCCCCCCD;
	add.f64 	%fd463, %fd462, %fd456;
	div.rn.f64 	%fd464, %fd460, %fd463;
	st.global.f64 	[%rd8+10064], %fd464;
	setp.leu.f64 	%p181, %fd458, %fd464;
	@%p181 bra 	$L__BB0_256;
	st.global.f64 	[%rd8+10040], %fd942;
	st.global.f64 	[%rd8+10048], %fd943;
$L__BB0_256:
	ld.global.f64 	%fd534, [%rd8+10040];
	setp.lt.f64 	%p199, %fd534, 0dC0A3880000000000;
	@%p199 bra 	$L__BB0_258;
	ld.global.f64 	%fd944, [%rd8+10048];
	bra.uni 	$L__BB0_259;
$L__BB0_258:
	mov.b64 	%rd513, -4564063970805153792;
	st.global.u64 	[%rd8+10040], %rd513;
	mov.b64 	%rd514, 0;
	st.global.u64 	[%rd8+10048], %rd514;
	mov.f64 	%fd944, 0d0000000000000000;
$L__BB0_259:
	abs.f64 	%fd536, %fd944;
	setp.geu.f64 	%p200, %fd536, 0d41CDCD64FF800000;
	@%p200 bra 	$L__BB0_261;
	ld.global.u32 	%r647, [%rd7+228];
	add.s32 	%r648, %r647, -1;
	ld.global.u32 	%r649, [%rd7+204];
	ld.global.u32 	%r650, [%rd7+232];
	mad.lo.s32 	%r651, %r648, %r649, %r103;
	add.s32 	%r652, %r651, %r650;
	mul.wide.s32 	%rd515, %r652, 8;
	add.s64 	%rd516, %rd2, %rd515;
	st.global.f64 	[%rd516], %fd944;
	ld.global.f64 	%fd537, [%rd8+10040];
	ld.global.u32 	%r653, [%rd7+228];
	add.s32 	%r654, %r653, -1;
	ld.global.u32 	%r655, [%rd7+204];
	ld.global.u32 	%r656, [%rd7+232];
	mad.lo.s32 	%r657, %r654, %r655, %r7;
	add.s32 	%r658, %r657, %r656;
	add.s32 	%r659, %r658, 624;
	mul.wide.s32 	%rd517, %r659, 8;
	add.s64 	%rd518, %rd2, %rd517;
	st.global.f64 	[%rd518], %fd537;
$L__BB0_261:
	ld.global.u32 	%r660, [%rd7+220];
	add.s32 	%r1127, %r660, -1;
	st.global.u32 	[%rd7+220], %r1127;
	ld.global.u32 	%r661, [%rd7+224];
	add.s32 	%r1125, %r661, 1;
	st.global.u32 	[%rd7+224], %r1125;
	setp.gt.s32 	%p201, %r660, 1;
	@%p201 bra 	$L__BB0_230;
$L__BB0_262:
	ld.global.u32 	%r1129, [%rd7+216];
$L__BB0_263:
	add.s32 	%r142, %r1129, 1;
	st.global.u32 	[%rd7+216], %r142;
	setp.lt.s32 	%p202, %r1129, 32;
	mov.u32 	%r1129, %r142;
	@%p202 bra 	$L__BB0_226;
	ld.global.u32 	%r1131, [%rd7+232];
	ld.global.u32 	%r1130, [%rd7+204];
$L__BB0_265:
	add.s32 	%r1122, %r1131, 1;
	st.global.u32 	[%rd7+232], %r1122;
	setp.lt.s32 	%p203, %r1131, %r1130;
	@%p203 bra 	$L__BB0_176;
	ld.global.u32 	%r1134, [%rd7+228];
	ld.global.u32 	%r1113, [%rd7+200];
$L__BB0_267:
	add.s32 	%r154, %r1134, 1;
	st.global.u32 	[%rd7+228], %r154;
	setp.lt.s32 	%p204, %r1134, %r1113;
	mov.u32 	%r1134, %r154;
	@%p204 bra 	$L__BB0_174;
$L__BB0_268:
	mov.b64 	%rd519, -4503599627370496;
	st.global.u64 	[%rd8+10024], %rd519;
	mov.b32 	%r662, 0;
	st.global.u32 	[%rd7+212], %r662;
	ld.global.u32 	%r155, [%rd7+200];
	st.global.u32 	[%rd7+208], %r155;
	st.global.u64 	[%rd8+10024], %rd519;
	ld.global.u32 	%r663, [%rd7+204];
	setp.lt.s32 	%p205, %r663, 1;
	mov.f64 	%fd963, 0dFFF0000000000000;
	@%p205 bra 	$L__BB0_305;
	cvt.s64.s32 	%rd520, %r155;
	add.s64 	%rd23, %rd11, %rd520;
	add.s32 	%r156, %r155, -1;
	add.s32 	%r157, %r7, -1;
	mov.b32 	%r1136, 1;
$L__BB0_270:
	mov.u32 	%r158, %r1136;
	ld.global.u8 	%rs8, [%rd23];
	cvt.u32.u16 	%r665, %rs8;
	cvt.s32.s8 	%r666, %r665;
	cvt.u64.u32 	%rd521, %r158;
	add.s64 	%rd24, %rd11, %rd521;
	ld.global.u8 	%rs9, [%rd24+27];
	cvt.u32.u16 	%r667, %rs9;
	cvt.s32.s8 	%r668, %r667;
	add.s32 	%r669, %r668, %r666;
	setp.eq.s32 	%p206, %r669, 3;
	@%p206 bra 	$L__BB0_272;
	ld.global.f64 	%fd959, [%rd8+10016];
	mov.f64 	%fd962, 0dBFF0000000000000;
	mov.f64 	%fd961, 0d7FF0000000000000;
	bra.uni 	$L__BB0_299;
$L__BB0_272:
	cvt.s32.s8 	%r671, %r665;
	mul.wide.s32 	%rd522, %r671, 5;
	cvt.u64.u16 	%rd523, %rs9;
	cvt.s64.s8 	%rd524, %rd523;
	add.s64 	%rd525, %rd522, %rd524;
	shl.b64 	%rd526, %rd525, 3;
	mov.u64 	%rd527, parameter;
	add.s64 	%rd528, %rd527, %rd526;
	ld.const.f64 	%fd541, [%rd528+45440];
	ld.global.s8 	%r672, [%rd24+28];
	ld.global.u8 	%r673, [%rd23+1];
	prmt.b32 	%r674, %r665, %r673, 0x3340U;
	cvt.u32.u16 	%r675, %rs9;
	prmt.b32 	%r676, %r675, 0, 0x3340U;
	prmt.b32 	%r677, %r674, %r676, 0x5410U;
	mov.b32 	%r678, 334205;
	dp4a.s32.u32 	%r679, %r677, %r678, %r672;
	mul.wide.s32 	%rd529, %r679, 8;
	add.s64 	%rd530, %rd527, %rd529;
	ld.const.f64 	%fd542, [%rd530+35440];
	add.f64 	%fd949, %fd541, %fd542;
	st.global.f64 	[%rd8+10040], %fd949;
	ld.global.s8 	%r680, [%rd23];
	mul.wide.s32 	%rd531, %r680, 5;
	ld.global.u8 	%rs86, [%rd24+27];
	cvt.u64.u16 	%rd532, %rs86;
	cvt.s64.s8 	%rd533, %rd532;
	add.s64 	%rd534, %rd531, %rd533;
	shl.b64 	%rd535, %rd534, 3;
	add.s64 	%rd536, %rd527, %rd535;
	ld.const.f64 	%fd543, [%rd536+45640];
	ld.global.s8 	%r681, [%rd24+28];
	ld.global.u8 	%r682, [%rd23+1];
	prmt.b32 	%r683, %r680, %r682, 0x3340U;
	cvt.u32.u16 	%r684, %rs86;
	prmt.b32 	%r685, %r684, 0, 0x3340U;
	prmt.b32 	%r686, %r683, %r685, 0x5410U;
	dp4a.s32.u32 	%r687, %r686, %r678, %r681;
	mul.wide.s32 	%rd537, %r687, 8;
	add.s64 	%rd538, %rd527, %rd537;
	ld.const.f64 	%fd544, [%rd538+40440];
	add.f64 	%fd950, %fd543, %fd544;
	st.global.f64 	[%rd8+10056], %fd950;
	abs.f64 	%fd545, %fd950;
	setp.leu.f64 	%p207, %fd545, 0d41CDCD64FF800000;
	@%p207 bra 	$L__BB0_274;
	mov.b64 	%rd539, 9218868437227405312;
	st.global.u64 	[%rd8+10056], %rd539;
	mov.b64 	%rd540, -4616189618054758400;
	st.global.u64 	[%rd8+10040], %rd540;
	mov.f64 	%fd950, 0d7FF0000000000000;
	mov.f64 	%fd949, 0dBFF0000000000000;
$L__BB0_274:
	ld.global.s8 	%rs10, [%rd23];
	cvt.s64.s16 	%rd25, %rs10;
	ld.global.s8 	%rs87, [%rd23+1];
	ld.global.u8 	%rs88, [%rd24+27];
	cvt.u64.u16 	%rd541, %rs88;
	cvt.s64.s8 	%rd26, %rd541;
	mov.b32 	%r159, {%rs10, %rs89};
	mov.b32 	%r688, {%rs10, %rs87};
	cvt.u32.u16 	%r689, %rs88;
	cvt.s32.s8 	%r690, %r689;
	mov.b32 	%r691, 1305;
	dp2a.lo.s32.u32 	%r692, %r688, %r691, %r690;
	mul.wide.s32 	%rd542, %r692, 8;
	mov.u64 	%rd543, parameter;
	add.s64 	%rd27, %rd543, %rd542;
	ld.const.f64 	%fd548, [%rd27+21000];
	abs.f64 	%fd549, %fd548;
	setp.geu.f64 	%p208, %fd549, 0d41CDCD64FF800000;
	@%p208 bra 	$L__BB0_282;
	ld.global.s8 	%r693, [%rd24+28];
	cvt.u16.u64 	%rs90, %rd26;
	{ .reg .b16 tmp; mov.b32 {%rs91, tmp}, %r159; }
	mov.b32 	%r694, {%rs91, %rs90};
	mov.b32 	%r695, 1305;
	dp2a.lo.s32.u32 	%r696, %r694, %r695, %r693;
	mul.wide.s32 	%rd544, %r696, 8;
	mov.u64 	%rd545, parameter;
	add.s64 	%rd28, %rd545, %rd544;
	ld.const.f64 	%fd550, [%rd28+23000];
	abs.f64 	%fd551, %fd550;
	setp.geu.f64 	%p209, %fd551, 0d41CDCD64FF800000;
	@%p209 bra 	$L__BB0_282;
	mad.lo.s64 	%rd546, %rd25, 5, %rd26;
	shl.b64 	%rd547, %rd546, 3;
	mov.u64 	%rd548, parameter;
	add.s64 	%rd549, %rd548, %rd547;
	ld.const.f64 	%fd552, [%rd549+45440];
	ld.const.f64 	%fd553, [%rd27+20000];
	add.f64 	%fd554, %fd552, %fd553;
	ld.const.f64 	%fd555, [%rd28+22000];
	add.f64 	%fd947, %fd554, %fd555;
	st.global.f64 	[%rd8+10048], %fd947;
	ld.global.s8 	%rs92, [%rd23];
	cvt.s32.s16 	%r697, %rs92;
	mul.wide.s32 	%rd550, %r697, 5;
	ld.global.s8 	%rs93, [%rd24+27];
	cvt.s64.s16 	%rd551, %rs93;
	add.s64 	%rd552, %rd550, %rd551;
	shl.b64 	%rd553, %rd552, 3;
	add.s64 	%rd554, %rd548, %rd553;
	ld.const.f64 	%fd556, [%rd554+45640];
	ld.global.s8 	%rs94, [%rd23+1];
	mov.b32 	%r698, {%rs92, %rs94};
	cvt.s32.s16 	%r699, %rs93;
	mov.b32 	%r700, 1305;
	dp2a.lo.s32.u32 	%r701, %r698, %r700, %r699;
	mul.wide.s32 	%rd555, %r701, 8;
	add.s64 	%rd556, %rd548, %rd555;
	ld.const.f64 	%fd557, [%rd556+21000];
	add.f64 	%fd558, %fd556, %fd557;
	ld.global.s8 	%r702, [%rd24+28];
	mov.b32 	%r703, {%rs92, %rs93};
	dp2a.lo.s32.u32 	%r704, %r703, %r700, %r702;
	mul.wide.s32 	%rd557, %r704, 8;
	add.s64 	%rd558, %rd548, %rd557;
	ld.const.f64 	%fd559, [%rd558+23000];
	add.f64 	%fd948, %fd558, %fd559;
	st.global.f64 	[%rd8+10064], %fd948;
	abs.f64 	%fd560, %fd948;
	setp.leu.f64 	%p210, %fd560, 0d41CDCD64FF800000;
	@%p210 bra 	$L__BB0_278;
	mov.b64 	%rd559, 9218868437227405312;
	st.global.u64 	[%rd8+10064], %rd559;
	mov.b64 	%rd560, -4616189618054758400;
	st.global.u64 	[%rd8+10048], %rd560;
	mov.f64 	%fd948, 0d7FF0000000000000;
	mov.f64 	%fd947, 0dBFF0000000000000;
$L__BB0_278:
	add.f64 	%fd563, %fd948, 0d4069000000000000;
	add.f64 	%fd564, %fd947, 0dC016CCCCCCCCCCCD;
	ld.global.f64 	%fd101, [%rd8+10016];
	add.f64 	%fd565, %fd564, %fd101;
	div.rn.f64 	%fd102, %fd563, %fd565;
	st.global.f64 	[%rd8+10080], %fd102;
	abs.f64 	%fd566, %fd950;
	setp.geu.f64 	%p211, %fd566, 0d41CDCD64FF800000;
	@%p211 bra 	$L__BB0_281;
	add.f64 	%fd567, %fd950, 0d4069000000000000;
	add.f64 	%fd568, %fd949, 0dC016CCCCCCCCCCCD;
	add.f64 	%fd569, %fd568, %fd101;
	div.rn.f64 	%fd570, %fd567, %fd569;
	st.global.f64 	[%rd8+10072], %fd570;
	setp.geu.f64 	%p212, %fd570, %fd102;
	@%p212 bra 	$L__BB0_282;
	st.global.f64 	[%rd8+10040], %fd947;
	st.global.f64 	[%rd8+10056], %fd948;
	st.global.f64 	[%rd8+10072], %fd102;
	mov.f64 	%fd949, %fd947;
	mov.f64 	%fd950, %fd948;
	bra.uni 	$L__BB0_282;
$L__BB0_281:
	st.global.f64 	[%rd8+10040], %fd947;
	st.global.f64 	[%rd8+10056], %fd948;
	st.global.f64 	[%rd8+10072], %fd102;
	mov.f64 	%fd949, %fd947;
	mov.f64 	%fd950, %fd948;
$L__BB0_282:
	ld.global.s8 	%rs95, [%rd23];
	cvt.s64.s16 	%rd29, %rs95;
	ld.global.s8 	%rs96, [%rd23+1];
	ld.global.u8 	%rs97, [%rd24+27];
	cvt.u64.u16 	%rd561, %rs97;
	cvt.s64.s8 	%rd30, %rd561;
	mov.b32 	%r705, {%rs95, %rs96};
	cvt.u32.u16 	%r706, %rs97;
	cvt.s32.s8 	%r707, %r706;
	mov.b32 	%r708, 1305;
	dp2a.lo.s32.u32 	%r709, %r705, %r708, %r707;
	mul.wide.s32 	%rd562, %r709, 8;
	mov.u64 	%rd563, parameter;
	add.s64 	%rd31, %rd563, %rd562;
	ld.const.f64 	%fd571, [%rd31+21000];
	abs.f64 	%fd572, %fd571;
	setp.geu.f64 	%p213, %fd572, 0d41CDCD64FF800000;
	@%p213 bra 	$L__BB0_289;
	mad.lo.s64 	%rd564, %rd29, 5, %rd30;
	shl.b64 	%rd565, %rd564, 3;
	mov.u64 	%rd566, parameter;
	add.s64 	%rd567, %rd566, %rd565;
	ld.const.f64 	%fd573, [%rd567+45440];
	ld.const.f64 	%fd574, [%rd31+20000];
	add.f64 	%fd951, %fd573, %fd574;
	st.global.f64 	[%rd8+10048], %fd951;
	ld.global.s8 	%rs98, [%rd23];
	cvt.s32.s16 	%r710, %rs98;
	mul.wide.s32 	%rd568, %r710, 5;
	ld.global.u8 	%rs99, [%rd24+27];
	cvt.u64.u16 	%rd569, %rs99;
	cvt.s64.s8 	%rd570, %rd569;
	add.s64 	%rd571, %rd568, %rd570;
	shl.b64 	%rd572, %rd571, 3;
	add.s64 	%rd573, %rd566, %rd572;
	ld.const.f64 	%fd575, [%rd573+45640];
	ld.global.s8 	%rs100, [%rd23+1];
	mov.b32 	%r711, {%rs98, %rs100};
	cvt.u32.u16 	%r712, %rs99;
	cvt.s32.s8 	%r713, %r712;
	mov.b32 	%r714, 1305;
	dp2a.lo.s32.u32 	%r715, %r711, %r714, %r713;
	mul.wide.s32 	%rd574, %r715, 8;
	add.s64 	%rd575, %rd566, %rd574;
	ld.const.f64 	%fd576, [%rd575+21000];
	add.f64 	%fd952, %fd575, %fd576;
	st.global.f64 	[%rd8+10064], %fd952;
	abs.f64 	%fd577, %fd952;
	setp.leu.f64 	%p214, %fd577, 0d41CDCD64FF800000;
	@%p214 bra 	$L__BB0_285;
	mov.b64 	%rd576, 9218868437227405312;
	st.global.u64 	[%rd8+10064], %rd576;
	mov.b64 	%rd577, -4616189618054758400;
	st.global.u64 	[%rd8+10048], %rd577;
	mov.f64 	%fd952, 0d7FF0000000000000;
	mov.f64 	%fd951, 0dBFF0000000000000;
$L__BB0_285:
	add.f64 	%fd580, %fd952, 0d4069000000000000;
	add.f64 	%fd581, %fd951, 0dC016CCCCCCCCCCCD;
	ld.global.f64 	%fd109, [%rd8+10016];
	add.f64 	%fd582, %fd581, %fd109;
	div.rn.f64 	%fd110, %fd580, %fd582;
	st.global.f64 	[%rd8+10080], %fd110;
	abs.f64 	%fd583, %fd950;
	setp.geu.f64 	%p215, %fd583, 0d41CDCD64FF800000;
	@%p215 bra 	$L__BB0_288;
	add.f64 	%fd584, %fd950, 0d4069000000000000;
	add.f64 	%fd585, %fd949, 0dC016CCCCCCCCCCCD;
	add.f64 	%fd586, %fd585, %fd109;
	div.rn.f64 	%fd587, %fd584, %fd586;
	st.global.f64 	[%rd8+10072], %fd587;
	setp.geu.f64 	%p216, %fd587, %fd110;
	@%p216 bra 	$L__BB0_289;
	st.global.f64 	[%rd8+10040], %fd951;
	st.global.f64 	[%rd8+10056], %fd952;
	st.global.f64 	[%rd8+10072], %fd110;
	mov.f64 	%fd949, %fd951;
	mov.f64 	%fd950, %fd952;
	bra.uni 	$L__BB0_289;
$L__BB0_288:
	st.global.f64 	[%rd8+10040], %fd951;
	st.global.f64 	[%rd8+10056], %fd952;
	st.global.f64 	[%rd8+10072], %fd110;
	mov.f64 	%fd949, %fd951;
	mov.f64 	%fd950, %fd952;
$L__BB0_289:
	ld.global.s8 	%rs101, [%rd23];
	cvt.s64.s16 	%rd32, %rs101;
	ld.global.s8 	%rs102, [%rd24+27];
	cvt.s64.s16 	%rd33, %rs102;
	ld.global.s8 	%r716, [%rd24+28];
	mov.b32 	%r717, {%rs101, %rs102};
	mov.b32 	%r718, 1305;
	dp2a.lo.s32.u32 	%r719, %r717, %r718, %r716;
	mul.wide.s32 	%rd578, %r719, 8;
	mov.u64 	%rd579, parameter;
	add.s64 	%rd34, %rd579, %rd578;
	ld.const.f64 	%fd588, [%rd34+23000];
	abs.f64 	%fd589, %fd588;
	setp.lt.f64 	%p217, %fd589, 0d41CDCD64FF800000;
	@%p217 bra 	$L__BB0_291;
	ld.global.f64 	%fd959, [%rd8+10016];
	bra.uni 	$L__BB0_297;
$L__BB0_291:
	mad.lo.s64 	%rd580, %rd32, 5, %rd33;
	shl.b64 	%rd581, %rd580, 3;
	mov.u64 	%rd582, parameter;
	add.s64 	%rd583, %rd582, %rd581;
	ld.const.f64 	%fd590, [%rd583+45440];
	ld.const.f64 	%fd591, [%rd34+22000];
	add.f64 	%fd955, %fd590, %fd591;
	st.global.f64 	[%rd8+10048], %fd955;
	ld.global.s8 	%rs103, [%rd23];
	cvt.s32.s16 	%r720, %rs103;
	mul.wide.s32 	%rd584, %r720, 5;
	ld.global.s8 	%rs104, [%rd24+27];
	cvt.s64.s16 	%rd585, %rs104;
	add.s64 	%rd586, %rd584, %rd585;
	shl.b64 	%rd587, %rd586, 3;
	add.s64 	%rd588, %rd582, %rd587;
	ld.const.f64 	%fd592, [%rd588+45640];
	ld.global.s8 	%r721, [%rd24+28];
	mov.b32 	%r722, {%rs103, %rs104};
	mov.b32 	%r723, 1305;
	dp2a.lo.s32.u32 	%r724, %r722, %r723, %r721;
	mul.wide.s32 	%rd589, %r724, 8;
	add.s64 	%rd590, %rd582, %rd589;
	ld.const.f64 	%fd593, [%rd590+23000];
	add.f64 	%fd956, %fd592, %fd593;
	st.global.f64 	[%rd8+10064], %fd956;
	abs.f64 	%fd594, %fd956;
	setp.leu.f64 	%p218, %fd594, 0d41CDCD64FF800000;
	@%p218 bra 	$L__BB0_293;
	mov.b64 	%rd591, 9218868437227405312;
	st.global.u64 	[%rd8+10064], %rd591;
	mov.b64 	%rd592, -4616189618054758400;
	st.global.u64 	[%rd8+10048], %rd592;
	mov.f64 	%fd956, 0d7FF0000000000000;
	mov.f64 	%fd955, 0dBFF0000000000000;
$L__BB0_293:
	add.f64 	%fd597, %fd956, 0d4069000000000000;
	add.f64 	%fd598, %fd955, 0dC016CCCCCCCCCCCD;
	ld.global.f64 	%fd959, [%rd8+10016];
	add.f64 	%fd599, %fd598, %fd959;
	div.rn.f64 	%fd119, %fd597, %fd599;
	st.global.f64 	[%rd8+10080], %fd119;
	abs.f64 	%fd600, %fd950;
	setp.geu.f64 	%p219, %fd600, 0d41CDCD64FF800000;
	@%p219 bra 	$L__BB0_296;
	add.f64 	%fd601, %fd950, 0d4069000000000000;
	add.f64 	%fd602, %fd949, 0dC016CCCCCCCCCCCD;
	add.f64 	%fd603, %fd602, %fd959;
	div.rn.f64 	%fd604, %fd601, %fd603;
	st.global.f64 	[%rd8+10072], %fd604;
	setp.geu.f64 	%p220, %fd604, %fd119;
	@%p220 bra 	$L__BB0_297;
	st.global.f64 	[%rd8+10040], %fd955;
	st.global.f64 	[%rd8+10056], %fd956;
	st.global.f64 	[%rd8+10072], %fd119;
	mov.f64 	%fd949, %fd955;
	mov.f64 	%fd950, %fd956;
	bra.uni 	$L__BB0_297;
$L__BB0_296:
	st.global.f64 	[%rd8+10040], %fd955;
	st.global.f64 	[%rd8+10056], %fd956;
	st.global.f64 	[%rd8+10072], %fd119;
	mov.f64 	%fd949, %fd955;
	mov.f64 	%fd950, %fd956;
$L__BB0_297:
	ld.global.s8 	%r725, [%rd23];
	mul.wide.s32 	%rd593, %r725, 5;
	ld.global.s8 	%rd594, [%rd24+27];
	add.s64 	%rd595, %rd593, %rd594;
	shl.b64 	%rd596, %rd595, 3;
	mov.u64 	%rd597, parameter;
	add.s64 	%rd598, %rd597, %rd596;
	ld.const.f64 	%fd962, [%rd598+45440];
	st.global.f64 	[%rd8+10048], %fd962;
	ld.global.s8 	%r726, [%rd23];
	mul.wide.s32 	%rd599, %r726, 5;
	ld.global.s8 	%rd600, [%rd24+27];
	add.s64 	%rd601, %rd599, %rd600;
	shl.b64 	%rd602, %rd601, 3;
	add.s64 	%rd603, %rd597, %rd602;
	ld.const.f64 	%fd961, [%rd603+45640];
	st.global.f64 	[%rd8+10064], %fd961;
	add.f64 	%fd605, %fd961, 0d4069000000000000;
	add.f64 	%fd606, %fd962, 0dC016CCCCCCCCCCCD;
	add.f64 	%fd607, %fd606, %fd959;
	div.rn.f64 	%fd125, %fd605, %fd607;
	st.global.f64 	[%rd8+10080], %fd125;
	abs.f64 	%fd608, %fd950;
	setp.geu.f64 	%p221, %fd608, 0d41CDCD64FF800000;
	@%p221 bra 	$L__BB0_299;
	ld.global.f64 	%fd609, [%rd8+10072];
	setp.lt.f64 	%p222, %fd609, %fd125;
	selp.f64 	%fd961, %fd961, %fd950, %p222;
	selp.f64 	%fd962, %fd962, %fd949, %p222;
$L__BB0_299:
	add.f64 	%fd131, %fd962, 0d3EB0C6F7A0B5ED8D;
	st.global.f64 	[%rd8+10000], %fd131;
	add.f64 	%fd132, %fd961, 0d3EB0C6F7A0B5ED8D;
	st.global.f64 	[%rd8+10008], %fd132;
	ld.global.u32 	%r727, [%rd7+204];
	add.s32 	%r160, %r157, %r158;
	mad.lo.s32 	%r728, %r727, %r156, %r160;
	mul.wide.s32 	%rd604, %r728, 8;
	add.s64 	%rd605, %rd2, %rd604;
	ld.global.f64 	%fd610, [%rd605];
	add.f64 	%fd611, %fd610, %fd132;
	add.f64 	%fd612, %fd611, 0d4069000000000000;
	ld.global.f64 	%fd613, [%rd605+5000];
	add.f64 	%fd614, %fd613, %fd131;
	add.f64 	%fd615, %fd614, 0dC016CCCCCCCCCCCD;
	add.f64 	%fd616, %fd959, %fd615;
	div.rn.f64 	%fd617, %fd612, %fd616;
	add.f64 	%fd133, %fd617, 0dC071126666666666;
	st.global.f64 	[%rd8+10032], %fd133;
	ld.global.f64 	%fd618, [%rd8+10024];
	setp.leu.f64 	%p223, %fd133, %fd618;
	ld.global.u32 	%r1137, [%rd7+204];
	@%p223 bra 	$L__BB0_303;
	mad.lo.s32 	%r729, %r1137, %r156, %r160;
	add.s32 	%r730, %r729, 625;
	mul.wide.s32 	%rd606, %r730, 8;
	add.s64 	%rd35, %rd2, %rd606;
	ld.global.f64 	%fd619, [%rd35];
	add.f64 	%fd620, %fd131, %fd619;
	setp.geu.f64 	%p224, %fd620, 0d0000000000000000;
	@%p224 bra 	$L__BB0_303;
	ld.global.f64 	%fd621, [%rd35+-5000];
	add.f64 	%fd622, %fd132, %fd621;
	setp.geu.f64 	%p225, %fd622, 0d0000000000000000;
	@%p225 bra 	$L__BB0_303;
	st.global.f64 	[%rd8+10024], %fd133;
	st.global.u32 	[%rd7+212], %r158;
	ld.global.u32 	%r1137, [%rd7+204];
$L__BB0_303:
	add.s32 	%r1136, %r158, 1;
	setp.lt.s32 	%p226, %r158, %r1137;
	@%p226 bra 	$L__BB0_270;
	ld.global.f64 	%fd963, [%rd8+10024];
$L__BB0_305:
	abs.f64 	%fd623, %fd963;
	setp.gt.f64 	%p227, %fd623, 0d41CDCD64FF800000;
	@%p227 bra 	$L__BB0_307;
	ld.global.s32 	%rd937, [%rd7+208];
	ld.global.s32 	%rd936, [%rd7+212];
	bra.uni 	$L__BB0_308;
$L__BB0_307:
	mov.b32 	%r731, 1;
	st.global.u32 	[%rd7+212], %r731;
	st.global.u32 	[%rd7+208], %r731;
	mov.b64 	%rd936, 1;
	mov.u64 	%rd937, %rd936;
$L__BB0_308:
	add.s64 	%rd40, %rd11, %rd937;
	ld.global.u8 	%rs11, [%rd40];
	cvt.u32.u16 	%r732, %rs11;
	cvt.s32.s8 	%r733, %r732;
	add.s64 	%rd41, %rd11, %rd936;
	ld.global.u8 	%rs12, [%rd41+27];
	cvt.u32.u16 	%r734, %rs12;
	cvt.s32.s8 	%r735, %r734;
	add.s32 	%r736, %r735, %r733;
	setp.eq.s32 	%p228, %r736, 3;
	@%p228 bra 	$L__BB0_310;
	mov.b64 	%rd608, -4616189618054758400;
	st.global.u64 	[%rd8+10000], %rd608;
	mov.b64 	%rd609, 9218868437227405312;
	st.global.u64 	[%rd8+10008], %rd609;
	bra.uni 	$L__BB0_340;
$L__BB0_310:
	mul.wide.s32 	%rd610, %r733, 5;
	cvt.u64.u16 	%rd611, %rs12;
	cvt.s64.s8 	%rd612, %rd611;
	add.s64 	%rd613, %rd610, %rd612;
	shl.b64 	%rd614, %rd613, 3;
	mov.u64 	%rd615, parameter;
	add.s64 	%rd616, %rd615, %rd614;
	ld.const.f64 	%fd624, [%rd616+45440];
	ld.global.s8 	%r739, [%rd41+28];
	ld.global.u8 	%r740, [%rd40+1];
	prmt.b32 	%r741, %r732, %r740, 0x3340U;
	prmt.b32 	%r743, %r734, 0, 0x3340U;
	prmt.b32 	%r744, %r741, %r743, 0x5410U;
	mov.b32 	%r745, 334205;
	dp4a.s32.u32 	%r746, %r744, %r745, %r739;
	mul.wide.s32 	%rd617, %r746, 8;
	add.s64 	%rd618, %rd615, %rd617;
	ld.const.f64 	%fd625, [%rd618+35440];
	add.f64 	%fd968, %fd624, %fd625;
	st.global.f64 	[%rd8+10040], %fd968;
	ld.global.s8 	%r747, [%rd40];
	mul.wide.s32 	%rd619, %r747, 5;
	ld.global.u8 	%rs105, [%rd41+27];
	cvt.u64.u16 	%rd620, %rs105;
	cvt.s64.s8 	%rd621, %rd620;
	add.s64 	%rd622, %rd619, %rd621;
	shl.b64 	%rd623, %rd622, 3;
	add.s64 	%rd624, %rd615, %rd623;
	ld.const.f64 	%fd626, [%rd624+45640];
	ld.global.s8 	%r748, [%rd41+28];
	ld.global.u8 	%r749, [%rd40+1];
	prmt.b32 	%r750, %r747, %r749, 0x3340U;
	cvt.u32.u16 	%r751, %rs105;
	prmt.b32 	%r752, %r751, 0, 0x3340U;
	prmt.b32 	%r753, %r750, %r752, 0x5410U;
	dp4a.s32.u32 	%r754, %r753, %r745, %r748;
	mul.wide.s32 	%rd625, %r754, 8;
	add.s64 	%rd626, %rd615, %rd625;
	ld.const.f64 	%fd627, [%rd626+40440];
	add.f64 	%fd969, %fd626, %fd627;
	st.global.f64 	[%rd8+10056], %fd969;
	abs.f64 	%fd628, %fd969;
	setp.leu.f64 	%p229, %fd628, 0d41CDCD64FF800000;
	@%p229 bra 	$L__BB0_312;
	mov.b64 	%rd627, 9218868437227405312;
	st.global.u64 	[%rd8+10056], %rd627;
	mov.b64 	%rd628, -4616189618054758400;
	st.global.u64 	[%rd8+10040], %rd628;
	mov.f64 	%fd969, 0d7FF0000000000000;
	mov.f64 	%fd968, 0dBFF0000000000000;
$L__BB0_312:
	ld.global.s8 	%rs13, [%rd40];
	cvt.s64.s16 	%rd42, %rs13;
	ld.global.s8 	%rs106, [%rd40+1];
	ld.global.u8 	%rs107, [%rd41+27];
	cvt.u64.u16 	%rd629, %rs107;
	cvt.s64.s8 	%rd43, %rd629;
	mov.b32 	%r165, {%rs13, %rs108};
	mov.b32 	%r755, {%rs13, %rs106};
	cvt.u32.u16 	%r756, %rs107;
	cvt.s32.s8 	%r757, %r756;
	mov.b32 	%r758, 1305;
	dp2a.lo.s32.u32 	%r759, %r755, %r758, %r757;
	mul.wide.s32 	%rd630, %r759, 8;
	mov.u64 	%rd631, parameter;
	add.s64 	%rd44, %rd631, %rd630;
	ld.const.f64 	%fd631, [%rd44+21000];
	abs.f64 	%fd632, %fd631;
	setp.geu.f64 	%p230, %fd632, 0d41CDCD64FF800000;
	@%p230 bra 	$L__BB0_320;
	ld.global.s8 	%r760, [%rd41+28];
	cvt.u16.u64 	%rs109, %rd43;
	{ .reg .b16 tmp; mov.b32 {%rs110, tmp}, %r165; }
	mov.b32 	%r761, {%rs110, %rs109};
	mov.b32 	%r762, 1305;
	dp2a.lo.s32.u32 	%r763, %r761, %r762, %r760;
	mul.wide.s32 	%rd632, %r763, 8;
	mov.u64 	%rd633, parameter;
	add.s64 	%rd45, %rd633, %rd632;
	ld.const.f64 	%fd633, [%rd45+23000];
	abs.f64 	%fd634, %fd633;
	setp.geu.f64 	%p231, %fd634, 0d41CDCD64FF800000;
	@%p231 bra 	$L__BB0_320;
	mad.lo.s64 	%rd634, %rd42, 5, %rd43;
	shl.b64 	%rd635, %rd634, 3;
	mov.u64 	%rd636, parameter;
	add.s64 	%rd637, %rd636, %rd635;
	ld.const.f64 	%fd635, [%rd637+45440];
	ld.const.f64 	%fd636, [%rd44+20000];
	add.f64 	%fd637, %fd635, %fd636;
	ld.const.f64 	%fd638, [%rd45+22000];
	add.f64 	%fd966, %fd637, %fd638;
	st.global.f64 	[%rd8+10048], %fd966;
	ld.global.s8 	%rs111, [%rd40];
	cvt.s32.s16 	%r764, %rs111;
	mul.wide.s32 	%rd638, %r764, 5;
	ld.global.s8 	%rs112, [%rd41+27];
	cvt.s64.s16 	%rd639, %rs112;
	add.s64 	%rd640, %rd638, %rd639;
	shl.b64 	%rd641, %rd640, 3;
	add.s64 	%rd642, %rd636, %rd641;
	ld.const.f64 	%fd639, [%rd642+45640];
	ld.global.s8 	%rs113, [%rd40+1];
	mov.b32 	%r765, {%rs111, %rs113};
	cvt.s32.s16 	%r766, %rs112;
	mov.b32 	%r767, 1305;
	dp2a.lo.s32.u32 	%r768, %r765, %r767, %r766;
	mul.wide.s32 	%rd643, %r768, 8;
	add.s64 	%rd644, %rd636, %rd643;
	ld.const.f64 	%fd640, [%rd644+21000];
	add.f64 	%fd641, %fd639, %fd640;
	ld.global.s8 	%r769, [%rd41+28];
	mov.b32 	%r770, {%rs111, %rs112};
	dp2a.lo.s32.u32 	%r771, %r770, %r767, %r769;
	mul.wide.s32 	%rd645, %r771, 8;
	add.s64 	%rd646, %rd636, %rd645;
	ld.const.f64 	%fd642, [%rd646+23000];
	add.f64 	%fd967, %fd641, %fd642;
	st.global.f64 	[%rd8+10064], %fd967;
	abs.f64 	%fd643, %fd967;
	setp.leu.f64 	%p232, %fd643, 0d41CDCD64FF800000;
	@%p232 bra 	$L__BB0_316;
	mov.b64 	%rd647, 9218868437227405312;
	st.global.u64 	[%rd8+10064], %rd647;
	mov.b64 	%rd648, -4616189618054758400;
	st.global.u64 	[%rd8+10048], %rd648;
	mov.f64 	%fd967, 0d7FF0000000000000;
	mov.f64 	%fd966, 0dBFF0000000000000;
$L__BB0_316:
	add.f64 	%fd646, %fd967, 0d4069000000000000;
	add.f64 	%fd647, %fd966, 0dC016CCCCCCCCCCCD;
	ld.global.f64 	%fd144, [%rd8+10016];
	add.f64 	%fd648, %fd647, %fd144;
	div.rn.f64 	%fd145, %fd646, %fd648;
	st.global.f64 	[%rd8+10080], %fd145;
	abs.f64 	%fd649, %fd969;
	setp.geu.f64 	%p233, %fd649, 0d41CDCD64FF800000;
	@%p233 bra 	$L__BB0_319;
	add.f64 	%fd650, %fd969, 0d4069000000000000;
	add.f64 	%fd651, %fd968, 0dC016CCCCCCCCCCCD;
	add.f64 	%fd652, %fd651, %fd144;
	div.rn.f64 	%fd653, %fd650, %fd652;
	st.global.f64 	[%rd8+10072], %fd653;
	setp.geu.f64 	%p234, %fd653, %fd145;
	@%p234 bra 	$L__BB0_320;
	st.global.f64 	[%rd8+10040], %fd966;
	st.global.f64 	[%rd8+10056], %fd967;
	st.global.f64 	[%rd8+10072], %fd145;
	mov.f64 	%fd968, %fd966;
	mov.f64 	%fd969, %fd967;
	bra.uni 	$L__BB0_320;
$L__BB0_319:
	st.global.f64 	[%rd8+10040], %fd966;
	st.global.f64 	[%rd8+10056], %fd967;
	st.global.f64 	[%rd8+10072], %fd145;
	mov.f64 	%fd968, %fd966;
	mov.f64 	%fd969, %fd967;
$L__BB0_320:
	ld.global.s8 	%rs114, [%rd40];
	cvt.s64.s16 	%rd46, %rs114;
	ld.global.s8 	%rs115, [%rd40+1];
	ld.global.u8 	%rs116, [%rd41+27];
	cvt.u64.u16 	%rd649, %rs116;
	cvt.s64.s8 	%rd47, %rd649;
	mov.b32 	%r772, {%rs114, %rs115};
	cvt.u32.u16 	%r773, %rs116;
	cvt.s32.s8 	%r774, %r773;
	mov.b32 	%r775, 1305;
	dp2a.lo.s32.u32 	%r776, %r772, %r775, %r774;
	mul.wide.s32 	%rd650, %r776, 8;
	mov.u64 	%rd651, parameter;
	add.s64 	%rd48, %rd651, %rd650;
	ld.const.f64 	%fd654, [%rd48+21000];
	abs.f64 	%fd655, %fd654;
	setp.geu.f64 	%p235, %fd655, 0d41CDCD64FF800000;
	@%p235 bra 	$L__BB0_327;
	mad.lo.s64 	%rd652, %rd46, 5, %rd47;
	shl.b64 	%rd653, %rd652, 3;
	mov.u64 	%rd654, parameter;
	add.s64 	%rd655, %rd654, %rd653;
	ld.const.f64 	%fd656, [%rd655+45440];
	ld.const.f64 	%fd657, [%rd48+20000];
	add.f64 	%fd970, %fd656, %fd657;
	st.global.f64 	[%rd8+10048], %fd970;
	ld.global.s8 	%rs117, [%rd40];
	cvt.s32.s16 	%r777, %rs117;
	mul.wide.s32 	%rd656, %r777, 5;
	ld.global.u8 	%rs118, [%rd41+27];
	cvt.u64.u16 	%rd657, %rs118;
	cvt.s64.s8 	%rd658, %rd657;
	add.s64 	%rd659, %rd656, %rd658;
	shl.b64 	%rd660, %rd659, 3;
	add.s64 	%rd661, %rd654, %rd660;
	ld.const.f64 	%fd658, [%rd661+45640];
	ld.global.s8 	%rs119, [%rd40+1];
	mov.b32 	%r778, {%rs117, %rs119};
	cvt.u32.u16 	%r779, %rs118;
	cvt.s32.s8 	%r780, %r779;
	mov.b32 	%r781, 1305;
	dp2a.lo.s32.u32 	%r782, %r778, %r781, %r780;
	mul.wide.s32 	%rd662, %r782, 8;
	add.s64 	%rd663, %rd654, %rd662;
	ld.const.f64 	%fd659, [%rd663+21000];
	add.f64 	%fd971, %fd658, %fd659;
	st.global.f64 	[%rd8+10064], %fd971;
	abs.f64 	%fd660, %fd971;
	setp.leu.f64 	%p236, %fd660, 0d41CDCD64FF800000;
	@%p236 bra 	$L__BB0_323;
	mov.b64 	%rd664, 9218868437227405312;
	st.global.u64 	[%rd8+10064], %rd664;
	mov.b64 	%rd665, -4616189618054758400;
	st.global.u64 	[%rd8+10048], %rd665;
	mov.f64 	%fd971, 0d7FF0000000000000;
	mov.f64 	%fd970, 0dBFF0000000000000;
$L__BB0_323:
	add.f64 	%fd663, %fd971, 0d4069000000000000;
	add.f64 	%fd664, %fd970, 0dC016CCCCCCCCCCCD;
	ld.global.f64 	%fd152, [%rd8+10016];
	add.f64 	%fd665, %fd664, %fd152;
	div.rn.f64 	%fd153, %fd663, %fd665;
	st.global.f64 	[%rd8+10080], %fd153;
	abs.f64 	%fd666, %fd969;
	setp.geu.f64 	%p237, %fd666, 0d41CDCD64FF800000;
	@%p237 bra 	$L__BB0_326;
	add.f64 	%fd667, %fd969, 0d4069000000000000;
	add.f64 	%fd668, %fd968, 0dC016CCCCCCCCCCCD;
	add.f64 	%fd669, %fd668, %fd152;
	div.rn.f64 	%fd670, %fd667, %fd669;
	st.global.f64 	[%rd8+10072], %fd670;
	setp.geu.f64 	%p238, %fd670, %fd153;
	@%p238 bra 	$L__BB0_327;
	st.global.f64 	[%rd8+10040], %fd970;
	st.global.f64 	[%rd8+10056], %fd971;
	st.global.f64 	[%rd8+10072], %fd153;
	mov.f64 	%fd968, %fd970;
	mov.f64 	%fd969, %fd971;
	bra.uni 	$L__BB0_327;
$L__BB0_326:
	st.global.f64 	[%rd8+10040], %fd970;
	st.global.f64 	[%rd8+10056], %fd971;
	st.global.f64 	[%rd8+10072], %fd153;
	mov.f64 	%fd968, %fd970;
	mov.f64 	%fd969, %fd971;
$L__BB0_327:
	ld.global.s8 	%rs120, [%rd40];
	cvt.s64.s16 	%rd49, %rs120;
	ld.global.s8 	%rs121, [%rd41+27];
	cvt.s64.s16 	%rd50, %rs121;
	ld.global.s8 	%r783, [%rd41+28];
	mov.b32 	%r784, {%rs120, %rs121};
	mov.b32 	%r785, 1305;
	dp2a.lo.s32.u32 	%r786, %r784, %r785, %r783;
	mul.wide.s32 	%rd666, %r786, 8;
	mov.u64 	%rd667, parameter;
	add.s64 	%rd51, %rd667, %rd666;
	ld.const.f64 	%fd671, [%rd51+23000];
	abs.f64 	%fd672, %fd671;
	setp.lt.f64 	%p239, %fd672, 0d41CDCD64FF800000;
	@%p239 bra 	$L__BB0_329;
	ld.global.f64 	%fd976, [%rd8+10016];
	bra.uni 	$L__BB0_335;
$L__BB0_329:
	mad.lo.s64 	%rd668, %rd49, 5, %rd50;
	shl.b64 	%rd669, %rd668, 3;
	mov.u64 	%rd670, parameter;
	add.s64 	%rd671, %rd670, %rd669;
	ld.const.f64 	%fd673, [%rd671+45440];
	ld.const.f64 	%fd674, [%rd51+22000];
	add.f64 	%fd974, %fd673, %fd674;
	st.global.f64 	[%rd8+10048], %fd974;
	ld.global.s8 	%rs122, [%rd40];
	cvt.s32.s16 	%r787, %rs122;
	mul.wide.s32 	%rd672, %r787, 5;
	ld.global.s8 	%rs123, [%rd41+27];
	cvt.s64.s16 	%rd673, %rs123;
	add.s64 	%rd674, %rd672, %rd673;
	shl.b64 	%rd675, %rd674, 3;
	add.s64 	%rd676, %rd670, %rd675;
	ld.const.f64 	%fd675, [%rd676+45640];
	ld.global.s8 	%r788, [%rd41+28];
	mov.b32 	%r789, {%rs122, %rs123};
	mov.b32 	%r790, 1305;
	dp2a.lo.s32.u32 	%r791, %r789, %r790, %r788;
	mul.wide.s32 	%rd677, %r791, 8;
	add.s64 	%rd678, %rd670, %rd677;
	ld.const.f64 	%fd676, [%rd678+23000];
	add.f64 	%fd975, %fd675, %fd676;
	st.global.f64 	[%rd8+10064], %fd975;
	abs.f64 	%fd677, %fd975;
	setp.leu.f64 	%p240, %fd677, 0d41CDCD64FF800000;
	@%p240 bra 	$L__BB0_331;
	mov.b64 	%rd679, 9218868437227405312;
	st.global.u64 	[%rd8+10064], %rd679;
	mov.b64 	%rd680, -4616189618054758400;
	st.global.u64 	[%rd8+10048], %rd680;
	mov.f64 	%fd975, 0d7FF0000000000000;
	mov.f64 	%fd974, 0dBFF0000000000000;
$L__BB0_331:
	add.f64 	%fd680, %fd975, 0d4069000000000000;
	add.f64 	%fd681, %fd974, 0dC016CCCCCCCCCCCD;
	ld.global.f64 	%fd976, [%rd8+10016];
	add.f64 	%fd682, %fd681, %fd976;
	div.rn.f64 	%fd162, %fd680, %fd682;
	st.global.f64 	[%rd8+10080], %fd162;
	abs.f64 	%fd683, %fd969;
	setp.geu.f64 	%p241, %fd683, 0d41CDCD64FF800000;
	@%p241 bra 	$L__BB0_334;
	add.f64 	%fd684, %fd969, 0d4069000000000000;
	add.f64 	%fd685, %fd968, 0dC016CCCCCCCCCCCD;
	add.f64 	%fd686, %fd685, %fd976;
	div.rn.f64 	%fd687, %fd684, %fd686;
	st.global.f64 	[%rd8+10072], %fd687;
	setp.geu.f64 	%p242, %fd687, %fd162;
	@%p242 bra 	$L__BB0_335;
	st.global.f64 	[%rd8+10040], %fd974;
	st.global.f64 	[%rd8+10056], %fd975;
	st.global.f64 	[%rd8+10072], %fd162;
	mov.f64 	%fd968, %fd974;
	mov.f64 	%fd969, %fd975;
	bra.uni 	$L__BB0_335;
$L__BB0_334:
	st.global.f64 	[%rd8+10040], %fd974;
	st.global.f64 	[%rd8+10056], %fd975;
	st.global.f64 	[%rd8+10072], %fd162;
	mov.f64 	%fd968, %fd974;
	mov.f64 	%fd969, %fd975;
$L__BB0_335:
	ld.global.s8 	%r792, [%rd40];
	mul.wide.s32 	%rd681, %r792, 5;
	ld.global.s8 	%rd682, [%rd41+27];
	add.s64 	%rd683, %rd681, %rd682;
	shl.b64 	%rd684, %rd683, 3;
	mov.u64 	%rd685, parameter;
	add.s64 	%rd686, %rd685, %rd684;
	ld.const.f64 	%fd166, [%rd686+45440];
	st.global.f64 	[%rd8+10048], %fd166;
	ld.global.s8 	%r793, [%rd40];
	mul.wide.s32 	%rd687, %r793, 5;
	ld.global.s8 	%rd688, [%rd41+27];
	add.s64 	%rd689, %rd687, %rd688;
	shl.b64 	%rd690, %rd689, 3;
	add.s64 	%rd691, %rd685, %rd690;
	ld.const.f64 	%fd167, [%rd691+45640];
	st.global.f64 	[%rd8+10064], %fd167;
	add.f64 	%fd688, %fd167, 0d4069000000000000;
	add.f64 	%fd689, %fd166, 0dC016CCCCCCCCCCCD;
	add.f64 	%fd690, %fd689, %fd976;
	div.rn.f64 	%fd168, %fd688, %fd690;
	st.global.f64 	[%rd8+10080], %fd168;
	abs.f64 	%fd691, %fd969;
	setp.geu.f64 	%p243, %fd691, 0d41CDCD64FF800000;
	@%p243 bra 	$L__BB0_339;
	ld.global.f64 	%fd692, [%rd8+10072];
	setp.geu.f64 	%p244, %fd692, %fd168;
	@%p244 bra 	$L__BB0_338;
	st.global.f64 	[%rd8+10000], %fd166;
	st.global.f64 	[%rd8+10008], %fd167;
	bra.uni 	$L__BB0_340;
$L__BB0_338:
	st.global.f64 	[%rd8+10000], %fd968;
	st.global.f64 	[%rd8+10008], %fd969;
	bra.uni 	$L__BB0_340;
$L__BB0_339:
	st.global.f64 	[%rd8+10000], %fd166;
	st.global.f64 	[%rd8+10008], %fd167;
$L__BB0_340:
	ld.global.u32 	%r794, [%rd7+200];
	setp.lt.s32 	%p245, %r794, 1;
	@%p245 bra 	$L__BB0_343;
	mov.b32 	%r1138, 0;
$L__BB0_342:
	mul.wide.u32 	%rd692, %r1138, 4;
	add.s64 	%rd693, %rd7, %rd692;
	mov.b32 	%r796, 0;
	st.global.u32 	[%rd693], %r796;
	add.s32 	%r1138, %r1138, 1;
	ld.global.u32 	%r797, [%rd7+200];
	setp.lt.s32 	%p246, %r1138, %r797;
	@%p246 bra 	$L__BB0_342;
$L__BB0_343:
	ld.global.u32 	%r1140, [%rd7+204];
	setp.lt.s32 	%p247, %r1140, 1;
	@%p247 bra 	$L__BB0_346;
	mov.b32 	%r1139, 0;
$L__BB0_345:
	mul.wide.u32 	%rd694, %r1139, 4;
	add.s64 	%rd695, %rd7, %rd694;
	mov.b32 	%r799, 0;
	st.global.u32 	[%rd695+100], %r799;
	add.s32 	%r1139, %r1139, 1;
	ld.global.u32 	%r1140, [%rd7+204];
	setp.lt.s32 	%p248, %r1139, %r1140;
	@%p248 bra 	$L__BB0_345;
$L__BB0_346:
	ld.global.u32 	%r1142, [%rd7+208];
	add.s32 	%r174, %r1142, -1;
	ld.global.u32 	%r1141, [%rd7+212];
	add.s32 	%r176, %r7, -1;
	mad.lo.s32 	%r800, %r174, %r1140, %r176;
	add.s32 	%r801, %r800, %r1141;
	mul.wide.s32 	%rd696, %r801, 8;
	add.s64 	%rd697, %rd2, %rd696;
	ld.global.f64 	%fd693, [%rd697];
	abs.f64 	%fd694, %fd693;
	setp.geu.f64 	%p249, %fd694, 0d41CDCD64FF800000;
	@%p249 bra 	$L__BB0_442;
	ld.param.u32 	%r1080, [_Z4thalPcPiiiiiiPdiS0_S__param_8];
	mad.lo.s32 	%r802, %r1080, -1183, %r176;
	mul.wide.s32 	%rd699, %r174, 4;
	add.s64 	%rd700, %rd7, %rd699;
	st.global.u32 	[%rd700], %r1141;
	add.s32 	%r803, %r802, %r1141;
	add.s32 	%r804, %r803, 25;
	mul.wide.s32 	%rd701, %r804, 4;
	add.s64 	%rd702, %rd4, %rd701;
	st.global.u32 	[%rd702], %r1142;
	add.s32 	%r177, %r7, 624;
	mov.u64 	%rd718, parameter;
$L__BB0_348:
	ld.param.u32 	%r1081, [_Z4thalPcPiiiiiiPdiS0_S__param_8];
	mov.b64 	%rd703, -4616189618054758400;
	st.global.u64 	[%rd8+10040], %rd703;
	mov.b64 	%rd704, 9218868437227405312;
	st.global.u64 	[%rd8+10048], %rd704;
	cvt.s64.s32 	%rd705, %r1142;
	add.s64 	%rd52, %rd11, %rd705;
	ld.global.u8 	%rs14, [%rd52];
	cvt.u32.u16 	%r805, %rs14;
	cvt.s32.s8 	%r806, %r805;
	mad.lo.s32 	%r807, %r1081, 54, %r1141;
	add.s32 	%r808, %r807, 27;
	cvt.s64.s32 	%rd706, %r808;
	add.s64 	%rd53, %rd1, %rd706;
	ld.global.u8 	%rs15, [%rd53];
	cvt.u32.u16 	%r809, %rs15;
	cvt.s32.s8 	%r810, %r809;
	add.s32 	%r811, %r810, %r806;
	setp.eq.s32 	%p250, %r811, 3;
	@%p250 bra 	$L__BB0_350;
	add.s32 	%r812, %r1142, -1;
	ld.global.u32 	%r813, [%rd7+204];
	add.s32 	%r814, %r177, %r1141;
	mad.lo.s32 	%r815, %r813, %r812, %r814;
	mul.wide.s32 	%rd707, %r815, 8;
	add.s64 	%rd708, %rd2, %rd707;
	mov.b64 	%rd709, -4616189618054758400;
	st.global.u64 	[%rd708], %rd709;
	ld.global.u32 	%r816, [%rd7+204];
	mad.lo.s32 	%r817, %r816, %r812, %r814;
	add.s32 	%r818, %r817, -625;
	mul.wide.s32 	%rd710, %r818, 8;
	add.s64 	%rd711, %rd2, %rd710;
	mov.b64 	%rd712, 9218868437227405312;
	st.global.u64 	[%rd711], %rd712;
	ld.global.f64 	%fd990, [%rd8+10040];
	bra.uni 	$L__BB0_379;
$L__BB0_350:
	cvt.s32.s8 	%r820, %r805;
	mul.wide.s32 	%rd713, %r820, 5;
	cvt.u64.u16 	%rd714, %rs15;
	cvt.s64.s8 	%rd715, %rd714;
	add.s64 	%rd716, %rd713, %rd715;
	shl.b64 	%rd717, %rd716, 3;
	add.s64 	%rd719, %rd718, %rd717;
	ld.const.f64 	%fd695, [%rd719+45440];
	ld.global.s8 	%r821, [%rd52+-1];
	cvt.u32.u16 	%r822, %rs15;
	ld.global.u8 	%r823, [%rd53+-1];
	prmt.b32 	%r824, %r823, %r822, 0x3340U;
	prmt.b32 	%r825, %r805, 0, 0x3340U;
	prmt.b32 	%r826, %r824, %r825, 0x5410U;
	mov.b32 	%r827, 359705;
	dp4a.s32.u32 	%r828, %r826, %r827, %r821;
	mul.wide.s32 	%rd720, %r828, 8;
	add.s64 	%rd721, %rd718, %rd720;
	ld.const.f64 	%fd696, [%rd721+35440];
	add.f64 	%fd987, %fd695, %fd696;
	st.global.f64 	[%rd8+10056], %fd987;
	ld.global.s8 	%r829, [%rd52];
	mul.wide.s32 	%rd722, %r829, 5;
	ld.global.u8 	%rs124, [%rd53];
	cvt.u64.u16 	%rd723, %rs124;
	cvt.s64.s8 	%rd724, %rd723;
	add.s64 	%rd725, %rd722, %rd724;
	shl.b64 	%rd726, %rd725, 3;
	add.s64 	%rd727, %rd718, %rd726;
	ld.const.f64 	%fd697, [%rd727+45640];
	ld.global.s8 	%r830, [%rd52+-1];
	ld.global.u8 	%r831, [%rd53+-1];
	cvt.u32.u16 	%r832, %rs124;
	prmt.b32 	%r833, %r831, %r832, 0x3340U;
	prmt.b32 	%r834, %r829, 0, 0x3340U;
	prmt.b32 	%r835, %r833, %r834, 0x5410U;
	dp4a.s32.u32 	%r836, %r835, %r827, %r830;
	mul.wide.s32 	%rd728, %r836, 8;
	add.s64 	%rd729, %rd718, %rd728;
	ld.const.f64 	%fd698, [%rd729+40440];
	add.f64 	%fd988, %fd697, %fd698;
	st.global.f64 	[%rd8+10064], %fd988;
	abs.f64 	%fd699, %fd988;
	setp.leu.f64 	%p251, %fd699, 0d41CDCD64FF800000;
	@%p251 bra 	$L__BB0_352;
	mov.b64 	%rd730, 9218868437227405312;
	st.global.u64 	[%rd8+10064], %rd730;
	mov.b64 	%rd731, -4616189618054758400;
	st.global.u64 	[%rd8+10056], %rd731;
	mov.f64 	%fd988, 0d7FF0000000000000;
	mov.f64 	%fd987, 0dBFF0000000000000;
$L__BB0_352:
	ld.global.s8 	%rs16, [%rd53];
	cvt.s64.s16 	%rd54, %rs16;
	ld.global.s8 	%rs125, [%rd53+-1];
	ld.global.u8 	%rs126, [%rd52];
	cvt.u64.u16 	%rd732, %rs126;
	cvt.s64.s8 	%rd55, %rd732;
	mov.b32 	%r837, {%rs125, %rs16};
	cvt.u32.u16 	%r838, %rs126;
	cvt.s32.s8 	%r839, %r838;
	mov.b32 	%r840, 6405;
	dp2a.lo.s32.u32 	%r841, %r837, %r840, %r839;
	mul.wide.s32 	%rd733, %r841, 8;
	mov.u64 	%rd734, parameter;
	add.s64 	%rd56, %rd734, %rd733;
	ld.const.f64 	%fd702, [%rd56+21000];
	abs.f64 	%fd703, %fd702;
	setp.geu.f64 	%p252, %fd703, 0d41CDCD64FF800000;
	@%p252 bra 	$L__BB0_366;
	cvt.u16.u64 	%rs129, %rd55;
	mov.b32 	%r849, {%rs16, %rs129};
	mov.b32 	%r850, 0;
	mov.b32 	%r851, 1305;
	dp2a.lo.s32.u32 	%r852, %r849, %r851, %r850;
	cvt.s64.s32 	%rd57, %r852;
	ld.global.s8 	%rd757, [%rd52+-1];
	add.s64 	%rd758, %rd57, %rd757;
	shl.b64 	%rd759, %rd758, 3;
	mov.u64 	%rd760, parameter;
	add.s64 	%rd58, %rd760, %rd759;
	ld.const.f64 	%fd721, [%rd58+23000];
	abs.f64 	%fd722, %fd721;
	setp.geu.f64 	%p257, %fd722, 0d41CDCD64FF800000;
	@%p257 bra 	$L__BB0_360;
	mad.lo.s64 	%rd774, %rd54, -24, %rd57;
	shl.b64 	%rd775, %rd774, 3;
	mov.u64 	%rd776, parameter;
	add.s64 	%rd777, %rd776, %rd775;
	ld.const.f64 	%fd738, [%rd777+45440];
	ld.const.f64 	%fd739, [%rd56+20000];
	add.f64 	%fd740, %fd738, %fd739;
	ld.const.f64 	%fd741, [%rd58+22000];
	add.f64 	%fd981, %fd740, %fd741;
	st.global.f64 	[%rd8+10080], %fd981;
	ld.global.s8 	%r857, [%rd52];
	mul.wide.s32 	%rd778, %r857, 5;
	ld.global.s8 	%rs132, [%rd53];
	cvt.s64.s16 	%rd779, %rs132;
	add.s64 	%rd780, %rd778, %rd779;
	shl.b64 	%rd781, %rd780, 3;
	add.s64 	%rd782, %rd776, %rd781;
	ld.const.f64 	%fd742, [%rd782+45640];
	ld.global.s8 	%rs133, [%rd53+-1];
	mov.b32 	%r858, {%rs133, %rs132};
	mov.b32 	%r859, 6405;
	dp2a.lo.s32.u32 	%r860, %r858, %r859, %r857;
	mul.wide.s32 	%rd783, %r860, 8;
	add.s64 	%rd784, %rd776, %rd783;
	ld.const.f64 	%fd743, [%rd784+21000];
	add.f64 	%fd744, %fd742, %fd743;
	ld.global.s8 	%rd785, [%rd52+-1];
	cvt.s32.s16 	%r861, %rs132;
	mul.wide.s32 	%rd786, %r861, 24;
	add.s64 	%rd787, %rd780, %rd786;
	add.s64 	%rd788, %rd787, %rd785;
	shl.b64 	%rd789, %rd788, 3;
	add.s64 	%rd790, %rd776, %rd789;
	ld.const.f64 	%fd745, [%rd790+23000];
	add.f64 	%fd982, %fd744, %fd745;
	st.global.f64 	[%rd8+10088], %fd982;
	abs.f64 	%fd746, %fd982;
	setp.leu.f64 	%p261, %fd746, 0d41CDCD64FF800000;
	@%p261 bra 	$L__BB0_356;
	mov.b64 	%rd791, 9218868437227405312;
	st.global.u64 	[%rd8+10088], %rd791;
	mov.b64 	%rd792, -4616189618054758400;
	st.global.u64 	[%rd8+10080], %rd792;
	mov.f64 	%fd982, 0d7FF0000000000000;
	mov.f64 	%fd981, 0dBFF0000000000000;
$L__BB0_356:
	add.f64 	%fd749, %fd982, 0d4069000000000000;
	add.f64 	%fd750, %fd981, 0dC016CCCCCCCCCCCD;
	ld.global.f64 	%fd989, [%rd8+10016];
	add.f64 	%fd751, %fd750, %fd989;
	div.rn.f64 	%fd179, %fd749, %fd751;
	st.global.f64 	[%rd8+10096], %fd179;
	abs.f64 	%fd752, %fd988;
	setp.geu.f64 	%p262, %fd752, 0d41CDCD64FF800000;
	@%p262 bra 	$L__BB0_359;
	add.f64 	%fd753, %fd988, 0d4069000000000000;
	add.f64 	%fd754, %fd987, 0dC016CCCCCCCCCCCD;
	add.f64 	%fd755, %fd754, %fd989;
	div.rn.f64 	%fd756, %fd753, %fd755;
	st.global.f64 	[%rd8+10072], %fd756;
	setp.geu.f64 	%p263, %fd756, %fd179;
	@%p263 bra 	$L__BB0_374;
	st.global.f64 	[%rd8+10056], %fd981;
	st.global.f64 	[%rd8+10064], %fd982;
	st.global.f64 	[%rd8+10072], %fd179;
	mov.f64 	%fd987, %fd981;
	mov.f64 	%fd988, %fd982;
	bra.uni 	$L__BB0_374;
$L__BB0_359:
	st.global.f64 	[%rd8+10056], %fd981;
	st.global.f64 	[%rd8+10064], %fd982;
	st.global.f64 	[%rd8+10072], %fd179;
	mov.f64 	%fd987, %fd981;
	mov.f64 	%fd988, %fd982;
	bra.uni 	$L__BB0_374;
$L__BB0_360:
	mad.lo.s64 	%rd761, %rd54, -24, %rd57;
	shl.b64 	%rd762, %rd761, 3;
	mov.u64 	%rd763, parameter;
	add.s64 	%rd764, %rd763, %rd762;
	ld.const.f64 	%fd723, [%rd764+45440];
	ld.const.f64 	%fd724, [%rd56+20000];
	add.f64 	%fd983, %fd723, %fd724;
	st.global.f64 	[%rd8+10080], %fd983;
	ld.global.s8 	%r853, [%rd52];
	mul.wide.s32 	%rd765, %r853, 5;
	ld.global.s8 	%rs130, [%rd53];
	cvt.s64.s16 	%rd766, %rs130;
	add.s64 	%rd767, %rd765, %rd766;
	shl.b64 	%rd768, %rd767, 3;
	add.s64 	%rd769, %rd763, %rd768;
	ld.const.f64 	%fd725, [%rd769+45640];
	ld.global.s8 	%rs131, [%rd53+-1];
	mov.b32 	%r854, {%rs131, %rs130};
	mov.b32 	%r855, 6405;
	dp2a.lo.s32.u32 	%r856, %r854, %r855, %r853;
	mul.wide.s32 	%rd770, %r856, 8;
	add.s64 	%rd771, %rd763, %rd770;
	ld.const.f64 	%fd726, [%rd771+21000];
	add.f64 	%fd984, %fd725, %fd726;
	st.global.f64 	[%rd8+10088], %fd984;
	abs.f64 	%fd727, %fd984;
	setp.leu.f64 	%p258, %fd727, 0d41CDCD64FF800000;
	@%p258 bra 	$L__BB0_362;
	mov.b64 	%rd772, 9218868437227405312;
	st.global.u64 	[%rd8+10088], %rd772;
	mov.b64 	%rd773, -4616189618054758400;
	st.global.u64 	[%rd8+10080], %rd773;
	mov.f64 	%fd984, 0d7FF0000000000000;
	mov.f64 	%fd983, 0dBFF0000000000000;
$L__BB0_362:
	add.f64 	%fd730, %fd984, 0d4069000000000000;
	add.f64 	%fd731, %fd983, 0dC016CCCCCCCCCCCD;
	ld.global.f64 	%fd989, [%rd8+10016];
	add.f64 	%fd732, %fd731, %fd989;
	div.rn.f64 	%fd185, %fd730, %fd732;
	st.global.f64 	[%rd8+10096], %fd185;
	abs.f64 	%fd733, %fd988;
	setp.geu.f64 	%p259, %fd733, 0d41CDCD64FF800000;
	@%p259 bra 	$L__BB0_365;
	add.f64 	%fd734, %fd988, 0d4069000000000000;
	add.f64 	%fd735, %fd987, 0dC016CCCCCCCCCCCD;
	add.f64 	%fd736, %fd735, %fd989;
	div.rn.f64 	%fd737, %fd734, %fd736;
	st.global.f64 	[%rd8+10072], %fd737;
	setp.geu.f64 	%p260, %fd737, %fd185;
	@%p260 bra 	$L__BB0_374;
	st.global.f64 	[%rd8+10056], %fd983;
	st.global.f64 	[%rd8+10064], %fd984;
	st.global.f64 	[%rd8+10072], %fd185;
	mov.f64 	%fd987, %fd983;
	mov.f64 	%fd988, %fd984;
	bra.uni 	$L__BB0_374;
$L__BB0_365:
	st.global.f64 	[%rd8+10056], %fd983;
	st.global.f64 	[%rd8+10064], %fd984;
	st.global.f64 	[%rd8+10072], %fd185;
	mov.f64 	%fd987, %fd983;
	mov.f64 	%fd988, %fd984;
	bra.uni 	$L__BB0_374;
$L__BB0_366:
	cvt.u16.u64 	%rs127, %rd55;
	mov.b32 	%r842, {%rs16, %rs127};
	mov.b32 	%r843, 0;
	mov.b32 	%r844, 1305;
	dp2a.lo.s32.u32 	%r845, %r842, %r844, %r843;
	cvt.s64.s32 	%rd59, %r845;
	ld.global.s8 	%rd735, [%rd52+-1];
	add.s64 	%rd736, %rd59, %rd735;
	shl.b64 	%rd737, %rd736, 3;
	mov.u64 	%rd738, parameter;
	add.s64 	%rd60, %rd738, %rd737;
	ld.const.f64 	%fd704, [%rd60+23000];
	abs.f64 	%fd705, %fd704;
	setp.lt.f64 	%p253, %fd705, 0d41CDCD64FF800000;
	@%p253 bra 	$L__BB0_368;
	ld.global.f64 	%fd989, [%rd8+10016];
	bra.uni 	$L__BB0_374;
$L__BB0_368:
	mad.lo.s64 	%rd739, %rd54, -24, %rd59;
	shl.b64 	%rd740, %rd739, 3;
	mov.u64 	%rd741, parameter;
	add.s64 	%rd742, %rd741, %rd740;
	ld.const.f64 	%fd706, [%rd742+45440];
	ld.const.f64 	%fd707, [%rd60+22000];
	add.f64 	%fd985, %fd706, %fd707;
	st.global.f64 	[%rd8+10080], %fd985;
	ld.global.s8 	%r846, [%rd52];
	mul.wide.s32 	%rd743, %r846, 5;
	ld.global.u8 	%rs128, [%rd53];
	cvt.u64.u16 	%rd744, %rs128;
	cvt.s64.s8 	%rd745, %rd744;
	add.s64 	%rd746, %rd743, %rd745;
	shl.b64 	%rd747, %rd746, 3;
	add.s64 	%rd748, %rd741, %rd747;
	ld.const.f64 	%fd708, [%rd748+45640];
	ld.global.s8 	%rd749, [%rd52+-1];
	cvt.u32.u16 	%r847, %rs128;
	cvt.s32.s8 	%r848, %r847;
	mul.wide.s32 	%rd750, %r848, 24;
	add.s64 	%rd751, %rd746, %rd750;
	add.s64 	%rd752, %rd751, %rd749;
	shl.b64 	%rd753, %rd752, 3;
	add.s64 	%rd754, %rd741, %rd753;
	ld.const.f64 	%fd709, [%rd754+23000];
	add.f64 	%fd986, %fd708, %fd709;
	st.global.f64 	[%rd8+10088], %fd986;
	abs.f64 	%fd710, %fd986;
	setp.leu.f64 	%p254, %fd710, 0d41CDCD64FF800000;
	@%p254 bra 	$L__BB0_370;
	mov.b64 	%rd755, 9218868437227405312;
	st.global.u64 	[%rd8+10088], %rd755;
	mov.b64 	%rd756, -4616189618054758400;
	st.global.u64 	[%rd8+10080], %rd756;
	mov.f64 	%fd986, 0d7FF0000000000000;
	mov.f64 	%fd985, 0dBFF0000000000000;
$L__BB0_370:
	add.f64 	%fd713, %fd986, 0d4069000000000000;
	add.f64 	%fd714, %fd985, 0dC016CCCCCCCCCCCD;
	ld.global.f64 	%fd989, [%rd8+10016];
	add.f64 	%fd715, %fd714, %fd989;
	div.rn.f64 	%fd192, %fd713, %fd715;
	st.global.f64 	[%rd8+10096], %fd192;
	abs.f64 	%fd716, %fd988;
	setp.geu.f64 	%p255, %fd716, 0d41CDCD64FF800000;
	@%p255 bra 	$L__BB0_373;
	add.f64 	%fd717, %fd988, 0d4069000000000000;
	add.f64 	%fd718, %fd987, 0dC016CCCCCCCCCCCD;
	add.f64 	%fd719, %fd718, %fd989;
	div.rn.f64 	%fd720, %fd717, %fd719;
	st.global.f64 	[%rd8+10072], %fd720;
	setp.geu.f64 	%p256, %fd720, %fd192;
	@%p256 bra 	$L__BB0_374;
	st.global.f64 	[%rd8+10056], %fd985;
	st.global.f64 	[%rd8+10064], %fd986;
	st.global.f64 	[%rd8+10072], %fd192;
	mov.f64 	%fd987, %fd985;
	mov.f64 	%fd988, %fd986;
	bra.uni 	$L__BB0_374;
$L__BB0_373:
	st.global.f64 	[%rd8+10056], %fd985;
	st.global.f64 	[%rd8+10064], %fd986;
	st.global.f64 	[%rd8+10072], %fd192;
	mov.f64 	%fd987, %fd985;
	mov.f64 	%fd988, %fd986;
$L__BB0_374:
	ld.global.s8 	%r862, [%rd52];
	mul.wide.s32 	%rd793, %r862, 5;
	ld.global.s8 	%rd794, [%rd53];
	add.s64 	%rd795, %rd793, %rd794;
	shl.b64 	%rd796, %rd795, 3;
	mov.u64 	%rd797, parameter;
	add.s64 	%rd798, %rd797, %rd796;
	ld.const.f64 	%fd990, [%rd798+45440];
	st.global.f64 	[%rd8+10080], %fd990;
	ld.global.s8 	%r863, [%rd52];
	mul.wide.s32 	%rd799, %r863, 5;
	ld.global.s8 	%rd800, [%rd53];
	add.s64 	%rd801, %rd799, %rd800;
	shl.b64 	%rd802, %rd801, 3;
	add.s64 	%rd803, %rd797, %rd802;
	ld.const.f64 	%fd197, [%rd803+45640];
	st.global.f64 	[%rd8+10088], %fd197;
	add.f64 	%fd757, %fd197, 0d4069000000000000;
	add.f64 	%fd758, %fd990, 0dC016CCCCCCCCCCCD;
	add.f64 	%fd759, %fd758, %fd989;
	div.rn.f64 	%fd198, %fd757, %fd759;
	st.global.f64 	[%rd8+10096], %fd198;
	abs.f64 	%fd760, %fd988;
	setp.geu.f64 	%p264, %fd760, 0d41CDCD64FF800000;
	@%p264 bra 	$L__BB0_378;
	ld.global.f64 	%fd761, [%rd8+10072];
	setp.geu.f64 	%p265, %fd761, %fd198;
	@%p265 bra 	$L__BB0_377;
	st.global.f64 	[%rd8+10040], %fd990;
	st.global.f64 	[%rd8+10048], %fd197;
	bra.uni 	$L__BB0_379;
$L__BB0_377:
	st.global.f64 	[%rd8+10040], %fd987;
	st.global.f64 	[%rd8+10048], %fd988;
	mov.f64 	%fd990, %fd987;
	bra.uni 	$L__BB0_379;
$L__BB0_378:
	st.global.f64 	[%rd8+10040], %fd990;
	st.global.f64 	[%rd8+10048], %fd197;
$L__BB0_379:
	add.s32 	%r180, %r1142, -1;
	ld.global.u32 	%r181, [%rd7+204];
	add.s32 	%r182, %r177, %r1141;
	mad.lo.s32 	%r864, %r181, %r180, %r182;
	mul.wide.s32 	%rd804, %r864, 8;
	add.s64 	%rd61, %rd2, %rd804;
	ld.global.f64 	%fd200, [%rd61];
	abs.f64 	%fd762, %fd200;
	abs.f64 	%fd763, %fd990;
	max.f64 	%fd765, %fd762, %fd763;
	setp.leu.f64 	%p266, %fd765, 0d41CDCD64FF800000;
	@%p266 bra 	$L__BB0_381;
	mov.b32 	%r887, 0;
	st.global.u32 	[%rd7+248], %r887;
	bra.uni 	$L__BB0_399;
$L__BB0_381:
	sub.f64 	%fd766, %fd200, %fd990;
	abs.f64 	%fd767, %fd766;
	setp.geu.f64 	%p267, %fd767, 0d3EE4F8B588E368F1;
	@%p267 bra 	$L__BB0_444;
	mov.b32 	%r866, 1;
	st.global.u32 	[%rd7+248], %r866;
	ld.global.f64 	%fd201, [%rd61+-5000];
	ld.global.f64 	%fd202, [%rd8+10048];
	abs.f64 	%fd768, %fd201;
	abs.f64 	%fd769, %fd202;
	max.f64 	%fd771, %fd768, %fd769;
	setp.gt.f64 	%p268, %fd771, 0d41CDCD64FF800000;
	@%p268 bra 	$L__BB0_383;
	bra.uni 	$L__BB0_384;
$L__BB0_383:
	mov.b32 	%r886, 0;
	st.global.u32 	[%rd7+248], %r886;
	bra.uni 	$L__BB0_399;
$L__BB0_384:
	sub.f64 	%fd772, %fd201, %fd202;
	abs.f64 	%fd773, %fd772;
	setp.geu.f64 	%p269, %fd773, 0d3EE4F8B588E368F1;
	@%p269 bra 	$L__BB0_398;
	mov.b32 	%r868, 1;
	st.global.u32 	[%rd7+248], %r868;
	ld.global.u32 	%r869, [%rd7+208];
	add.s32 	%r870, %r869, -1;
	ld.global.u32 	%r871, [%rd7+212];
	mad.lo.s32 	%r872, %r870, %r181, %r176;
	add.s32 	%r873, %r872, %r871;
	mul.wide.s32 	%rd805, %r873, 8;
	add.s64 	%rd62, %rd2, %rd805;
	ld.global.f64 	%fd775, [%rd8+10024];
	abs.f64 	%fd776, %fd775;
	setp.gt.f64 	%p270, %fd776, 0d41CDCD64FF800000;
	mov.f64 	%fd1002, 0d3FE0000000000000;
	@%p270 bra 	$L__BB0_397;
	ld.global.f64 	%fd230, [%rd62];
	ld.global.f64 	%fd231, [%rd8+10008];
	ld.global.f64 	%fd232, [%rd62+5000];
	ld.global.f64 	%fd233, [%rd8+10000];
	mov.b32 	%r1160, 0;
	st.global.u32 	[%rd7+220], %r1160;
	st.global.u32 	[%rd7+216], %r1160;
	ld.global.u32 	%r209, [%rd7+200];
	setp.lt.s32 	%p271, %r209, 1;
	@%p271 bra 	$L__BB0_391;
	mov.b32 	%r1160, 0;
	mov.u64 	%rd938, %rd7;
	mov.u32 	%r1156, %r1160;
$L__BB0_388:
	ld.global.u32 	%r876, [%rd938];
	setp.lt.s32 	%p272, %r876, 1;
	@%p272 bra 	$L__BB0_390;
	add.s32 	%r1160, %r1160, 1;
	st.global.u32 	[%rd7+220], %r1160;
$L__BB0_390:
	add.s32 	%r1156, %r1156, 1;
	st.global.u32 	[%rd7+216], %r1156;
	add.s64 	%rd938, %rd938, 4;
	setp.lt.s32 	%p273, %r1156, %r209;
	@%p273 bra 	$L__BB0_388;
$L__BB0_391:
	mov.b32 	%r877, 0;
	st.global.u32 	[%rd7+216], %r877;
	setp.lt.s32 	%p274, %r181, 1;
	@%p274 bra 	$L__BB0_396;
	ld.param.u32 	%r1082, [_Z4thalPcPiiiiiiPdiS0_S__param_8];
	mul.lo.s32 	%r879, %r1082, 81;
	mul.wide.s32 	%rd806, %r879, 4;
	add.s64 	%rd807, %rd806, %rd4;
	add.s64 	%rd939, %rd807, 100;
	mov.b32 	%r1159, 0;
$L__BB0_393:
	ld.global.u32 	%r880, [%rd939];
	setp.lt.s32 	%p275, %r880, 1;
	@%p275 bra 	$L__BB0_395;
	add.s32 	%r1160, %r1160, 1;
	st.global.u32 	[%rd7+220], %r1160;
$L__BB0_395:
	add.s32 	%r1159, %r1159, 1;
	st.global.u32 	[%rd7+216], %r1159;
	add.s64 	%rd939, %rd939, 4;
	setp.lt.s32 	%p276, %r1159, %r181;
	@%p276 bra 	$L__BB0_393;
$L__BB0_396:
	shr.u32 	%r881, %r1160, 31;
	add.s32 	%r882, %r1160, %r881;
	shr.s32 	%r883, %r882, 1;
	add.s32 	%r884, %r883, -1;
	st.global.u32 	[%rd7+220], %r884;
	cvt.rn.f64.s32 	%fd777, %r884;
	add.f64 	%fd778, %fd232, %fd233;
	add.f64 	%fd779, %fd778, 0dC016CCCCCCCCCCCD;
	fma.rn.f64 	%fd780, %fd777, 0dBFE0A2B1704FF434, %fd779;
	ld.global.f64 	%fd781, [%rd8+10016];
	add.f64 	%fd782, %fd781, %fd780;
	add.f64 	%fd783, %fd230, %fd231;
	add.f64 	%fd784, %fd783, 0d4069000000000000;
	div.rn.f64 	%fd785, %fd784, %fd782;
	add.f64 	%fd786, %fd785, 0dC071126666666666;
	fma.rn.f64 	%fd1002, %fd786, 0d4059000000000000, 0d3FE0000000000000;
$L__BB0_397:
	cvt.rzi.s32.f64 	%r885, %fd1002;
	cvt.rn.f64.s32 	%fd787, %r885;
	div.rn.f64 	%fd788, %fd787, 0d4059000000000000;
	st.global.f64 	[%rd8+10104], %fd788;
	bra.uni 	$L__BB0_443;
$L__BB0_398:
	mov.b32 	%r867, 0;
	st.global.u32 	[%rd7+248], %r867;
$L__BB0_399:
	mov.b32 	%r888, 0;
	st.global.u32 	[%rd7+228], %r888;
	mov.pred 	%p317, -1;
	min.s32 	%r889, %r1141, %r1142;
	setp.lt.s32 	%p278, %r889, 2;
	@%p278 bra 	$L__BB0_403;
	cvt.u64.u32 	%rd808, %r1142;
	add.s64 	%rd809, %rd11, %rd808;
	ld.global.s8 	%r890, [%rd53];
	ld.global.u8 	%r891, [%rd809+-1];
	ld.global.u8 	%r892, [%rd52];
	prmt.b32 	%r893, %r892, %r891, 0x3340U;
	ld.global.u8 	%r894, [%rd53+-1];
	prmt.b32 	%r895, %r894, 0, 0x3340U;
	prmt.b32 	%r896, %r893, %r895, 0x5410U;
	mov.b32 	%r897, 359705;
	dp4a.s32.u32 	%r898, %r896, %r897, %r890;
	mul.wide.s32 	%rd810, %r898, 8;
	mov.u64 	%rd811, parameter;
	add.s64 	%rd812, %rd811, %rd810;
	ld.const.f64 	%fd789, [%rd812];
	st.global.f64 	[%rd8+10104], %fd789;
	ld.global.u32 	%r899, [%rd7+204];
	mul.lo.s32 	%r900, %r899, %r180;
	add.s32 	%r901, %r182, %r900;
	mul.wide.s32 	%rd813, %r901, 8;
	add.s64 	%rd814, %rd2, %rd813;
	ld.global.f64 	%fd790, [%rd814];
	sub.s32 	%r902, %r900, %r899;
	add.s32 	%r903, %r182, %r902;
	add.s32 	%r904, %r903, -1;
	mul.wide.s32 	%rd815, %r904, 8;
	add.s64 	%rd816, %rd2, %rd815;
	ld.global.f64 	%fd791, [%rd816];
	add.f64 	%fd792, %fd789, %fd791;
	abs.f64 	%fd793, %fd790;
	abs.f64 	%fd794, %fd792;
	max.f64 	%fd796, %fd793, %fd794;
	setp.gt.f64 	%p279, %fd796, 0d41CDCD64FF800000;
	sub.f64 	%fd797, %fd790, %fd792;
	abs.f64 	%fd798, %fd797;
	setp.geu.f64 	%p280, %fd798, 0d3EE4F8B588E368F1;
	or.pred  	%p281, %p279, %p280;
	@%p281 bra 	$L__BB0_402;
	ld.param.u32 	%r1083, [_Z4thalPcPiiiiiiPdiS0_S__param_8];
	mov.b32 	%r907, 1;
	st.global.u32 	[%rd7+248], %r907;
	add.s32 	%r1141, %r1141, -1;
	mul.wide.s32 	%rd817, %r1142, 4;
	add.s64 	%rd818, %rd817, %rd7;
	st.global.u32 	[%rd818+-8], %r1141;
	mad.lo.s32 	%r908, %r1083, -1183, %r176;
	add.s32 	%r909, %r908, %r1141;
	add.s32 	%r910, %r909, 25;
	mul.wide.s32 	%rd819, %r910, 4;
	add.s64 	%rd820, %rd4, %rd819;
	st.global.u32 	[%rd820], %r180;
	st.global.u32 	[%rd7+228], %r907;
	mov.pred 	%p317, 0;
	mov.u32 	%r1142, %r180;
	bra.uni 	$L__BB0_403;
$L__BB0_402:
	mov.b32 	%r905, 0;
	st.global.u32 	[%rd7+248], %r905;
	ld.global.u32 	%r906, [%rd7+228];
	setp.eq.s32 	%p317, %r906, 0;
$L__BB0_403:
	mov.b32 	%r911, 3;
	st.global.u32 	[%rd7+216], %r911;
	not.pred 	%p283, %p317;
	@%p283 bra 	$L__BB0_348;
	mov.b32 	%r1145, 3;
$L__BB0_405:
	setp.gt.s32 	%p284, %r1145, 32;
	@%p284 bra 	$L__BB0_348;
	add.s32 	%r189, %r1142, -1;
	st.global.u32 	[%rd7+220], %r189;
	sub.s32 	%r913, %r1141, %r1145;
	add.s32 	%r1150, %r913, 1;
	st.global.u32 	[%rd7+224], %r1150;
	setp.gt.s32 	%p285, %r1150, 0;
	mov.u32 	%r1151, %r189;
	@%p285 bra 	$L__BB0_408;
	add.s32 	%r915, %r1150, %r189;
	add.s32 	%r1151, %r915, -1;
	st.global.u32 	[%rd7+220], %r1151;
	mov.b32 	%r1150, 1;
	st.global.u32 	[%rd7+224], %r1150;
$L__BB0_408:
	cvt.s64.s32 	%rd821, %r1141;
	add.s64 	%rd63, %rd11, %rd821;
	cvt.s64.s32 	%rd822, %r1142;
	add.s64 	%rd64, %rd11, %rd822;
	add.s32 	%r194, %r176, %r1141;
$L__BB0_409:
	setp.lt.s32 	%p286, %r1151, 1;
	setp.ge.s32 	%p287, %r1150, %r1141;
	or.pred  	%p4, %p286, %p287;
	@%p4 bra 	$L__BB0_441;
	mov.b64 	%rd823, -4616189618054758400;
	st.global.u64 	[%rd8+10040], %rd823;
	mov.b64 	%rd824, 9218868437227405312;
	st.global.u64 	[%rd8+10048], %rd824;
	ld.global.u32 	%r197, [%rd7+220];
	ld.global.u32 	%r916, [%rd7+224];
	mov.b64 	%rd825, -4564063970805153792;
	st.global.u64 	[%rd8+10072], %rd825;
	mov.b64 	%rd826, 0;
	st.global.u64 	[%rd8+10080], %rd826;
	not.b32 	%r917, %r197;
	add.s32 	%r199, %r1142, %r917;
	st.global.u32 	[%rd7+236], %r199;
	not.b32 	%r918, %r916;
	add.s32 	%r200, %r1141, %r918;
	st.global.u32 	[%rd7+240], %r200;
	add.s32 	%r919, %r200, %r199;
	add.s32 	%r201, %r919, -1;
	st.global.u32 	[%rd7+244], %r201;
	setp.eq.s32 	%p288, %r199, 0;
	setp.gt.s32 	%p289, %r200, 0;
	and.pred  	%p290, %p288, %p289;
	@%p290 bra 	$L__BB0_412;
	setp.ne.s32 	%p291, %r200, 0;
	setp.lt.s32 	%p292, %r199, 1;
	or.pred  	%p293, %p291, %p292;
	@%p293 bra 	$L__BB0_423;
$L__BB0_412:
	setp.ne.s32 	%p300, %r200, 1;
	setp.ne.s32 	%p301, %r199, 1;
	and.pred  	%p302, %p300, %p301;
	@%p302 bra 	$L__BB0_420;
	setp.eq.s32 	%p304, %r200, 1;
	and.pred  	%p306, %p304, %p288;
	@%p306 bra 	$L__BB0_416;
	setp.eq.s32 	%p307, %r199, 1;
	setp.eq.s32 	%p308, %r200, 0;
	and.pred  	%p309, %p308, %p307;
	@%p309 bra 	$L__BB0_416;
	ld.global.f64 	%fd992, [%rd8+10080];
	ld.global.f64 	%fd991, [%rd8+10072];
	bra.uni 	$L__BB0_417;
$L__BB0_416:
	mul.wide.s32 	%rd910, %r201, 8;
	mov.u64 	%rd911, parameter;
	add.s64 	%rd912, %rd911, %rd910;
	ld.const.f64 	%fd876, [%rd912+25200];
	cvt.s64.s32 	%rd913, %r197;
	add.s64 	%rd914, %rd11, %rd913;
	cvt.s64.s32 	%rd915, %r916;
	add.s64 	%rd916, %rd11, %rd915;
	ld.global.s8 	%r1025, [%rd63+27];
	ld.global.u8 	%r1026, [%rd914];
	ld.global.u8 	%r1027, [%rd64];
	prmt.b32 	%r1028, %r1026, %r1027, 0x3340U;
	ld.global.u8 	%r1029, [%rd916+27];
	prmt.b32 	%r1030, %r1029, 0, 0x3340U;
	prmt.b32 	%r1031, %r1028, %r1030, 0x5410U;
	mov.b32 	%r1032, 334205;
	dp4a.s32.u32 	%r1033, %r1031, %r1032, %r1025;
	mul.wide.s32 	%rd917, %r1033, 8;
	add.s64 	%rd918, %rd911, %rd917;
	ld.const.f64 	%fd877, [%rd918+5000];
	add.f64 	%fd992, %fd876, %fd877;
	st.global.f64 	[%rd8+10080], %fd992;
	ld.global.u32 	%r1034, [%rd7+244];
	mul.wide.s32 	%rd919, %r1034, 8;
	add.s64 	%rd920, %rd911, %rd919;
	ld.const.f64 	%fd878, [%rd920+24480];
	ld.global.s8 	%r1035, [%rd63+27];
	ld.global.u8 	%r1036, [%rd914];
	ld.global.u8 	%r1037, [%rd64];
	prmt.b32 	%r1038, %r1037, %r1036, 0x3340U;
	ld.global.u8 	%r1039, [%rd916+27];
	prmt.b32 	%r1040, %r1039, 0, 0x3340U;
	prmt.b32 	%r1041, %r1038, %r1040, 0x5410U;
	mov.b32 	%r1042, 359705;
	dp4a.s32.u32 	%r1043, %r1041, %r1042, %r1035;
	mul.wide.s32 	%rd921, %r1043, 8;
	add.s64 	%rd922, %rd911, %rd921;
	ld.const.f64 	%fd879, [%rd922];
	add.f64 	%fd991, %fd878, %fd879;
	st.global.f64 	[%rd8+10072], %fd991;
$L__BB0_417:
	add.s32 	%r1044, %r197, -1;
	ld.global.u32 	%r1045, [%rd7+204];
	add.s32 	%r1046, %r176, %r916;
	mad.lo.s32 	%r1047, %r1045, %r1044, %r1046;
	mul.wide.s32 	%rd923, %r1047, 8;
	add.s64 	%rd924, %rd2, %rd923;
	ld.global.f64 	%fd880, [%rd924];
	add.f64 	%fd994, %fd880, %fd992;
	st.global.f64 	[%rd8+10080], %fd994;
	ld.global.u32 	%r1048, [%rd7+204];
	mad.lo.s32 	%r1049, %r1048, %r1044, %r1046;
	add.s32 	%r1050, %r1049, 625;
	mul.wide.s32 	%rd925, %r1050, 8;
	add.s64 	%rd926, %rd2, %rd925;
	ld.global.f64 	%fd881, [%rd926];
	add.f64 	%fd1001, %fd881, %fd991;
	st.global.f64 	[%rd8+10072], %fd1001;
	abs.f64 	%fd882, %fd994;
	setp.leu.f64 	%p310, %fd882, 0d41CDCD64FF800000;
	@%p310 bra 	$L__BB0_419;
	mov.b64 	%rd927, 9218868437227405312;
	st.global.u64 	[%rd8+10080], %rd927;
	mov.b64 	%rd928, -4616189618054758400;
	st.global.u64 	[%rd8+10072], %rd928;
	mov.f64 	%fd994, 0d7FF0000000000000;
	mov.f64 	%fd1001, 0dBFF0000000000000;
$L__BB0_419:
	add.f64 	%fd885, %fd994, 0d4069000000000000;
	add.f64 	%fd886, %fd1001, 0dC016CCCCCCCCCCCD;
	ld.global.f64 	%fd887, [%rd8+10016];
	add.f64 	%fd888, %fd886, %fd887;
	div.rn.f64 	%fd889, %fd885, %fd888;
	st.global.f64 	[%rd8+10056], %fd889;
	ld.global.u32 	%r1051, [%rd7+204];
	mad.lo.s32 	%r1052, %r1051, %r189, %r194;
	mul.wide.s32 	%rd929, %r1052, 8;
	add.s64 	%rd930, %rd2, %rd929;
	ld.global.f64 	%fd890, [%rd930];
	add.f64 	%fd891, %fd890, 0d4069000000000000;
	ld.global.f64 	%fd892, [%rd930+5000];
	add.f64 	%fd893, %fd892, 0dC016CCCCCCCCCCCD;
	add.f64 	%fd894, %fd893, %fd887;
	div.rn.f64 	%fd895, %fd891, %fd894;
	st.global.f64 	[%rd8+10064], %fd895;
	st.global.f64 	[%rd8+10040], %fd1001;
	st.global.f64 	[%rd8+10048], %fd994;
	bra.uni 	$L__BB0_432;
$L__BB0_420:
	mul.wide.s32 	%rd873, %r201, 8;
	mov.u64 	%rd874, parameter;
	add.s64 	%rd875, %rd874, %rd873;
	ld.const.f64 	%fd850, [%rd875+25200];
	cvt.s64.s32 	%rd876, %r197;
	add.s64 	%rd877, %rd11, %rd876;
	ld.global.s8 	%r1011, [%rd877];
	mul.wide.s32 	%rd878, %r1011, 5;
	cvt.s64.s32 	%rd879, %r916;
	add.s64 	%rd880, %rd11, %rd879;
	ld.global.s8 	%rd881, [%rd880+27];
	add.s64 	%rd882, %rd878, %rd881;
	shl.b64 	%rd883, %rd882, 3;
	add.s64 	%rd884, %rd874, %rd883;
	ld.const.f64 	%fd851, [%rd884+45640];
	add.f64 	%fd852, %fd850, %fd851;
	ld.global.s8 	%r1012, [%rd64];
	mul.wide.s32 	%rd885, %r1012, 5;
	ld.global.s8 	%rd886, [%rd63+27];
	add.s64 	%rd887, %rd885, %rd886;
	shl.b64 	%rd888, %rd887, 3;
	add.s64 	%rd889, %rd874, %rd888;
	ld.const.f64 	%fd853, [%rd889+45640];
	add.f64 	%fd854, %fd852, %fd853;
	st.global.f64 	[%rd8+10080], %fd854;
	add.s32 	%r1013, %r197, -1;
	ld.global.u32 	%r1014, [%rd7+204];
	add.s32 	%r1015, %r176, %r916;
	mad.lo.s32 	%r1016, %r1014, %r1013, %r1015;
	mul.wide.s32 	%rd890, %r1016, 8;
	add.s64 	%rd891, %rd2, %rd890;
	ld.global.f64 	%fd855, [%rd891];
	add.f64 	%fd996, %fd855, %fd854;
	st.global.f64 	[%rd8+10080], %fd996;
	ld.global.u32 	%r1017, [%rd7+244];
	mul.wide.s32 	%rd892, %r1017, 8;
	add.s64 	%rd893, %rd874, %rd892;
	ld.const.f64 	%fd856, [%rd893+24480];
	ld.global.s8 	%r1018, [%rd877];
	mul.wide.s32 	%rd894, %r1018, 5;
	ld.global.s8 	%rd895, [%rd880+27];
	add.s64 	%rd896, %rd894, %rd895;
	shl.b64 	%rd897, %rd896, 3;
	add.s64 	%rd898, %rd874, %rd897;
	ld.const.f64 	%fd857, [%rd898+45440];
	add.f64 	%fd858, %fd856, %fd857;
	ld.global.s8 	%r1019, [%rd64];
	mul.wide.s32 	%rd899, %r1019, 5;
	ld.global.s8 	%rd900, [%rd63+27];
	add.s64 	%rd901, %rd899, %rd900;
	shl.b64 	%rd902, %rd901, 3;
	add.s64 	%rd903, %rd874, %rd902;
	ld.const.f64 	%fd859, [%rd903+45440];
	add.f64 	%fd860, %fd858, %fd859;
	st.global.f64 	[%rd8+10072], %fd860;
	ld.global.u32 	%r1020, [%rd7+204];
	mad.lo.s32 	%r1021, %r1020, %r1013, %r1015;
	add.s32 	%r1022, %r1021, 625;
	mul.wide.s32 	%rd904, %r1022, 8;
	add.s64 	%rd905, %rd2, %rd904;
	ld.global.f64 	%fd861, [%rd905];
	add.f64 	%fd1001, %fd861, %fd860;
	st.global.f64 	[%rd8+10072], %fd1001;
	abs.f64 	%fd862, %fd996;
	setp.leu.f64 	%p303, %fd862, 0d41CDCD64FF800000;
	@%p303 bra 	$L__BB0_422;
	mov.b64 	%rd906, 9218868437227405312;
	st.global.u64 	[%rd8+10080], %rd906;
	mov.b64 	%rd907, -4616189618054758400;
	st.global.u64 	[%rd8+10072], %rd907;
	mov.f64 	%fd996, 0d7FF0000000000000;
	mov.f64 	%fd1001, 0dBFF0000000000000;
$L__BB0_422:
	add.f64 	%fd865, %fd996, 0d4069000000000000;
	add.f64 	%fd866, %fd1001, 0dC016CCCCCCCCCCCD;
	ld.global.f64 	%fd867, [%rd8+10016];
	add.f64 	%fd868, %fd866, %fd867;
	div.rn.f64 	%fd869, %fd865, %fd868;
	st.global.f64 	[%rd8+10056], %fd869;
	ld.global.u32 	%r1023, [%rd7+204];
	mad.lo.s32 	%r1024, %r1023, %r189, %r194;
	mul.wide.s32 	%rd908, %r1024, 8;
	add.s64 	%rd909, %rd2, %rd908;
	ld.global.f64 	%fd870, [%rd909];
	add.f64 	%fd871, %fd870, 0d4069000000000000;
	ld.global.f64 	%fd872, [%rd909+5000];
	add.f64 	%fd873, %fd872, 0dC016CCCCCCCCCCCD;
	add.f64 	%fd874, %fd873, %fd867;
	div.rn.f64 	%fd875, %fd871, %fd874;
	st.global.f64 	[%rd8+10064], %fd875;
	st.global.f64 	[%rd8+10040], %fd1001;
	st.global.f64 	[%rd8+10048], %fd996;
	bra.uni 	$L__BB0_432;
$L__BB0_423:
	setp.ne.s32 	%p294, %r199, 1;
	setp.ne.s32 	%p295, %r200, 1;
	or.pred  	%p296, %p294, %p295;
	@%p296 bra 	$L__BB0_429;
	cvt.s64.s32 	%rd852, %r197;
	add.s64 	%rd853, %rd11, %rd852;
	cvt.s64.s32 	%rd854, %r916;
	add.s64 	%rd855, %rd11, %rd854;
	ld.global.s8 	%r968, [%rd855+28];
	ld.global.u8 	%r969, [%rd853+1];
	ld.global.u8 	%r970, [%rd853];
	prmt.b32 	%r971, %r970, %r969, 0x3340U;
	ld.global.u8 	%r972, [%rd855+27];
	prmt.b32 	%r973, %r972, 0, 0x3340U;
	prmt.b32 	%r974, %r971, %r973, 0x5410U;
	mov.b32 	%r975, 334205;
	dp4a.s32.u32 	%r976, %r974, %r975, %r968;
	mul.wide.s32 	%rd856, %r976, 8;
	mov.u64 	%rd857, parameter;
	add.s64 	%rd858, %rd857, %rd856;
	ld.const.f64 	%fd828, [%rd858+10000];
	ld.global.s8 	%r977, [%rd64+-1];
	ld.global.u8 	%r978, [%rd63+27];
	ld.global.u8 	%r979, [%rd63+26];
	prmt.b32 	%r980, %r979, %r978, 0x3340U;
	ld.global.u8 	%r981, [%rd64];
	prmt.b32 	%r982, %r981, 0, 0x3340U;
	prmt.b32 	%r983, %r980, %r982, 0x5410U;
	mov.b32 	%r984, 359705;
	dp4a.s32.u32 	%r985, %r983, %r984, %r977;
	mul.wide.s32 	%rd859, %r985, 8;
	add.s64 	%rd860, %rd857, %rd859;
	ld.const.f64 	%fd829, [%rd860+10000];
	add.f64 	%fd830, %fd828, %fd829;
	st.global.f64 	[%rd8+10072], %fd830;
	add.s32 	%r986, %r197, -1;
	ld.global.u32 	%r987, [%rd7+204];
	add.s32 	%r988, %r177, %r916;
	mad.lo.s32 	%r989, %r987, %r986, %r988;
	mul.wide.s32 	%rd861, %r989, 8;
	add.s64 	%rd862, %rd2, %rd861;
	ld.global.f64 	%fd831, [%rd862];
	add.f64 	%fd1001, %fd831, %fd830;
	st.global.f64 	[%rd8+10072], %fd1001;
	ld.global.s8 	%r990, [%rd855+28];
	ld.global.u8 	%r991, [%rd853+1];
	ld.global.u8 	%r992, [%rd853];
	prmt.b32 	%r993, %r992, %r991, 0x3340U;
	ld.global.u8 	%r994, [%rd855+27];
	prmt.b32 	%r995, %r994, 0, 0x3340U;
	prmt.b32 	%r996, %r993, %r995, 0x5410U;
	dp4a.s32.u32 	%r997, %r996, %r975, %r990;
	mul.wide.s32 	%rd863, %r997, 8;
	add.s64 	%rd864, %rd857, %rd863;
	ld.const.f64 	%fd832, [%rd864+15000];
	ld.global.s8 	%r998, [%rd64+-1];
	ld.global.u8 	%r999, [%rd63+27];
	ld.global.u8 	%r1000, [%rd63+26];
	prmt.b32 	%r1001, %r1000, %r999, 0x3340U;
	ld.global.u8 	%r1002, [%rd64];
	prmt.b32 	%r1003, %r1002, 0, 0x3340U;
	prmt.b32 	%r1004, %r1001, %r1003, 0x5410U;
	dp4a.s32.u32 	%r1005, %r1004, %r984, %r998;
	mul.wide.s32 	%rd865, %r1005, 8;
	add.s64 	%rd866, %rd857, %rd865;
	ld.const.f64 	%fd833, [%rd866+15000];
	add.f64 	%fd834, %fd832, %fd833;
	st.global.f64 	[%rd8+10080], %fd834;
	ld.global.u32 	%r1006, [%rd7+204];
	mad.lo.s32 	%r1007, %r1006, %r986, %r988;
	add.s32 	%r1008, %r1007, -625;
	mul.wide.s32 	%rd867, %r1008, 8;
	add.s64 	%rd868, %rd2, %rd867;
	ld.global.f64 	%fd835, [%rd868];
	add.f64 	%fd998, %fd835, %fd834;
	st.global.f64 	[%rd8+10080], %fd998;
	abs.f64 	%fd836, %fd998;
	setp.leu.f64 	%p298, %fd836, 0d41CDCD64FF800000;
	@%p298 bra 	$L__BB0_426;
	mov.b64 	%rd869, 9218868437227405312;
	st.global.u64 	[%rd8+10080], %rd869;
	mov.b64 	%rd870, -4616189618054758400;
	st.global.u64 	[%rd8+10072], %rd870;
	mov.f64 	%fd998, 0d7FF0000000000000;
	mov.f64 	%fd1001, 0dBFF0000000000000;
$L__BB0_426:
	add.f64 	%fd839, %fd998, 0d4069000000000000;
	add.f64 	%fd840, %fd1001, 0dC016CCCCCCCCCCCD;
	ld.global.f64 	%fd841, [%rd8+10016];
	add.f64 	%fd842, %fd840, %fd841;
	div.rn.f64 	%fd843, %fd839, %fd842;
	st.global.f64 	[%rd8+10056], %fd843;
	ld.global.u32 	%r1009, [%rd7+204];
	mad.lo.s32 	%r1010, %r1009, %r189, %r194;
	mul.wide.s32 	%rd871, %r1010, 8;
	add.s64 	%rd872, %rd2, %rd871;
	ld.global.f64 	%fd844, [%rd872];
	add.f64 	%fd845, %fd844, 0d4069000000000000;
	ld.global.f64 	%fd846, [%rd872+5000];
	add.f64 	%fd847, %fd846, 0dC016CCCCCCCCCCCD;
	add.f64 	%fd848, %fd847, %fd841;
	div.rn.f64 	%fd849, %fd845, %fd848;
	st.global.f64 	[%rd8+10064], %fd849;
	setp.ge.f64 	%p299, %fd843, %fd849;
	@%p299 bra 	$L__BB0_428;
	ld.global.f64 	%fd1001, [%rd8+10040];
	bra.uni 	$L__BB0_432;
$L__BB0_428:
	st.global.f64 	[%rd8+10040], %fd1001;
	st.global.f64 	[%rd8+10048], %fd998;
	bra.uni 	$L__BB0_432;
$L__BB0_429:
	mul.wide.s32 	%rd827, %r201, 8;
	mov.u64 	%rd828, parameter;
	add.s64 	%rd829, %rd828, %rd827;
	ld.const.f64 	%fd800, [%rd829+24960];
	cvt.s64.s32 	%rd830, %r197;
	add.s64 	%rd831, %rd11, %rd830;
	cvt.s64.s32 	%rd832, %r916;
	add.s64 	%rd833, %rd11, %rd832;
	ld.global.s8 	%r920, [%rd833+28];
	ld.global.u8 	%r921, [%rd831+1];
	ld.global.u8 	%r922, [%rd831];
	prmt.b32 	%r923, %r922, %r921, 0x3340U;
	ld.global.u8 	%r924, [%rd833+27];
	prmt.b32 	%r925, %r924, 0, 0x3340U;
	prmt.b32 	%r926, %r923, %r925, 0x5410U;
	mov.b32 	%r927, 334205;
	dp4a.s32.u32 	%r928, %r926, %r927, %r920;
	mul.wide.s32 	%rd834, %r928, 8;
	add.s64 	%rd835, %rd828, %rd834;
	ld.const.f64 	%fd801, [%rd835+30440];
	add.f64 	%fd802, %fd800, %fd801;
	ld.global.s8 	%r929, [%rd64+-1];
	ld.global.u8 	%r930, [%rd63+27];
	ld.global.u8 	%r931, [%rd63+26];
	prmt.b32 	%r932, %r931, %r930, 0x3340U;
	ld.global.u8 	%r933, [%rd64];
	prmt.b32 	%r934, %r933, 0, 0x3340U;
	prmt.b32 	%r935, %r932, %r934, 0x5410U;
	mov.b32 	%r936, 359705;
	dp4a.s32.u32 	%r937, %r935, %r936, %r929;
	mul.wide.s32 	%rd836, %r937, 8;
	add.s64 	%rd837, %rd828, %rd836;
	ld.const.f64 	%fd803, [%rd837+30440];
	add.f64 	%fd804, %fd802, %fd803;
	st.global.f64 	[%rd8+10080], %fd804;
	add.s32 	%r938, %r197, -1;
	ld.global.u32 	%r939, [%rd7+204];
	add.s32 	%r940, %r176, %r916;
	mad.lo.s32 	%r941, %r939, %r938, %r940;
	mul.wide.s32 	%rd838, %r941, 8;
	add.s64 	%rd839, %rd2, %rd838;
	ld.global.f64 	%fd805, [%rd839];
	add.f64 	%fd1000, %fd805, %fd804;
	st.global.f64 	[%rd8+10080], %fd1000;
	ld.global.u32 	%r942, [%rd7+244];
	mul.wide.s32 	%rd840, %r942, 8;
	add.s64 	%rd841, %rd828, %rd840;
	ld.const.f64 	%fd806, [%rd841+24240];
	ld.global.s8 	%r943, [%rd833+28];
	ld.global.u8 	%r944, [%rd831+1];
	ld.global.u8 	%r945, [%rd831];
	prmt.b32 	%r946, %r945, %r944, 0x3340U;
	ld.global.u8 	%r947, [%rd833+27];
	prmt.b32 	%r948, %r947, 0, 0x3340U;
	prmt.b32 	%r949, %r946, %r948, 0x5410U;
	dp4a.s32.u32 	%r950, %r949, %r927, %r943;
	mul.wide.s32 	%rd842, %r950, 8;
	add.s64 	%rd843, %rd828, %rd842;
	ld.const.f64 	%fd807, [%rd843+25440];
	add.f64 	%fd808, %fd806, %fd807;
	ld.global.s8 	%r951, [%rd64+-1];
	ld.global.u8 	%r952, [%rd63+27];
	ld.global.u8 	%r953, [%rd63+26];
	prmt.b32 	%r954, %r953, %r952, 0x3340U;
	ld.global.u8 	%r955, [%rd64];
	prmt.b32 	%r956, %r955, 0, 0x3340U;
	prmt.b32 	%r957, %r954, %r956, 0x5410U;
	dp4a.s32.u32 	%r958, %r957, %r936, %r951;
	mul.wide.s32 	%rd844, %r958, 8;
	add.s64 	%rd845, %rd828, %rd844;
	ld.const.f64 	%fd809, [%rd845+25440];
	add.f64 	%fd810, %fd808, %fd809;
	ld.global.u32 	%r959, [%rd7+236];
	ld.global.u32 	%r960, [%rd7+240];
	sub.s32 	%r961, %r959, %r960;
	abs.s32 	%r962, %r961;
	cvt.rn.f64.s32 	%fd811, %r962;
	fma.rn.f64 	%fd812, %fd811, 0dBFEEF3E864B31D04, %fd810;
	st.global.f64 	[%rd8+10072], %fd812;
	ld.global.u32 	%r963, [%rd7+204];
	mad.lo.s32 	%r964, %r963, %r938, %r940;
	add.s32 	%r965, %r964, 625;
	mul.wide.s32 	%rd846, %r965, 8;
	add.s64 	%rd847, %rd2, %rd846;
	ld.global.f64 	%fd813, [%rd847];
	add.f64 	%fd1001, %fd813, %fd812;
	st.global.f64 	[%rd8+10072], %fd1001;
	abs.f64 	%fd814, %fd1000;
	setp.leu.f64 	%p297, %fd814, 0d41CDCD64FF800000;
	@%p297 bra 	$L__BB0_431;
	mov.b64 	%rd848, 9218868437227405312;
	st.global.u64 	[%rd8+10080], %rd848;
	mov.b64 	%rd849, -4616189618054758400;
	st.global.u64 	[%rd8+10072], %rd849;
	mov.f64 	%fd1000, 0d7FF0000000000000;
	mov.f64 	%fd1001, 0dBFF0000000000000;
$L__BB0_431:
	add.f64 	%fd817, %fd1000, 0d4069000000000000;
	add.f64 	%fd818, %fd1001, 0dC016CCCCCCCCCCCD;
	ld.global.f64 	%fd819, [%rd8+10016];
	add.f64 	%fd820, %fd818, %fd819;
	div.rn.f64 	%fd821, %fd817, %fd820;
	st.global.f64 	[%rd8+10056], %fd821;
	ld.global.u32 	%r966, [%rd7+204];
	mad.lo.s32 	%r967, %r966, %r189, %r194;
	mul.wide.s32 	%rd850, %r967, 8;
	add.s64 	%rd851, %rd2, %rd850;
	ld.global.f64 	%fd822, [%rd851];
	add.f64 	%fd823, %fd822, 0d4069000000000000;
	ld.global.f64 	%fd824, [%rd851+5000];
	add.f64 	%fd825, %fd824, 0dC016CCCCCCCCCCCD;
	add.f64 	%fd826, %fd825, %fd819;
	div.rn.f64 	%fd827, %fd823, %fd826;
	st.global.f64 	[%rd8+10064], %fd827;
	st.global.f64 	[%rd8+10040], %fd1001;
	st.global.f64 	[%rd8+10048], %fd1000;
$L__BB0_432:
	ld.global.u32 	%r1053, [%rd7+204];
	mad.lo.s32 	%r1054, %r1053, %r189, %r194;
	add.s32 	%r1055, %r1054, 625;
	mul.wide.s32 	%rd931, %r1055, 8;
	add.s64 	%rd65, %rd2, %rd931;
	ld.global.f64 	%fd227, [%rd65];
	abs.f64 	%fd896, %fd227;
	abs.f64 	%fd897, %fd1001;
	max.f64 	%fd899, %fd896, %fd897;
	setp.leu.f64 	%p311, %fd899, 0d41CDCD64FF800000;
	@%p311 bra 	$L__BB0_434;
	mov.b32 	%r1065, 0;
	st.global.u32 	[%rd7+248], %r1065;
	bra.uni 	$L__BB0_440;
$L__BB0_434:
	sub.f64 	%fd900, %fd227, %fd1001;
	abs.f64 	%fd901, %fd900;
	setp.geu.f64 	%p312, %fd901, 0d3EE4F8B588E368F1;
	@%p312 bra 	$L__BB0_445;
	mov.b32 	%r1057, 1;
	st.global.u32 	[%rd7+248], %r1057;
	ld.global.f64 	%fd228, [%rd65+-5000];
	ld.global.f64 	%fd229, [%rd8+10048];
	abs.f64 	%fd902, %fd228;
	abs.f64 	%fd903, %fd229;
	max.f64 	%fd905, %fd902, %fd903;
	setp.gt.f64 	%p313, %fd905, 0d41CDCD64FF800000;
	@%p313 bra 	$L__BB0_436;
	bra.uni 	$L__BB0_437;
$L__BB0_436:
	mov.b32 	%r1064, 0;
	st.global.u32 	[%rd7+248], %r1064;
	bra.uni 	$L__BB0_440;
$L__BB0_437:
	sub.f64 	%fd906, %fd228, %fd229;
	abs.f64 	%fd907, %fd906;
	setp.geu.f64 	%p314, %fd907, 0d3EE4F8B588E368F1;
	@%p314 bra 	$L__BB0_439;
	ld.param.u32 	%r1084, [_Z4thalPcPiiiiiiPdiS0_S__param_8];
	mov.b32 	%r1059, 1;
	st.global.u32 	[%rd7+248], %r1059;
	ld.global.u32 	%r1142, [%rd7+220];
	ld.global.u32 	%r1141, [%rd7+224];
	mad.lo.s32 	%r1060, %r1084, -1183, %r176;
	add.s32 	%r1061, %r1060, %r1142;
	mul.wide.s32 	%rd932, %r1061, 4;
	add.s64 	%rd933, %rd4, %rd932;
	st.global.u32 	[%rd933], %r1141;
	add.s32 	%r1062, %r1060, %r1141;
	add.s32 	%r1063, %r1062, 25;
	mul.wide.s32 	%rd934, %r1063, 4;
	add.s64 	%rd935, %rd4, %rd934;
	st.global.u32 	[%rd935], %r1142;
	st.global.u32 	[%rd7+228], %r1059;
	bra.uni 	$L__BB0_441;
$L__BB0_439:
	mov.b32 	%r1058, 0;
	st.global.u32 	[%rd7+248], %r1058;
$L__BB0_440:
	ld.global.u32 	%r1066, [%rd7+220];
	add.s32 	%r1151, %r1066, -1;
	st.global.u32 	[%rd7+220], %r1151;
	ld.global.u32 	%r1067, [%rd7+224];
	add.s32 	%r1150, %r1067, 1;
	st.global.u32 	[%rd7+224], %r1150;
	ld.global.u32 	%r1068, [%rd7+228];
	setp.eq.s32 	%p315, %r1068, 0;
	@%p315 bra 	$L__BB0_409;
$L__BB0_441:
	ld.global.u32 	%r1069, [%rd7+216];
	add.s32 	%r1145, %r1069, 1;
	st.global.u32 	[%rd7+216], %r1145;
	@%p4 bra 	$L__BB0_405;
	bra.uni 	$L__BB0_348;
$L__BB0_442:
	mov.b64 	%rd698, 0;
	st.global.u64 	[%rd8+10104], %rd698;
$L__BB0_443:
	ret;
$L__BB0_444:
	mov.b32 	%r865, 0;
	st.global.u32 	[%rd7+248], %r865;
	bra.uni 	$L__BB0_399;
$L__BB0_445:
	mov.b32 	%r1056, 0;
	st.global.u32 	[%rd7+248], %r1056;
	bra.uni 	$L__BB0_440;

}
.func _Z15check_structurePcPiS0_iiPdS0_S_S0_(
	.param .b64 _Z15check_structurePcPiS0_iiPdS0_S_S0__param_0,
	.param .b64 _Z15check_structurePcPiS0_iiPdS0_S_S0__param_1,
	.param .b32 _Z15check_structurePcPiS0_iiPdS0_S_S0__param_2,
	.param .b32 _Z15check_structurePcPiS0_iiPdS0_S_S0__param_3,
	.param .b64 _Z15check_structurePcPiS0_iiPdS0_S_S0__param_4,
	.param .b64 _Z15check_structurePcPiS0_iiPdS0_S_S0__param_5,
	.param .b64 _Z15check_structurePcPiS0_iiPdS0_S_S0__param_6
)
{
	.reg .pred 	%p<1110>;
	.reg .b16 	%rs<437>;
	.reg .b32 	%r<4237>;
	.reg .b64 	%rd<3400>;
	.reg .b64 	%fd<3919>;

	ld.param.u32 	%r678, [_Z15check_structurePcPiS0_iiPdS0_S_S0__param_3];
	ld.param.u64 	%rd243, [_Z15check_structurePcPiS0_iiPdS0_S_S0__param_4];
	ld.param.u64 	%rd244, [_Z15check_structurePcPiS0_iiPdS0_S_S0__param_5];
	ld.param.u64 	%rd245, [_Z15check_structurePcPiS0_iiPdS0_S_S0__param_6];
	cvta.to.global.u64 	%rd1, %rd245;
	cvta.to.global.u64 	%rd2, %rd243;
	cvta.to.global.u64 	%rd246, %rd244;
	mul.lo.s32 	%r680, %r678, 81;
	mul.wide.s32 	%rd247, %r680, 4;
	add.s64 	%rd3, %rd246, %rd247;
	mov.b32 	%r3983, 0;
	st.global.u32 	[%rd3+256], %r3983;
	mov.f64 	%fd894, 0d3E4466AE23AE1ED1;
	{
	.reg .b32 %temp; 
	mov.b64 	{%temp, %r681}, %fd894;
	}
	{
	.reg .b32 %temp; 
	mov.b64 	{%r682, %temp}, %fd894;
	}
	setp.lt.s32 	%p13, %r681, 1048576;
	mov.f64 	%fd895, 0d41A466AE23AE1ED1;
	{
	.reg .b32 %temp; 
	mov.b64 	{%temp, %r683}, %fd895;
	}
	{
	.reg .b32 %temp; 
	mov.b64 	{%r684, %temp}, %fd895;
	}
	mov.b32 	%r685, 1127219200;
	mov.b32 	%r686, -2147483648;
	mov.b64 	%fd1, {%r686, %r685};
	mul.lo.s32 	%r687, %r678, 1264;
	mul.wide.s32 	%rd248, %r687, 8;
	add.s64 	%rd4, %rd2, %rd248;
	mov.f64 	%fd896, 0d3E6466AE23AE1ED1;
	{
	.reg .b32 %temp; 
	mov.b64 	{%temp, %r688}, %fd896;
	}
	{
	.reg .b32 %temp; 
	mov.b64 	{%r689, %temp}, %fd896;
	}
	setp.lt.s32 	%p14, %r688, 1048576;
	mov.f64 	%fd897, 0d41C466AE23AE1ED1;
	{
	.reg .b32 %temp; 
	mov.b64 	{%temp, %r690}, %fd897;
	}
	{
	.reg .b32 %temp; 
	mov.b64 	{%r691, %temp}, %fd897;
	}
	add.s64 	%rd5, %rd3, 204;
	mul.lo.s32 	%r692, %r678, 54;
	cvt.s64.s32 	%rd249, %r692;
	add.s64 	%rd6, %rd1, %rd249;
	add.s32 	%r1, %r687, -1;
	add.s32 	%r2, %r687, 624;
	add.s64 	%rd7, %rd4, 10040;
	add.s64 	%rd8, %rd4, 10048;
	add.s64 	%rd9, %rd4, 10056;
	add.s64 	%rd10, %rd4, 10064;
	add.s64 	%rd11, %rd4, 10080;
	add.s64 	%rd12, %rd4, 10072;
	selp.b32 	%r693, %r683, %r681, %p13;
	selp.b32 	%r694, %r684, %r682, %p13;
	add.s32 	%r3, %r693, -1;
	selp.f64 	%fd898, 0d41A466AE23AE1ED1, 0d3E4466AE23AE1ED1, %p13;
	fma.rn.f64 	%fd899, %fd898, 0d7FF0000000000000, 0d7FF0000000000000;
	{
	.reg .b32 %temp; 
	mov.b64 	{%temp, %r695}, %fd898;
	}
	and.b32  	%r696, %r695, 2147483647;
	setp.eq.s32 	%p15, %r696, 0;
	selp.f64 	%fd2, 0dFFF0000000000000, %fd899, %p15;
	selp.b32 	%r697, -1077, -1023, %p13;
	shr.u32 	%r698, %r693, 20;
	add.s32 	%r4, %r697, %r698;
	and.b32  	%r699, %r693, 1048575;
	or.b32  	%r5, %r699, 1072693248;
	mov.b64 	%fd3, {%r694, %r5};
	{
	.reg .b32 %temp; 
	mov.b64 	{%r700, %temp}, %fd3;
	}
	{
	.reg .b32 %temp; 
	mov.b64 	{%temp, %r701}, %fd3;
	}
	add.s32 	%r702, %r701, -1048576;
	mov.b64 	%fd4, {%r700, %r702};
	selp.b32 	%r703, %r690, %r688, %p14;
	selp.b32 	%r704, %r691, %r689, %p14;
	add.s32 	%r6, %r703, -1;
	selp.f64 	%fd900, 0d41C466AE23AE1ED1, 0d3E6466AE23AE1ED1, %p14;
	fma.rn.f64 	%fd901, %fd900, 0d7FF0000000000000, 0d7FF0000000000000;
	{
	.reg .b32 %temp; 
	mov.b64 	{%temp, %r705}, %fd900;
	}
	and.b32  	%r706, %r705, 2147483647;
	setp.eq.s32 	%p16, %r706, 0;
	selp.f64 	%fd5, 0dFFF0000000000000, %fd901, %p16;
	selp.b32 	%r707, -1077, -1023, %p14;
	shr.u32 	%r708, %r703, 20;
	add.s32 	%r7, %r707, %r708;
	and.b32  	%r709, %r703, 1048575;
	or.b32  	%r8, %r709, 1072693248;
	mov.b64 	%fd6, {%r704, %r8};
	{
	.reg .b32 %temp; 
	mov.b64 	{%r710, %temp}, %fd6;
	}
	{
	.reg .b32 %temp; 
	mov.b64 	{%temp, %r711}, %fd6;
	}
	add.s32 	%r712, %r711, -1048576;
	mov.b64 	%fd7, {%r710, %r712};
$L__BB1_1:
	add.s32 	%r3984, %r3983, 1;
	st.global.u32 	[%rd3+260], %r3984;
$L__BB1_2:
	mov.u32 	%r4236, %r3984;
	ld.param.u32 	%r3951, [_Z15check_structurePcPiS0_iiPdS0_S_S0__param_2];
	shl.b32 	%r713, %r3951, 5;
	mov.u32 	%r714, _ZZ4LAMPPcPiS0_S0_PdS0_S_PfE4turn;
	add.s32 	%r12, %r714, %r713;
	ld.global.u32 	%r13, [%rd3+256];
	setp.eq.s32 	%p17, %r13, 2;
	@%p17 bra 	$L__BB1_6;
	setp.eq.s32 	%p18, %r13, 5;
	@%p18 bra 	$L__BB1_6;
	setp.eq.s32 	%p19, %r4236, 5;
	@%p19 bra 	$L__BB1_6;
	setp.ne.s32 	%p20, %r4236, 2;
	@%p20 bra 	$L__BB1_8;
$L__BB1_6:
	ld.shared.u32 	%r715, [%r12+8];
	setp.ne.s32 	%p21, %r715, -1;
	@%p21 bra 	$L__BB1_8;
	ld.shared.u32 	%r716, [%r12+20];
	setp.eq.s32 	%p22, %r716, -1;
	@%p22 bra 	$L__BB1_1507;
$L__BB1_8:
	shl.b32 	%r717, %r13, 2;
	add.s32 	%r718, %r12, %r717;
	ld.shared.u32 	%r14, [%r718];
	setp.eq.s32 	%p23, %r14, -1;
	@%p23 bra 	$L__BB1_1507;
	shl.b32 	%r719, %r4236, 2;
	add.s32 	%r720, %r12, %r719;
	ld.shared.u32 	%r15, [%r720];
	setp.eq.s32 	%p24, %r15, -1;
	@%p24 bra 	$L__BB1_1507;
	ld.param.u64 	%rd3372, [_Z15check_structurePcPiS0_iiPdS0_S_S0__param_1];
	ld.param.u64 	%rd3367, [_Z15check_structurePcPiS0_iiPdS0_S_S0__param_0];
	cvta.to.global.u64 	%rd13, %rd3367;
	mul.wide.s32 	%rd250, %r13, 4;
	mov.u64 	%rd251, const_int;
	add.s64 	%rd252, %rd251, %rd250;
	ld.const.u32 	%r16, [%rd252+44];
	mul.wide.s32 	%rd253, %r4236, 4;
	add.s64 	%rd254, %rd251, %rd253;
	ld.const.u32 	%r17, [%rd254+44];
	mul.lo.s32 	%r721, %r14, 10;
	cvta.to.global.u64 	%rd14, %rd3372;
	mul.wide.s32 	%rd255, %r721, 4;
	add.s64 	%rd15, %rd14, %rd255;
	ld.global.u32 	%r24, [%rd15];
	ld.global.u32 	%r19, [%rd15+4];
	mov.b32 	%r722, 0;
	st.global.u32 	[%rd3+216], %r722;
	and.b32  	%r723, %r19, -2147483647;
	setp.ne.s32 	%p25, %r723, 1;
	@%p25 bra 	$L__BB1_12;
	mov.b32 	%r752, 0;
	st.global.u32 	[%rd3+248], %r752;
	bra.uni 	$L__BB1_23;
$L__BB1_12:
	mov.b32 	%r724, 1;
	st.global.u32 	[%rd3+248], %r724;
	setp.lt.s32 	%p26, %r19, 2;
	@%p26 bra 	$L__BB1_27;
	add.s32 	%r726, %r19, %r24;
	add.s32 	%r23, %r726, -1;
	shr.u32 	%r727, %r19, 31;
	add.s32 	%r728, %r19, %r727;
	shr.s32 	%r21, %r728, 1;
	mov.b32 	%r22, 1;
$L__BB1_14:
	cvt.s64.s32 	%rd256, %r24;
	add.s64 	%rd257, %rd13, %rd256;
	cvt.s64.s32 	%rd258, %r23;
	add.s64 	%rd259, %rd13, %rd258;
	ld.global.u8 	%rs1, [%rd257];
	setp.ne.s16 	%p27, %rs1, 65;
	ld.global.u8 	%rs2, [%rd259];
	@%p27 bra 	$L__BB1_16;
	setp.ne.s16 	%p28, %rs2, 84;
	@%p28 bra 	$L__BB1_19;
$L__BB1_16:
	setp.ne.s16 	%p29, %rs1, 84;
	@%p29 bra 	$L__BB1_18;
	setp.ne.s16 	%p30, %rs2, 65;
	@%p30 bra 	$L__BB1_19;
$L__BB1_18:
	setp.eq.s16 	%p31, %rs1, 84;
	setp.eq.s16 	%p32, %rs1, 65;
	setp.ne.s16 	%p33, %rs2, 65;
	or.pred  	%p34, %p33, %p31;
	setp.ne.s16 	%p35, %rs2, 84;
	or.pred  	%p36, %p35, %p32;
	and.pred  	%p37, %p34, %p36;
	@%p37 bra 	$L__BB1_20;
$L__BB1_19:
	mov.b32 	%r729, 0;
	st.global.u32 	[%rd3+248], %r729;
	bra.uni 	$L__BB1_23;
$L__BB1_20:
	setp.eq.s16 	%p38, %rs1, 67;
	setp.ne.s16 	%p39, %rs2, 71;
	and.pred  	%p40, %p39, %p38;
	@%p40 bra 	$L__BB1_22;
	setp.eq.s16 	%p43, %rs1, 71;
	setp.ne.s16 	%p44, %rs2, 67;
	xor.pred  	%p45, %p43, %p44;
	or.pred  	%p46, %p39, %p38;
	and.pred  	%p47, %p45, %p46;
	@%p47 bra 	$L__BB1_26;
$L__BB1_22:
	mov.b32 	%r751, 0;
	st.global.u32 	[%rd3+248], %r751;
$L__BB1_23:
	setp.gt.u32 	%p77, %r3, 2146435070;
	mov.f64 	%fd3560, %fd2;
	@%p77 bra 	$L__BB1_25;
	setp.gt.u32 	%p78, %r5, 1073127582;
	selp.f64 	%fd968, %fd4, %fd3, %p78;
	selp.u32 	%r753, 1, 0, %p78;
	add.s32 	%r754, %r4, %r753;
	add.f64 	%fd969, %fd968, 0dBFF0000000000000;
	add.f64 	%fd970, %fd968, 0d3FF0000000000000;
	rcp.approx.ftz.f64 	%fd971, %fd970;
	neg.f64 	%fd972, %fd970;
	fma.rn.f64 	%fd973, %fd972, %fd971, 0d3FF0000000000000;
	fma.rn.f64 	%fd974, %fd973, %fd973, %fd973;
	fma.rn.f64 	%fd975, %fd974, %fd971, %fd971;
	mul.f64 	%fd976, %fd969, %fd975;
	fma.rn.f64 	%fd977, %fd969, %fd975, %fd976;
	mul.f64 	%fd978, %fd977, %fd977;
	fma.rn.f64 	%fd979, %fd978, 0d3EB1380B3AE80F1E, 0d3ED0EE258B7A8B04;
	fma.rn.f64 	%fd980, %fd979, %fd978, 0d3EF3B2669F02676F;
	fma.rn.f64 	%fd981, %fd980, %fd978, 0d3F1745CBA9AB0956;
	fma.rn.f64 	%fd982, %fd981, %fd978, 0d3F3C71C72D1B5154;
	fma.rn.f64 	%fd983, %fd982, %fd978, 0d3F624924923BE72D;
	fma.rn.f64 	%fd984, %fd983, %fd978, 0d3F8999999999A3C4;
	fma.rn.f64 	%fd985, %fd984, %fd978, 0d3FB5555555555554;
	sub.f64 	%fd986, %fd969, %fd977;
	add.f64 	%fd987, %fd986, %fd986;
	neg.f64 	%fd988, %fd977;
	fma.rn.f64 	%fd989, %fd988, %fd969, %fd987;
	mul.f64 	%fd990, %fd975, %fd989;
	mul.f64 	%fd991, %fd978, %fd985;
	fma.rn.f64 	%fd992, %fd991, %fd977, %fd990;
	xor.b32  	%r755, %r754, -2147483648;
	mov.b32 	%r756, 1127219200;
	mov.b64 	%fd993, {%r755, %r756};
	sub.f64 	%fd994, %fd993, %fd1;
	fma.rn.f64 	%fd995, %fd994, 0d3FE62E42FEFA39EF, %fd977;
	fma.rn.f64 	%fd996, %fd994, 0dBFE62E42FEFA39EF, %fd995;
	sub.f64 	%fd997, %fd996, %fd977;
	sub.f64 	%fd998, %fd992, %fd997;
	fma.rn.f64 	%fd999, %fd994, 0d3C7ABC9E3B39803F, %fd998;
	add.f64 	%fd3560, %fd995, %fd999;
$L__BB1_25:
	mul.f64 	%fd1000, %fd3560, 0d3FFFCB923A29C77A;
	st.global.f64 	[%rd4+10016], %fd1000;
	bra.uni 	$L__BB1_47;
$L__BB1_26:
	st.global.u32 	[%rd3+216], %r22;
	add.s32 	%r24, %r24, 1;
	add.s32 	%r23, %r23, -1;
	add.s32 	%r27, %r22, 1;
	setp.lt.s32 	%p48, %r22, %r21;
	mov.u32 	%r22, %r27;
	@%p48 bra 	$L__BB1_14;
$L__BB1_27:
	mul.lo.s32 	%r730, %r15, 10;
	mul.wide.s32 	%rd260, %r730, 4;
	add.s64 	%rd261, %rd14, %rd260;
	ld.global.u32 	%r28, [%rd261];
	ld.global.u32 	%r29, [%rd261+4];
	mov.b32 	%r731, 0;
	st.global.u32 	[%rd3+216], %r731;
	and.b32  	%r732, %r29, -2147483647;
	setp.ne.s32 	%p49, %r732, 1;
	@%p49 bra 	$L__BB1_29;
	mov.b32 	%r746, 0;
	st.global.u32 	[%rd3+248], %r746;
	bra.uni 	$L__BB1_37;
$L__BB1_29:
	mov.b32 	%r733, 1;
	st.global.u32 	[%rd3+248], %r733;
	setp.lt.s32 	%p50, %r29, 2;
	@%p50 bra 	$L__BB1_44;
	add.s32 	%r30, %r29, %r28;
	shr.u32 	%r735, %r29, 31;
	add.s32 	%r736, %r29, %r735;
	shr.s32 	%r31, %r736, 1;
	mov.b32 	%r32, 0;
$L__BB1_31:
	add.s32 	%r737, %r32, %r28;
	cvt.s64.s32 	%rd262, %r737;
	add.s64 	%rd263, %rd13, %rd262;
	ld.global.u8 	%rs3, [%rd263];
	setp.ne.s16 	%p51, %rs3, 65;
	not.b32 	%r738, %r32;
	add.s32 	%r739, %r30, %r738;
	cvt.s64.s32 	%rd264, %r739;
	add.s64 	%rd265, %rd13, %rd264;
	ld.global.u8 	%rs4, [%rd265];
	@%p51 bra 	$L__BB1_33;
	setp.ne.s16 	%p52, %rs4, 84;
	@%p52 bra 	$L__BB1_36;
$L__BB1_33:
	setp.ne.s16 	%p53, %rs3, 84;
	@%p53 bra 	$L__BB1_35;
	setp.ne.s16 	%p54, %rs4, 65;
	@%p54 bra 	$L__BB1_36;
$L__BB1_35:
	setp.eq.s16 	%p55, %rs3, 84;
	setp.eq.s16 	%p56, %rs3, 65;
	setp.ne.s16 	%p57, %rs4, 65;
	or.pred  	%p58, %p57, %p55;
	setp.ne.s16 	%p59, %rs4, 84;
	or.pred  	%p60, %p59, %p56;
	and.pred  	%p61, %p58, %p60;
	@%p61 bra 	$L__BB1_40;
$L__BB1_36:
	mov.b32 	%r740, 0;
	st.global.u32 	[%rd3+248], %r740;
$L__BB1_37:
	setp.gt.u32 	%p75, %r3, 2146435070;
	mov.f64 	%fd3562, %fd2;
	@%p75 bra 	$L__BB1_39;
	setp.gt.u32 	%p76, %r5, 1073127582;
	selp.f64 	%fd935, %fd4, %fd3, %p76;
	selp.u32 	%r747, 1, 0, %p76;
	add.s32 	%r748, %r4, %r747;
	add.f64 	%fd936, %fd935, 0dBFF0000000000000;
	add.f64 	%fd937, %fd935, 0d3FF0000000000000;
	rcp.approx.ftz.f64 	%fd938, %fd937;
	neg.f64 	%fd939, %fd937;
	fma.rn.f64 	%fd940, %fd939, %fd938, 0d3FF0000000000000;
	fma.rn.f64 	%fd941, %fd940, %fd940, %fd940;
	fma.rn.f64 	%fd942, %fd941, %fd938, %fd938;
	mul.f64 	%fd943, %fd936, %fd942;
	fma.rn.f64 	%fd944, %fd936, %fd942, %fd943;
	mul.f64 	%fd945, %fd944, %fd944;
	fma.rn.f64 	%fd946, %fd945, 0d3EB1380B3AE80F1E, 0d3ED0EE258B7A8B04;
	fma.rn.f64 	%fd947, %fd946, %fd945, 0d3EF3B2669F02676F;
	fma.rn.f64 	%fd948, %fd947, %fd945, 0d3F1745CBA9AB0956;
	fma.rn.f64 	%fd949, %fd948, %fd945, 0d3F3C71C72D1B5154;
	fma.rn.f64 	%fd950, %fd949, %fd945, 0d3F624924923BE72D;
	fma.rn.f64 	%fd951, %fd950, %fd945, 0d3F8999999999A3C4;
	fma.rn.f64 	%fd952, %fd951, %fd945, 0d3FB5555555555554;
	sub.f64 	%fd953, %fd936, %fd944;
	add.f64 	%fd954, %fd953, %fd953;
	neg.f64 	%fd955, %fd944;
	fma.rn.f64 	%fd956, %fd955, %fd936, %fd954;
	mul.f64 	%fd957, %fd942, %fd956;
	mul.f64 	%fd958, %fd945, %fd952;
	fma.rn.f64 	%fd959, %fd958, %fd944, %fd957;
	xor.b32  	%r749, %r748, -2147483648;
	mov.b32 	%r750, 1127219200;
	mov.b64 	%fd960, {%r749, %r750};
	sub.f64 	%fd961, %fd960, %fd1;
	fma.rn.f64 	%fd962, %fd961, 0d3FE62E42FEFA39EF, %fd944;
	fma.rn.f64 	%fd963, %fd961, 0dBFE62E42FEFA39EF, %fd962;
	sub.f64 	%fd964, %fd963, %fd944;
	sub.f64 	%fd965, %fd959, %fd964;
	fma.rn.f64 	%fd966, %fd961, 0d3C7ABC9E3B39803F, %fd965;
	add.f64 	%fd3562, %fd962, %fd966;
$L__BB1_39:
	mul.f64 	%fd967, %fd3562, 0d3FFFCB923A29C77A;
	st.global.f64 	[%rd4+10016], %fd967;
	bra.uni 	$L__BB1_47;
$L__BB1_40:
	setp.eq.s16 	%p62, %rs3, 67;
	setp.ne.s16 	%p63, %rs4, 71;
	and.pred  	%p64, %p63, %p62;
	@%p64 bra 	$L__BB1_42;
	setp.eq.s16 	%p67, %rs3, 71;
	setp.ne.s16 	%p68, %rs4, 67;
	xor.pred  	%p69, %p67, %p68;
	or.pred  	%p70, %p63, %p62;
	and.pred  	%p71, %p69, %p70;
	@%p71 bra 	$L__BB1_43;
$L__BB1_42:
	mov.b32 	%r745, 0;
	st.global.u32 	[%rd3+248], %r745;
	bra.uni 	$L__BB1_37;
$L__BB1_43:
	add.s32 	%r32, %r32, 1;
	st.global.u32 	[%rd3+216], %r32;
	setp.lt.s32 	%p72, %r32, %r31;
	@%p72 bra 	$L__BB1_31;
$L__BB1_44:
	setp.gt.u32 	%p73, %r6, 2146435070;
	mov.f64 	%fd3561, %fd5;
	@%p73 bra 	$L__BB1_46;
	setp.gt.u32 	%p74, %r8, 1073127582;
	selp.f64 	%fd902, %fd7, %fd6, %p74;
	selp.u32 	%r741, 1, 0, %p74;
	add.s32 	%r742, %r7, %r741;
	add.f64 	%fd903, %fd902, 0dBFF0000000000000;
	add.f64 	%fd904, %fd902, 0d3FF0000000000000;
	rcp.approx.ftz.f64 	%fd905, %fd904;
	neg.f64 	%fd906, %fd904;
	fma.rn.f64 	%fd907, %fd906, %fd905, 0d3FF0000000000000;
	fma.rn.f64 	%fd908, %fd907, %fd907, %fd907;
	fma.rn.f64 	%fd909, %fd908, %fd905, %fd905;
	mul.f64 	%fd910, %fd903, %fd909;
	fma.rn.f64 	%fd911, %fd903, %fd909, %fd910;
	mul.f64 	%fd912, %fd911, %fd911;
	fma.rn.f64 	%fd913, %fd912, 0d3EB1380B3AE80F1E, 0d3ED0EE258B7A8B04;
	fma.rn.f64 	%fd914, %fd913, %fd912, 0d3EF3B2669F02676F;
	fma.rn.f64 	%fd915, %fd914, %fd912, 0d3F1745CBA9AB0956;
	fma.rn.f64 	%fd916, %fd915, %fd912, 0d3F3C71C72D1B5154;
	fma.rn.f64 	%fd917, %fd916, %fd912, 0d3F624924923BE72D;
	fma.rn.f64 	%fd918, %fd917, %fd912, 0d3F8999999999A3C4;
	fma.rn.f64 	%fd919, %fd918, %fd912, 0d3FB5555555555554;
	sub.f64 	%fd920, %fd903, %fd911;
	add.f64 	%fd921, %fd920, %fd920;
	neg.f64 	%fd922, %fd911;
	fma.rn.f64 	%fd923, %fd922, %fd903, %fd921;
	mul.f64 	%fd924, %fd909, %fd923;
	mul.f64 	%fd925, %fd912, %fd919;
	fma.rn.f64 	%fd926, %fd925, %fd911, %fd924;
	xor.b32  	%r743, %r742, -2147483648;
	mov.b32 	%r744, 1127219200;
	mov.b64 	%fd927, {%r743, %r744};
	sub.f64 	%fd928, %fd927, %fd1;
	fma.rn.f64 	%fd929, %fd928, 0d3FE62E42FEFA39EF, %fd911;
	fma.rn.f64 	%fd930, %fd928, 0dBFE62E42FEFA39EF, %fd929;
	sub.f64 	%fd931, %fd930, %fd911;
	sub.f64 	%fd932, %fd926, %fd931;
	fma.rn.f64 	%fd933, %fd928, 0d3C7ABC9E3B39803F, %fd932;
	add.f64 	%fd3561, %fd929, %fd933;
$L__BB1_46:
	mul.f64 	%fd934, %fd3561, 0d3FFFCB923A29C77A;
	st.global.f64 	[%rd4+10016], %fd934;
$L__BB1_47:
	ld.global.u32 	%r34, [%rd15+4];
	st.global.u32 	[%rd3+200], %r34;
	mul.lo.s32 	%r757, %r15, 10;
	mul.wide.s32 	%rd266, %r757, 4;
	add.s64 	%rd16, %rd14, %rd266;
	ld.global.u32 	%r758, [%rd16+4];
	st.global.u32 	[%rd3+204], %r758;
	setp.eq.s32 	%p79, %r16, 0;
	@%p79 bra 	$L__BB1_53;
	setp.lt.s32 	%p80, %r34, 1;
	@%p80 bra 	$L__BB1_74;
	mov.b32 	%r3990, 1;
$L__BB1_50:
	mov.u32 	%r37, %r3990;
	ld.global.u32 	%r760, [%rd15];
	ld.global.u32 	%r761, [%rd15+4];
	sub.s32 	%r762, %r760, %r37;
	add.s32 	%r763, %r762, %r761;
	cvt.s64.s32 	%rd267, %r763;
	add.s64 	%rd268, %rd13, %rd267;
	ld.global.u8 	%rs75, [%rd268];
	setp.gt.s16 	%p81, %rs75, 70;
	@%p81 bra 	$L__BB1_68;
	setp.eq.s16 	%p84, %rs75, 65;
	@%p84 bra 	$L__BB1_52;
	bra.uni 	$L__BB1_66;
$L__BB1_52:
	cvt.u64.u32 	%rd275, %r37;
	add.s64 	%rd276, %rd6, %rd275;
	mov.b16 	%rs79, 3;
	st.global.u8 	[%rd276], %rs79;
	bra.uni 	$L__BB1_73;
$L__BB1_53:
	setp.lt.s32 	%p87, %r34, 1;
	@%p87 bra 	$L__BB1_74;
	mov.b32 	%r3989, 1;
$L__BB1_55:
	mov.u32 	%r35, %r3989;
	ld.global.u32 	%r766, [%rd15];
	add.s32 	%r767, %r35, %r766;
	add.s32 	%r768, %r767, -1;
	cvt.s64.s32 	%rd279, %r768;
	add.s64 	%rd280, %rd13, %rd279;
	ld.global.u8 	%rs81, [%rd280];
	setp.gt.s16 	%p88, %rs81, 70;
	@%p88 bra 	$L__BB1_59;
	setp.eq.s16 	%p91, %rs81, 65;
	@%p91 bra 	$L__BB1_62;
	setp.eq.s16 	%p92, %rs81, 67;
	@%p92 bra 	$L__BB1_58;
	bra.uni 	$L__BB1_64;
$L__BB1_58:
	cvt.s64.s32 	%rd285, %r35;
	add.s64 	%rd286, %rd6, %rd285;
	mov.b16 	%rs84, 1;
	st.global.u8 	[%rd286], %rs84;
	bra.uni 	$L__BB1_65;
$L__BB1_59:
	setp.eq.s16 	%p89, %rs81, 71;
	@%p89 bra 	$L__BB1_63;
	setp.eq.s16 	%p90, %rs81, 84;
	@%p90 bra 	$L__BB1_61;
	bra.uni 	$L__BB1_64;
$L__BB1_61:
	cvt.s64.s32 	%rd281, %r35;
	add.s64 	%rd282, %rd6, %rd281;
	mov.b16 	%rs82, 3;
	st.global.u8 	[%rd282], %rs82;
	bra.uni 	$L__BB1_65;
$L__BB1_62:
	cvt.s64.s32 	%rd287, %r35;
	add.s64 	%rd288, %rd6, %rd287;
	mov.b16 	%rs85, 0;
	st.global.u8 	[%rd288], %rs85;
	bra.uni 	$L__BB1_65;
$L__BB1_63:
	cvt.s64.s32 	%rd283, %r35;
	add.s64 	%rd284, %rd6, %rd283;
	mov.b16 	%rs83, 2;
	st.global.u8 	[%rd284], %rs83;
	bra.uni 	$L__BB1_65;
$L__BB1_64:
	cvt.s64.s32 	%rd289, %r35;
	add.s64 	%rd290, %rd6, %rd289;
	mov.b16 	%rs86, 4;
	st.global.u8 	[%rd290], %rs86;
$L__BB1_65:
	add.s32 	%r3989, %r35, 1;
	ld.global.u32 	%r769, [%rd3+200];
	setp.lt.s32 	%p93, %r35, %r769;
	@%p93 bra 	$L__BB1_55;
	bra.uni 	$L__BB1_74;
$L__BB1_66:
	setp.eq.s16 	%p85, %rs75, 67;
	@%p85 bra 	$L__BB1_67;
	bra.uni 	$L__BB1_72;
$L__BB1_67:
	cvt.u64.u32 	%rd273, %r37;
	add.s64 	%rd274, %rd6, %rd273;
	mov.b16 	%rs78, 2;
	st.global.u8 	[%rd274], %rs78;
	bra.uni 	$L__BB1_73;
$L__BB1_68:
	setp.eq.s16 	%p82, %rs75, 71;
	@%p82 bra 	$L__BB1_71;
	setp.ne.s16 	%p83, %rs75, 84;
	@%p83 bra 	$L__BB1_72;
	cvt.u64.u32 	%rd269, %r37;
	add.s64 	%rd270, %rd6, %rd269;
	mov.b16 	%rs76, 0;
	st.global.u8 	[%rd270], %rs76;
	bra.uni 	$L__BB1_73;
$L__BB1_71:
	cvt.u64.u32 	%rd271, %r37;
	add.s64 	%rd272, %rd6, %rd271;
	mov.b16 	%rs77, 1;
	st.global.u8 	[%rd272], %rs77;
	bra.uni 	$L__BB1_73;
$L__BB1_72:
	cvt.u64.u32 	%rd277, %r37;
	add.s64 	%rd278, %rd6, %rd277;
	mov.b16 	%rs80, 4;
	st.global.u8 	[%rd278], %rs80;
$L__BB1_73:
	add.s32 	%r3990, %r37, 1;
	ld.global.u32 	%r764, [%rd3+200];
	setp.lt.s32 	%p86, %r37, %r764;
	@%p86 bra 	$L__BB1_50;
$L__BB1_74:
	setp.eq.s32 	%p94, %r17, 0;
	@%p94 bra 	$L__BB1_80;
	ld.global.u32 	%r3993, [%rd5];
	setp.lt.s32 	%p95, %r3993, 1;
	@%p95 bra 	$L__BB1_101;
	mov.b32 	%r3992, 1;
$L__BB1_77:
	mov.u32 	%r44, %r3992;
	ld.global.u32 	%r771, [%rd16];
	add.s32 	%r772, %r44, %r771;
	add.s32 	%r773, %r772, -1;
	cvt.s64.s32 	%rd291, %r773;
	add.s64 	%rd292, %rd13, %rd291;
	ld.global.u8 	%rs87, [%rd292];
	setp.gt.s16 	%p96, %rs87, 70;
	@%p96 bra 	$L__BB1_95;
	setp.eq.s16 	%p99, %rs87, 65;
	@%p99 bra 	$L__BB1_79;
	bra.uni 	$L__BB1_93;
$L__BB1_79:
	cvt.s64.s32 	%rd299, %r44;
	add.s64 	%rd300, %rd6, %rd299;
	mov.b16 	%rs91, 3;
	st.global.u8 	[%rd300+27], %rs91;
	bra.uni 	$L__BB1_100;
$L__BB1_80:
	ld.global.u32 	%r3993, [%rd5];
	setp.lt.s32 	%p102, %r3993, 1;
	@%p102 bra 	$L__BB1_101;
	mov.b32 	%r3991, 1;
$L__BB1_82:
	mov.u32 	%r41, %r3991;
	ld.global.u32 	%r775, [%rd16];
	ld.global.u32 	%r776, [%rd16+4];
	sub.s32 	%r777, %r775, %r41;
	add.s32 	%r778, %r777, %r776;
	cvt.s64.s32 	%rd303, %r778;
	add.s64 	%rd304, %rd13, %rd303;
	ld.global.u8 	%rs93, [%rd304];
	setp.gt.s16 	%p103, %rs93, 70;
	@%p103 bra 	$L__BB1_86;
	setp.eq.s16 	%p106, %rs93, 65;
	@%p106 bra 	$L__BB1_89;
	setp.eq.s16 	%p107, %rs93, 67;
	@%p107 bra 	$L__BB1_85;
	bra.uni 	$L__BB1_91;
$L__BB1_85:
	cvt.u64.u32 	%rd309, %r41;
	add.s64 	%rd310, %rd6, %rd309;
	mov.b16 	%rs96, 1;
	st.global.u8 	[%rd310+27], %rs96;
	bra.uni 	$L__BB1_92;
$L__BB1_86:
	setp.eq.s16 	%p104, %rs93, 71;
	@%p104 bra 	$L__BB1_90;
	setp.eq.s16 	%p105, %rs93, 84;
	@%p105 bra 	$L__BB1_88;
	bra.uni 	$L__BB1_91;
$L__BB1_88:
	cvt.u64.u32 	%rd305, %r41;
	add.s64 	%rd306, %rd6, %rd305;
	mov.b16 	%rs94, 3;
	st.global.u8 	[%rd306+27], %rs94;
	bra.uni 	$L__BB1_92;
$L__BB1_89:
	cvt.u64.u32 	%rd311, %r41;
	add.s64 	%rd312, %rd6, %rd311;
	mov.b16 	%rs97, 0;
	st.global.u8 	[%rd312+27], %rs97;
	bra.uni 	$L__BB1_92;
$L__BB1_90:
	cvt.u64.u32 	%rd307, %r41;
	add.s64 	%rd308, %rd6, %rd307;
	mov.b16 	%rs95, 2;
	st.global.u8 	[%rd308+27], %rs95;
	bra.uni 	$L__BB1_92;
$L__BB1_91:
	cvt.u64.u32 	%rd313, %r41;
	add.s64 	%rd314, %rd6, %rd313;
	mov.b16 	%rs98, 4;
	st.global.u8 	[%rd314+27], %rs98;
$L__BB1_92:
	add.s32 	%r3991, %r41, 1;
	ld.global.u32 	%r3993, [%rd5];
	setp.lt.s32 	%p108, %r41, %r3993;
	@%p108 bra 	$L__BB1_82;
	bra.uni 	$L__BB1_101;
$L__BB1_93:
	setp.eq.s16 	%p100, %rs87, 67;
	@%p100 bra 	$L__BB1_94;
	bra.uni 	$L__BB1_99;
$L__BB1_94:
	cvt.s64.s32 	%rd297, %r44;
	add.s64 	%rd298, %rd6, %rd297;
	mov.b16 	%rs90, 2;
	st.global.u8 	[%rd298+27], %rs90;
	bra.uni 	$L__BB1_100;
$L__BB1_95:
	setp.eq.s16 	%p97, %rs87, 71;
	@%p97 bra 	$L__BB1_98;
	setp.ne.s16 	%p98, %rs87, 84;
	@%p98 bra 	$L__BB1_99;
	cvt.s64.s32 	%rd293, %r44;
	add.s64 	%rd294, %rd6, %rd293;
	mov.b16 	%rs88, 0;
	st.global.u8 	[%rd294+27], %rs88;
	bra.uni 	$L__BB1_100;
$L__BB1_98:
	cvt.s64.s32 	%rd295, %r44;
	add.s64 	%rd296, %rd6, %rd295;
	mov.b16 	%rs89, 1;
	st.global.u8 	[%rd296+27], %rs89;
	bra.uni 	$L__BB1_100;
$L__BB1_99:
	cvt.s64.s32 	%rd301, %r44;
	add.s64 	%rd302, %rd6, %rd301;
	mov.b16 	%rs92, 4;
	st.global.u8 	[%rd302+27], %rs92;
$L__BB1_100:
	add.s32 	%r3992, %r44, 1;
	ld.global.u32 	%r3993, [%rd5];
	setp.lt.s32 	%p101, %r44, %r3993;
	@%p101 bra 	$L__BB1_77;
$L__BB1_101:
	ld.param.u32 	%r3958, [_Z15check_structurePcPiS0_iiPdS0_S_S0__param_3];
	mul.lo.s32 	%r779, %r3958, 54;
	add.s32 	%r780, %r779, %r3993;
	add.s32 	%r781, %r780, 28;
	cvt.s64.s32 	%rd315, %r781;
	add.s64 	%rd316, %rd1, %rd315;
	mov.b16 	%rs99, 4;
	st.global.u8 	[%rd316], %rs99;
	st.global.u8 	[%rd6+27], %rs99;
	ld.global.u32 	%r782, [%rd3+200];
	add.s32 	%r783, %r779, %r782;
	add.s32 	%r784, %r783, 1;
	cvt.s64.s32 	%rd317, %r784;
	add.s64 	%rd318, %rd1, %rd317;
	st.global.u8 	[%rd318], %rs99;
	st.global.u8 	[%rd6], %rs99;
	mov.b32 	%r785, 1;
	st.global.u32 	[%rd3+216], %r785;
	ld.global.u32 	%r3999, [%rd3+200];
	setp.lt.s32 	%p109, %r3999, 1;
	@%p109 bra 	$L__BB1_111;
	ld.global.u32 	%r3997, [%rd5];
	mov.b32 	%r4000, 1;
$L__BB1_103:
	mov.b32 	%r787, 1;
	st.global.u32 	[%rd3+220], %r787;
	setp.lt.s32 	%p110, %r3997, 1;
	@%p110 bra 	$L__BB1_110;
	mov.b32 	%r3998, 1;
$L__BB1_105:
	ld.global.u32 	%r55, [%rd3+216];
	cvt.s64.s32 	%rd319, %r55;
	add.s64 	%rd320, %rd6, %rd319;
	ld.global.s8 	%r789, [%rd320];
	cvt.s64.s32 	%rd321, %r3998;
	add.s64 	%rd322, %rd6, %rd321;
	ld.global.s8 	%r790, [%rd322+27];
	add.s32 	%r791, %r790, %r789;
	setp.eq.s32 	%p111, %r791, 3;
	@%p111 bra 	$L__BB1_107;
	add.s32 	%r792, %r55, -1;
	mad.lo.s32 	%r793, %r792, %r3997, %r1;
	add.s32 	%r794, %r793, %r3998;
	mul.wide.s32 	%rd323, %r794, 8;
	add.s64 	%rd324, %rd2, %rd323;
	mov.b64 	%rd325, 9218868437227405312;
	st.global.u64 	[%rd324], %rd325;
	ld.global.u32 	%r795, [%rd3+216];
	add.s32 	%r796, %r795, -1;
	ld.global.u32 	%r797, [%rd3+204];
	ld.global.u32 	%r798, [%rd3+220];
	mad.lo.s32 	%r799, %r796, %r797, %r2;
	add.s32 	%r800, %r799, %r798;
	mul.wide.s32 	%rd326, %r800, 8;
	add.s64 	%rd327, %rd2, %rd326;
	mov.b64 	%rd328, -4616189618054758400;
	st.global.u64 	[%rd327], %rd328;
	bra.uni 	$L__BB1_108;
$L__BB1_107:
	add.s32 	%r801, %r55, -1;
	mad.lo.s32 	%r802, %r801, %r3997, %r1;
	add.s32 	%r803, %r802, %r3998;
	mul.wide.s32 	%rd329, %r803, 8;
	add.s64 	%rd330, %rd2, %rd329;
	mov.b64 	%rd331, 0;
	st.global.u64 	[%rd330], %rd331;
	ld.global.u32 	%r804, [%rd3+216];
	add.s32 	%r805, %r804, -1;
	ld.global.u32 	%r806, [%rd3+204];
	ld.global.u32 	%r807, [%rd3+220];
	mad.lo.s32 	%r808, %r805, %r806, %r2;
	add.s32 	%r809, %r808, %r807;
	mul.wide.s32 	%rd332, %r809, 8;
	add.s64 	%rd333, %rd2, %rd332;
	mov.b64 	%rd334, -4564063970805153792;
	st.global.u64 	[%rd333], %rd334;
$L__BB1_108:
	ld.global.u32 	%r810, [%rd3+220];
	add.s32 	%r3998, %r810, 1;
	st.global.u32 	[%rd3+220], %r3998;
	ld.global.u32 	%r3997, [%rd3+204];
	setp.lt.s32 	%p112, %r810, %r3997;
	@%p112 bra 	$L__BB1_105;
	ld.global.u32 	%r4000, [%rd3+216];
	ld.global.u32 	%r3999, [%rd3+200];
$L__BB1_110:
	add.s32 	%r63, %r4000, 1;
	st.global.u32 	[%rd3+216], %r63;
	setp.lt.s32 	%p113, %r4000, %r3999;
	mov.u32 	%r4000, %r63;
	@%p113 bra 	$L__BB1_103;
$L__BB1_111:
	mov.b32 	%r811, 1;
	st.global.u32 	[%rd3+228], %r811;
	setp.lt.s32 	%p114, %r3999, 1;
	@%p114 bra 	$L__BB1_207;
	ld.global.u32 	%r4016, [%rd5];
	mov.b32 	%r4020, 1;
$L__BB1_113:
	mov.b32 	%r813, 1;
	st.global.u32 	[%rd3+232], %r813;
	setp.lt.s32 	%p115, %r4016, 1;
	@%p115 bra 	$L__BB1_206;
	mov.b32 	%r4008, 1;
$L__BB1_115:
	ld.global.u32 	%r815, [%rd3+228];
	add.s32 	%r816, %r815, -1;
	mad.lo.s32 	%r817, %r816, %r4016, %r1;
	add.s32 	%r818, %r817, %r4008;
	mul.wide.s32 	%rd335, %r818, 8;
	add.s64 	%rd336, %rd2, %rd335;
	ld.global.f64 	%fd1001, [%rd336];
	abs.f64 	%fd1002, %fd1001;
	setp.geu.f64 	%p116, %fd1002, 0d41CDCD64FF800000;
	mov.u32 	%r4017, %r4008;
	@%p116 bra 	$L__BB1_204;
	mov.b64 	%rd337, -4616189618054758400;
	st.global.u64 	[%rd7], %rd337;
	mov.b64 	%rd338, 9218868437227405312;
	st.global.u64 	[%rd8], %rd338;
	ld.global.u32 	%r73, [%rd3+228];
	ld.global.u32 	%r74, [%rd3+232];
	cvt.s64.s32 	%rd339, %r73;
	add.s64 	%rd17, %rd6, %rd339;
	ld.global.u8 	%rs5, [%rd17];
	cvt.u32.u16 	%r819, %rs5;
	cvt.s32.s8 	%r820, %r819;
	cvt.s64.s32 	%rd340, %r74;
	add.s64 	%rd18, %rd6, %rd340;
	ld.global.u8 	%rs6, [%rd18+27];
	cvt.u32.u16 	%r821, %rs6;
	cvt.s32.s8 	%r822, %r821;
	add.s32 	%r823, %r822, %r820;
	setp.eq.s32 	%p117, %r823, 3;
	@%p117 bra 	$L__BB1_118;
	add.s32 	%r824, %r73, -1;
	ld.global.u32 	%r825, [%rd5];
	add.s32 	%r826, %r2, %r74;
	mad.lo.s32 	%r827, %r825, %r824, %r826;
	mul.wide.s32 	%rd341, %r827, 8;
	add.s64 	%rd342, %rd2, %rd341;
	mov.b64 	%rd343, -4616189618054758400;
	st.global.u64 	[%rd342], %rd343;
	ld.global.u32 	%r828, [%rd5];
	mad.lo.s32 	%r829, %r828, %r824, %r826;
	add.s32 	%r830, %r829, -625;
	mul.wide.s32 	%rd344, %r830, 8;
	add.s64 	%rd345, %rd2, %rd344;
	mov.b64 	%rd346, 9218868437227405312;
	st.global.u64 	[%rd345], %rd346;
	ld.global.f64 	%fd3574, [%rd8];
	bra.uni 	$L__BB1_147;
$L__BB1_118:
	mul.wide.s32 	%rd347, %r820, 5;
	cvt.u64.u16 	%rd348, %rs6;
	cvt.s64.s8 	%rd349, %rd348;
	add.s64 	%rd350, %rd347, %rd349;
	shl.b64 	%rd351, %rd350, 3;
	mov.u64 	%rd352, parameter;
	add.s64 	%rd353, %rd352, %rd351;
	ld.const.f64 	%fd1003, [%rd353+45440];
	ld.global.s8 	%r833, [%rd17+-1];
	cvt.u32.u16 	%r834, %rs6;
	ld.global.u8 	%r835, [%rd18+26];
	prmt.b32 	%r836, %r835, %r834, 0x3340U;
	prmt.b32 	%r837, %r819, 0, 0x3340U;
	prmt.b32 	%r838, %r836, %r837, 0x5410U;
	mov.b32 	%r839, 359705;
	dp4a.s32.u32 	%r840, %r838, %r839, %r833;
	mul.wide.s32 	%rd354, %r840, 8;
	add.s64 	%rd355, %rd352, %rd354;
	ld.const.f64 	%fd1004, [%rd355+35440];
	add.f64 	%fd3571, %fd1003, %fd1004;
	st.global.f64 	[%rd9], %fd3571;
	ld.global.s8 	%r841, [%rd17];
	mul.wide.s32 	%rd356, %r841, 5;
	ld.global.u8 	%rs100, [%rd18+27];
	cvt.u64.u16 	%rd357, %rs100;
	cvt.s64.s8 	%rd358, %rd357;
	add.s64 	%rd359, %rd356, %rd358;
	shl.b64 	%rd360, %rd359, 3;
	add.s64 	%rd361, %rd352, %rd360;
	ld.const.f64 	%fd1005, [%rd361+45640];
	ld.global.s8 	%r842, [%rd17+-1];
	ld.global.u8 	%r843, [%rd18+26];
	cvt.u32.u16 	%r844, %rs100;
	prmt.b32 	%r845, %r843, %r844, 0x3340U;
	prmt.b32 	%r846, %r841, 0, 0x3340U;
	prmt.b32 	%r847, %r845, %r846, 0x5410U;
	dp4a.s32.u32 	%r848, %r847, %r839, %r842;
	mul.wide.s32 	%rd362, %r848, 8;
	add.s64 	%rd363, %rd352, %rd362;
	ld.const.f64 	%fd1006, [%rd363+40440];
	add.f64 	%fd3572, %fd1005, %fd1006;
	st.global.f64 	[%rd10], %fd3572;
	abs.f64 	%fd1007, %fd3572;
	setp.leu.f64 	%p118, %fd1007, 0d41CDCD64FF800000;
	@%p118 bra 	$L__BB1_120;
	mov.b64 	%rd364, 9218868437227405312;
	st.global.u64 	[%rd10], %rd364;
	mov.b64 	%rd365, -4616189618054758400;
	st.global.u64 	[%rd9], %rd365;
	mov.f64 	%fd3572, 0d7FF0000000000000;
	mov.f64 	%fd3571, 0dBFF0000000000000;
$L__BB1_120:
	ld.global.s8 	%rs7, [%rd18+27];
	cvt.s64.s16 	%rd19, %rs7;
	ld.global.s8 	%rs101, [%rd18+26];
	ld.global.u8 	%rs102, [%rd17];
	cvt.u64.u16 	%rd366, %rs102;
	cvt.s64.s8 	%rd20, %rd366;
	mov.b32 	%r849, {%rs101, %rs7};
	cvt.u32.u16 	%r850, %rs102;
	cvt.s32.s8 	%r851, %r850;
	mov.b32 	%r852, 6405;
	dp2a.lo.s32.u32 	%r853, %r849, %r852, %r851;
	mul.wide.s32 	%rd367, %r853, 8;
	mov.u64 	%rd368, parameter;
	add.s64 	%rd21, %rd368, %rd367;
	ld.const.f64 	%fd1010, [%rd21+21000];
	abs.f64 	%fd1011, %fd1010;
	setp.geu.f64 	%p119, %fd1011, 0d41CDCD64FF800000;
	@%p119 bra 	$L__BB1_134;
	cvt.u16.u64 	%rs105, %rd20;
	mov.b32 	%r861, {%rs7, %rs105};
	mov.b32 	%r862, 0;
	mov.b32 	%r863, 1305;
	dp2a.lo.s32.u32 	%r864, %r861, %r863, %r862;
	cvt.s64.s32 	%rd22, %r864;
	ld.global.s8 	%rd391, [%rd17+-1];
	add.s64 	%rd392, %rd22, %rd391;
	shl.b64 	%rd393, %rd392, 3;
	mov.u64 	%rd394, parameter;
	add.s64 	%rd23, %rd394, %rd393;
	ld.const.f64 	%fd1029, [%rd23+23000];
	abs.f64 	%fd1030, %fd1029;
	setp.geu.f64 	%p124, %fd1030, 0d41CDCD64FF800000;
	@%p124 bra 	$L__BB1_128;
	mad.lo.s64 	%rd408, %rd19, -24, %rd22;
	shl.b64 	%rd409, %rd408, 3;
	mov.u64 	%rd410, parameter;
	add.s64 	%rd411, %rd410, %rd409;
	ld.const.f64 	%fd1046, [%rd411+45440];
	ld.const.f64 	%fd1047, [%rd21+20000];
	add.f64 	%fd1048, %fd1046, %fd1047;
	ld.const.f64 	%fd1049, [%rd23+22000];
	add.f64 	%fd3565, %fd1048, %fd1049;
	st.global.f64 	[%rd4+10080], %fd3565;
	ld.global.s8 	%r869, [%rd17];
	mul.wide.s32 	%rd412, %r869, 5;
	ld.global.s8 	%rs108, [%rd18+27];
	cvt.s64.s16 	%rd413, %rs108;
	add.s64 	%rd414, %rd412, %rd413;
	shl.b64 	%rd415, %rd414, 3;
	add.s64 	%rd416, %rd410, %rd415;
	ld.const.f64 	%fd1050, [%rd416+45640];
	ld.global.s8 	%rs109, [%rd18+26];
	mov.b32 	%r870, {%rs109, %rs108};
	mov.b32 	%r871, 6405;
	dp2a.lo.s32.u32 	%r872, %r870, %r871, %r869;
	mul.wide.s32 	%rd417, %r872, 8;
	add.s64 	%rd418, %rd410, %rd417;
	ld.const.f64 	%fd1051, [%rd418+21000];
	add.f64 	%fd1052, %fd1050, %fd1051;
	ld.global.s8 	%rd419, [%rd17+-1];
	cvt.s32.s16 	%r873, %rs108;
	mul.wide.s32 	%rd420, %r873, 24;
	add.s64 	%rd421, %rd414, %rd420;
	add.s64 	%rd422, %rd421, %rd419;
	shl.b64 	%rd423, %rd422, 3;
	add.s64 	%rd424, %rd410, %rd423;
	ld.const.f64 	%fd1053, [%rd424+23000];
	add.f64 	%fd3566, %fd1052, %fd1053;
	st.global.f64 	[%rd4+10088], %fd3566;
	abs.f64 	%fd1054, %fd3566;
	setp.leu.f64 	%p128, %fd1054, 0d41CDCD64FF800000;
	@%p128 bra 	$L__BB1_124;
	mov.b64 	%rd425, 9218868437227405312;
	st.global.u64 	[%rd4+10088], %rd425;
	mov.b64 	%rd426, -4616189618054758400;
	st.global.u64 	[%rd4+10080], %rd426;
	mov.f64 	%fd3566, 0d7FF0000000000000;
	mov.f64 	%fd3565, 0dBFF0000000000000;
$L__BB1_124:
	add.f64 	%fd1057, %fd3566, 0d4069000000000000;
	add.f64 	%fd1058, %fd3565, 0dC016CCCCCCCCCCCD;
	ld.global.f64 	%fd3573, [%rd4+10016];
	add.f64 	%fd1059, %fd1058, %fd3573;
	div.rn.f64 	%fd24, %fd1057, %fd1059;
	st.global.f64 	[%rd4+10096], %fd24;
	abs.f64 	%fd1060, %fd3572;
	setp.geu.f64 	%p129, %fd1060, 0d41CDCD64FF800000;
	@%p129 bra 	$L__BB1_127;
	add.f64 	%fd1061, %fd3572, 0d4069000000000000;
	add.f64 	%fd1062, %fd3571, 0dC016CCCCCCCCCCCD;
	add.f64 	%fd1063, %fd1062, %fd3573;
	div.rn.f64 	%fd1064, %fd1061, %fd1063;
	st.global.f64 	[%rd12], %fd1064;
	setp.geu.f64 	%p130, %fd1064, %fd24;
	@%p130 bra 	$L__BB1_142;
	st.global.f64 	[%rd9], %fd3565;
	st.global.f64 	[%rd10], %fd3566;
	st.global.f64 	[%rd12], %fd24;
	mov.f64 	%fd3571, %fd3565;
	mov.f64 	%fd3572, %fd3566;
	bra.uni 	$L__BB1_142;
$L__BB1_127:
	st.global.f64 	[%rd9], %fd3565;
	st.global.f64 	[%rd10], %fd3566;
	st.global.f64 	[%rd12], %fd24;
	mov.f64 	%fd3571, %fd3565;
	mov.f64 	%fd3572, %fd3566;
	bra.uni 	$L__BB1_142;
$L__BB1_128:
	mad.lo.s64 	%rd395, %rd19, -24, %rd22;
	shl.b64 	%rd396, %rd395, 3;
	mov.u64 	%rd397, parameter;
	add.s64 	%rd398, %rd397, %rd396;
	ld.const.f64 	%fd1031, [%rd398+45440];
	ld.const.f64 	%fd1032, [%rd21+20000];
	add.f64 	%fd3567, %fd1031, %fd1032;
	st.global.f64 	[%rd4+10080], %fd3567;
	ld.global.s8 	%r865, [%rd17];
	mul.wide.s32 	%rd399, %r865, 5;
	ld.global.s8 	%rs106, [%rd18+27];
	cvt.s64.s16 	%rd400, %rs106;
	add.s64 	%rd401, %rd399, %rd400;
	shl.b64 	%rd402, %rd401, 3;
	add.s64 	%rd403, %rd397, %rd402;
	ld.const.f64 	%fd1033, [%rd403+45640];
	ld.global.s8 	%rs107, [%rd18+26];
	mov.b32 	%r866, {%rs107, %rs106};
	mov.b32 	%r867, 6405;
	dp2a.lo.s32.u32 	%r868, %r866, %r867, %r865;
	mul.wide.s32 	%rd404, %r868, 8;
	add.s64 	%rd405, %rd397, %rd404;
	ld.const.f64 	%fd1034, [%rd405+21000];
	add.f64 	%fd3568, %fd1033, %fd1034;
	st.global.f64 	[%rd4+10088], %fd3568;
	abs.f64 	%fd1035, %fd3568;
	setp.leu.f64 	%p125, %fd1035, 0d41CDCD64FF800000;
	@%p125 bra 	$L__BB1_130;
	mov.b64 	%rd406, 9218868437227405312;
	st.global.u64 	[%rd4+10088], %rd406;
	mov.b64 	%rd407, -4616189618054758400;
	st.global.u64 	[%rd4+10080], %rd407;
	mov.f64 	%fd3568, 0d7FF0000000000000;
	mov.f64 	%fd3567, 0dBFF0000000000000;
$L__BB1_130:
	add.f64 	%fd1038, %fd3568, 0d4069000000000000;
	add.f64 	%fd1039, %fd3567, 0dC016CCCCCCCCCCCD;
	ld.global.f64 	%fd3573, [%rd4+10016];
	add.f64 	%fd1040, %fd1039, %fd3573;
	div.rn.f64 	%fd30, %fd1038, %fd1040;
	st.global.f64 	[%rd4+10096], %fd30;
	abs.f64 	%fd1041, %fd3572;
	setp.geu.f64 	%p126, %fd1041, 0d41CDCD64FF800000;
	@%p126 bra 	$L__BB1_133;
	add.f64 	%fd1042, %fd3572, 0d4069000000000000;
	add.f64 	%fd1043, %fd3571, 0dC016CCCCCCCCCCCD;
	add.f64 	%fd1044, %fd1043, %fd3573;
	div.rn.f64 	%fd1045, %fd1042, %fd1044;
	st.global.f64 	[%rd12], %fd1045;
	setp.geu.f64 	%p127, %fd1045, %fd30;
	@%p127 bra 	$L__BB1_142;
	st.global.f64 	[%rd9], %fd3567;
	st.global.f64 	[%rd10], %fd3568;
	st.global.f64 	[%rd12], %fd30;
	mov.f64 	%fd3571, %fd3567;
	mov.f64 	%fd3572, %fd3568;
	bra.uni 	$L__BB1_142;
$L__BB1_133:
	st.global.f64 	[%rd9], %fd3567;
	st.global.f64 	[%rd10], %fd3568;
	st.global.f64 	[%rd12], %fd30;
	mov.f64 	%fd3571, %fd3567;
	mov.f64 	%fd3572, %fd3568;
	bra.uni 	$L__BB1_142;
$L__BB1_134:
	cvt.u16.u64 	%rs103, %rd20;
	mov.b32 	%r854, {%rs7, %rs103};
	mov.b32 	%r855, 0;
	mov.b32 	%r856, 1305;
	dp2a.lo.s32.u32 	%r857, %r854, %r856, %r855;
	cvt.s64.s32 	%rd24, %r857;
	ld.global.s8 	%rd369, [%rd17+-1];
	add.s64 	%rd370, %rd24, %rd369;
	shl.b64 	%rd371, %rd370, 3;
	mov.u64 	%rd372, parameter;
	add.s64 	%rd25, %rd372, %rd371;
	ld.const.f64 	%fd1012, [%rd25+23000];
	abs.f64 	%fd1013, %fd1012;
	setp.lt.f64 	%p120, %fd1013, 0d41CDCD64FF800000;
	@%p120 bra 	$L__BB1_136;
	ld.global.f64 	%fd3573, [%rd4+10016];
	bra.uni 	$L__BB1_142;
$L__BB1_136:
	mad.lo.s64 	%rd373, %rd19, -24, %rd24;
	shl.b64 	%rd374, %rd373, 3;
	mov.u64 	%rd375, parameter;
	add.s64 	%rd376, %rd375, %rd374;
	ld.const.f64 	%fd1014, [%rd376+45440];
	ld.const.f64 	%fd1015, [%rd25+22000];
	add.f64 	%fd3569, %fd1014, %fd1015;
	st.global.f64 	[%rd4+10080], %fd3569;
	ld.global.s8 	%r858, [%rd17];
	mul.wide.s32 	%rd377, %r858, 5;
	ld.global.u8 	%rs104, [%rd18+27];
	cvt.u64.u16 	%rd378, %rs104;
	cvt.s64.s8 	%rd379, %rd378;
	add.s64 	%rd380, %rd377, %rd379;
	shl.b64 	%rd381, %rd380, 3;
	add.s64 	%rd382, %rd375, %rd381;
	ld.const.f64 	%fd1016, [%rd382+45640];
	ld.global.s8 	%rd383, [%rd17+-1];
	cvt.u32.u16 	%r859, %rs104;
	cvt.s32.s8 	%r860, %r859;
	mul.wide.s32 	%rd384, %r860, 24;
	add.s64 	%rd385, %rd380, %rd384;
	add.s64 	%rd386, %rd385, %rd383;
	shl.b64 	%rd387, %rd386, 3;
	add.s64 	%rd388, %rd375, %rd387;
	ld.const.f64 	%fd1017, [%rd388+23000];
	add.f64 	%fd3570, %fd1016, %fd1017;
	st.global.f64 	[%rd4+10088], %fd3570;
	abs.f64 	%fd1018, %fd3570;
	setp.leu.f64 	%p121, %fd1018, 0d41CDCD64FF800000;
	@%p121 bra 	$L__BB1_138;
	mov.b64 	%rd389, 9218868437227405312;
	st.global.u64 	[%rd4+10088], %rd389;
	mov.b64 	%rd390, -4616189618054758400;
	st.global.u64 	[%rd4+10080], %rd390;
	mov.f64 	%fd3570, 0d7FF0000000000000;
	mov.f64 	%fd3569, 0dBFF0000000000000;
$L__BB1_138:
	add.f64 	%fd1021, %fd3570, 0d4069000000000000;
	add.f64 	%fd1022, %fd3569, 0dC016CCCCCCCCCCCD;
	ld.global.f64 	%fd3573, [%rd4+10016];
	add.f64 	%fd1023, %fd1022, %fd3573;
	div.rn.f64 	%fd37, %fd1021, %fd1023;
	st.global.f64 	[%rd4+10096], %fd37;
	abs.f64 	%fd1024, %fd3572;
	setp.geu.f64 	%p122, %fd1024, 0d41CDCD64FF800000;
	@%p122 bra 	$L__BB1_141;
	add.f64 	%fd1025, %fd3572, 0d4069000000000000;
	add.f64 	%fd1026, %fd3571, 0dC016CCCCCCCCCCCD;
	add.f64 	%fd1027, %fd1026, %fd3573;
	div.rn.f64 	%fd1028, %fd1025, %fd1027;
	st.global.f64 	[%rd12], %fd1028;
	setp.geu.f64 	%p123, %fd1028, %fd37;
	@%p123 bra 	$L__BB1_142;
	st.global.f64 	[%rd9], %fd3569;
	st.global.f64 	[%rd10], %fd3570;
	st.global.f64 	[%rd12], %fd37;
	mov.f64 	%fd3571, %fd3569;
	mov.f64 	%fd3572, %fd3570;
	bra.uni 	$L__BB1_142;
$L__BB1_141:
	st.global.f64 	[%rd9], %fd3569;
	st.global.f64 	[%rd10], %fd3570;
	st.global.f64 	[%rd12], %fd37;
	mov.f64 	%fd3571, %fd3569;
	mov.f64 	%fd3572, %fd3570;
$L__BB1_142:
	ld.global.s8 	%r874, [%rd17];
	mul.wide.s32 	%rd427, %r874, 5;
	ld.global.s8 	%rd428, [%rd18+27];
	add.s64 	%rd429, %rd427, %rd428;
	shl.b64 	%rd430, %rd429, 3;
	mov.u64 	%rd431, parameter;
	add.s64 	%rd432, %rd431, %rd430;
	ld.const.f64 	%fd41, [%rd432+45440];
	st.global.f64 	[%rd4+10080], %fd41;
	ld.global.s8 	%r875, [%rd17];
	mul.wide.s32 	%rd433, %r875, 5;
	ld.global.s8 	%rd434, [%rd18+27];
	add.s64 	%rd435, %rd433, %rd434;
	shl.b64 	%rd436, %rd435, 3;
	add.s64 	%rd437, %rd431, %rd436;
	ld.const.f64 	%fd3574, [%rd437+45640];
	st.global.f64 	[%rd4+10088], %fd3574;
	add.f64 	%fd1065, %fd3574, 0d4069000000000000;
	add.f64 	%fd1066, %fd41, 0dC016CCCCCCCCCCCD;
	add.f64 	%fd1067, %fd1066, %fd3573;
	div.rn.f64 	%fd43, %fd1065, %fd1067;
	st.global.f64 	[%rd4+10096], %fd43;
	abs.f64 	%fd1068, %fd3572;
	setp.geu.f64 	%p131, %fd1068, 0d41CDCD64FF800000;
	@%p131 bra 	$L__BB1_146;
	ld.global.f64 	%fd1069, [%rd12];
	setp.geu.f64 	%p132, %fd1069, %fd43;
	@%p132 bra 	$L__BB1_145;
	st.global.f64 	[%rd7], %fd41;
	st.global.f64 	[%rd8], %fd3574;
	bra.uni 	$L__BB1_147;
$L__BB1_145:
	st.global.f64 	[%rd7], %fd3571;
	st.global.f64 	[%rd8], %fd3572;
	mov.f64 	%fd3574, %fd3572;
	bra.uni 	$L__BB1_147;
$L__BB1_146:
	st.global.f64 	[%rd7], %fd41;
	st.global.f64 	[%rd8], %fd3574;
$L__BB1_147:
	abs.f64 	%fd1070, %fd3574;
	setp.geu.f64 	%p133, %fd1070, 0d41CDCD64FF800000;
	@%p133 bra 	$L__BB1_149;
	ld.global.f64 	%fd1071, [%rd7];
	ld.global.u32 	%r876, [%rd3+228];
	add.s32 	%r877, %r876, -1;
	ld.global.u32 	%r878, [%rd3+204];
	ld.global.u32 	%r879, [%rd3+232];
	mad.lo.s32 	%r880, %r877, %r878, %r2;
	add.s32 	%r881, %r880, %r879;
	mul.wide.s32 	%rd438, %r881, 8;
	add.s64 	%rd439, %rd2, %rd438;
	st.global.f64 	[%rd439], %fd1071;
	ld.global.f64 	%fd1072, [%rd8];
	ld.global.u32 	%r882, [%rd3+228];
	add.s32 	%r883, %r882, -1;
	ld.global.u32 	%r884, [%rd3+204];
	ld.global.u32 	%r885, [%rd3+232];
	mad.lo.s32 	%r886, %r883, %r884, %r1;
	add.s32 	%r887, %r886, %r885;
	mul.wide.s32 	%rd440, %r887, 8;
	add.s64 	%rd441, %rd2, %rd440;
	st.global.f64 	[%rd441], %fd1072;
$L__BB1_149:
	ld.global.u32 	%r75, [%rd3+228];
	ld.global.u32 	%r4017, [%rd3+232];
	min.s32 	%r889, %r75, %r4017;
	setp.lt.s32 	%p134, %r889, 2;
	ld.global.u32 	%r4016, [%rd3+204];
	@%p134 bra 	$L__BB1_204;
	add.s32 	%r78, %r75, -1;
	add.s32 	%r79, %r2, %r4017;
	mad.lo.s32 	%r890, %r4016, %r78, %r79;
	mul.wide.s32 	%rd442, %r890, 8;
	add.s64 	%rd443, %rd2, %rd442;
	ld.global.f64 	%fd3579, [%rd443];
	st.global.f64 	[%rd4+10072], %fd3579;
	ld.global.u32 	%r891, [%rd5];
	add.s32 	%r80, %r79, -625;
	mad.lo.s32 	%r892, %r891, %r78, %r80;
	mul.wide.s32 	%rd444, %r892, 8;
	add.s64 	%rd445, %rd2, %rd444;
	ld.global.f64 	%fd3578, [%rd445];
	st.global.f64 	[%rd4+10088], %fd3578;
	add.f64 	%fd1073, %fd3578, 0d4069000000000000;
	add.f64 	%fd1074, %fd3579, 0dC016CCCCCCCCCCCD;
	ld.global.f64 	%fd47, [%rd4+10016];
	add.f64 	%fd1075, %fd1074, %fd47;
	div.rn.f64 	%fd48, %fd1073, %fd1075;
	st.global.f64 	[%rd4+10056], %fd48;
	add.s32 	%r81, %r75, -2;
	ld.global.u32 	%r893, [%rd5];
	add.s32 	%r82, %r79, -626;
	mad.lo.s32 	%r894, %r893, %r81, %r82;
	mul.wide.s32 	%rd446, %r894, 8;
	add.s64 	%rd447, %rd2, %rd446;
	ld.global.f64 	%fd1076, [%rd447];
	abs.f64 	%fd1077, %fd1076;
	setp.geu.f64 	%p135, %fd1077, 0d41CDCD64FF800000;
	@%p135 bra 	$L__BB1_154;
	ld.param.u32 	%r3959, [_Z15check_structurePcPiS0_iiPdS0_S_S0__param_3];
	cvt.u64.u32 	%rd450, %r75;
	add.s64 	%rd26, %rd6, %rd450;
	mad.lo.s32 	%r895, %r3959, 54, %r4017;
	add.s32 	%r896, %r895, 26;
	cvt.s64.s32 	%rd451, %r896;
	add.s64 	%rd27, %rd1, %rd451;
	ld.global.s8 	%r897, [%rd27+1];
	ld.global.u8 	%r898, [%rd26];
	ld.global.u8 	%r899, [%rd26+-1];
	prmt.b32 	%r900, %r899, %r898, 0x3340U;
	ld.global.u8 	%r901, [%rd27];
	prmt.b32 	%r902, %r901, 0, 0x3340U;
	prmt.b32 	%r903, %r900, %r902, 0x5410U;
	mov.b32 	%r904, 334205;
	dp4a.s32.u32 	%r905, %r903, %r904, %r897;
	mul.wide.s32 	%rd452, %r905, 8;
	mov.u64 	%rd453, parameter;
	add.s64 	%rd454, %rd453, %rd452;
	ld.const.f64 	%fd49, [%rd454+5000];
	st.global.f64 	[%rd4+10104], %fd49;
	abs.f64 	%fd1080, %fd49;
	setp.lt.f64 	%p136, %fd1080, 0d41CDCD64FF800000;
	@%p136 bra 	$L__BB1_153;
	ld.global.f64 	%fd3576, [%rd4+10096];
	ld.global.f64 	%fd3575, [%rd4+10080];
	bra.uni 	$L__BB1_155;
$L__BB1_153:
	ld.global.u32 	%r906, [%rd5];
	mad.lo.s32 	%r907, %r906, %r81, %r82;
	mul.wide.s32 	%rd455, %r907, 8;
	add.s64 	%rd456, %rd2, %rd455;
	ld.global.f64 	%fd1081, [%rd456];
	add.f64 	%fd3576, %fd1081, %fd49;
	st.global.f64 	[%rd4+10096], %fd3576;
	ld.global.s8 	%r908, [%rd27+1];
	ld.global.u8 	%r909, [%rd26];
	ld.global.u8 	%r910, [%rd26+-1];
	prmt.b32 	%r911, %r910, %r909, 0x3340U;
	ld.global.u8 	%r912, [%rd27];
	prmt.b32 	%r913, %r912, 0, 0x3340U;
	prmt.b32 	%r914, %r911, %r913, 0x5410U;
	mov.b32 	%r915, 334205;
	dp4a.s32.u32 	%r916, %r914, %r915, %r908;
	mul.wide.s32 	%rd457, %r916, 8;
	mov.u64 	%rd458, parameter;
	add.s64 	%rd459, %rd458, %rd457;
	ld.const.f64 	%fd1082, [%rd459];
	st.global.f64 	[%rd4+10104], %fd1082;
	ld.global.u32 	%r917, [%rd5];
	mad.lo.s32 	%r918, %r917, %r81, %r79;
	add.s32 	%r919, %r918, -1;
	mul.wide.s32 	%rd460, %r919, 8;
	add.s64 	%rd461, %rd2, %rd460;
	ld.global.f64 	%fd1083, [%rd461];
	add.f64 	%fd3575, %fd1083, %fd1082;
	st.global.f64 	[%rd4+10080], %fd3575;
	bra.uni 	$L__BB1_155;
$L__BB1_154:
	mov.b64 	%rd448, -4616189618054758400;
	st.global.u64 	[%rd4+10080], %rd448;
	mov.b64 	%rd449, 9218868437227405312;
	st.global.u64 	[%rd4+10096], %rd449;
	mov.f64 	%fd3576, 0d7FF0000000000000;
	mov.f64 	%fd3575, 0dBFF0000000000000;
$L__BB1_155:
	add.f64 	%fd1084, %fd3576, 0d4069000000000000;
	add.f64 	%fd1085, %fd3575, 0dC016CCCCCCCCCCCD;
	add.f64 	%fd1086, %fd1085, %fd47;
	div.rn.f64 	%fd56, %fd1084, %fd1086;
	st.global.f64 	[%rd10], %fd56;
	setp.geu.f64 	%p137, %fd3575, 0dC0A3880000000000;
	@%p137 bra 	$L__BB1_157;
	mov.b64 	%rd462, -4564063970805153792;
	st.global.u64 	[%rd4+10080], %rd462;
	mov.b64 	%rd463, 0;
	st.global.u64 	[%rd4+10096], %rd463;
	mov.f64 	%fd3575, 0dC0A9300000000000;
$L__BB1_157:
	setp.geu.f64 	%p138, %fd3579, 0dC0A3880000000000;
	@%p138 bra 	$L__BB1_159;
	mov.b64 	%rd464, -4564063970805153792;
	st.global.u64 	[%rd4+10072], %rd464;
	mov.b64 	%rd465, 0;
	st.global.u64 	[%rd4+10088], %rd465;
	mov.f64 	%fd3579, 0dC0A9300000000000;
	mov.f64 	%fd3578, 0d0000000000000000;
$L__BB1_159:
	setp.gt.f64 	%p139, %fd56, %fd48;
	@%p139 bra 	$L__BB1_161;
	setp.leu.f64 	%p140, %fd3579, 0d0000000000000000;
	setp.leu.f64 	%p141, %fd3578, 0d0000000000000000;
	or.pred  	%p142, %p140, %p141;
	@%p142 bra 	$L__BB1_162;
$L__BB1_161:
	ld.global.u32 	%r924, [%rd5];
	mad.lo.s32 	%r925, %r924, %r78, %r79;
	mul.wide.s32 	%rd470, %r925, 8;
	add.s64 	%rd471, %rd2, %rd470;
	st.global.f64 	[%rd471], %fd3575;
	ld.global.f64 	%fd1091, [%rd4+10096];
	ld.global.u32 	%r926, [%rd5];
	mad.lo.s32 	%r927, %r926, %r78, %r80;
	mul.wide.s32 	%rd472, %r927, 8;
	add.s64 	%rd473, %rd2, %rd472;
	st.global.f64 	[%rd473], %fd1091;
	bra.uni 	$L__BB1_164;
$L__BB1_162:
	setp.ltu.f64 	%p143, %fd48, %fd56;
	@%p143 bra 	$L__BB1_164;
	ld.global.u32 	%r920, [%rd5];
	mad.lo.s32 	%r921, %r920, %r78, %r79;
	mul.wide.s32 	%rd466, %r921, 8;
	add.s64 	%rd467, %rd2, %rd466;
	st.global.f64 	[%rd467], %fd3579;
	ld.global.f64 	%fd1090, [%rd4+10088];
	ld.global.u32 	%r922, [%rd5];
	mad.lo.s32 	%r923, %r922, %r78, %r80;
	mul.wide.s32 	%rd468, %r923, 8;
	add.s64 	%rd469, %rd2, %rd468;
	st.global.f64 	[%rd469], %fd1090;
$L__BB1_164:
	mov.b32 	%r4015, 3;
	st.global.u32 	[%rd3+216], %r4015;
$L__BB1_165:
	ld.global.u32 	%r929, [%rd3+232];
	sub.s32 	%r930, %r929, %r4015;
	add.s32 	%r4011, %r930, 1;
	st.global.u32 	[%rd3+224], %r4011;
	setp.lt.u32 	%p144, %r930, 2147483647;
	@%p144 bra 	$L__BB1_167;
	ld.global.u32 	%r933, [%rd3+228];
	add.s32 	%r934, %r933, %r4011;
	add.s32 	%r4013, %r934, -2;
	st.global.u32 	[%rd3+220], %r4013;
	mov.b32 	%r4011, 1;
	st.global.u32 	[%rd3+224], %r4011;
	bra.uni 	$L__BB1_168;
$L__BB1_167:
	ld.global.u32 	%r931, [%rd3+228];
	add.s32 	%r4013, %r931, -1;
	st.global.u32 	[%rd3+220], %r4013;
$L__BB1_168:
	setp.lt.s32 	%p145, %r4013, 1;
	@%p145 bra 	$L__BB1_202;
$L__BB1_169:
	ld.global.u32 	%r935, [%rd3+232];
	setp.ge.s32 	%p146, %r4011, %r935;
	@%p146 bra 	$L__BB1_201;
	add.s32 	%r936, %r4013, -1;
	ld.global.u32 	%r937, [%rd5];
	mad.lo.s32 	%r938, %r936, %r937, %r1;
	add.s32 	%r939, %r938, %r4011;
	mul.wide.s32 	%rd474, %r939, 8;
	add.s64 	%rd475, %rd2, %rd474;
	ld.global.f64 	%fd1092, [%rd475];
	abs.f64 	%fd1093, %fd1092;
	setp.geu.f64 	%p147, %fd1093, 0d41CDCD64FF800000;
	@%p147 bra 	$L__BB1_200;
	mov.b64 	%rd476, -4616189618054758400;
	st.global.u64 	[%rd7], %rd476;
	mov.b64 	%rd477, 9218868437227405312;
	st.global.u64 	[%rd8], %rd477;
	ld.global.u32 	%r91, [%rd3+220];
	ld.global.u32 	%r92, [%rd3+224];
	ld.global.u32 	%r93, [%rd3+228];
	ld.global.u32 	%r94, [%rd3+232];
	mov.b64 	%rd478, -4564063970805153792;
	st.global.u64 	[%rd12], %rd478;
	mov.b64 	%rd479, 0;
	st.global.u64 	[%rd11], %rd479;
	not.b32 	%r940, %r91;
	add.s32 	%r95, %r93, %r940;
	st.global.u32 	[%rd3+236], %r95;
	not.b32 	%r941, %r92;
	add.s32 	%r942, %r94, %r941;
	st.global.u32 	[%rd3+240], %r942;
	add.s32 	%r943, %r942, %r95;
	add.s32 	%r97, %r943, -1;
	st.global.u32 	[%rd3+244], %r97;
	setp.eq.s32 	%p148, %r95, 0;
	setp.gt.s32 	%p149, %r942, 0;
	and.pred  	%p150, %p148, %p149;
	@%p150 bra 	$L__BB1_173;
	setp.ne.s32 	%p151, %r942, 0;
	setp.lt.s32 	%p152, %r95, 1;
	or.pred  	%p153, %p151, %p152;
	@%p153 bra 	$L__BB1_186;
$L__BB1_173:
	setp.ne.s32 	%p163, %r942, 1;
	setp.ne.s32 	%p164, %r95, 1;
	and.pred  	%p165, %p163, %p164;
	@%p165 bra 	$L__BB1_182;
	setp.eq.s32 	%p168, %r942, 1;
	and.pred  	%p170, %p168, %p148;
	@%p170 bra 	$L__BB1_177;
	setp.eq.s32 	%p171, %r95, 1;
	setp.eq.s32 	%p172, %r942, 0;
	and.pred  	%p173, %p172, %p171;
	@%p173 bra 	$L__BB1_177;
	ld.global.f64 	%fd3581, [%rd11];
	ld.global.f64 	%fd3580, [%rd12];
	bra.uni 	$L__BB1_178;
$L__BB1_177:
	mul.wide.s32 	%rd575, %r97, 8;
	mov.u64 	%rd576, parameter;
	add.s64 	%rd577, %rd576, %rd575;
	ld.const.f64 	%fd1171, [%rd577+25200];
	cvt.s64.s32 	%rd578, %r91;
	add.s64 	%rd579, %rd6, %rd578;
	cvt.s64.s32 	%rd580, %r93;
	add.s64 	%rd581, %rd6, %rd580;
	cvt.s64.s32 	%rd582, %r92;
	add.s64 	%rd583, %rd6, %rd582;
	cvt.s64.s32 	%rd584, %r94;
	add.s64 	%rd585, %rd6, %rd584;
	ld.global.s8 	%r1055, [%rd585+27];
	ld.global.u8 	%r1056, [%rd581];
	ld.global.u8 	%r1057, [%rd579];
	prmt.b32 	%r1058, %r1057, %r1056, 0x3340U;
	ld.global.u8 	%r1059, [%rd583+27];
	prmt.b32 	%r1060, %r1059, 0, 0x3340U;
	prmt.b32 	%r1061, %r1058, %r1060, 0x5410U;
	mov.b32 	%r1062, 334205;
	dp4a.s32.u32 	%r1063, %r1061, %r1062, %r1055;
	mul.wide.s32 	%rd586, %r1063, 8;
	add.s64 	%rd587, %rd576, %rd586;
	ld.const.f64 	%fd1172, [%rd587+5000];
	add.f64 	%fd3581, %fd1171, %fd1172;
	st.global.f64 	[%rd11], %fd3581;
	ld.global.u32 	%r1064, [%rd3+244];
	mul.wide.s32 	%rd588, %r1064, 8;
	add.s64 	%rd589, %rd576, %rd588;
	ld.const.f64 	%fd1173, [%rd589+24480];
	ld.global.s8 	%r1065, [%rd585+27];
	ld.global.u8 	%r1066, [%rd579];
	ld.global.u8 	%r1067, [%rd581];
	prmt.b32 	%r1068, %r1067, %r1066, 0x3340U;
	ld.global.u8 	%r1069, [%rd583+27];
	prmt.b32 	%r1070, %r1069, 0, 0x3340U;
	prmt.b32 	%r1071, %r1068, %r1070, 0x5410U;
	mov.b32 	%r1072, 359705;
	dp4a.s32.u32 	%r1073, %r1071, %r1072, %r1065;
	mul.wide.s32 	%rd590, %r1073, 8;
	add.s64 	%rd591, %rd576, %rd590;
	ld.const.f64 	%fd1174, [%rd591];
	add.f64 	%fd3580, %fd1173, %fd1174;
	st.global.f64 	[%rd12], %fd3580;
$L__BB1_178:
	add.s32 	%r1074, %r91, -1;
	ld.global.u32 	%r1075, [%rd5];
	add.s32 	%r1076, %r1, %r92;
	mad.lo.s32 	%r1077, %r1075, %r1074, %r1076;
	mul.wide.s32 	%rd592, %r1077, 8;
	add.s64 	%rd593, %rd2, %rd592;
	ld.global.f64 	%fd1175, [%rd593];
	add.f64 	%fd3583, %fd1175, %fd3581;
	st.global.f64 	[%rd11], %fd3583;
	ld.global.u32 	%r1078, [%rd5];
	mad.lo.s32 	%r1079, %r1078, %r1074, %r1076;
	add.s32 	%r1080, %r1079, 625;
	mul.wide.s32 	%rd594, %r1080, 8;
	add.s64 	%rd595, %rd2, %rd594;
	ld.global.f64 	%fd1176, [%rd595];
	add.f64 	%fd3582, %fd1176, %fd3580;
	st.global.f64 	[%rd12], %fd3582;
	abs.f64 	%fd1177, %fd3583;
	setp.leu.f64 	%p174, %fd1177, 0d41CDCD64FF800000;
	@%p174 bra 	$L__BB1_180;
	mov.b64 	%rd596, 9218868437227405312;
	st.global.u64 	[%rd11], %rd596;
	mov.b64 	%rd597, -4616189618054758400;
	st.global.u64 	[%rd12], %rd597;
	mov.f64 	%fd3583, 0d7FF0000000000000;
	mov.f64 	%fd3582, 0dBFF0000000000000;
$L__BB1_180:
	add.f64 	%fd1180, %fd3583, 0d4069000000000000;
	add.f64 	%fd1181, %fd3582, 0dC016CCCCCCCCCCCD;
	ld.global.f64 	%fd1182, [%rd4+10016];
	add.f64 	%fd1183, %fd1181, %fd1182;
	div.rn.f64 	%fd1184, %fd1180, %fd1183;
	st.global.f64 	[%rd4+10056], %fd1184;
	add.s32 	%r1081, %r93, -1;
	ld.global.u32 	%r1082, [%rd5];
	add.s32 	%r1083, %r1, %r94;
	mad.lo.s32 	%r1084, %r1082, %r1081, %r1083;
	mul.wide.s32 	%rd598, %r1084, 8;
	add.s64 	%rd599, %rd2, %rd598;
	ld.global.f64 	%fd1185, [%rd599];
	add.f64 	%fd1186, %fd1185, 0d4069000000000000;
	ld.global.f64 	%fd1187, [%rd599+5000];
	add.f64 	%fd1188, %fd1187, 0dC016CCCCCCCCCCCD;
	add.f64 	%fd1189, %fd1188, %fd1182;
	div.rn.f64 	%fd1190, %fd1186, %fd1189;
	st.global.f64 	[%rd4+10064], %fd1190;
	setp.leu.f64 	%p175, %fd1184, %fd1190;
	@%p175 bra 	$L__BB1_195;
	st.global.f64 	[%rd7], %fd3582;
	st.global.f64 	[%rd8], %fd3583;
	bra.uni 	$L__BB1_195;
$L__BB1_182:
	mul.wide.s32 	%rd534, %r97, 8;
	mov.u64 	%rd535, parameter;
	add.s64 	%rd536, %rd535, %rd534;
	ld.const.f64 	%fd1145, [%rd536+25200];
	cvt.s64.s32 	%rd537, %r91;
	add.s64 	%rd538, %rd6, %rd537;
	ld.global.s8 	%r1039, [%rd538];
	mul.wide.s32 	%rd539, %r1039, 5;
	cvt.s64.s32 	%rd540, %r92;
	add.s64 	%rd541, %rd6, %rd540;
	ld.global.s8 	%rd542, [%rd541+27];
	add.s64 	%rd543, %rd539, %rd542;
	shl.b64 	%rd544, %rd543, 3;
	add.s64 	%rd545, %rd535, %rd544;
	ld.const.f64 	%fd1146, [%rd545+45640];
	add.f64 	%fd1147, %fd1145, %fd1146;
	cvt.s64.s32 	%rd546, %r93;
	add.s64 	%rd547, %rd6, %rd546;
	ld.global.s8 	%r1040, [%rd547];
	mul.wide.s32 	%rd548, %r1040, 5;
	cvt.s64.s32 	%rd549, %r94;
	add.s64 	%rd550, %rd6, %rd549;
	ld.global.s8 	%rd551, [%rd550+27];
	add.s64 	%rd552, %rd548, %rd551;
	shl.b64 	%rd553, %rd552, 3;
	add.s64 	%rd554, %rd535, %rd553;
	ld.const.f64 	%fd1148, [%rd554+45640];
	add.f64 	%fd1149, %fd1147, %fd1148;
	st.global.f64 	[%rd11], %fd1149;
	add.s32 	%r1041, %r91, -1;
	ld.global.u32 	%r1042, [%rd3+204];
	add.s32 	%r1043, %r1, %r92;
	mad.lo.s32 	%r1044, %r1042, %r1041, %r1043;
	mul.wide.s32 	%rd555, %r1044, 8;
	add.s64 	%rd556, %rd2, %rd555;
	ld.global.f64 	%fd1150, [%rd556];
	add.f64 	%fd3585, %fd1150, %fd1149;
	st.global.f64 	[%rd11], %fd3585;
	ld.global.u32 	%r1045, [%rd3+244];
	mul.wide.s32 	%rd557, %r1045, 8;
	add.s64 	%rd558, %rd535, %rd557;
	ld.const.f64 	%fd1151, [%rd558+24480];
	ld.global.s8 	%r1046, [%rd538];
	mul.wide.s32 	%rd559, %r1046, 5;
	ld.global.s8 	%rd560, [%rd541+27];
	add.s64 	%rd561, %rd559, %rd560;
	shl.b64 	%rd562, %rd561, 3;
	add.s64 	%rd563, %rd535, %rd562;
	ld.const.f64 	%fd1152, [%rd563+45440];
	add.f64 	%fd1153, %fd1151, %fd1152;
	ld.global.s8 	%r1047, [%rd547];
	mul.wide.s32 	%rd564, %r1047, 5;
	ld.global.s8 	%rd565, [%rd550+27];
	add.s64 	%rd566, %rd564, %rd565;
	shl.b64 	%rd567, %rd566, 3;
	add.s64 	%rd568, %rd535, %rd567;
	ld.const.f64 	%fd1154, [%rd568+45440];
	add.f64 	%fd1155, %fd1153, %fd1154;
	st.global.f64 	[%rd12], %fd1155;
	ld.global.u32 	%r1048, [%rd3+204];
	mad.lo.s32 	%r1049, %r1048, %r1041, %r1043;
	add.s32 	%r1050, %r1049, 625;
	mul.wide.s32 	%rd569, %r1050, 8;
	add.s64 	%rd570, %rd2, %rd569;
	ld.global.f64 	%fd1156, [%rd570];
	add.f64 	%fd3584, %fd1156, %fd1155;
	st.global.f64 	[%rd12], %fd3584;
	abs.f64 	%fd1157, %fd3585;
	setp.leu.f64 	%p166, %fd1157, 0d41CDCD64FF800000;
	@%p166 bra 	$L__BB1_184;
	mov.b64 	%rd571, 9218868437227405312;
	st.global.u64 	[%rd11], %rd571;
	mov.b64 	%rd572, -4616189618054758400;
	st.global.u64 	[%rd12], %rd572;
	mov.f64 	%fd3585, 0d7FF0000000000000;
	mov.f64 	%fd3584, 0dBFF0000000000000;
$L__BB1_184:
	add.f64 	%fd1160, %fd3585, 0d4069000000000000;
	add.f64 	%fd1161, %fd3584, 0dC016CCCCCCCCCCCD;
	ld.global.f64 	%fd1162, [%rd4+10016];
	add.f64 	%fd1163, %fd1161, %fd1162;
	div.rn.f64 	%fd1164, %fd1160, %fd1163;
	st.global.f64 	[%rd4+10056], %fd1164;
	add.s32 	%r1051, %r93, -1;
	ld.global.u32 	%r1052, [%rd5];
	add.s32 	%r1053, %r1, %r94;
	mad.lo.s32 	%r1054, %r1052, %r1051, %r1053;
	mul.wide.s32 	%rd573, %r1054, 8;
	add.s64 	%rd574, %rd2, %rd573;
	ld.global.f64 	%fd1165, [%rd574];
	add.f64 	%fd1166, %fd1165, 0d4069000000000000;
	ld.global.f64 	%fd1167, [%rd574+5000];
	add.f64 	%fd1168, %fd1167, 0dC016CCCCCCCCCCCD;
	add.f64 	%fd1169, %fd1168, %fd1162;
	div.rn.f64 	%fd1170, %fd1166, %fd1169;
	st.global.f64 	[%rd4+10064], %fd1170;
	setp.leu.f64 	%p167, %fd1164, %fd1170;
	@%p167 bra 	$L__BB1_195;
	st.global.f64 	[%rd7], %fd3584;
	st.global.f64 	[%rd8], %fd3585;
	bra.uni 	$L__BB1_195;
$L__BB1_186:
	setp.ne.s32 	%p154, %r95, 1;
	setp.ne.s32 	%p155, %r942, 1;
	or.pred  	%p156, %p154, %p155;
	@%p156 bra 	$L__BB1_191;
	cvt.s64.s32 	%rd509, %r91;
	add.s64 	%rd510, %rd6, %rd509;
	cvt.s64.s32 	%rd511, %r92;
	add.s64 	%rd512, %rd6, %rd511;
	ld.global.s8 	%r994, [%rd512+28];
	ld.global.u8 	%r995, [%rd510+1];
	ld.global.u8 	%r996, [%rd510];
	prmt.b32 	%r997, %r996, %r995, 0x3340U;
	ld.global.u8 	%r998, [%rd512+27];
	prmt.b32 	%r999, %r998, 0, 0x3340U;
	prmt.b32 	%r1000, %r997, %r999, 0x5410U;
	mov.b32 	%r1001, 334205;
	dp4a.s32.u32 	%r1002, %r1000, %r1001, %r994;
	mul.wide.s32 	%rd513, %r1002, 8;
	mov.u64 	%rd514, parameter;
	add.s64 	%rd515, %rd514, %rd513;
	ld.const.f64 	%fd1122, [%rd515+10000];
	cvt.s64.s32 	%rd516, %r94;
	add.s64 	%rd517, %rd6, %rd516;
	cvt.s64.s32 	%rd518, %r93;
	add.s64 	%rd519, %rd6, %rd518;
	ld.global.s8 	%r1003, [%rd519+-1];
	ld.global.u8 	%r1004, [%rd517+27];
	ld.global.u8 	%r1005, [%rd517+26];
	prmt.b32 	%r1006, %r1005, %r1004, 0x3340U;
	ld.global.u8 	%r1007, [%rd519];
	prmt.b32 	%r1008, %r1007, 0, 0x3340U;
	prmt.b32 	%r1009, %r1006, %r1008, 0x5410U;
	mov.b32 	%r1010, 359705;
	dp4a.s32.u32 	%r1011, %r1009, %r1010, %r1003;
	mul.wide.s32 	%rd520, %r1011, 8;
	add.s64 	%rd521, %rd514, %rd520;
	ld.const.f64 	%fd1123, [%rd521+10000];
	add.f64 	%fd1124, %fd1122, %fd1123;
	st.global.f64 	[%rd12], %fd1124;
	add.s32 	%r1012, %r91, -1;
	ld.global.u32 	%r1013, [%rd5];
	add.s32 	%r1014, %r2, %r92;
	mad.lo.s32 	%r1015, %r1013, %r1012, %r1014;
	mul.wide.s32 	%rd522, %r1015, 8;
	add.s64 	%rd523, %rd2, %rd522;
	ld.global.f64 	%fd1125, [%rd523];
	add.f64 	%fd3586, %fd1125, %fd1124;
	st.global.f64 	[%rd12], %fd3586;
	ld.global.s8 	%r1016, [%rd512+28];
	ld.global.u8 	%r1017, [%rd510+1];
	ld.global.u8 	%r1018, [%rd510];
	prmt.b32 	%r1019, %r1018, %r1017, 0x3340U;
	ld.global.u8 	%r1020, [%rd512+27];
	prmt.b32 	%r1021, %r1020, 0, 0x3340U;
	prmt.b32 	%r1022, %r1019, %r1021, 0x5410U;
	dp4a.s32.u32 	%r1023, %r1022, %r1001, %r1016;
	mul.wide.s32 	%rd524, %r1023, 8;
	add.s64 	%rd525, %rd514, %rd524;
	ld.const.f64 	%fd1126, [%rd525+15000];
	ld.global.s8 	%r1024, [%rd519+-1];
	ld.global.u8 	%r1025, [%rd517+27];
	ld.global.u8 	%r1026, [%rd517+26];
	prmt.b32 	%r1027, %r1026, %r1025, 0x3340U;
	ld.global.u8 	%r1028, [%rd519];
	prmt.b32 	%r1029, %r1028, 0, 0x3340U;
	prmt.b32 	%r1030, %r1027, %r1029, 0x5410U;
	dp4a.s32.u32 	%r1031, %r1030, %r1010, %r1024;
	mul.wide.s32 	%rd526, %r1031, 8;
	add.s64 	%rd527, %rd514, %rd526;
	ld.const.f64 	%fd1127, [%rd527+15000];
	add.f64 	%fd1128, %fd1126, %fd1127;
	st.global.f64 	[%rd11], %fd1128;
	ld.global.u32 	%r1032, [%rd5];
	mad.lo.s32 	%r1033, %r1032, %r1012, %r1014;
	add.s32 	%r1034, %r1033, -625;
	mul.wide.s32 	%rd528, %r1034, 8;
	add.s64 	%rd529, %rd2, %rd528;
	ld.global.f64 	%fd1129, [%rd529];
	add.f64 	%fd3587, %fd1129, %fd1128;
	st.global.f64 	[%rd11], %fd3587;
	abs.f64 	%fd1130, %fd3587;
	setp.leu.f64 	%p159, %fd1130, 0d41CDCD64FF800000;
	@%p159 bra 	$L__BB1_189;
	mov.b64 	%rd530, 9218868437227405312;
	st.global.u64 	[%rd11], %rd530;
	mov.b64 	%rd531, -4616189618054758400;
	st.global.u64 	[%rd12], %rd531;
	mov.f64 	%fd3587, 0d7FF0000000000000;
	mov.f64 	%fd3586, 0dBFF0000000000000;
$L__BB1_189:
	add.f64 	%fd1133, %fd3587, 0d4069000000000000;
	add.f64 	%fd1134, %fd3586, 0dC016CCCCCCCCCCCD;
	ld.global.f64 	%fd1135, [%rd4+10016];
	add.f64 	%fd1136, %fd1134, %fd1135;
	div.rn.f64 	%fd1137, %fd1133, %fd1136;
	st.global.f64 	[%rd4+10056], %fd1137;
	add.s32 	%r1035, %r93, -1;
	ld.global.u32 	%r1036, [%rd5];
	add.s32 	%r1037, %r1, %r94;
	mad.lo.s32 	%r1038, %r1036, %r1035, %r1037;
	mul.wide.s32 	%rd532, %r1038, 8;
	add.s64 	%rd533, %rd2, %rd532;
	ld.global.f64 	%fd1138, [%rd533];
	add.f64 	%fd1139, %fd1138, 0d4069000000000000;
	ld.global.f64 	%fd1140, [%rd533+5000];
	add.f64 	%fd1141, %fd1140, 0dC016CCCCCCCCCCCD;
	add.f64 	%fd1142, %fd1141, %fd1135;
	div.rn.f64 	%fd1143, %fd1139, %fd1142;
	st.global.f64 	[%rd4+10064], %fd1143;
	sub.f64 	%fd1144, %fd1137, %fd1143;
	setp.ltu.f64 	%p160, %fd1144, 0d3EB0C6F7A0B5ED8D;
	setp.leu.f64 	%p161, %fd1137, %fd1143;
	or.pred  	%p162, %p160, %p161;
	@%p162 bra 	$L__BB1_195;
	st.global.f64 	[%rd7], %fd3586;
	st.global.f64 	[%rd8], %fd3587;
	bra.uni 	$L__BB1_195;
$L__BB1_191:
	mul.wide.s32 	%rd480, %r97, 8;
	mov.u64 	%rd481, parameter;
	add.s64 	%rd482, %rd481, %rd480;
	ld.const.f64 	%fd1094, [%rd482+24960];
	cvt.s64.s32 	%rd483, %r91;
	add.s64 	%rd484, %rd6, %rd483;
	cvt.s64.s32 	%rd485, %r92;
	add.s64 	%rd486, %rd6, %rd485;
	ld.global.s8 	%r944, [%rd486+28];
	ld.global.u8 	%r945, [%rd484+1];
	ld.global.u8 	%r946, [%rd484];
	prmt.b32 	%r947, %r946, %r945, 0x3340U;
	ld.global.u8 	%r948, [%rd486+27];
	prmt.b32 	%r949, %r948, 0, 0x3340U;
	prmt.b32 	%r950, %r947, %r949, 0x5410U;
	mov.b32 	%r951, 334205;
	dp4a.s32.u32 	%r952, %r950, %r951, %r944;
	mul.wide.s32 	%rd487, %r952, 8;
	add.s64 	%rd488, %rd481, %rd487;
	ld.const.f64 	%fd1095, [%rd488+30440];
	add.f64 	%fd1096, %fd1094, %fd1095;
	cvt.s64.s32 	%rd489, %r94;
	add.s64 	%rd490, %rd6, %rd489;
	cvt.s64.s32 	%rd491, %r93;
	add.s64 	%rd492, %rd6, %rd491;
	ld.global.s8 	%r953, [%rd492+-1];
	ld.global.u8 	%r954, [%rd490+27];
	ld.global.u8 	%r955, [%rd490+26];
	prmt.b32 	%r956, %r955, %r954, 0x3340U;
	ld.global.u8 	%r957, [%rd492];
	prmt.b32 	%r958, %r957, 0, 0x3340U;
	prmt.b32 	%r959, %r956, %r958, 0x5410U;
	mov.b32 	%r960, 359705;
	dp4a.s32.u32 	%r961, %r959, %r960, %r953;
	mul.wide.s32 	%rd493, %r961, 8;
	add.s64 	%rd494, %rd481, %rd493;
	ld.const.f64 	%fd1097, [%rd494+30440];
	add.f64 	%fd1098, %fd1096, %fd1097;
	st.global.f64 	[%rd11], %fd1098;
	add.s32 	%r962, %r91, -1;
	ld.global.u32 	%r963, [%rd3+204];
	add.s32 	%r964, %r1, %r92;
	mad.lo.s32 	%r965, %r963, %r962, %r964;
	mul.wide.s32 	%rd495, %r965, 8;
	add.s64 	%rd496, %rd2, %rd495;
	ld.global.f64 	%fd1099, [%rd496];
	add.f64 	%fd3589, %fd1099, %fd1098;
	st.global.f64 	[%rd11], %fd3589;
	ld.global.u32 	%r966, [%rd3+244];
	mul.wide.s32 	%rd497, %r966, 8;
	add.s64 	%rd498, %rd481, %rd497;
	ld.const.f64 	%fd1100, [%rd498+24240];
	ld.global.s8 	%r967, [%rd486+28];
	ld.global.u8 	%r968, [%rd484+1];
	ld.global.u8 	%r969, [%rd484];
	prmt.b32 	%r970, %r969, %r968, 0x3340U;
	ld.global.u8 	%r971, [%rd486+27];
	prmt.b32 	%r972, %r971, 0, 0x3340U;
	prmt.b32 	%r973, %r970, %r972, 0x5410U;
	dp4a.s32.u32 	%r974, %r973, %r951, %r967;
	mul.wide.s32 	%rd499, %r974, 8;
	add.s64 	%rd500, %rd481, %rd499;
	ld.const.f64 	%fd1101, [%rd500+25440];
	add.f64 	%fd1102, %fd1100, %fd1101;
	ld.global.s8 	%r975, [%rd492+-1];
	ld.global.u8 	%r976, [%rd490+27];
	ld.global.u8 	%r977, [%rd490+26];
	prmt.b32 	%r978, %r977, %r976, 0x3340U;
	ld.global.u8 	%r979, [%rd492];
	prmt.b32 	%r980, %r979, 0, 0x3340U;
	prmt.b32 	%r981, %r978, %r980, 0x5410U;
	dp4a.s32.u32 	%r982, %r981, %r960, %r975;
	mul.wide.s32 	%rd501, %r982, 8;
	add.s64 	%rd502, %rd481, %rd501;
	ld.const.f64 	%fd1103, [%rd502+25440];
	add.f64 	%fd1104, %fd1102, %fd1103;
	ld.global.u32 	%r983, [%rd3+236];
	ld.global.u32 	%r984, [%rd3+240];
	sub.s32 	%r985, %r983, %r984;
	abs.s32 	%r986, %r985;
	cvt.rn.f64.s32 	%fd1105, %r986;
	fma.rn.f64 	%fd1106, %fd1105, 0dBFEEF3E864B31D04, %fd1104;
	st.global.f64 	[%rd12], %fd1106;
	ld.global.u32 	%r987, [%rd3+204];
	mad.lo.s32 	%r988, %r987, %r962, %r964;
	add.s32 	%r989, %r988, 625;
	mul.wide.s32 	%rd503, %r989, 8;
	add.s64 	%rd504, %rd2, %rd503;
	ld.global.f64 	%fd1107, [%rd504];
	add.f64 	%fd3588, %fd1107, %fd1106;
	st.global.f64 	[%rd12], %fd3588;
	abs.f64 	%fd1108, %fd3589;
	setp.leu.f64 	%p157, %fd1108, 0d41CDCD64FF800000;
	@%p157 bra 	$L__BB1_193;
	mov.b64 	%rd505, 9218868437227405312;
	st.global.u64 	[%rd11], %rd505;
	mov.b64 	%rd506, -4616189618054758400;
	st.global.u64 	[%rd12], %rd506;
	mov.f64 	%fd3589, 0d7FF0000000000000;
	mov.f64 	%fd3588, 0dBFF0000000000000;
$L__BB1_193:
	add.f64 	%fd1111, %fd3589, 0d4069000000000000;
	add.f64 	%fd1112, %fd3588, 0dC016CCCCCCCCCCCD;
	ld.global.f64 	%fd1113, [%rd4+10016];
	add.f64 	%fd1114, %fd1112, %fd1113;
	div.rn.f64 	%fd1115, %fd1111, %fd1114;
	st.global.f64 	[%rd4+10056], %fd1115;
	add.s32 	%r990, %r93, -1;
	ld.global.u32 	%r991, [%rd5];
	add.s32 	%r992, %r1, %r94;
	mad.lo.s32 	%r993, %r991, %r990, %r992;
	mul.wide.s32 	%rd507, %r993, 8;
	add.s64 	%rd508, %rd2, %rd507;
	ld.global.f64 	%fd1116, [%rd508];
	add.f64 	%fd1117, %fd1116, 0d4069000000000000;
	ld.global.f64 	%fd1118, [%rd508+5000];
	add.f64 	%fd1119, %fd1118, 0dC016CCCCCCCCCCCD;
	add.f64 	%fd1120, %fd1119, %fd1113;
	div.rn.f64 	%fd1121, %fd1117, %fd1120;
	st.global.f64 	[%rd4+10064], %fd1121;
	setp.leu.f64 	%p158, %fd1115, %fd1121;
	@%p158 bra 	$L__BB1_195;
	st.global.f64 	[%rd7], %fd3588;
	st.global.f64 	[%rd8], %fd3589;
$L__BB1_195:
	ld.global.f64 	%fd1191, [%rd7];
	setp.lt.f64 	%p176, %fd1191, 0dC0A3880000000000;
	@%p176 bra 	$L__BB1_197;
	ld.global.f64 	%fd3590, [%rd8];
	bra.uni 	$L__BB1_198;
$L__BB1_197:
	mov.b64 	%rd600, -4564063970805153792;
	st.global.u64 	[%rd7], %rd600;
	mov.b64 	%rd601, 0;
	st.global.u64 	[%rd8], %rd601;
	mov.f64 	%fd3590, 0d0000000000000000;
$L__BB1_198:
	abs.f64 	%fd1193, %fd3590;
	setp.geu.f64 	%p177, %fd1193, 0d41CDCD64FF800000;
	@%p177 bra 	$L__BB1_200;
	ld.global.u32 	%r1085, [%rd3+228];
	add.s32 	%r1086, %r1085, -1;
	ld.global.u32 	%r1087, [%rd3+204];
	ld.global.u32 	%r1088, [%rd3+232];
	mad.lo.s32 	%r1089, %r1086, %r1087, %r1;
	add.s32 	%r1090, %r1089, %r1088;
	mul.wide.s32 	%rd602, %r1090, 8;
	add.s64 	%rd603, %rd2, %rd602;
	st.global.f64 	[%rd603], %fd3590;
	ld.global.f64 	%fd1194, [%rd7];
	ld.global.u32 	%r1091, [%rd3+228];
	add.s32 	%r1092, %r1091, -1;
	ld.global.u32 	%r1093, [%rd3+204];
	ld.global.u32 	%r1094, [%rd3+232];
	mad.lo.s32 	%r1095, %r1092, %r1093, %r2;
	add.s32 	%r1096, %r1095, %r1094;
	mul.wide.s32 	%rd604, %r1096, 8;
	add.s64 	%rd605, %rd2, %rd604;
	st.global.f64 	[%rd605], %fd1194;
$L__BB1_200:
	ld.global.u32 	%r1097, [%rd3+220];
	add.s32 	%r4013, %r1097, -1;
	st.global.u32 	[%rd3+220], %r4013;
	ld.global.u32 	%r1098, [%rd3+224];
	add.s32 	%r4011, %r1098, 1;
	st.global.u32 	[%rd3+224], %r4011;
	setp.gt.s32 	%p178, %r1097, 1;
	@%p178 bra 	$L__BB1_169;
$L__BB1_201:
	ld.global.u32 	%r4015, [%rd3+216];
$L__BB1_202:
	add.s32 	%r102, %r4015, 1;
	st.global.u32 	[%rd3+216], %r102;
	setp.lt.s32 	%p179, %r4015, 32;
	mov.u32 	%r4015, %r102;
	@%p179 bra 	$L__BB1_165;
	ld.global.u32 	%r4017, [%rd3+232];
	ld.global.u32 	%r4016, [%rd3+204];
$L__BB1_204:
	add.s32 	%r4008, %r4017, 1;
	st.global.u32 	[%rd3+232], %r4008;
	setp.lt.s32 	%p180, %r4017, %r4016;
	@%p180 bra 	$L__BB1_115;
	ld.global.u32 	%r4020, [%rd3+228];
	ld.global.u32 	%r3999, [%rd3+200];
$L__BB1_206:
	add.s32 	%r114, %r4020, 1;
	st.global.u32 	[%rd3+228], %r114;
	setp.lt.s32 	%p181, %r4020, %r3999;
	mov.u32 	%r4020, %r114;
	@%p181 bra 	$L__BB1_113;
$L__BB1_207:
	mov.b64 	%rd606, -4503599627370496;
	st.global.u64 	[%rd4+10024], %rd606;
	mov.b32 	%r1099, 0;
	st.global.u32 	[%rd3+212], %r1099;
	st.global.u32 	[%rd3+208], %r1099;
	ld.global.u32 	%r4027, [%rd3+200];
	setp.lt.s32 	%p182, %r4027, 1;
	@%p182 bra 	$L__BB1_247;
	ld.global.u32 	%r4028, [%rd5];
	mov.b32 	%r4024, 1;
$L__BB1_209:
	setp.lt.s32 	%p183, %r4028, 1;
	@%p183 bra 	$L__BB1_246;
	cvt.u64.u32 	%rd607, %r4024;
	add.s64 	%rd28, %rd6, %rd607;
	add.s32 	%r120, %r4024, -1;
	mov.b32 	%r4025, 1;
$L__BB1_211:
	mov.u32 	%r121, %r4025;
	ld.global.u8 	%rs8, [%rd28];
	cvt.u32.u16 	%r1102, %rs8;
	cvt.s32.s8 	%r1103, %r1102;
	cvt.u64.u32 	%rd608, %r121;
	add.s64 	%rd29, %rd6, %rd608;
	ld.global.u8 	%rs9, [%rd29+27];
	cvt.u32.u16 	%r1104, %rs9;
	cvt.s32.s8 	%r1105, %r1104;
	add.s32 	%r1106, %r1105, %r1103;
	setp.eq.s32 	%p184, %r1106, 3;
	@%p184 bra 	$L__BB1_213;
	ld.global.f64 	%fd3605, [%rd4+10016];
	mov.f64 	%fd3608, 0dBFF0000000000000;
	mov.f64 	%fd3607, 0d7FF0000000000000;
	bra.uni 	$L__BB1_240;
$L__BB1_213:
	cvt.s32.s8 	%r1108, %r1102;
	mul.wide.s32 	%rd609, %r1108, 5;
	cvt.u64.u16 	%rd610, %rs9;
	cvt.s64.s8 	%rd611, %rd610;
	add.s64 	%rd612, %rd609, %rd611;
	shl.b64 	%rd613, %rd612, 3;
	mov.u64 	%rd614, parameter;
	add.s64 	%rd615, %rd614, %rd613;
	ld.const.f64 	%fd1197, [%rd615+45440];
	ld.global.s8 	%r1109, [%rd29+28];
	ld.global.u8 	%r1110, [%rd28+1];
	prmt.b32 	%r1111, %r1102, %r1110, 0x3340U;
	cvt.u32.u16 	%r1112, %rs9;
	prmt.b32 	%r1113, %r1112, 0, 0x3340U;
	prmt.b32 	%r1114, %r1111, %r1113, 0x5410U;
	mov.b32 	%r1115, 334205;
	dp4a.s32.u32 	%r1116, %r1114, %r1115, %r1109;
	mul.wide.s32 	%rd616, %r1116, 8;
	add.s64 	%rd617, %rd614, %rd616;
	ld.const.f64 	%fd1198, [%rd617+35440];
	add.f64 	%fd3595, %fd1197, %fd1198;
	st.global.f64 	[%rd7], %fd3595;
	ld.global.s8 	%r1117, [%rd28];
	mul.wide.s32 	%rd618, %r1117, 5;
	ld.global.u8 	%rs110, [%rd29+27];
	cvt.u64.u16 	%rd619, %rs110;
	cvt.s64.s8 	%rd620, %rd619;
	add.s64 	%rd621, %rd618, %rd620;
	shl.b64 	%rd622, %rd621, 3;
	add.s64 	%rd623, %rd614, %rd622;
	ld.const.f64 	%fd1199, [%rd623+45640];
	ld.global.s8 	%r1118, [%rd29+28];
	ld.global.u8 	%r1119, [%rd28+1];
	prmt.b32 	%r1120, %r1117, %r1119, 0x3340U;
	cvt.u32.u16 	%r1121, %rs110;
	prmt.b32 	%r1122, %r1121, 0, 0x3340U;
	prmt.b32 	%r1123, %r1120, %r1122, 0x5410U;
	dp4a.s32.u32 	%r1124, %r1123, %r1115, %r1118;
	mul.wide.s32 	%rd624, %r1124, 8;
	add.s64 	%rd625, %rd614, %rd624;
	ld.const.f64 	%fd1200, [%rd625+40440];
	add.f64 	%fd3596, %fd1199, %fd1200;
	st.global.f64 	[%rd9], %fd3596;
	abs.f64 	%fd1201, %fd3596;
	setp.leu.f64 	%p185, %fd1201, 0d41CDCD64FF800000;
	@%p185 bra 	$L__BB1_215;
	mov.b64 	%rd626, 9218868437227405312;
	st.global.u64 	[%rd9], %rd626;
	mov.b64 	%rd627, -4616189618054758400;
	st.global.u64 	[%rd7], %rd627;
	mov.f64 	%fd3596, 0d7FF0000000000000;
	mov.f64 	%fd3595, 0dBFF0000000000000;
$L__BB1_215:
	ld.global.s8 	%rs10, [%rd28];
	cvt.s64.s16 	%rd30, %rs10;
	ld.global.s8 	%rs111, [%rd28+1];
	ld.global.u8 	%rs112, [%rd29+27];
	cvt.u64.u16 	%rd628, %rs112;
	cvt.s64.s8 	%rd31, %rd628;
	mov.b32 	%r122, {%rs10, %rs113};
	mov.b32 	%r1125, {%rs10, %rs111};
	cvt.u32.u16 	%r1126, %rs112;
	cvt.s32.s8 	%r1127, %r1126;
	mov.b32 	%r1128, 1305;
	dp2a.lo.s32.u32 	%r1129, %r1125, %r1128, %r1127;
	mul.wide.s32 	%rd629, %r1129, 8;
	mov.u64 	%rd630, parameter;
	add.s64 	%rd32, %rd630, %rd629;
	ld.const.f64 	%fd1204, [%rd32+21000];
	abs.f64 	%fd1205, %fd1204;
	setp.geu.f64 	%p186, %fd1205, 0d41CDCD64FF800000;
	@%p186 bra 	$L__BB1_223;
	ld.global.s8 	%r1130, [%rd29+28];
	cvt.u16.u64 	%rs114, %rd31;
	{ .reg .b16 tmp; mov.b32 {%rs115, tmp}, %r122; }
	mov.b32 	%r1131, {%rs115, %rs114};
	mov.b32 	%r1132, 1305;
	dp2a.lo.s32.u32 	%r1133, %r1131, %r1132, %r1130;
	mul.wide.s32 	%rd631, %r1133, 8;
	mov.u64 	%rd632, parameter;
	add.s64 	%rd33, %rd632, %rd631;
	ld.const.f64 	%fd1206, [%rd33+23000];
	abs.f64 	%fd1207, %fd1206;
	setp.geu.f64 	%p187, %fd1207, 0d41CDCD64FF800000;
	@%p187 bra 	$L__BB1_223;
	mad.lo.s64 	%rd633, %rd30, 5, %rd31;
	shl.b64 	%rd634, %rd633, 3;
	mov.u64 	%rd635, parameter;
	add.s64 	%rd636, %rd635, %rd634;
	ld.const.f64 	%fd1208, [%rd636+45440];
	ld.const.f64 	%fd1209, [%rd32+20000];
	add.f64 	%fd1210, %fd1208, %fd1209;
	ld.const.f64 	%fd1211, [%rd33+22000];
	add.f64 	%fd3593, %fd1210, %fd1211;
	st.global.f64 	[%rd8], %fd3593;
	ld.global.s8 	%rs116, [%rd28];
	cvt.s32.s16 	%r1134, %rs116;
	mul.wide.s32 	%rd637, %r1134, 5;
	ld.global.s8 	%rs117, [%rd29+27];
	cvt.s64.s16 	%rd638, %rs117;
	add.s64 	%rd639, %rd637, %rd638;
	shl.b64 	%rd640, %rd639, 3;
	add.s64 	%rd641, %rd635, %rd640;
	ld.const.f64 	%fd1212, [%rd641+45640];
	ld.global.s8 	%rs118, [%rd28+1];
	mov.b32 	%r1135, {%rs116, %rs118};
	cvt.s32.s16 	%r1136, %rs117;
	mov.b32 	%r1137, 1305;
	dp2a.lo.s32.u32 	%r1138, %r1135, %r1137, %r1136;
	mul.wide.s32 	%rd642, %r1138, 8;
	add.s64 	%rd643, %rd635, %rd642;
	ld.const.f64 	%fd1213, [%rd643+21000];
	add.f64 	%fd1214, %fd1212, %fd1213;
	ld.global.s8 	%r1139, [%rd29+28];
	mov.b32 	%r1140, {%rs116, %rs117};
	dp2a.lo.s32.u32 	%r1141, %r1140, %r1137, %r1139;
	mul.wide.s32 	%rd644, %r1141, 8;
	add.s64 	%rd645, %rd635, %rd644;
	ld.const.f64 	%fd1215, [%rd645+23000];
	add.f64 	%fd3594, %fd1214, %fd1215;
	st.global.f64 	[%rd10], %fd3594;
	abs.f64 	%fd1216, %fd3594;
	setp.leu.f64 	%p188, %fd1216, 0d41CDCD64FF800000;
	@%p188 bra 	$L__BB1_219;
	mov.b64 	%rd646, 9218868437227405312;
	st.global.u64 	[%rd10], %rd646;
	mov.b64 	%rd647, -4616189618054758400;
	st.global.u64 	[%rd8], %rd647;
	mov.f64 	%fd3594, 0d7FF0000000000000;
	mov.f64 	%fd3593, 0dBFF0000000000000;
$L__BB1_219:
	add.f64 	%fd1219, %fd3594, 0d4069000000000000;
	add.f64 	%fd1220, %fd3593, 0dC016CCCCCCCCCCCD;
	ld.global.f64 	%fd93, [%rd4+10016];
	add.f64 	%fd1221, %fd1220, %fd93;
	div.rn.f64 	%fd94, %fd1219, %fd1221;
	st.global.f64 	[%rd4+10080], %fd94;
	abs.f64 	%fd1222, %fd3596;
	setp.geu.f64 	%p189, %fd1222, 0d41CDCD64FF800000;
	@%p189 bra 	$L__BB1_222;
	add.f64 	%fd1223, %fd3596, 0d4069000000000000;
	add.f64 	%fd1224, %fd3595, 0dC016CCCCCCCCCCCD;
	add.f64 	%fd1225, %fd1224, %fd93;
	div.rn.f64 	%fd1226, %fd1223, %fd1225;
	st.global.f64 	[%rd12], %fd1226;
	setp.geu.f64 	%p190, %fd1226, %fd94;
	@%p190 bra 	$L__BB1_223;
	st.global.f64 	[%rd7], %fd3593;
	st.global.f64 	[%rd9], %fd3594;
	st.global.f64 	[%rd12], %fd94;
	mov.f64 	%fd3595, %fd3593;
	mov.f64 	%fd3596, %fd3594;
	bra.uni 	$L__BB1_223;
$L__BB1_222:
	st.global.f64 	[%rd7], %fd3593;
	st.global.f64 	[%rd9], %fd3594;
	st.global.f64 	[%rd12], %fd94;
	mov.f64 	%fd3595, %fd3593;
	mov.f64 	%fd3596, %fd3594;
$L__BB1_223:
	ld.global.s8 	%rs119, [%rd28];
	cvt.s64.s16 	%rd34, %rs119;
	ld.global.s8 	%rs120, [%rd28+1];
	ld.global.u8 	%rs121, [%rd29+27];
	cvt.u64.u16 	%rd648, %rs121;
	cvt.s64.s8 	%rd35, %rd648;
	mov.b32 	%r1142, {%rs119, %rs120};
	cvt.u32.u16 	%r1143, %rs121;
	cvt.s32.s8 	%r1144, %r1143;
	mov.b32 	%r1145, 1305;
	dp2a.lo.s32.u32 	%r1146, %r1142, %r1145, %r1144;
	mul.wide.s32 	%rd649, %r1146, 8;
	mov.u64 	%rd650, parameter;
	add.s64 	%rd36, %rd650, %rd649;
	ld.const.f64 	%fd1227, [%rd36+21000];
	abs.f64 	%fd1228, %fd1227;
	setp.geu.f64 	%p191, %fd1228, 0d41CDCD64FF800000;
	@%p191 bra 	$L__BB1_230;
	mad.lo.s64 	%rd651, %rd34, 5, %rd35;
	shl.b64 	%rd652, %rd651, 3;
	mov.u64 	%rd653, parameter;
	add.s64 	%rd654, %rd653, %rd652;
	ld.const.f64 	%fd1229, [%rd654+45440];
	ld.const.f64 	%fd1230, [%rd36+20000];
	add.f64 	%fd3597, %fd1229, %fd1230;
	st.global.f64 	[%rd8], %fd3597;
	ld.global.s8 	%rs122, [%rd28];
	cvt.s32.s16 	%r1147, %rs122;
	mul.wide.s32 	%rd655, %r1147, 5;
	ld.global.u8 	%rs123, [%rd29+27];
	cvt.u64.u16 	%rd656, %rs123;
	cvt.s64.s8 	%rd657, %rd656;
	add.s64 	%rd658, %rd655, %rd657;
	shl.b64 	%rd659, %rd658, 3;
	add.s64 	%rd660, %rd653, %rd659;
	ld.const.f64 	%fd1231, [%rd660+45640];
	ld.global.s8 	%rs124, [%rd28+1];
	mov.b32 	%r1148, {%rs122, %rs124};
	cvt.u32.u16 	%r1149, %rs123;
	cvt.s32.s8 	%r1150, %r1149;
	mov.b32 	%r1151, 1305;
	dp2a.lo.s32.u32 	%r1152, %r1148, %r1151, %r1150;
	mul.wide.s32 	%rd661, %r1152, 8;
	add.s64 	%rd662, %rd653, %rd661;
	ld.const.f64 	%fd1232, [%rd662+21000];
	add.f64 	%fd3598, %fd1231, %fd1232;
	st.global.f64 	[%rd10], %fd3598;
	abs.f64 	%fd1233, %fd3598;
	setp.leu.f64 	%p192, %fd1233, 0d41CDCD64FF800000;
	@%p192 bra 	$L__BB1_226;
	mov.b64 	%rd663, 9218868437227405312;
	st.global.u64 	[%rd10], %rd663;
	mov.b64 	%rd664, -4616189618054758400;
	st.global.u64 	[%rd8], %rd664;
	mov.f64 	%fd3598, 0d7FF0000000000000;
	mov.f64 	%fd3597, 0dBFF0000000000000;
$L__BB1_226:
	add.f64 	%fd1236, %fd3598, 0d4069000000000000;
	add.f64 	%fd1237, %fd3597, 0dC016CCCCCCCCCCCD;
	ld.global.f64 	%fd101, [%rd4+10016];
	add.f64 	%fd1238, %fd1237, %fd101;
	div.rn.f64 	%fd102, %fd1236, %fd1238;
	st.global.f64 	[%rd4+10080], %fd102;
	abs.f64 	%fd1239, %fd3596;
	setp.geu.f64 	%p193, %fd1239, 0d41CDCD64FF800000;
	@%p193 bra 	$L__BB1_229;
	add.f64 	%fd1240, %fd3596, 0d4069000000000000;
	add.f64 	%fd1241, %fd3595, 0dC016CCCCCCCCCCCD;
	add.f64 	%fd1242, %fd1241, %fd101;
	div.rn.f64 	%fd1243, %fd1240, %fd1242;
	st.global.f64 	[%rd12], %fd1243;
	setp.geu.f64 	%p194, %fd1243, %fd102;
	@%p194 bra 	$L__BB1_230;
	st.global.f64 	[%rd7], %fd3597;
	st.global.f64 	[%rd9], %fd3598;
	st.global.f64 	[%rd12], %fd102;
	mov.f64 	%fd3595, %fd3597;
	mov.f64 	%fd3596, %fd3598;
	bra.uni 	$L__BB1_230;
$L__BB1_229:
	st.global.f64 	[%rd7], %fd3597;
	st.global.f64 	[%rd9], %fd3598;
	st.global.f64 	[%rd12], %fd102;
	mov.f64 	%fd3595, %fd3597;
	mov.f64 	%fd3596, %fd3598;
$L__BB1_230:
	ld.global.s8 	%rs125, [%rd28];
	cvt.s64.s16 	%rd37, %rs125;
	ld.global.s8 	%rs126, [%rd29+27];
	cvt.s64.s16 	%rd38, %rs126;
	ld.global.s8 	%r1153, [%rd29+28];
	mov.b32 	%r1154, {%rs125, %rs126};
	mov.b32 	%r1155, 1305;
	dp2a.lo.s32.u32 	%r1156, %r1154, %r1155, %r1153;
	mul.wide.s32 	%rd665, %r1156, 8;
	mov.u64 	%rd666, parameter;
	add.s64 	%rd39, %rd666, %rd665;
	ld.const.f64 	%fd1244, [%rd39+23000];
	abs.f64 	%fd1245, %fd1244;
	setp.lt.f64 	%p195, %fd1245, 0d41CDCD64FF800000;
	@%p195 bra 	$L__BB1_232;
	ld.global.f64 	%fd3605, [%rd4+10016];
	bra.uni 	$L__BB1_238;
$L__BB1_232:
	mad.lo.s64 	%rd667, %rd37, 5, %rd38;
	shl.b64 	%rd668, %rd667, 3;
	mov.u64 	%rd669, parameter;
	add.s64 	%rd670, %rd669, %rd668;
	ld.const.f64 	%fd1246, [%rd670+45440];
	ld.const.f64 	%fd1247, [%rd39+22000];
	add.f64 	%fd3601, %fd1246, %fd1247;
	st.global.f64 	[%rd8], %fd3601;
	ld.global.s8 	%rs127, [%rd28];
	cvt.s32.s16 	%r1157, %rs127;
	mul.wide.s32 	%rd671, %r1157, 5;
	ld.global.s8 	%rs128, [%rd29+27];
	cvt.s64.s16 	%rd672, %rs128;
	add.s64 	%rd673, %rd671, %rd672;
	shl.b64 	%rd674, %rd673, 3;
	add.s64 	%rd675, %rd669, %rd674;
	ld.const.f64 	%fd1248, [%rd675+45640];
	ld.global.s8 	%r1158, [%rd29+28];
	mov.b32 	%r1159, {%rs127, %rs128};
	mov.b32 	%r1160, 1305;
	dp2a.lo.s32.u32 	%r1161, %r1159, %r1160, %r1158;
	mul.wide.s32 	%rd676, %r1161, 8;
	add.s64 	%rd677, %rd669, %rd676;
	ld.const.f64 	%fd1249, [%rd677+23000];
	add.f64 	%fd3602, %fd1248, %fd1249;
	st.global.f64 	[%rd10], %fd3602;
	abs.f64 	%fd1250, %fd3602;
	setp.leu.f64 	%p196, %fd1250, 0d41CDCD64FF800000;
	@%p196 bra 	$L__BB1_234;
	mov.b64 	%rd678, 9218868437227405312;
	st.global.u64 	[%rd10], %rd678;
	mov.b64 	%rd679, -4616189618054758400;
	st.global.u64 	[%rd8], %rd679;
	mov.f64 	%fd3602, 0d7FF0000000000000;
	mov.f64 	%fd3601, 0dBFF0000000000000;
$L__BB1_234:
	add.f64 	%fd1253, %fd3602, 0d4069000000000000;
	add.f64 	%fd1254, %fd3601, 0dC016CCCCCCCCCCCD;
	ld.global.f64 	%fd3605, [%rd4+10016];
	add.f64 	%fd1255, %fd1254, %fd3605;
	div.rn.f64 	%fd111, %fd1253, %fd1255;
	st.global.f64 	[%rd4+10080], %fd111;
	abs.f64 	%fd1256, %fd3596;
	setp.geu.f64 	%p197, %fd1256, 0d41CDCD64FF800000;
	@%p197 bra 	$L__BB1_237;
	add.f64 	%fd1257, %fd3596, 0d4069000000000000;
	add.f64 	%fd1258, %fd3595, 0dC016CCCCCCCCCCCD;
	add.f64 	%fd1259, %fd1258, %fd3605;
	div.rn.f64 	%fd1260, %fd1257, %fd1259;
	st.global.f64 	[%rd12], %fd1260;
	setp.geu.f64 	%p198, %fd1260, %fd111;
	@%p198 bra 	$L__BB1_238;
	st.global.f64 	[%rd7], %fd3601;
	st.global.f64 	[%rd9], %fd3602;
	st.global.f64 	[%rd12], %fd111;
	mov.f64 	%fd3595, %fd3601;
	mov.f64 	%fd3596, %fd3602;
	bra.uni 	$L__BB1_238;
$L__BB1_237:
	st.global.f64 	[%rd7], %fd3601;
	st.global.f64 	[%rd9], %fd3602;
	st.global.f64 	[%rd12], %fd111;
	mov.f64 	%fd3595, %fd3601;
	mov.f64 	%fd3596, %fd3602;
$L__BB1_238:
	ld.global.s8 	%r1162, [%rd28];
	mul.wide.s32 	%rd680, %r1162, 5;
	ld.global.s8 	%rd681, [%rd29+27];
	add.s64 	%rd682, %rd680, %rd681;
	shl.b64 	%rd683, %rd682, 3;
	mov.u64 	%rd684, parameter;
	add.s64 	%rd685, %rd684, %rd683;
	ld.const.f64 	%fd3608, [%rd685+45440];
	st.global.f64 	[%rd8], %fd3608;
	ld.global.s8 	%r1163, [%rd28];
	mul.wide.s32 	%rd686, %r1163, 5;
	ld.global.s8 	%rd687, [%rd29+27];
	add.s64 	%rd688, %rd686, %rd687;
	shl.b64 	%rd689, %rd688, 3;
	add.s64 	%rd690, %rd684, %rd689;
	ld.const.f64 	%fd3607, [%rd690+45640];
	st.global.f64 	[%rd10], %fd3607;
	add.f64 	%fd1261, %fd3607, 0d4069000000000000;
	add.f64 	%fd1262, %fd3608, 0dC016CCCCCCCCCCCD;
	add.f64 	%fd1263, %fd1262, %fd3605;
	div.rn.f64 	%fd117, %fd1261, %fd1263;
	st.global.f64 	[%rd11], %fd117;
	abs.f64 	%fd1264, %fd3596;
	setp.geu.f64 	%p199, %fd1264, 0d41CDCD64FF800000;
	@%p199 bra 	$L__BB1_240;
	ld.global.f64 	%fd1265, [%rd12];
	setp.lt.f64 	%p200, %fd1265, %fd117;
	selp.f64 	%fd3607, %fd3607, %fd3596, %p200;
	selp.f64 	%fd3608, %fd3608, %fd3595, %p200;
$L__BB1_240:
	add.f64 	%fd123, %fd3608, 0d3EB0C6F7A0B5ED8D;
	st.global.f64 	[%rd4+10000], %fd123;
	add.f64 	%fd124, %fd3607, 0d3EB0C6F7A0B5ED8D;
	st.global.f64 	[%rd4+10008], %fd124;
	ld.global.u32 	%r1164, [%rd5];
	add.s32 	%r123, %r1, %r121;
	mad.lo.s32 	%r1165, %r1164, %r120, %r123;
	mul.wide.s32 	%rd691, %r1165, 8;
	add.s64 	%rd692, %rd2, %rd691;
	ld.global.f64 	%fd1266, [%rd692];
	add.f64 	%fd1267, %fd1266, %fd124;
	add.f64 	%fd1268, %fd1267, 0d4069000000000000;
	ld.global.f64 	%fd1269, [%rd692+5000];
	add.f64 	%fd1270, %fd1269, %fd123;
	add.f64 	%fd1271, %fd1270, 0dC016CCCCCCCCCCCD;
	add.f64 	%fd1272, %fd3605, %fd1271;
	div.rn.f64 	%fd1273, %fd1268, %fd1272;
	add.f64 	%fd125, %fd1273, 0dC071126666666666;
	st.global.f64 	[%rd4+10032], %fd125;
	ld.global.f64 	%fd1274, [%rd4+10024];
	setp.leu.f64 	%p201, %fd125, %fd1274;
	ld.global.u32 	%r4028, [%rd5];
	@%p201 bra 	$L__BB1_244;
	mad.lo.s32 	%r1166, %r4028, %r120, %r123;
	add.s32 	%r1167, %r1166, 625;
	mul.wide.s32 	%rd693, %r1167, 8;
	add.s64 	%rd40, %rd2, %rd693;
	ld.global.f64 	%fd1275, [%rd40];
	add.f64 	%fd1276, %fd1275, %fd123;
	setp.geu.f64 	%p202, %fd1276, 0d0000000000000000;
	@%p202 bra 	$L__BB1_244;
	ld.global.f64 	%fd1277, [%rd40+-5000];
	add.f64 	%fd1278, %fd124, %fd1277;
	setp.geu.f64 	%p203, %fd1278, 0d0000000000000000;
	@%p203 bra 	$L__BB1_244;
	st.global.f64 	[%rd4+10024], %fd125;
	st.global.u32 	[%rd3+208], %r4024;
	st.global.u32 	[%rd3+212], %r121;
	ld.global.u32 	%r4028, [%rd3+204];
$L__BB1_244:
	add.s32 	%r4025, %r121, 1;
	setp.lt.s32 	%p204, %r121, %r4028;
	@%p204 bra 	$L__BB1_211;
	ld.global.u32 	%r4027, [%rd3+200];
$L__BB1_246:
	add.s32 	%r131, %r4024, 1;
	setp.lt.s32 	%p205, %r4024, %r4027;
	mov.u32 	%r4024, %r131;
	@%p205 bra 	$L__BB1_209;
$L__BB1_247:
	ld.global.f64 	%fd1279, [%rd4+10024];
	abs.f64 	%fd1280, %fd1279;
	setp.gt.f64 	%p206, %fd1280, 0d41CDCD64FF800000;
	@%p206 bra 	$L__BB1_249;
	ld.global.s32 	%rd3393, [%rd3+208];
	ld.global.s32 	%rd3392, [%rd3+212];
	bra.uni 	$L__BB1_250;
$L__BB1_249:
	mov.b32 	%r1168, 1;
	st.global.u32 	[%rd3+212], %r1168;
	st.global.u32 	[%rd3+208], %r1168;
	mov.b64 	%rd3392, 1;
	mov.u64 	%rd3393, %rd3392;
$L__BB1_250:
	add.s64 	%rd45, %rd6, %rd3393;
	ld.global.u8 	%rs11, [%rd45];
	cvt.u32.u16 	%r1169, %rs11;
	cvt.s32.s8 	%r1170, %r1169;
	add.s64 	%rd46, %rd6, %rd3392;
	ld.global.u8 	%rs12, [%rd46+27];
	cvt.u32.u16 	%r1171, %rs12;
	cvt.s32.s8 	%r1172, %r1171;
	add.s32 	%r1173, %r1172, %r1170;
	setp.eq.s32 	%p207, %r1173, 3;
	@%p207 bra 	$L__BB1_252;
	mov.b64 	%rd695, -4616189618054758400;
	st.global.u64 	[%rd4+10000], %rd695;
	mov.b64 	%rd696, 9218868437227405312;
	st.global.u64 	[%rd4+10008], %rd696;
	bra.uni 	$L__BB1_282;
$L__BB1_252:
	mul.wide.s32 	%rd697, %r1170, 5;
	cvt.u64.u16 	%rd698, %rs12;
	cvt.s64.s8 	%rd699, %rd698;
	add.s64 	%rd700, %rd697, %rd699;
	shl.b64 	%rd701, %rd700, 3;
	mov.u64 	%rd702, parameter;
	add.s64 	%rd703, %rd702, %rd701;
	ld.const.f64 	%fd1281, [%rd703+45440];
	ld.global.s8 	%r1176, [%rd46+28];
	ld.global.u8 	%r1177, [%rd45+1];
	prmt.b32 	%r1178, %r1169, %r1177, 0x3340U;
	cvt.u32.u16 	%r1179, %rs12;
	prmt.b32 	%r1180, %r1179, 0, 0x3340U;
	prmt.b32 	%r1181, %r1178, %r1180, 0x5410U;
	mov.b32 	%r1182, 334205;
	dp4a.s32.u32 	%r1183, %r1181, %r1182, %r1176;
	mul.wide.s32 	%rd704, %r1183, 8;
	add.s64 	%rd705, %rd702, %rd704;
	ld.const.f64 	%fd1282, [%rd705+35440];
	add.f64 	%fd3613, %fd1281, %fd1282;
	st.global.f64 	[%rd7], %fd3613;
	ld.global.s8 	%r1184, [%rd45];
	mul.wide.s32 	%rd706, %r1184, 5;
	ld.global.u8 	%rs129, [%rd46+27];
	cvt.u64.u16 	%rd707, %rs129;
	cvt.s64.s8 	%rd708, %rd707;
	add.s64 	%rd709, %rd706, %rd708;
	shl.b64 	%rd710, %rd709, 3;
	add.s64 	%rd711, %rd702, %rd710;
	ld.const.f64 	%fd1283, [%rd711+45640];
	ld.global.s8 	%r1185, [%rd46+28];
	ld.global.u8 	%r1186, [%rd45+1];
	prmt.b32 	%r1187, %r1184, %r1186, 0x3340U;
	cvt.u32.u16 	%r1188, %rs129;
	prmt.b32 	%r1189, %r1188, 0, 0x3340U;
	prmt.b32 	%r1190, %r1187, %r1189, 0x5410U;
	dp4a.s32.u32 	%r1191, %r1190, %r1182, %r1185;
	mul.wide.s32 	%rd712, %r1191, 8;
	add.s64 	%rd713, %rd702, %rd712;
	ld.const.f64 	%fd1284, [%rd713+40440];
	add.f64 	%fd3614, %fd1283, %fd1284;
	st.global.f64 	[%rd9], %fd3614;
	abs.f64 	%fd1285, %fd3614;
	setp.leu.f64 	%p208, %fd1285, 0d41CDCD64FF800000;
	@%p208 bra 	$L__BB1_254;
	mov.b64 	%rd714, 9218868437227405312;
	st.global.u64 	[%rd9], %rd714;
	mov.b64 	%rd715, -4616189618054758400;
	st.global.u64 	[%rd7], %rd715;
	mov.f64 	%fd3614, 0d7FF0000000000000;
	mov.f64 	%fd3613, 0dBFF0000000000000;
$L__BB1_254:
	ld.global.s8 	%rs13, [%rd45];
	cvt.s64.s16 	%rd47, %rs13;
	ld.global.s8 	%rs130, [%rd45+1];
	ld.global.u8 	%rs131, [%rd46+27];
	cvt.u64.u16 	%rd716, %rs131;
	cvt.s64.s8 	%rd48, %rd716;
	mov.b32 	%r132, {%rs13, %rs132};
	mov.b32 	%r1192, {%rs13, %rs130};
	cvt.u32.u16 	%r1193, %rs131;
	cvt.s32.s8 	%r1194, %r1193;
	mov.b32 	%r1195, 1305;
	dp2a.lo.s32.u32 	%r1196, %r1192, %r1195, %r1194;
	mul.wide.s32 	%rd717, %r1196, 8;
	mov.u64 	%rd718, parameter;
	add.s64 	%rd49, %rd718, %rd717;
	ld.const.f64 	%fd1288, [%rd49+21000];
	abs.f64 	%fd1289, %fd1288;
	setp.geu.f64 	%p209, %fd1289, 0d41CDCD64FF800000;
	@%p209 bra 	$L__BB1_262;
	ld.global.s8 	%r1197, [%rd46+28];
	cvt.u16.u64 	%rs133, %rd48;
	{ .reg .b16 tmp; mov.b32 {%rs134, tmp}, %r132; }
	mov.b32 	%r1198, {%rs134, %rs133};
	mov.b32 	%r1199, 1305;
	dp2a.lo.s32.u32 	%r1200, %r1198, %r1199, %r1197;
	mul.wide.s32 	%rd719, %r1200, 8;
	mov.u64 	%rd720, parameter;
	add.s64 	%rd50, %rd720, %rd719;
	ld.const.f64 	%fd1290, [%rd50+23000];
	abs.f64 	%fd1291, %fd1290;
	setp.geu.f64 	%p210, %fd1291, 0d41CDCD64FF800000;
	@%p210 bra 	$L__BB1_262;
	mad.lo.s64 	%rd721, %rd47, 5, %rd48;
	shl.b64 	%rd722, %rd721, 3;
	mov.u64 	%rd723, parameter;
	add.s64 	%rd724, %rd723, %rd722;
	ld.const.f64 	%fd1292, [%rd724+45440];
	ld.const.f64 	%fd1293, [%rd49+20000];
	add.f64 	%fd1294, %fd1292, %fd1293;
	ld.const.f64 	%fd1295, [%rd50+22000];
	add.f64 	%fd3611, %fd1294, %fd1295;
	st.global.f64 	[%rd8], %fd3611;
	ld.global.s8 	%rs135, [%rd45];
	cvt.s32.s16 	%r1201, %rs135;
	mul.wide.s32 	%rd725, %r1201, 5;
	ld.global.s8 	%rs136, [%rd46+27];
	cvt.s64.s16 	%rd726, %rs136;
	add.s64 	%rd727, %rd725, %rd726;
	shl.b64 	%rd728, %rd727, 3;
	add.s64 	%rd729, %rd723, %rd728;
	ld.const.f64 	%fd1296, [%rd729+45640];
	ld.global.s8 	%rs137, [%rd45+1];
	mov.b32 	%r1202, {%rs135, %rs137};
	cvt.s32.s16 	%r1203, %rs136;
	mov.b32 	%r1204, 1305;
	dp2a.lo.s32.u32 	%r1205, %r1202, %r1204, %r1203;
	mul.wide.s32 	%rd730, %r1205, 8;
	add.s64 	%rd731, %rd723, %rd730;
	ld.const.f64 	%fd1297, [%rd731+21000];
	add.f64 	%fd1298, %fd1296, %fd1297;
	ld.global.s8 	%r1206, [%rd46+28];
	mov.b32 	%r1207, {%rs135, %rs136};
	dp2a.lo.s32.u32 	%r1208, %r1207, %r1204, %r1206;
	mul.wide.s32 	%rd732, %r1208, 8;
	add.s64 	%rd733, %rd723, %rd732;
	ld.const.f64 	%fd1299, [%rd733+23000];
	add.f64 	%fd3612, %fd1298, %fd1299;
	st.global.f64 	[%rd10], %fd3612;
	abs.f64 	%fd1300, %fd3612;
	setp.leu.f64 	%p211, %fd1300, 0d41CDCD64FF800000;
	@%p211 bra 	$L__BB1_258;
	mov.b64 	%rd734, 9218868437227405312;
	st.global.u64 	[%rd10], %rd734;
	mov.b64 	%rd735, -4616189618054758400;
	st.global.u64 	[%rd8], %rd735;
	mov.f64 	%fd3612, 0d7FF0000000000000;
	mov.f64 	%fd3611, 0dBFF0000000000000;
$L__BB1_258:
	add.f64 	%fd1303, %fd3612, 0d4069000000000000;
	add.f64 	%fd1304, %fd3611, 0dC016CCCCCCCCCCCD;
	ld.global.f64 	%fd134, [%rd4+10016];
	add.f64 	%fd1305, %fd1304, %fd134;
	div.rn.f64 	%fd135, %fd1303, %fd1305;
	st.global.f64 	[%rd4+10080], %fd135;
	abs.f64 	%fd1306, %fd3614;
	setp.geu.f64 	%p212, %fd1306, 0d41CDCD64FF800000;
	@%p212 bra 	$L__BB1_261;
	add.f64 	%fd1307, %fd3614, 0d4069000000000000;
	add.f64 	%fd1308, %fd3613, 0dC016CCCCCCCCCCCD;
	add.f64 	%fd1309, %fd1308, %fd134;
	div.rn.f64 	%fd1310, %fd1307, %fd1309;
	st.global.f64 	[%rd12], %fd1310;
	setp.geu.f64 	%p213, %fd1310, %fd135;
	@%p213 bra 	$L__BB1_262;
	st.global.f64 	[%rd7], %fd3611;
	st.global.f64 	[%rd9], %fd3612;
	st.global.f64 	[%rd12], %fd135;
	mov.f64 	%fd3613, %fd3611;
	mov.f64 	%fd3614, %fd3612;
	bra.uni 	$L__BB1_262;
$L__BB1_261:
	st.global.f64 	[%rd7], %fd3611;
	st.global.f64 	[%rd9], %fd3612;
	st.global.f64 	[%rd12], %fd135;
	mov.f64 	%fd3613, %fd3611;
	mov.f64 	%fd3614, %fd3612;
$L__BB1_262:
	ld.global.s8 	%rs138, [%rd45];
	cvt.s64.s16 	%rd51, %rs138;
	ld.global.s8 	%rs139, [%rd45+1];
	ld.global.u8 	%rs140, [%rd46+27];
	cvt.u64.u16 	%rd736, %rs140;
	cvt.s64.s8 	%rd52, %rd736;
	mov.b32 	%r1209, {%rs138, %rs139};
	cvt.u32.u16 	%r1210, %rs140;
	cvt.s32.s8 	%r1211, %r1210;
	mov.b32 	%r1212, 1305;
	dp2a.lo.s32.u32 	%r1213, %r1209, %r1212, %r1211;
	mul.wide.s32 	%rd737, %r1213, 8;
	mov.u64 	%rd738, parameter;
	add.s64 	%rd53, %rd738, %rd737;
	ld.const.f64 	%fd1311, [%rd53+21000];
	abs.f64 	%fd1312, %fd1311;
	setp.geu.f64 	%p214, %fd1312, 0d41CDCD64FF800000;
	@%p214 bra 	$L__BB1_269;
	mad.lo.s64 	%rd739, %rd51, 5, %rd52;
	shl.b64 	%rd740, %rd739, 3;
	mov.u64 	%rd741, parameter;
	add.s64 	%rd742, %rd741, %rd740;
	ld.const.f64 	%fd1313, [%rd742+45440];
	ld.const.f64 	%fd1314, [%rd53+20000];
	add.f64 	%fd3615, %fd1313, %fd1314;
	st.global.f64 	[%rd8], %fd3615;
	ld.global.s8 	%rs141, [%rd45];
	cvt.s32.s16 	%r1214, %rs141;
	mul.wide.s32 	%rd743, %r1214, 5;
	ld.global.u8 	%rs142, [%rd46+27];
	cvt.u64.u16 	%rd744, %rs142;
	cvt.s64.s8 	%rd745, %rd744;
	add.s64 	%rd746, %rd743, %rd745;
	shl.b64 	%rd747, %rd746, 3;
	add.s64 	%rd748, %rd741, %rd747;
	ld.const.f64 	%fd1315, [%rd748+45640];
	ld.global.s8 	%rs143, [%rd45+1];
	mov.b32 	%r1215, {%rs141, %rs143};
	cvt.u32.u16 	%r1216, %rs142;
	cvt.s32.s8 	%r1217, %r1216;
	mov.b32 	%r1218, 1305;
	dp2a.lo.s32.u32 	%r1219, %r1215, %r1218, %r1217;
	mul.wide.s32 	%rd749, %r1219, 8;
	add.s64 	%rd750, %rd741, %rd749;
	ld.const.f64 	%fd1316, [%rd750+21000];
	add.f64 	%fd3616, %fd1315, %fd1316;
	st.global.f64 	[%rd10], %fd3616;
	abs.f64 	%fd1317, %fd3616;
	setp.leu.f64 	%p215, %fd1317, 0d41CDCD64FF800000;
	@%p215 bra 	$L__BB1_265;
	mov.b64 	%rd751, 9218868437227405312;
	st.global.u64 	[%rd10], %rd751;
	mov.b64 	%rd752, -4616189618054758400;
	st.global.u64 	[%rd8], %rd752;
	mov.f64 	%fd3616, 0d7FF0000000000000;
	mov.f64 	%fd3615, 0dBFF0000000000000;
$L__BB1_265:
	add.f64 	%fd1320, %fd3616, 0d4069000000000000;
	add.f64 	%fd1321, %fd3615, 0dC016CCCCCCCCCCCD;
	ld.global.f64 	%fd142, [%rd4+10016];
	add.f64 	%fd1322, %fd1321, %fd142;
	div.rn.f64 	%fd143, %fd1320, %fd1322;
	st.global.f64 	[%rd4+10080], %fd143;
	abs.f64 	%fd1323, %fd3614;
	setp.geu.f64 	%p216, %fd1323, 0d41CDCD64FF800000;
	@%p216 bra 	$L__BB1_268;
	add.f64 	%fd1324, %fd3614, 0d4069000000000000;
	add.f64 	%fd1325, %fd3613, 0dC016CCCCCCCCCCCD;
	add.f64 	%fd1326, %fd1325, %fd142;
	div.rn.f64 	%fd1327, %fd1324, %fd1326;
	st.global.f64 	[%rd12], %fd1327;
	setp.geu.f64 	%p217, %fd1327, %fd143;
	@%p217 bra 	$L__BB1_269;
	st.global.f64 	[%rd7], %fd3615;
	st.global.f64 	[%rd9], %fd3616;
	st.global.f64 	[%rd12], %fd143;
	mov.f64 	%fd3613, %fd3615;
	mov.f64 	%fd3614, %fd3616;
	bra.uni 	$L__BB1_269;
$L__BB1_268:
	st.global.f64 	[%rd7], %fd3615;
	st.global.f64 	[%rd9], %fd3616;
	st.global.f64 	[%rd12], %fd143;
	mov.f64 	%fd3613, %fd3615;
	mov.f64 	%fd3614, %fd3616;
$L__BB1_269:
	ld.global.s8 	%rs144, [%rd45];
	cvt.s64.s16 	%rd54, %rs144;
	ld.global.s8 	%rs145, [%rd46+27];
	cvt.s64.s16 	%rd55, %rs145;
	ld.global.s8 	%r1220, [%rd46+28];
	mov.b32 	%r1221, {%rs144, %rs145};
	mov.b32 	%r1222, 1305;
	dp2a.lo.s32.u32 	%r1223, %r1221, %r1222, %r1220;
	mul.wide.s32 	%rd753, %r1223, 8;
	mov.u64 	%rd754, parameter;
	add.s64 	%rd56, %rd754, %rd753;
	ld.const.f64 	%fd1328, [%rd56+23000];
	abs.f64 	%fd1329, %fd1328;
	setp.lt.f64 	%p218, %fd1329, 0d41CDCD64FF800000;
	@%p218 bra 	$L__BB1_271;
	ld.global.f64 	%fd3623, [%rd4+10016];
	bra.uni 	$L__BB1_277;
$L__BB1_271:
	mad.lo.s64 	%rd755, %rd54, 5, %rd55;
	shl.b64 	%rd756, %rd755, 3;
	mov.u64 	%rd757, parameter;
	add.s64 	%rd758, %rd757, %rd756;
	ld.const.f64 	%fd1330, [%rd758+45440];
	ld.const.f64 	%fd1331, [%rd56+22000];
	add.f64 	%fd3619, %fd1330, %fd1331;
	st.global.f64 	[%rd8], %fd3619;
	ld.global.s8 	%rs146, [%rd45];
	cvt.s32.s16 	%r1224, %rs146;
	mul.wide.s32 	%rd759, %r1224, 5;
	ld.global.s8 	%rs147, [%rd46+27];
	cvt.s64.s16 	%rd760, %rs147;
	add.s64 	%rd761, %rd759, %rd760;
	shl.b64 	%rd762, %rd761, 3;
	add.s64 	%rd763, %rd757, %rd762;
	ld.const.f64 	%fd1332, [%rd763+45640];
	ld.global.s8 	%r1225, [%rd46+28];
	mov.b32 	%r1226, {%rs146, %rs147};
	mov.b32 	%r1227, 1305;
	dp2a.lo.s32.u32 	%r1228, %r1226, %r1227, %r1225;
	mul.wide.s32 	%rd764, %r1228, 8;
	add.s64 	%rd765, %rd757, %rd764;
	ld.const.f64 	%fd1333, [%rd765+23000];
	add.f64 	%fd3620, %fd1332, %fd1333;
	st.global.f64 	[%rd10], %fd3620;
	abs.f64 	%fd1334, %fd3620;
	setp.leu.f64 	%p219, %fd1334, 0d41CDCD64FF800000;
	@%p219 bra 	$L__BB1_273;
	mov.b64 	%rd766, 9218868437227405312;
	st.global.u64 	[%rd10], %rd766;
	mov.b64 	%rd767, -4616189618054758400;
	st.global.u64 	[%rd8], %rd767;
	mov.f64 	%fd3620, 0d7FF0000000000000;
	mov.f64 	%fd3619, 0dBFF0000000000000;
$L__BB1_273:
	add.f64 	%fd1337, %fd3620, 0d4069000000000000;
	add.f64 	%fd1338, %fd3619, 0dC016CCCCCCCCCCCD;
	ld.global.f64 	%fd3623, [%rd4+10016];
	add.f64 	%fd1339, %fd1338, %fd3623;
	div.rn.f64 	%fd152, %fd1337, %fd1339;
	st.global.f64 	[%rd4+10080], %fd152;
	abs.f64 	%fd1340, %fd3614;
	setp.geu.f64 	%p220, %fd1340, 0d41CDCD64FF800000;
	@%p220 bra 	$L__BB1_276;
	add.f64 	%fd1341, %fd3614, 0d4069000000000000;
	add.f64 	%fd1342, %fd3613, 0dC016CCCCCCCCCCCD;
	add.f64 	%fd1343, %fd1342, %fd3623;
	div.rn.f64 	%fd1344, %fd1341, %fd1343;
	st.global.f64 	[%rd12], %fd1344;
	setp.geu.f64 	%p221, %fd1344, %fd152;
	@%p221 bra 	$L__BB1_277;
	st.global.f64 	[%rd7], %fd3619;
	st.global.f64 	[%rd9], %fd3620;
	st.global.f64 	[%rd12], %fd152;
	mov.f64 	%fd3613, %fd3619;
	mov.f64 	%fd3614, %fd3620;
	bra.uni 	$L__BB1_277;
$L__BB1_276:
	st.global.f64 	[%rd7], %fd3619;
	st.global.f64 	[%rd9], %fd3620;
	st.global.f64 	[%rd12], %fd152;
	mov.f64 	%fd3613, %fd3619;
	mov.f64 	%fd3614, %fd3620;
$L__BB1_277:
	ld.global.s8 	%r1229, [%rd45];
	mul.wide.s32 	%rd768, %r1229, 5;
	ld.global.s8 	%rd769, [%rd46+27];
	add.s64 	%rd770, %rd768, %rd769;
	shl.b64 	%rd771, %rd770, 3;
	mov.u64 	%rd772, parameter;
	add.s64 	%rd773, %rd772, %rd771;
	ld.const.f64 	%fd156, [%rd773+45440];
	st.global.f64 	[%rd8], %fd156;
	ld.global.s8 	%r1230, [%rd45];
	mul.wide.s32 	%rd774, %r1230, 5;
	ld.global.s8 	%rd775, [%rd46+27];
	add.s64 	%rd776, %rd774, %rd775;
	shl.b64 	%rd777, %rd776, 3;
	add.s64 	%rd778, %rd772, %rd777;
	ld.const.f64 	%fd157, [%rd778+45640];
	st.global.f64 	[%rd10], %fd157;
	add.f64 	%fd1345, %fd157, 0d4069000000000000;
	add.f64 	%fd1346, %fd156, 0dC016CCCCCCCCCCCD;
	add.f64 	%fd1347, %fd1346, %fd3623;
	div.rn.f64 	%fd158, %fd1345, %fd1347;
	st.global.f64 	[%rd11], %fd158;
	abs.f64 	%fd1348, %fd3614;
	setp.geu.f64 	%p222, %fd1348, 0d41CDCD64FF800000;
	@%p222 bra 	$L__BB1_281;
	ld.global.f64 	%fd1349, [%rd12];
	setp.geu.f64 	%p223, %fd1349, %fd158;
	@%p223 bra 	$L__BB1_280;
	st.global.f64 	[%rd4+10000], %fd156;
	st.global.f64 	[%rd4+10008], %fd157;
	bra.uni 	$L__BB1_282;
$L__BB1_280:
	st.global.f64 	[%rd4+10000], %fd3613;
	st.global.f64 	[%rd4+10008], %fd3614;
	bra.uni 	$L__BB1_282;
$L__BB1_281:
	st.global.f64 	[%rd4+10000], %fd156;
	st.global.f64 	[%rd4+10008], %fd157;
$L__BB1_282:
	ld.global.u32 	%r1231, [%rd3+200];
	setp.lt.s32 	%p224, %r1231, 1;
	@%p224 bra 	$L__BB1_285;
	mov.b32 	%r4029, 0;
$L__BB1_284:
	mul.wide.u32 	%rd779, %r4029, 4;
	add.s64 	%rd780, %rd3, %rd779;
	mov.b32 	%r1233, 0;
	st.global.u32 	[%rd780], %r1233;
	add.s32 	%r4029, %r4029, 1;
	ld.global.u32 	%r1234, [%rd3+200];
	setp.lt.s32 	%p225, %r4029, %r1234;
	@%p225 bra 	$L__BB1_284;
$L__BB1_285:
	ld.global.u32 	%r4031, [%rd5];
	setp.lt.s32 	%p226, %r4031, 1;
	@%p226 bra 	$L__BB1_288;
	mov.b32 	%r4030, 0;
$L__BB1_287:
	mul.wide.u32 	%rd781, %r4030, 4;
	add.s64 	%rd782, %rd3, %rd781;
	mov.b32 	%r1236, 0;
	st.global.u32 	[%rd782+100], %r1236;
	add.s32 	%r4030, %r4030, 1;
	ld.global.u32 	%r4031, [%rd3+204];
	setp.lt.s32 	%p227, %r4030, %r4031;
	@%p227 bra 	$L__BB1_287;
$L__BB1_288:
	ld.global.u32 	%r4033, [%rd3+208];
	add.s32 	%r141, %r4033, -1;
	ld.global.u32 	%r4032, [%rd3+212];
	mad.lo.s32 	%r1237, %r141, %r4031, %r1;
	add.s32 	%r1238, %r1237, %r4032;
	mul.wide.s32 	%rd783, %r1238, 8;
	add.s64 	%rd784, %rd2, %rd783;
	ld.global.f64 	%fd1351, [%rd784];
	abs.f64 	%fd1352, %fd1351;
	setp.geu.f64 	%p228, %fd1352, 0d41CDCD64FF800000;
	mov.f64 	%fd3648, 0d0000000000000000;
	@%p228 bra 	$L__BB1_340;
	ld.param.u64 	%rd3378, [_Z15check_structurePcPiS0_iiPdS0_S_S0__param_5];
	ld.param.u32 	%r3960, [_Z15check_structurePcPiS0_iiPdS0_S_S0__param_3];
	mul.wide.s32 	%rd785, %r141, 4;
	add.s64 	%rd786, %rd3, %rd785;
	st.global.u32 	[%rd786], %r4032;
	mad.lo.s32 	%r1239, %r3960, -1183, %r1;
	add.s32 	%r1240, %r1239, %r4032;
	add.s32 	%r1241, %r1240, 25;
	cvta.to.global.u64 	%rd787, %rd3378;
	mul.wide.s32 	%rd788, %r1241, 4;
	add.s64 	%rd789, %rd787, %rd788;
	st.global.u32 	[%rd789], %r4033;
$L__BB1_290:
	ld.param.u32 	%r3961, [_Z15check_structurePcPiS0_iiPdS0_S_S0__param_3];
	mov.b64 	%rd790, -4616189618054758400;
	st.global.u64 	[%rd7], %rd790;
	mov.b64 	%rd791, 9218868437227405312;
	st.global.u64 	[%rd8], %rd791;
	cvt.s64.s32 	%rd792, %r4033;
	add.s64 	%rd57, %rd6, %rd792;
	ld.global.u8 	%rs14, [%rd57];
	cvt.u32.u16 	%r1242, %rs14;
	cvt.s32.s8 	%r1243, %r1242;
	mad.lo.s32 	%r1244, %r3961, 54, %r4032;
	add.s32 	%r1245, %r1244, 27;
	cvt.s64.s32 	%rd793, %r1245;
	add.s64 	%rd58, %rd1, %rd793;
	ld.global.u8 	%rs15, [%rd58];
	cvt.u32.u16 	%r1246, %rs15;
	cvt.s32.s8 	%r1247, %r1246;
	add.s32 	%r1248, %r1247, %r1243;
	setp.eq.s32 	%p229, %r1248, 3;
	@%p229 bra 	$L__BB1_292;
	add.s32 	%r1249, %r4033, -1;
	ld.global.u32 	%r1250, [%rd5];
	add.s32 	%r1251, %r2, %r4032;
	mad.lo.s32 	%r1252, %r1250, %r1249, %r1251;
	mul.wide.s32 	%rd794, %r1252, 8;
	add.s64 	%rd795, %rd2, %rd794;
	mov.b64 	%rd796, -4616189618054758400;
	st.global.u64 	[%rd795], %rd796;
	ld.global.u32 	%r1253, [%rd5];
	mad.lo.s32 	%r1254, %r1253, %r1249, %r1251;
	add.s32 	%r1255, %r1254, -625;
	mul.wide.s32 	%rd797, %r1255, 8;
	add.s64 	%rd798, %rd2, %rd797;
	mov.b64 	%rd799, 9218868437227405312;
	st.global.u64 	[%rd798], %rd799;
	ld.global.f64 	%fd3635, [%rd7];
	bra.uni 	$L__BB1_321;
$L__BB1_292:
	cvt.s32.s8 	%r1257, %r1242;
	mul.wide.s32 	%rd800, %r1257, 5;
	cvt.u64.u16 	%rd801, %rs15;
	cvt.s64.s8 	%rd802, %rd801;
	add.s64 	%rd803, %rd800, %rd802;
	shl.b64 	%rd804, %rd803, 3;
	mov.u64 	%rd805, parameter;
	add.s64 	%rd806, %rd805, %rd804;
	ld.const.f64 	%fd1353, [%rd806+45440];
	ld.global.s8 	%r1258, [%rd57+-1];
	cvt.u32.u16 	%r1259, %rs15;
	ld.global.u8 	%r1260, [%rd58+-1];
	prmt.b32 	%r1261, %r1260, %r1259, 0x3340U;
	prmt.b32 	%r1262, %r1242, 0, 0x3340U;
	prmt.b32 	%r1263, %r1261, %r1262, 0x5410U;
	mov.b32 	%r1264, 359705;
	dp4a.s32.u32 	%r1265, %r1263, %r1264, %r1258;
	mul.wide.s32 	%rd807, %r1265, 8;
	add.s64 	%rd808, %rd805, %rd807;
	ld.const.f64 	%fd1354, [%rd808+35440];
	add.f64 	%fd3632, %fd1353, %fd1354;
	st.global.f64 	[%rd9], %fd3632;
	ld.global.s8 	%r1266, [%rd57];
	mul.wide.s32 	%rd809, %r1266, 5;
	ld.global.u8 	%rs148, [%rd58];
	cvt.u64.u16 	%rd810, %rs148;
	cvt.s64.s8 	%rd811, %rd810;
	add.s64 	%rd812, %rd809, %rd811;
	shl.b64 	%rd813, %rd812, 3;
	add.s64 	%rd814, %rd805, %rd813;
	ld.const.f64 	%fd1355, [%rd814+45640];
	ld.global.s8 	%r1267, [%rd57+-1];
	ld.global.u8 	%r1268, [%rd58+-1];
	cvt.u32.u16 	%r1269, %rs148;
	prmt.b32 	%r1270, %r1268, %r1269, 0x3340U;
	prmt.b32 	%r1271, %r1266, 0, 0x3340U;
	prmt.b32 	%r1272, %r1270, %r1271, 0x5410U;
	dp4a.s32.u32 	%r1273, %r1272, %r1264, %r1267;
	mul.wide.s32 	%rd815, %r1273, 8;
	add.s64 	%rd816, %rd805, %rd815;
	ld.const.f64 	%fd1356, [%rd816+40440];
	add.f64 	%fd3633, %fd1355, %fd1356;
	st.global.f64 	[%rd10], %fd3633;
	abs.f64 	%fd1357, %fd3633;
	setp.leu.f64 	%p230, %fd1357, 0d41CDCD64FF800000;
	@%p230 bra 	$L__BB1_294;
	mov.b64 	%rd817, 9218868437227405312;
	st.global.u64 	[%rd10], %rd817;
	mov.b64 	%rd818, -4616189618054758400;
	st.global.u64 	[%rd9], %rd818;
	mov.f64 	%fd3633, 0d7FF0000000000000;
	mov.f64 	%fd3632, 0dBFF0000000000000;
$L__BB1_294:
	ld.global.s8 	%rs16, [%rd58];
	cvt.s64.s16 	%rd59, %rs16;
	ld.global.s8 	%rs149, [%rd58+-1];
	ld.global.u8 	%rs150, [%rd57];
	cvt.u64.u16 	%rd819, %rs150;
	cvt.s64.s8 	%rd60, %rd819;
	mov.b32 	%r1274, {%rs149, %rs16};
	cvt.u32.u16 	%r1275, %rs150;
	cvt.s32.s8 	%r1276, %r1275;
	mov.b32 	%r1277, 6405;
	dp2a.lo.s32.u32 	%r1278, %r1274, %r1277, %r1276;
	mul.wide.s32 	%rd820, %r1278, 8;
	mov.u64 	%rd821, parameter;
	add.s64 	%rd61, %rd821, %rd820;
	ld.const.f64 	%fd1360, [%rd61+21000];
	abs.f64 	%fd1361, %fd1360;
	setp.geu.f64 	%p231, %fd1361, 0d41CDCD64FF800000;
	@%p231 bra 	$L__BB1_308;
	cvt.u16.u64 	%rs153, %rd60;
	mov.b32 	%r1286, {%rs16, %rs153};
	mov.b32 	%r1287, 0;
	mov.b32 	%r1288, 1305;
	dp2a.lo.s32.u32 	%r1289, %r1286, %r1288, %r1287;
	cvt.s64.s32 	%rd62, %r1289;
	ld.global.s8 	%rd844, [%rd57+-1];
	add.s64 	%rd845, %rd62, %rd844;
	shl.b64 	%rd846, %rd845, 3;
	mov.u64 	%rd847, parameter;
	add.s64 	%rd63, %rd847, %rd846;
	ld.const.f64 	%fd1379, [%rd63+23000];
	abs.f64 	%fd1380, %fd1379;
	setp.geu.f64 	%p236, %fd1380, 0d41CDCD64FF800000;
	@%p236 bra 	$L__BB1_302;
	mad.lo.s64 	%rd861, %rd59, -24, %rd62;
	shl.b64 	%rd862, %rd861, 3;
	mov.u64 	%rd863, parameter;
	add.s64 	%rd864, %rd863, %rd862;
	ld.const.f64 	%fd1396, [%rd864+45440];
	ld.const.f64 	%fd1397, [%rd61+20000];
	add.f64 	%fd1398, %fd1396, %fd1397;
	ld.const.f64 	%fd1399, [%rd63+22000];
	add.f64 	%fd3626, %fd1398, %fd1399;
	st.global.f64 	[%rd4+10080], %fd3626;
	ld.global.s8 	%r1294, [%rd57];
	mul.wide.s32 	%rd865, %r1294, 5;
	ld.global.s8 	%rs156, [%rd58];
	cvt.s64.s16 	%rd866, %rs156;
	add.s64 	%rd867, %rd865, %rd866;
	shl.b64 	%rd868, %rd867, 3;
	add.s64 	%rd869, %rd863, %rd868;
	ld.const.f64 	%fd1400, [%rd869+45640];
	ld.global.s8 	%rs157, [%rd58+-1];
	mov.b32 	%r1295, {%rs157, %rs156};
	mov.b32 	%r1296, 6405;
	dp2a.lo.s32.u32 	%r1297, %r1295, %r1296, %r1294;
	mul.wide.s32 	%rd870, %r1297, 8;
	add.s64 	%rd871, %rd863, %rd870;
	ld.const.f64 	%fd1401, [%rd871+21000];
	add.f64 	%fd1402, %fd1400, %fd1401;
	ld.global.s8 	%rd872, [%rd57+-1];
	cvt.s32.s16 	%r1298, %rs156;
	mul.wide.s32 	%rd873, %r1298, 24;
	add.s64 	%rd874, %rd867, %rd873;
	add.s64 	%rd875, %rd874, %rd872;
	shl.b64 	%rd876, %rd875, 3;
	add.s64 	%rd877, %rd863, %rd876;
	ld.const.f64 	%fd1403, [%rd877+23000];
	add.f64 	%fd3627, %fd1402, %fd1403;
	st.global.f64 	[%rd4+10088], %fd3627;
	abs.f64 	%fd1404, %fd3627;
	setp.leu.f64 	%p240, %fd1404, 0d41CDCD64FF800000;
	@%p240 bra 	$L__BB1_298;
	mov.b64 	%rd878, 9218868437227405312;
	st.global.u64 	[%rd4+10088], %rd878;
	mov.b64 	%rd879, -4616189618054758400;
	st.global.u64 	[%rd4+10080], %rd879;
	mov.f64 	%fd3627, 0d7FF0000000000000;
	mov.f64 	%fd3626, 0dBFF0000000000000;
$L__BB1_298:
	add.f64 	%fd1407, %fd3627, 0d4069000000000000;
	add.f64 	%fd1408, %fd3626, 0dC016CCCCCCCCCCCD;
	ld.global.f64 	%fd3634, [%rd4+10016];
	add.f64 	%fd1409, %fd1408, %fd3634;
	div.rn.f64 	%fd169, %fd1407, %fd1409;
	st.global.f64 	[%rd4+10096], %fd169;
	abs.f64 	%fd1410, %fd3633;
	setp.geu.f64 	%p241, %fd1410, 0d41CDCD64FF800000;
	@%p241 bra 	$L__BB1_301;
	add.f64 	%fd1411, %fd3633, 0d4069000000000000;
	add.f64 	%fd1412, %fd3632, 0dC016CCCCCCCCCCCD;
	add.f64 	%fd1413, %fd1412, %fd3634;
	div.rn.f64 	%fd1414, %fd1411, %fd1413;
	st.global.f64 	[%rd12], %fd1414;
	setp.geu.f64 	%p242, %fd1414, %fd169;
	@%p242 bra 	$L__BB1_316;
	st.global.f64 	[%rd9], %fd3626;
	st.global.f64 	[%rd10], %fd3627;
	st.global.f64 	[%rd12], %fd169;
	mov.f64 	%fd3632, %fd3626;
	mov.f64 	%fd3633, %fd3627;
	bra.uni 	$L__BB1_316;
$L__BB1_301:
	st.global.f64 	[%rd9], %fd3626;
	st.global.f64 	[%rd10], %fd3627;
	st.global.f64 	[%rd12], %fd169;
	mov.f64 	%fd3632, %fd3626;
	mov.f64 	%fd3633, %fd3627;
	bra.uni 	$L__BB1_316;
$L__BB1_302:
	mad.lo.s64 	%rd848, %rd59, -24, %rd62;
	shl.b64 	%rd849, %rd848, 3;
	mov.u64 	%rd850, parameter;
	add.s64 	%rd851, %rd850, %rd849;
	ld.const.f64 	%fd1381, [%rd851+45440];
	ld.const.f64 	%fd1382, [%rd61+20000];
	add.f64 	%fd3628, %fd1381, %fd1382;
	st.global.f64 	[%rd4+10080], %fd3628;
	ld.global.s8 	%r1290, [%rd57];
	mul.wide.s32 	%rd852, %r1290, 5;
	ld.global.s8 	%rs154, [%rd58];
	cvt.s64.s16 	%rd853, %rs154;
	add.s64 	%rd854, %rd852, %rd853;
	shl.b64 	%rd855, %rd854, 3;
	add.s64 	%rd856, %rd850, %rd855;
	ld.const.f64 	%fd1383, [%rd856+45640];
	ld.global.s8 	%rs155, [%rd58+-1];
	mov.b32 	%r1291, {%rs155, %rs154};
	mov.b32 	%r1292, 6405;
	dp2a.lo.s32.u32 	%r1293, %r1291, %r1292, %r1290;
	mul.wide.s32 	%rd857, %r1293, 8;
	add.s64 	%rd858, %rd850, %rd857;
	ld.const.f64 	%fd1384, [%rd858+21000];
	add.f64 	%fd3629, %fd1383, %fd1384;
	st.global.f64 	[%rd4+10088], %fd3629;
	abs.f64 	%fd1385, %fd3629;
	setp.leu.f64 	%p237, %fd1385, 0d41CDCD64FF800000;
	@%p237 bra 	$L__BB1_304;
	mov.b64 	%rd859, 9218868437227405312;
	st.global.u64 	[%rd4+10088], %rd859;
	mov.b64 	%rd860, -4616189618054758400;
	st.global.u64 	[%rd4+10080], %rd860;
	mov.f64 	%fd3629, 0d7FF0000000000000;
	mov.f64 	%fd3628, 0dBFF0000000000000;
$L__BB1_304:
	add.f64 	%fd1388, %fd3629, 0d4069000000000000;
	add.f64 	%fd1389, %fd3628, 0dC016CCCCCCCCCCCD;
	ld.global.f64 	%fd3634, [%rd4+10016];
	add.f64 	%fd1390, %fd1389, %fd3634;
	div.rn.f64 	%fd175, %fd1388, %fd1390;
	st.global.f64 	[%rd4+10096], %fd175;
	abs.f64 	%fd1391, %fd3633;
	setp.geu.f64 	%p238, %fd1391, 0d41CDCD64FF800000;
	@%p238 bra 	$L__BB1_307;
	add.f64 	%fd1392, %fd3633, 0d4069000000000000;
	add.f64 	%fd1393, %fd3632, 0dC016CCCCCCCCCCCD;
	add.f64 	%fd1394, %fd1393, %fd3634;
	div.rn.f64 	%fd1395, %fd1392, %fd1394;
	st.global.f64 	[%rd12], %fd1395;
	setp.geu.f64 	%p239, %fd1395, %fd175;
	@%p239 bra 	$L__BB1_316;
	st.global.f64 	[%rd9], %fd3628;
	st.global.f64 	[%rd10], %fd3629;
	st.global.f64 	[%rd12], %fd175;
	mov.f64 	%fd3632, %fd3628;
	mov.f64 	%fd3633, %fd3629;
	bra.uni 	$L__BB1_316;
$L__BB1_307:
	st.global.f64 	[%rd9], %fd3628;
	st.global.f64 	[%rd10], %fd3629;
	st.global.f64 	[%rd12], %fd175;
	mov.f64 	%fd3632, %fd3628;
	mov.f64 	%fd3633, %fd3629;
	bra.uni 	$L__BB1_316;
$L__BB1_308:
	cvt.u16.u64 	%rs151, %rd60;
	mov.b32 	%r1279, {%rs16, %rs151};
	mov.b32 	%r1280, 0;
	mov.b32 	%r1281, 1305;
	dp2a.lo.s32.u32 	%r1282, %r1279, %r1281, %r1280;
	cvt.s64.s32 	%rd64, %r1282;
	ld.global.s8 	%rd822, [%rd57+-1];
	add.s64 	%rd823, %rd64, %rd822;
	shl.b64 	%rd824, %rd823, 3;
	mov.u64 	%rd825, parameter;
	add.s64 	%rd65, %rd825, %rd824;
	ld.const.f64 	%fd1362, [%rd65+23000];
	abs.f64 	%fd1363, %fd1362;
	setp.lt.f64 	%p232, %fd1363, 0d41CDCD64FF800000;
	@%p232 bra 	$L__BB1_310;
	ld.global.f64 	%fd3634, [%rd4+10016];
	bra.uni 	$L__BB1_316;
$L__BB1_310:
	mad.lo.s64 	%rd826, %rd59, -24, %rd64;
	shl.b64 	%rd827, %rd826, 3;
	mov.u64 	%rd828, parameter;
	add.s64 	%rd829, %rd828, %rd827;
	ld.const.f64 	%fd1364, [%rd829+45440];
	ld.const.f64 	%fd1365, [%rd65+22000];
	add.f64 	%fd3630, %fd1364, %fd1365;
	st.global.f64 	[%rd4+10080], %fd3630;
	ld.global.s8 	%r1283, [%rd57];
	mul.wide.s32 	%rd830, %r1283, 5;
	ld.global.u8 	%rs152, [%rd58];
	cvt.u64.u16 	%rd831, %rs152;
	cvt.s64.s8 	%rd832, %rd831;
	add.s64 	%rd833, %rd830, %rd832;
	shl.b64 	%rd834, %rd833, 3;
	add.s64 	%rd835, %rd828, %rd834;
	ld.const.f64 	%fd1366, [%rd835+45640];
	ld.global.s8 	%rd836, [%rd57+-1];
	cvt.u32.u16 	%r1284, %rs152;
	cvt.s32.s8 	%r1285, %r1284;
	mul.wide.s32 	%rd837, %r1285, 24;
	add.s64 	%rd838, %rd833, %rd837;
	add.s64 	%rd839, %rd838, %rd836;
	shl.b64 	%rd840, %rd839, 3;
	add.s64 	%rd841, %rd828, %rd840;
	ld.const.f64 	%fd1367, [%rd841+23000];
	add.f64 	%fd3631, %fd1366, %fd1367;
	st.global.f64 	[%rd4+10088], %fd3631;
	abs.f64 	%fd1368, %fd3631;
	setp.leu.f64 	%p233, %fd1368, 0d41CDCD64FF800000;
	@%p233 bra 	$L__BB1_312;
	mov.b64 	%rd842, 9218868437227405312;
	st.global.u64 	[%rd4+10088], %rd842;
	mov.b64 	%rd843, -4616189618054758400;
	st.global.u64 	[%rd4+10080], %rd843;
	mov.f64 	%fd3631, 0d7FF0000000000000;
	mov.f64 	%fd3630, 0dBFF0000000000000;
$L__BB1_312:
	add.f64 	%fd1371, %fd3631, 0d4069000000000000;
	add.f64 	%fd1372, %fd3630, 0dC016CCCCCCCCCCCD;
	ld.global.f64 	%fd3634, [%rd4+10016];
	add.f64 	%fd1373, %fd1372, %fd3634;
	div.rn.f64 	%fd182, %fd1371, %fd1373;
	st.global.f64 	[%rd4+10096], %fd182;
	abs.f64 	%fd1374, %fd3633;
	setp.geu.f64 	%p234, %fd1374, 0d41CDCD64FF800000;
	@%p234 bra 	$L__BB1_315;
	add.f64 	%fd1375, %fd3633, 0d4069000000000000;
	add.f64 	%fd1376, %fd3632, 0dC016CCCCCCCCCCCD;
	add.f64 	%fd1377, %fd1376, %fd3634;
	div.rn.f64 	%fd1378, %fd1375, %fd1377;
	st.global.f64 	[%rd12], %fd1378;
	setp.geu.f64 	%p235, %fd1378, %fd182;
	@%p235 bra 	$L__BB1_316;
	st.global.f64 	[%rd9], %fd3630;
	st.global.f64 	[%rd10], %fd3631;
	st.global.f64 	[%rd12], %fd182;
	mov.f64 	%fd3632, %fd3630;
	mov.f64 	%fd3633, %fd3631;
	bra.uni 	$L__BB1_316;
$L__BB1_315:
	st.global.f64 	[%rd9], %fd3630;
	st.global.f64 	[%rd10], %fd3631;
	st.global.f64 	[%rd12], %fd182;
	mov.f64 	%fd3632, %fd3630;
	mov.f64 	%fd3633, %fd3631;
$L__BB1_316:
	ld.global.s8 	%r1299, [%rd57];
	mul.wide.s32 	%rd880, %r1299, 5;
	ld.global.s8 	%rd881, [%rd58];
	add.s64 	%rd882, %rd880, %rd881;
	shl.b64 	%rd883, %rd882, 3;
	mov.u64 	%rd884, parameter;
	add.s64 	%rd885, %rd884, %rd883;
	ld.const.f64 	%fd3635, [%rd885+45440];
	st.global.f64 	[%rd4+10080], %fd3635;
	ld.global.s8 	%r1300, [%rd57];
	mul.wide.s32 	%rd886, %r1300, 5;
	ld.global.s8 	%rd887, [%rd58];
	add.s64 	%rd888, %rd886, %rd887;
	shl.b64 	%rd889, %rd888, 3;
	add.s64 	%rd890, %rd884, %rd889;
	ld.const.f64 	%fd187, [%rd890+45640];
	st.global.f64 	[%rd4+10088], %fd187;
	add.f64 	%fd1415, %fd187, 0d4069000000000000;
	add.f64 	%fd1416, %fd3635, 0dC016CCCCCCCCCCCD;
	add.f64 	%fd1417, %fd1416, %fd3634;
	div.rn.f64 	%fd188, %fd1415, %fd1417;
	st.global.f64 	[%rd4+10096], %fd188;
	abs.f64 	%fd1418, %fd3633;
	setp.geu.f64 	%p243, %fd1418, 0d41CDCD64FF800000;
	@%p243 bra 	$L__BB1_320;
	ld.global.f64 	%fd1419, [%rd12];
	setp.geu.f64 	%p244, %fd1419, %fd188;
	@%p244 bra 	$L__BB1_319;
	st.global.f64 	[%rd7], %fd3635;
	st.global.f64 	[%rd8], %fd187;
	bra.uni 	$L__BB1_321;
$L__BB1_319:
	st.global.f64 	[%rd7], %fd3632;
	st.global.f64 	[%rd8], %fd3633;
	mov.f64 	%fd3635, %fd3632;
	bra.uni 	$L__BB1_321;
$L__BB1_320:
	st.global.f64 	[%rd7], %fd3635;
	st.global.f64 	[%rd8], %fd187;
$L__BB1_321:
	add.s32 	%r145, %r4033, -1;
	ld.global.u32 	%r146, [%rd5];
	add.s32 	%r147, %r2, %r4032;
	mad.lo.s32 	%r1301, %r146, %r145, %r147;
	mul.wide.s32 	%rd891, %r1301, 8;
	add.s64 	%rd66, %rd2, %rd891;
	ld.global.f64 	%fd190, [%rd66];
	abs.f64 	%fd1420, %fd190;
	abs.f64 	%fd1421, %fd3635;
	max.f64 	%fd1423, %fd1420, %fd1421;
	setp.leu.f64 	%p245, %fd1423, 0d41CDCD64FF800000;
	@%p245 bra 	$L__BB1_323;
	mov.b32 	%r3767, 0;
	st.global.u32 	[%rd3+248], %r3767;
	bra.uni 	$L__BB1_343;
$L__BB1_323:
	sub.f64 	%fd1424, %fd190, %fd3635;
	abs.f64 	%fd1425, %fd1424;
	setp.geu.f64 	%p246, %fd1425, 0d3EE4F8B588E368F1;
	@%p246 bra 	$L__BB1_1511;
	mov.b32 	%r1303, 1;
	st.global.u32 	[%rd3+248], %r1303;
	ld.global.f64 	%fd191, [%rd66+-5000];
	ld.global.f64 	%fd192, [%rd8];
	abs.f64 	%fd1426, %fd191;
	abs.f64 	%fd1427, %fd192;
	max.f64 	%fd1429, %fd1426, %fd1427;
	setp.gt.f64 	%p247, %fd1429, 0d41CDCD64FF800000;
	@%p247 bra 	$L__BB1_325;
	bra.uni 	$L__BB1_326;
$L__BB1_325:
	mov.b32 	%r3766, 0;
	st.global.u32 	[%rd3+248], %r3766;
	bra.uni 	$L__BB1_343;
$L__BB1_326:
	sub.f64 	%fd1430, %fd191, %fd192;
	abs.f64 	%fd1431, %fd1430;
	setp.geu.f64 	%p248, %fd1431, 0d3EE4F8B588E368F1;
	@%p248 bra 	$L__BB1_342;
	mov.b32 	%r1305, 1;
	st.global.u32 	[%rd3+248], %r1305;
	ld.global.f64 	%fd1433, [%rd4+10024];
	abs.f64 	%fd1434, %fd1433;
	setp.gt.f64 	%p249, %fd1434, 0d41CDCD64FF800000;
	mov.f64 	%fd3647, 0d3FE0000000000000;
	@%p249 bra 	$L__BB1_339;
	ld.global.u32 	%r1307, [%rd3+208];
	ld.global.u32 	%r1308, [%rd3+212];
	add.s32 	%r1309, %r1307, -1;
	mad.lo.s32 	%r1310, %r1309, %r146, %r1;
	add.s32 	%r1311, %r1310, %r1308;
	mul.wide.s32 	%rd892, %r1311, 8;
	add.s64 	%rd893, %rd2, %rd892;
	ld.global.f64 	%fd220, [%rd893];
	ld.global.f64 	%fd221, [%rd4+10008];
	ld.global.f64 	%fd222, [%rd893+5000];
	ld.global.f64 	%fd223, [%rd4+10000];
	mov.b32 	%r4051, 0;
	st.global.u32 	[%rd3+220], %r4051;
	st.global.u32 	[%rd3+216], %r4051;
	ld.global.u32 	%r175, [%rd3+200];
	setp.lt.s32 	%p250, %r175, 1;
	@%p250 bra 	$L__BB1_333;
	mov.b32 	%r4051, 0;
	mov.u32 	%r4047, %r4051;
$L__BB1_330:
	mul.wide.u32 	%rd894, %r4047, 4;
	add.s64 	%rd895, %rd3, %rd894;
	ld.global.u32 	%r1313, [%rd895];
	setp.lt.s32 	%p251, %r1313, 1;
	@%p251 bra 	$L__BB1_332;
	add.s32 	%r4051, %r4051, 1;
	st.global.u32 	[%rd3+220], %r4051;
$L__BB1_332:
	add.s32 	%r4047, %r4047, 1;
	st.global.u32 	[%rd3+216], %r4047;
	setp.lt.s32 	%p252, %r4047, %r175;
	@%p252 bra 	$L__BB1_330;
$L__BB1_333:
	mov.b32 	%r1314, 0;
	st.global.u32 	[%rd3+216], %r1314;
	setp.lt.s32 	%p253, %r146, 1;
	@%p253 bra 	$L__BB1_338;
	mov.b32 	%r4050, 0;
$L__BB1_335:
	mul.wide.u32 	%rd896, %r4050, 4;
	add.s64 	%rd897, %rd3, %rd896;
	ld.global.u32 	%r1316, [%rd897+100];
	setp.lt.s32 	%p254, %r1316, 1;
	@%p254 bra 	$L__BB1_337;
	add.s32 	%r4051, %r4051, 1;
	st.global.u32 	[%rd3+220], %r4051;
$L__BB1_337:
	add.s32 	%r4050, %r4050, 1;
	st.global.u32 	[%rd3+216], %r4050;
	setp.lt.s32 	%p255, %r4050, %r146;
	@%p255 bra 	$L__BB1_335;
$L__BB1_338:
	shr.u32 	%r1317, %r4051, 31;
	add.s32 	%r1318, %r4051, %r1317;
	shr.s32 	%r1319, %r1318, 1;
	add.s32 	%r1320, %r1319, -1;
	st.global.u32 	[%rd3+220], %r1320;
	cvt.rn.f64.s32 	%fd1435, %r1320;
	add.f64 	%fd1436, %fd222, %fd223;
	add.f64 	%fd1437, %fd1436, 0dC016CCCCCCCCCCCD;
	fma.rn.f64 	%fd1438, %fd1435, 0dBFE0A2B1704FF434, %fd1437;
	ld.global.f64 	%fd1439, [%rd4+10016];
	add.f64 	%fd1440, %fd1439, %fd1438;
	add.f64 	%fd1441, %fd220, %fd221;
	add.f64 	%fd1442, %fd1441, 0d4069000000000000;
	div.rn.f64 	%fd1443, %fd1442, %fd1440;
	add.f64 	%fd1444, %fd1443, 0dC071126666666666;
	fma.rn.f64 	%fd3647, %fd1444, 0d4059000000000000, 0d3FE0000000000000;
$L__BB1_339:
	cvt.rzi.s32.f64 	%r1321, %fd3647;
	cvt.rn.f64.s32 	%fd1445, %r1321;
	div.rn.f64 	%fd3648, %fd1445, 0d4059000000000000;
$L__BB1_340:
	ld.param.u32 	%r3952, [_Z15check_structurePcPiS0_iiPdS0_S_S0__param_2];
	st.global.f64 	[%rd4+10104], %fd3648;
	shl.b32 	%r1322, %r3952, 2;
	mov.u32 	%r1323, _ZZ4LAMPPcPiS0_S0_PdS0_S_PfE2GC;
	add.s32 	%r1324, %r1323, %r1322;
	ld.shared.u32 	%r1325, [%r1324];
	shr.u32 	%r1326, %r1325, 31;
	add.s32 	%r1327, %r1325, %r1326;
	shr.s32 	%r1328, %r1327, 1;
	shr.u32 	%r1329, %r1327, 31;
	add.s32 	%r1330, %r1328, %r1329;
	and.b32  	%r1331, %r1330, -2;
	sub.s32 	%r188, %r1328, %r1331;
	mad.lo.s32 	%r1332, %r188, -5, 49;
	cvt.rn.f64.u32 	%fd1446, %r1332;
	setp.leu.f64 	%p256, %fd3648, %fd1446;
	@%p256 bra 	$L__BB1_386;
	mov.b32 	%r3765, 0;
	st.global.u32 	[%rd3+264], %r3765;
	bra.uni 	$L__BB1_1510;
$L__BB1_342:
	mov.b32 	%r1304, 0;
	st.global.u32 	[%rd3+248], %r1304;
$L__BB1_343:
	mov.b32 	%r3768, 0;
	st.global.u32 	[%rd3+228], %r3768;
	mov.pred 	%p1106, -1;
	min.s32 	%r3769, %r4032, %r4033;
	setp.lt.s32 	%p1066, %r3769, 2;
	@%p1066 bra 	$L__BB1_347;
	cvt.u64.u32 	%rd3237, %r4033;
	add.s64 	%rd3238, %rd6, %rd3237;
	ld.global.s8 	%r3770, [%rd58];
	ld.global.u8 	%r3771, [%rd3238+-1];
	ld.global.u8 	%r3772, [%rd57];
	prmt.b32 	%r3773, %r3772, %r3771, 0x3340U;
	ld.global.u8 	%r3774, [%rd58+-1];
	prmt.b32 	%r3775, %r3774, 0, 0x3340U;
	prmt.b32 	%r3776, %r3773, %r3775, 0x5410U;
	mov.b32 	%r3777, 359705;
	dp4a.s32.u32 	%r3778, %r3776, %r3777, %r3770;
	mul.wide.s32 	%rd3239, %r3778, 8;
	mov.u64 	%rd3240, parameter;
	add.s64 	%rd3241, %rd3240, %rd3239;
	ld.const.f64 	%fd3441, [%rd3241];
	st.global.f64 	[%rd4+10104], %fd3441;
	ld.global.u32 	%r3779, [%rd5];
	mul.lo.s32 	%r3780, %r3779, %r145;
	add.s32 	%r3781, %r147, %r3780;
	mul.wide.s32 	%rd3242, %r3781, 8;
	add.s64 	%rd3243, %rd2, %rd3242;
	ld.global.f64 	%fd3442, [%rd3243];
	sub.s32 	%r3782, %r3780, %r3779;
	add.s32 	%r3783, %r147, %r3782;
	add.s32 	%r3784, %r3783, -1;
	mul.wide.s32 	%rd3244, %r3784, 8;
	add.s64 	%rd3245, %rd2, %rd3244;
	ld.global.f64 	%fd3443, [%rd3245];
	add.f64 	%fd3444, %fd3441, %fd3443;
	abs.f64 	%fd3445, %fd3442;
	abs.f64 	%fd3446, %fd3444;
	max.f64 	%fd3448, %fd3445, %fd3446;
	setp.gt.f64 	%p1067, %fd3448, 0d41CDCD64FF800000;
	sub.f64 	%fd3449, %fd3442, %fd3444;
	abs.f64 	%fd3450, %fd3449;
	setp.geu.f64 	%p1068, %fd3450, 0d3EE4F8B588E368F1;
	or.pred  	%p1069, %p1067, %p1068;
	@%p1069 bra 	$L__BB1_346;
	ld.param.u64 	%rd3389, [_Z15check_structurePcPiS0_iiPdS0_S_S0__param_5];
	ld.param.u32 	%r3981, [_Z15check_structurePcPiS0_iiPdS0_S_S0__param_3];
	mov.b32 	%r3787, 1;
	st.global.u32 	[%rd3+248], %r3787;
	add.s32 	%r4032, %r4032, -1;
	mul.wide.s32 	%rd3246, %r4033, 4;
	add.s64 	%rd3247, %rd3246, %rd3;
	st.global.u32 	[%rd3247+-8], %r4032;
	mad.lo.s32 	%r3788, %r3981, -1183, %r1;
	add.s32 	%r3789, %r3788, %r4032;
	add.s32 	%r3790, %r3789, 25;
	cvta.to.global.u64 	%rd3248, %rd3389;
	mul.wide.s32 	%rd3249, %r3790, 4;
	add.s64 	%rd3250, %rd3248, %rd3249;
	st.global.u32 	[%rd3250], %r145;
	st.global.u32 	[%rd3+228], %r3787;
	mov.pred 	%p1106, 0;
	mov.u32 	%r4033, %r145;
	bra.uni 	$L__BB1_347;
$L__BB1_346:
	mov.b32 	%r3785, 0;
	st.global.u32 	[%rd3+248], %r3785;
	ld.global.u32 	%r3786, [%rd3+228];
	setp.eq.s32 	%p1106, %r3786, 0;
$L__BB1_347:
	mov.b32 	%r3791, 3;
	st.global.u32 	[%rd3+216], %r3791;
	not.pred 	%p1071, %p1106;
	@%p1071 bra 	$L__BB1_290;
	mov.b32 	%r4036, 3;
$L__BB1_349:
	setp.gt.s32 	%p1072, %r4036, 32;
	@%p1072 bra 	$L__BB1_290;
	add.s32 	%r154, %r4033, -1;
	st.global.u32 	[%rd3+220], %r154;
	sub.s32 	%r3793, %r4032, %r4036;
	add.s32 	%r4041, %r3793, 1;
	st.global.u32 	[%rd3+224], %r4041;
	setp.gt.s32 	%p1073, %r4041, 0;
	mov.u32 	%r4042, %r154;
	@%p1073 bra 	$L__BB1_352;
	add.s32 	%r3795, %r4041, %r154;
	add.s32 	%r4042, %r3795, -1;
	st.global.u32 	[%rd3+220], %r4042;
	mov.b32 	%r4041, 1;
	st.global.u32 	[%rd3+224], %r4041;
$L__BB1_352:
	cvt.s64.s32 	%rd3251, %r4032;
	add.s64 	%rd67, %rd6, %rd3251;
	cvt.s64.s32 	%rd3252, %r4033;
	add.s64 	%rd68, %rd6, %rd3252;
	add.s32 	%r159, %r1, %r4032;
	add.s32 	%r160, %r159, 625;
$L__BB1_353:
	setp.lt.s32 	%p1074, %r4042, 1;
	setp.ge.s32 	%p1075, %r4041, %r4032;
	or.pred  	%p3, %p1074, %p1075;
	@%p3 bra 	$L__BB1_385;
	mov.b64 	%rd3253, -4616189618054758400;
	st.global.u64 	[%rd7], %rd3253;
	mov.b64 	%rd3254, 9218868437227405312;
	st.global.u64 	[%rd8], %rd3254;
	ld.global.u32 	%r163, [%rd3+220];
	ld.global.u32 	%r3796, [%rd3+224];
	mov.b64 	%rd3255, -4564063970805153792;
	st.global.u64 	[%rd12], %rd3255;
	mov.b64 	%rd3256, 0;
	st.global.u64 	[%rd11], %rd3256;
	not.b32 	%r3797, %r163;
	add.s32 	%r165, %r4033, %r3797;
	st.global.u32 	[%rd3+236], %r165;
	not.b32 	%r3798, %r3796;
	add.s32 	%r166, %r4032, %r3798;
	st.global.u32 	[%rd3+240], %r166;
	add.s32 	%r3799, %r166, %r165;
	add.s32 	%r167, %r3799, -1;
	st.global.u32 	[%rd3+244], %r167;
	setp.eq.s32 	%p1076, %r165, 0;
	setp.gt.s32 	%p1077, %r166, 0;
	and.pred  	%p1078, %p1076, %p1077;
	@%p1078 bra 	$L__BB1_356;
	setp.ne.s32 	%p1079, %r166, 0;
	setp.lt.s32 	%p1080, %r165, 1;
	or.pred  	%p1081, %p1079, %p1080;
	@%p1081 bra 	$L__BB1_367;
$L__BB1_356:
	setp.ne.s32 	%p1088, %r166, 1;
	setp.ne.s32 	%p1089, %r165, 1;
	and.pred  	%p1090, %p1088, %p1089;
	@%p1090 bra 	$L__BB1_364;
	setp.eq.s32 	%p1092, %r166, 1;
	and.pred  	%p1094, %p1092, %p1076;
	@%p1094 bra 	$L__BB1_360;
	setp.eq.s32 	%p1095, %r165, 1;
	setp.eq.s32 	%p1096, %r166, 0;
	and.pred  	%p1097, %p1096, %p1095;
	@%p1097 bra 	$L__BB1_360;
	ld.global.f64 	%fd3637, [%rd11];
	ld.global.f64 	%fd3636, [%rd12];
	bra.uni 	$L__BB1_361;
$L__BB1_360:
	mul.wide.s32 	%rd3340, %r167, 8;
	mov.u64 	%rd3341, parameter;
	add.s64 	%rd3342, %rd3341, %rd3340;
	ld.const.f64 	%fd3528, [%rd3342+25200];
	cvt.s64.s32 	%rd3343, %r163;
	add.s64 	%rd3344, %rd6, %rd3343;
	cvt.s64.s32 	%rd3345, %r3796;
	add.s64 	%rd3346, %rd6, %rd3345;
	ld.global.s8 	%r3905, [%rd67+27];
	ld.global.u8 	%r3906, [%rd3344];
	ld.global.u8 	%r3907, [%rd68];
	prmt.b32 	%r3908, %r3906, %r3907, 0x3340U;
	ld.global.u8 	%r3909, [%rd3346+27];
	prmt.b32 	%r3910, %r3909, 0, 0x3340U;
	prmt.b32 	%r3911, %r3908, %r3910, 0x5410U;
	mov.b32 	%r3912, 334205;
	dp4a.s32.u32 	%r3913, %r3911, %r3912, %r3905;
	mul.wide.s32 	%rd3347, %r3913, 8;
	add.s64 	%rd3348, %rd3341, %rd3347;
	ld.const.f64 	%fd3529, [%rd3348+5000];
	add.f64 	%fd3637, %fd3528, %fd3529;
	st.global.f64 	[%rd11], %fd3637;
	ld.global.u32 	%r3914, [%rd3+244];
	mul.wide.s32 	%rd3349, %r3914, 8;
	add.s64 	%rd3350, %rd3341, %rd3349;
	ld.const.f64 	%fd3530, [%rd3350+24480];
	ld.global.s8 	%r3915, [%rd67+27];
	ld.global.u8 	%r3916, [%rd3344];
	ld.global.u8 	%r3917, [%rd68];
	prmt.b32 	%r3918, %r3917, %r3916, 0x3340U;
	ld.global.u8 	%r3919, [%rd3346+27];
	prmt.b32 	%r3920, %r3919, 0, 0x3340U;
	prmt.b32 	%r3921, %r3918, %r3920, 0x5410U;
	mov.b32 	%r3922, 359705;
	dp4a.s32.u32 	%r3923, %r3921, %r3922, %r3915;
	mul.wide.s32 	%rd3351, %r3923, 8;
	add.s64 	%rd3352, %rd3341, %rd3351;
	ld.const.f64 	%fd3531, [%rd3352];
	add.f64 	%fd3636, %fd3530, %fd3531;
	st.global.f64 	[%rd12], %fd3636;
$L__BB1_361:
	add.s32 	%r3924, %r163, -1;
	ld.global.u32 	%r3925, [%rd5];
	add.s32 	%r3926, %r1, %r3796;
	mad.lo.s32 	%r3927, %r3925, %r3924, %r3926;
	mul.wide.s32 	%rd3353, %r3927, 8;
	add.s64 	%rd3354, %rd2, %rd3353;
	ld.global.f64 	%fd3532, [%rd3354];
	add.f64 	%fd3639, %fd3532, %fd3637;
	st.global.f64 	[%rd11], %fd3639;
	ld.global.u32 	%r3928, [%rd5];
	mad.lo.s32 	%r3929, %r3928, %r3924, %r3926;
	add.s32 	%r3930, %r3929, 625;
	mul.wide.s32 	%rd3355, %r3930, 8;
	add.s64 	%rd3356, %rd2, %rd3355;
	ld.global.f64 	%fd3533, [%rd3356];
	add.f64 	%fd3646, %fd3533, %fd3636;
	st.global.f64 	[%rd12], %fd3646;
	abs.f64 	%fd3534, %fd3639;
	setp.leu.f64 	%p1098, %fd3534, 0d41CDCD64FF800000;
	@%p1098 bra 	$L__BB1_363;
	mov.b64 	%rd3357, 9218868437227405312;
	st.global.u64 	[%rd11], %rd3357;
	mov.b64 	%rd3358, -4616189618054758400;
	st.global.u64 	[%rd12], %rd3358;
	mov.f64 	%fd3639, 0d7FF0000000000000;
	mov.f64 	%fd3646, 0dBFF0000000000000;
$L__BB1_363:
	add.f64 	%fd3537, %fd3639, 0d4069000000000000;
	add.f64 	%fd3538, %fd3646, 0dC016CCCCCCCCCCCD;
	ld.global.f64 	%fd3539, [%rd4+10016];
	add.f64 	%fd3540, %fd3538, %fd3539;
	div.rn.f64 	%fd3541, %fd3537, %fd3540;
	st.global.f64 	[%rd4+10056], %fd3541;
	ld.global.u32 	%r3931, [%rd5];
	mad.lo.s32 	%r3932, %r3931, %r154, %r159;
	mul.wide.s32 	%rd3359, %r3932, 8;
	add.s64 	%rd3360, %rd2, %rd3359;
	ld.global.f64 	%fd3542, [%rd3360];
	add.f64 	%fd3543, %fd3542, 0d4069000000000000;
	ld.global.f64 	%fd3544, [%rd3360+5000];
	add.f64 	%fd3545, %fd3544, 0dC016CCCCCCCCCCCD;
	add.f64 	%fd3546, %fd3545, %fd3539;
	div.rn.f64 	%fd3547, %fd3543, %fd3546;
	st.global.f64 	[%rd4+10064], %fd3547;
	st.global.f64 	[%rd4+10040], %fd3646;
	st.global.f64 	[%rd4+10048], %fd3639;
	bra.uni 	$L__BB1_376;
$L__BB1_364:
	mul.wide.s32 	%rd3303, %r167, 8;
	mov.u64 	%rd3304, parameter;
	add.s64 	%rd3305, %rd3304, %rd3303;
	ld.const.f64 	%fd3502, [%rd3305+25200];
	cvt.s64.s32 	%rd3306, %r163;
	add.s64 	%rd3307, %rd6, %rd3306;
	ld.global.s8 	%r3891, [%rd3307];
	mul.wide.s32 	%rd3308, %r3891, 5;
	cvt.s64.s32 	%rd3309, %r3796;
	add.s64 	%rd3310, %rd6, %rd3309;
	ld.global.s8 	%rd3311, [%rd3310+27];
	add.s64 	%rd3312, %rd3308, %rd3311;
	shl.b64 	%rd3313, %rd3312, 3;
	add.s64 	%rd3314, %rd3304, %rd3313;
	ld.const.f64 	%fd3503, [%rd3314+45640];
	add.f64 	%fd3504, %fd3502, %fd3503;
	ld.global.s8 	%r3892, [%rd68];
	mul.wide.s32 	%rd3315, %r3892, 5;
	ld.global.s8 	%rd3316, [%rd67+27];
	add.s64 	%rd3317, %rd3315, %rd3316;
	shl.b64 	%rd3318, %rd3317, 3;
	add.s64 	%rd3319, %rd3304, %rd3318;
	ld.const.f64 	%fd3505, [%rd3319+45640];
	add.f64 	%fd3506, %fd3504, %fd3505;
	st.global.f64 	[%rd11], %fd3506;
	add.s32 	%r3893, %r163, -1;
	ld.global.u32 	%r3894, [%rd3+204];
	add.s32 	%r3895, %r1, %r3796;
	mad.lo.s32 	%r3896, %r3894, %r3893, %r3895;
	mul.wide.s32 	%rd3320, %r3896, 8;
	add.s64 	%rd3321, %rd2, %rd3320;
	ld.global.f64 	%fd3507, [%rd3321];
	add.f64 	%fd3641, %fd3507, %fd3506;
	st.global.f64 	[%rd11], %fd3641;
	ld.global.u32 	%r3897, [%rd3+244];
	mul.wide.s32 	%rd3322, %r3897, 8;
	add.s64 	%rd3323, %rd3304, %rd3322;
	ld.const.f64 	%fd3508, [%rd3323+24480];
	ld.global.s8 	%r3898, [%rd3307];
	mul.wide.s32 	%rd3324, %r3898, 5;
	ld.global.s8 	%rd3325, [%rd3310+27];
	add.s64 	%rd3326, %rd3324, %rd3325;
	shl.b64 	%rd3327, %rd3326, 3;
	add.s64 	%rd3328, %rd3304, %rd3327;
	ld.const.f64 	%fd3509, [%rd3328+45440];
	add.f64 	%fd3510, %fd3508, %fd3509;
	ld.global.s8 	%r3899, [%rd68];
	mul.wide.s32 	%rd3329, %r3899, 5;
	ld.global.s8 	%rd3330, [%rd67+27];
	add.s64 	%rd3331, %rd3329, %rd3330;
	shl.b64 	%rd3332, %rd3331, 3;
	add.s64 	%rd3333, %rd3304, %rd3332;
	ld.const.f64 	%fd3511, [%rd3333+45440];
	add.f64 	%fd3512, %fd3510, %fd3511;
	st.global.f64 	[%rd12], %fd3512;
	ld.global.u32 	%r3900, [%rd3+204];
	mad.lo.s32 	%r3901, %r3900, %r3893, %r3895;
	add.s32 	%r3902, %r3901, 625;
	mul.wide.s32 	%rd3334, %r3902, 8;
	add.s64 	%rd3335, %rd2, %rd3334;
	ld.global.f64 	%fd3513, [%rd3335];
	add.f64 	%fd3646, %fd3513, %fd3512;
	st.global.f64 	[%rd12], %fd3646;
	abs.f64 	%fd3514, %fd3641;
	setp.leu.f64 	%p1091, %fd3514, 0d41CDCD64FF800000;
	@%p1091 bra 	$L__BB1_366;
	mov.b64 	%rd3336, 9218868437227405312;
	st.global.u64 	[%rd11], %rd3336;
	mov.b64 	%rd3337, -4616189618054758400;
	st.global.u64 	[%rd12], %rd3337;
	mov.f64 	%fd3641, 0d7FF0000000000000;
	mov.f64 	%fd3646, 0dBFF0000000000000;
$L__BB1_366:
	add.f64 	%fd3517, %fd3641, 0d4069000000000000;
	add.f64 	%fd3518, %fd3646, 0dC016CCCCCCCCCCCD;
	ld.global.f64 	%fd3519, [%rd4+10016];
	add.f64 	%fd3520, %fd3518, %fd3519;
	div.rn.f64 	%fd3521, %fd3517, %fd3520;
	st.global.f64 	[%rd4+10056], %fd3521;
	ld.global.u32 	%r3903, [%rd5];
	mad.lo.s32 	%r3904, %r3903, %r154, %r159;
	mul.wide.s32 	%rd3338, %r3904, 8;
	add.s64 	%rd3339, %rd2, %rd3338;
	ld.global.f64 	%fd3522, [%rd3339];
	add.f64 	%fd3523, %fd3522, 0d4069000000000000;
	ld.global.f64 	%fd3524, [%rd3339+5000];
	add.f64 	%fd3525, %fd3524, 0dC016CCCCCCCCCCCD;
	add.f64 	%fd3526, %fd3525, %fd3519;
	div.rn.f64 	%fd3527, %fd3523, %fd3526;
	st.global.f64 	[%rd4+10064], %fd3527;
	st.global.f64 	[%rd4+10040], %fd3646;
	st.global.f64 	[%rd4+10048], %fd3641;
	bra.uni 	$L__BB1_376;
$L__BB1_367:
	setp.ne.s32 	%p1082, %r165, 1;
	setp.ne.s32 	%p1083, %r166, 1;
	or.pred  	%p1084, %p1082, %p1083;
	@%p1084 bra 	$L__BB1_373;
	cvt.s64.s32 	%rd3282, %r163;
	add.s64 	%rd3283, %rd6, %rd3282;
	cvt.s64.s32 	%rd3284, %r3796;
	add.s64 	%rd3285, %rd6, %rd3284;
	ld.global.s8 	%r3848, [%rd3285+28];
	ld.global.u8 	%r3849, [%rd3283+1];
	ld.global.u8 	%r3850, [%rd3283];
	prmt.b32 	%r3851, %r3850, %r3849, 0x3340U;
	ld.global.u8 	%r3852, [%rd3285+27];
	prmt.b32 	%r3853, %r3852, 0, 0x3340U;
	prmt.b32 	%r3854, %r3851, %r3853, 0x5410U;
	mov.b32 	%r3855, 334205;
	dp4a.s32.u32 	%r3856, %r3854, %r3855, %r3848;
	mul.wide.s32 	%rd3286, %r3856, 8;
	mov.u64 	%rd3287, parameter;
	add.s64 	%rd3288, %rd3287, %rd3286;
	ld.const.f64 	%fd3480, [%rd3288+10000];
	ld.global.s8 	%r3857, [%rd68+-1];
	ld.global.u8 	%r3858, [%rd67+27];
	ld.global.u8 	%r3859, [%rd67+26];
	prmt.b32 	%r3860, %r3859, %r3858, 0x3340U;
	ld.global.u8 	%r3861, [%rd68];
	prmt.b32 	%r3862, %r3861, 0, 0x3340U;
	prmt.b32 	%r3863, %r3860, %r3862, 0x5410U;
	mov.b32 	%r3864, 359705;
	dp4a.s32.u32 	%r3865, %r3863, %r3864, %r3857;
	mul.wide.s32 	%rd3289, %r3865, 8;
	add.s64 	%rd3290, %rd3287, %rd3289;
	ld.const.f64 	%fd3481, [%rd3290+10000];
	add.f64 	%fd3482, %fd3480, %fd3481;
	st.global.f64 	[%rd12], %fd3482;
	add.s32 	%r3866, %r163, -1;
	ld.global.u32 	%r3867, [%rd5];
	add.s32 	%r3868, %r2, %r3796;
	mad.lo.s32 	%r3869, %r3867, %r3866, %r3868;
	mul.wide.s32 	%rd3291, %r3869, 8;
	add.s64 	%rd3292, %rd2, %rd3291;
	ld.global.f64 	%fd3483, [%rd3292];
	add.f64 	%fd3646, %fd3483, %fd3482;
	st.global.f64 	[%rd12], %fd3646;
	ld.global.s8 	%r3870, [%rd3285+28];
	ld.global.u8 	%r3871, [%rd3283+1];
	ld.global.u8 	%r3872, [%rd3283];
	prmt.b32 	%r3873, %r3872, %r3871, 0x3340U;
	ld.global.u8 	%r3874, [%rd3285+27];
	prmt.b32 	%r3875, %r3874, 0, 0x3340U;
	prmt.b32 	%r3876, %r3873, %r3875, 0x5410U;
	dp4a.s32.u32 	%r3877, %r3876, %r3855, %r3870;
	mul.wide.s32 	%rd3293, %r3877, 8;
	add.s64 	%rd3294, %rd3287, %rd3293;
	ld.const.f64 	%fd3484, [%rd3294+15000];
	ld.global.s8 	%r3878, [%rd68+-1];
	ld.global.u8 	%r3879, [%rd67+27];
	ld.global.u8 	%r3880, [%rd67+26];
	prmt.b32 	%r3881, %r3880, %r3879, 0x3340U;
	ld.global.u8 	%r3882, [%rd68];
	prmt.b32 	%r3883, %r3882, 0, 0x3340U;
	prmt.b32 	%r3884, %r3881, %r3883, 0x5410U;
	dp4a.s32.u32 	%r3885, %r3884, %r3864, %r3878;
	mul.wide.s32 	%rd3295, %r3885, 8;
	add.s64 	%rd3296, %rd3287, %rd3295;
	ld.const.f64 	%fd3485, [%rd3296+15000];
	add.f64 	%fd3486, %fd3484, %fd3485;
	st.global.f64 	[%rd11], %fd3486;
	ld.global.u32 	%r3886, [%rd5];
	mad.lo.s32 	%r3887, %r3886, %r3866, %r3868;
	add.s32 	%r3888, %r3887, -625;
	mul.wide.s32 	%rd3297, %r3888, 8;
	add.s64 	%rd3298, %rd2, %rd3297;
	ld.global.f64 	%fd3487, [%rd3298];
	add.f64 	%fd3643, %fd3487, %fd3486;
	st.global.f64 	[%rd11], %fd3643;
	abs.f64 	%fd3488, %fd3643;
	setp.leu.f64 	%p1086, %fd3488, 0d41CDCD64FF800000;
	@%p1086 bra 	$L__BB1_370;
	mov.b64 	%rd3299, 9218868437227405312;
	st.global.u64 	[%rd11], %rd3299;
	mov.b64 	%rd3300, -4616189618054758400;
	st.global.u64 	[%rd12], %rd3300;
	mov.f64 	%fd3643, 0d7FF0000000000000;
	mov.f64 	%fd3646, 0dBFF0000000000000;
$L__BB1_370:
	add.f64 	%fd3491, %fd3643, 0d4069000000000000;
	add.f64 	%fd3492, %fd3646, 0dC016CCCCCCCCCCCD;
	ld.global.f64 	%fd3493, [%rd4+10016];
	add.f64 	%fd3494, %fd3492, %fd3493;
	div.rn.f64 	%fd3495, %fd3491, %fd3494;
	st.global.f64 	[%rd4+10056], %fd3495;
	ld.global.u32 	%r3889, [%rd5];
	mad.lo.s32 	%r3890, %r3889, %r154, %r159;
	mul.wide.s32 	%rd3301, %r3890, 8;
	add.s64 	%rd3302, %rd2, %rd3301;
	ld.global.f64 	%fd3496, [%rd3302];
	add.f64 	%fd3497, %fd3496, 0d4069000000000000;
	ld.global.f64 	%fd3498, [%rd3302+5000];
	add.f64 	%fd3499, %fd3498, 0dC016CCCCCCCCCCCD;
	add.f64 	%fd3500, %fd3499, %fd3493;
	div.rn.f64 	%fd3501, %fd3497, %fd3500;
	st.global.f64 	[%rd4+10064], %fd3501;
	setp.ge.f64 	%p1087, %fd3495, %fd3501;
	@%p1087 bra 	$L__BB1_372;
	ld.global.f64 	%fd3646, [%rd7];
	bra.uni 	$L__BB1_376;
$L__BB1_372:
	st.global.f64 	[%rd7], %fd3646;
	st.global.f64 	[%rd8], %fd3643;
	bra.uni 	$L__BB1_376;
$L__BB1_373:
	mul.wide.s32 	%rd3257, %r167, 8;
	mov.u64 	%rd3258, parameter;
	add.s64 	%rd3259, %rd3258, %rd3257;
	ld.const.f64 	%fd3452, [%rd3259+24960];
	cvt.s64.s32 	%rd3260, %r163;
	add.s64 	%rd3261, %rd6, %rd3260;
	cvt.s64.s32 	%rd3262, %r3796;
	add.s64 	%rd3263, %rd6, %rd3262;
	ld.global.s8 	%r3800, [%rd3263+28];
	ld.global.u8 	%r3801, [%rd3261+1];
	ld.global.u8 	%r3802, [%rd3261];
	prmt.b32 	%r3803, %r3802, %r3801, 0x3340U;
	ld.global.u8 	%r3804, [%rd3263+27];
	prmt.b32 	%r3805, %r3804, 0, 0x3340U;
	prmt.b32 	%r3806, %r3803, %r3805, 0x5410U;
	mov.b32 	%r3807, 334205;
	dp4a.s32.u32 	%r3808, %r3806, %r3807, %r3800;
	mul.wide.s32 	%rd3264, %r3808, 8;
	add.s64 	%rd3265, %rd3258, %rd3264;
	ld.const.f64 	%fd3453, [%rd3265+30440];
	add.f64 	%fd3454, %fd3452, %fd3453;
	ld.global.s8 	%r3809, [%rd68+-1];
	ld.global.u8 	%r3810, [%rd67+27];
	ld.global.u8 	%r3811, [%rd67+26];
	prmt.b32 	%r3812, %r3811, %r3810, 0x3340U;
	ld.global.u8 	%r3813, [%rd68];
	prmt.b32 	%r3814, %r3813, 0, 0x3340U;
	prmt.b32 	%r3815, %r3812, %r3814, 0x5410U;
	mov.b32 	%r3816, 359705;
	dp4a.s32.u32 	%r3817, %r3815, %r3816, %r3809;
	mul.wide.s32 	%rd3266, %r3817, 8;
	add.s64 	%rd3267, %rd3258, %rd3266;
	ld.const.f64 	%fd3455, [%rd3267+30440];
	add.f64 	%fd3456, %fd3454, %fd3455;
	st.global.f64 	[%rd11], %fd3456;
	add.s32 	%r3818, %r163, -1;
	ld.global.u32 	%r3819, [%rd3+204];
	add.s32 	%r3820, %r1, %r3796;
	mad.lo.s32 	%r3821, %r3819, %r3818, %r3820;
	mul.wide.s32 	%rd3268, %r3821, 8;
	add.s64 	%rd3269, %rd2, %rd3268;
	ld.global.f64 	%fd3457, [%rd3269];
	add.f64 	%fd3645, %fd3457, %fd3456;
	st.global.f64 	[%rd11], %fd3645;
	ld.global.u32 	%r3822, [%rd3+244];
	mul.wide.s32 	%rd3270, %r3822, 8;
	add.s64 	%rd3271, %rd3258, %rd3270;
	ld.const.f64 	%fd3458, [%rd3271+24240];
	ld.global.s8 	%r3823, [%rd3263+28];
	ld.global.u8 	%r3824, [%rd3261+1];
	ld.global.u8 	%r3825, [%rd3261];
	prmt.b32 	%r3826, %r3825, %r3824, 0x3340U;
	ld.global.u8 	%r3827, [%rd3263+27];
	prmt.b32 	%r3828, %r3827, 0, 0x3340U;
	prmt.b32 	%r3829, %r3826, %r3828, 0x5410U;
	dp4a.s32.u32 	%r3830, %r3829, %r3807, %r3823;
	mul.wide.s32 	%rd3272, %r3830, 8;
	add.s64 	%rd3273, %rd3258, %rd3272;
	ld.const.f64 	%fd3459, [%rd3273+25440];
	add.f64 	%fd3460, %fd3458, %fd3459;
	ld.global.s8 	%r3831, [%rd68+-1];
	ld.global.u8 	%r3832, [%rd67+27];
	ld.global.u8 	%r3833, [%rd67+26];
	prmt.b32 	%r3834, %r3833, %r3832, 0x3340U;
	ld.global.u8 	%r3835, [%rd68];
	prmt.b32 	%r3836, %r3835, 0, 0x3340U;
	prmt.b32 	%r3837, %r3834, %r3836, 0x5410U;
	dp4a.s32.u32 	%r3838, %r3837, %r3816, %r3831;
	mul.wide.s32 	%rd3274, %r3838, 8;
	add.s64 	%rd3275, %rd3258, %rd3274;
	ld.const.f64 	%fd3461, [%rd3275+25440];
	add.f64 	%fd3462, %fd3460, %fd3461;
	ld.global.u32 	%r3839, [%rd3+236];
	ld.global.u32 	%r3840, [%rd3+240];
	sub.s32 	%r3841, %r3839, %r3840;
	abs.s32 	%r3842, %r3841;
	cvt.rn.f64.s32 	%fd3463, %r3842;
	fma.rn.f64 	%fd3464, %fd3463, 0dBFEEF3E864B31D04, %fd3462;
	st.global.f64 	[%rd12], %fd3464;
	ld.global.u32 	%r3843, [%rd3+204];
	mad.lo.s32 	%r3844, %r3843, %r3818, %r3820;
	add.s32 	%r3845, %r3844, 625;
	mul.wide.s32 	%rd3276, %r3845, 8;
	add.s64 	%rd3277, %rd2, %rd3276;
	ld.global.f64 	%fd3465, [%rd3277];
	add.f64 	%fd3646, %fd3465, %fd3464;
	st.global.f64 	[%rd12], %fd3646;
	abs.f64 	%fd3466, %fd3645;
	setp.leu.f64 	%p1085, %fd3466, 0d41CDCD64FF800000;
	@%p1085 bra 	$L__BB1_375;
	mov.b64 	%rd3278, 9218868437227405312;
	st.global.u64 	[%rd11], %rd3278;
	mov.b64 	%rd3279, -4616189618054758400;
	st.global.u64 	[%rd12], %rd3279;
	mov.f64 	%fd3645, 0d7FF0000000000000;
	mov.f64 	%fd3646, 0dBFF0000000000000;
$L__BB1_375:
	add.f64 	%fd3469, %fd3645, 0d4069000000000000;
	add.f64 	%fd3470, %fd3646, 0dC016CCCCCCCCCCCD;
	ld.global.f64 	%fd3471, [%rd4+10016];
	add.f64 	%fd3472, %fd3470, %fd3471;
	div.rn.f64 	%fd3473, %fd3469, %fd3472;
	st.global.f64 	[%rd4+10056], %fd3473;
	ld.global.u32 	%r3846, [%rd5];
	mad.lo.s32 	%r3847, %r3846, %r154, %r159;
	mul.wide.s32 	%rd3280, %r3847, 8;
	add.s64 	%rd3281, %rd2, %rd3280;
	ld.global.f64 	%fd3474, [%rd3281];
	add.f64 	%fd3475, %fd3474, 0d4069000000000000;
	ld.global.f64 	%fd3476, [%rd3281+5000];
	add.f64 	%fd3477, %fd3476, 0dC016CCCCCCCCCCCD;
	add.f64 	%fd3478, %fd3477, %fd3471;
	div.rn.f64 	%fd3479, %fd3475, %fd3478;
	st.global.f64 	[%rd4+10064], %fd3479;
	st.global.f64 	[%rd4+10040], %fd3646;
	st.global.f64 	[%rd4+10048], %fd3645;
$L__BB1_376:
	ld.global.u32 	%r3933, [%rd5];
	mad.lo.s32 	%r3934, %r3933, %r154, %r160;
	mul.wide.s32 	%rd3361, %r3934, 8;
	add.s64 	%rd69, %rd2, %rd3361;
	ld.global.f64 	%fd217, [%rd69];
	abs.f64 	%fd3548, %fd217;
	abs.f64 	%fd3549, %fd3646;
	max.f64 	%fd3551, %fd3548, %fd3549;
	setp.leu.f64 	%p1099, %fd3551, 0d41CDCD64FF800000;
	@%p1099 bra 	$L__BB1_378;
	mov.b32 	%r3944, 0;
	st.global.u32 	[%rd3+248], %r3944;
	bra.uni 	$L__BB1_384;
$L__BB1_378:
	sub.f64 	%fd3552, %fd217, %fd3646;
	abs.f64 	%fd3553, %fd3552;
	setp.geu.f64 	%p1100, %fd3553, 0d3EE4F8B588E368F1;
	@%p1100 bra 	$L__BB1_1512;
	mov.b32 	%r3936, 1;
	st.global.u32 	[%rd3+248], %r3936;
	ld.global.f64 	%fd218, [%rd69+-5000];
	ld.global.f64 	%fd219, [%rd8];
	abs.f64 	%fd3554, %fd218;
	abs.f64 	%fd3555, %fd219;
	max.f64 	%fd3557, %fd3554, %fd3555;
	setp.gt.f64 	%p1101, %fd3557, 0d41CDCD64FF800000;
	@%p1101 bra 	$L__BB1_380;
	bra.uni 	$L__BB1_381;
$L__BB1_380:
	mov.b32 	%r3943, 0;
	st.global.u32 	[%rd3+248], %r3943;
	bra.uni 	$L__BB1_384;
$L__BB1_381:
	sub.f64 	%fd3558, %fd218, %fd219;
	abs.f64 	%fd3559, %fd3558;
	setp.geu.f64 	%p1102, %fd3559, 0d3EE4F8B588E368F1;
	@%p1102 bra 	$L__BB1_383;
	ld.param.u64 	%rd3390, [_Z15check_structurePcPiS0_iiPdS0_S_S0__param_5];
	ld.param.u32 	%r3982, [_Z15check_structurePcPiS0_iiPdS0_S_S0__param_3];
	mov.b32 	%r3938, 1;
	st.global.u32 	[%rd3+248], %r3938;
	ld.global.u32 	%r4033, [%rd3+220];
	ld.global.u32 	%r4032, [%rd3+224];
	mad.lo.s32 	%r3939, %r3982, -1183, %r1;
	add.s32 	%r3940, %r3939, %r4033;
	cvta.to.global.u64 	%rd3362, %rd3390;
	mul.wide.s32 	%rd3363, %r3940, 4;
	add.s64 	%rd3364, %rd3362, %rd3363;
	st.global.u32 	[%rd3364], %r4032;
	add.s32 	%r3941, %r3939, %r4032;
	add.s32 	%r3942, %r3941, 25;
	mul.wide.s32 	%rd3365, %r3942, 4;
	add.s64 	%rd3366, %rd3362, %rd3365;
	st.global.u32 	[%rd3366], %r4033;
	st.global.u32 	[%rd3+228], %r3938;
	bra.uni 	$L__BB1_385;
$L__BB1_383:
	mov.b32 	%r3937, 0;
	st.global.u32 	[%rd3+248], %r3937;
$L__BB1_384:
	ld.global.u32 	%r3945, [%rd3+220];
	add.s32 	%r4042, %r3945, -1;
	st.global.u32 	[%rd3+220], %r4042;
	ld.global.u32 	%r3946, [%rd3+224];
	add.s32 	%r4041, %r3946, 1;
	st.global.u32 	[%rd3+224], %r4041;
	ld.global.u32 	%r3947, [%rd3+228];
	setp.eq.s32 	%p1103, %r3947, 0;
	@%p1103 bra 	$L__BB1_353;
$L__BB1_385:
	ld.global.u32 	%r3948, [%rd3+216];
	add.s32 	%r4036, %r3948, 1;
	st.global.u32 	[%rd3+216], %r4036;
	@%p3 bra 	$L__BB1_349;
	bra.uni 	$L__BB1_290;
$L__BB1_386:
	ld.param.u32 	%r3953, [_Z15check_structurePcPiS0_iiPdS0_S_S0__param_2];
	ld.param.u64 	%rd3373, [_Z15check_structurePcPiS0_iiPdS0_S_S0__param_1];
	ld.param.u64 	%rd3368, [_Z15check_structurePcPiS0_iiPdS0_S_S0__param_0];
	cvta.to.global.u64 	%rd70, %rd3368;
	ld.global.u32 	%r1333, [%rd3+256];
	shl.b32 	%r1334, %r1333, 2;
	shl.b32 	%r1335, %r3953, 5;
	mov.u32 	%r1336, _ZZ4LAMPPcPiS0_S0_PdS0_S_PfE4turn;
	add.s32 	%r1337, %r1336, %r1335;
	add.s32 	%r1338, %r1337, %r1334;
	ld.shared.u32 	%r1339, [%r1338];
	ld.global.u32 	%r1340, [%rd3+260];
	shl.b32 	%r1341, %r1340, 2;
	add.s32 	%r1342, %r1337, %r1341;
	ld.shared.u32 	%r189, [%r1342];
	mul.wide.s32 	%rd898, %r1333, 4;
	mov.u64 	%rd899, const_int;
	add.s64 	%rd900, %rd899, %rd898;
	ld.const.u32 	%r190, [%rd900+44];
	mul.wide.s32 	%rd901, %r1340, 4;
	add.s64 	%rd902, %rd899, %rd901;
	ld.const.u32 	%r191, [%rd902+44];
	mul.lo.s32 	%r1343, %r1339, 10;
	cvta.to.global.u64 	%rd71, %rd3373;
	mul.wide.s32 	%rd903, %r1343, 4;
	add.s64 	%rd72, %rd71, %rd903;
	ld.global.u32 	%r192, [%rd72];
	ld.global.u32 	%r193, [%rd72+4];
	mov.b32 	%r1344, 0;
	st.global.u32 	[%rd3+216], %r1344;
	and.b32  	%r1345, %r193, -2147483647;
	setp.ne.s32 	%p257, %r1345, 1;
	@%p257 bra 	$L__BB1_388;
	mov.b32 	%r1376, 0;
	st.global.u32 	[%rd3+248], %r1376;
	bra.uni 	$L__BB1_399;
$L__BB1_388:
	mov.b32 	%r1346, 1;
	st.global.u32 	[%rd3+248], %r1346;
	setp.lt.s32 	%p258, %r193, 2;
	@%p258 bra 	$L__BB1_403;
	add.s32 	%r194, %r193, %r192;
	shr.u32 	%r1348, %r193, 31;
	add.s32 	%r1349, %r193, %r1348;
	shr.s32 	%r195, %r1349, 1;
	mov.b32 	%r196, 0;
$L__BB1_390:
	add.s32 	%r1350, %r196, %r192;
	cvt.s64.s32 	%rd904, %r1350;
	add.s64 	%rd905, %rd70, %rd904;
	ld.global.u8 	%rs17, [%rd905];
	setp.ne.s16 	%p259, %rs17, 65;
	not.b32 	%r1351, %r196;
	add.s32 	%r1352, %r194, %r1351;
	cvt.s64.s32 	%rd906, %r1352;
	add.s64 	%rd907, %rd70, %rd906;
	ld.global.u8 	%rs18, [%rd907];
	@%p259 bra 	$L__BB1_392;
	setp.ne.s16 	%p260, %rs18, 84;
	@%p260 bra 	$L__BB1_395;
$L__BB1_392:
	setp.ne.s16 	%p261, %rs17, 84;
	@%p261 bra 	$L__BB1_394;
	setp.ne.s16 	%p262, %rs18, 65;
	@%p262 bra 	$L__BB1_395;
$L__BB1_394:
	setp.eq.s16 	%p263, %rs17, 84;
	setp.eq.s16 	%p264, %rs17, 65;
	setp.ne.s16 	%p265, %rs18, 65;
	or.pred  	%p266, %p265, %p263;
	setp.ne.s16 	%p267, %rs18, 84;
	or.pred  	%p268, %p267, %p264;
	and.pred  	%p269, %p266, %p268;
	@%p269 bra 	$L__BB1_396;
$L__BB1_395:
	mov.b32 	%r1353, 0;
	st.global.u32 	[%rd3+248], %r1353;
	bra.uni 	$L__BB1_399;
$L__BB1_396:
	setp.eq.s16 	%p270, %rs17, 67;
	setp.ne.s16 	%p271, %rs18, 71;
	and.pred  	%p272, %p271, %p270;
	@%p272 bra 	$L__BB1_398;
	setp.eq.s16 	%p275, %rs17, 71;
	setp.ne.s16 	%p276, %rs18, 67;
	xor.pred  	%p277, %p275, %p276;
	or.pred  	%p278, %p271, %p270;
	and.pred  	%p279, %p277, %p278;
	@%p279 bra 	$L__BB1_402;
$L__BB1_398:
	mov.b32 	%r1375, 0;
	st.global.u32 	[%rd3+248], %r1375;
$L__BB1_399:
	setp.gt.u32 	%p309, %r3, 2146435070;
	mov.f64 	%fd3649, %fd2;
	@%p309 bra 	$L__BB1_401;
	setp.gt.u32 	%p310, %r5, 1073127582;
	selp.f64 	%fd1513, %fd4, %fd3, %p310;
	selp.u32 	%r1377, 1, 0, %p310;
	add.s32 	%r1378, %r4, %r1377;
	add.f64 	%fd1514, %fd1513, 0dBFF0000000000000;
	add.f64 	%fd1515, %fd1513, 0d3FF0000000000000;
	rcp.approx.ftz.f64 	%fd1516, %fd1515;
	neg.f64 	%fd1517, %fd1515;
	fma.rn.f64 	%fd1518, %fd1517, %fd1516, 0d3FF0000000000000;
	fma.rn.f64 	%fd1519, %fd1518, %fd1518, %fd1518;
	fma.rn.f64 	%fd1520, %fd1519, %fd1516, %fd1516;
	mul.f64 	%fd1521, %fd1514, %fd1520;
	fma.rn.f64 	%fd1522, %fd1514, %fd1520, %fd1521;
	mul.f64 	%fd1523, %fd1522, %fd1522;
	fma.rn.f64 	%fd1524, %fd1523, 0d3EB1380B3AE80F1E, 0d3ED0EE258B7A8B04;
	fma.rn.f64 	%fd1525, %fd1524, %fd1523, 0d3EF3B2669F02676F;
	fma.rn.f64 	%fd1526, %fd1525, %fd1523, 0d3F1745CBA9AB0956;
	fma.rn.f64 	%fd1527, %fd1526, %fd1523, 0d3F3C71C72D1B5154;
	fma.rn.f64 	%fd1528, %fd1527, %fd1523, 0d3F624924923BE72D;
	fma.rn.f64 	%fd1529, %fd1528, %fd1523, 0d3F8999999999A3C4;
	fma.rn.f64 	%fd1530, %fd1529, %fd1523, 0d3FB5555555555554;
	sub.f64 	%fd1531, %fd1514, %fd1522;
	add.f64 	%fd1532, %fd1531, %fd1531;
	neg.f64 	%fd1533, %fd1522;
	fma.rn.f64 	%fd1534, %fd1533, %fd1514, %fd1532;
	mul.f64 	%fd1535, %fd1520, %fd1534;
	mul.f64 	%fd1536, %fd1523, %fd1530;
	fma.rn.f64 	%fd1537, %fd1536, %fd1522, %fd1535;
	xor.b32  	%r1379, %r1378, -2147483648;
	mov.b32 	%r1380, 1127219200;
	mov.b64 	%fd1538, {%r1379, %r1380};
	sub.f64 	%fd1539, %fd1538, %fd1;
	fma.rn.f64 	%fd1540, %fd1539, 0d3FE62E42FEFA39EF, %fd1522;
	fma.rn.f64 	%fd1541, %fd1539, 0dBFE62E42FEFA39EF, %fd1540;
	sub.f64 	%fd1542, %fd1541, %fd1522;
	sub.f64 	%fd1543, %fd1537, %fd1542;
	fma.rn.f64 	%fd1544, %fd1539, 0d3C7ABC9E3B39803F, %fd1543;
	add.f64 	%fd3649, %fd1540, %fd1544;
$L__BB1_401:
	mul.f64 	%fd1545, %fd3649, 0d3FFFCB923A29C77A;
	st.global.f64 	[%rd4+10016], %fd1545;
	bra.uni 	$L__BB1_423;
$L__BB1_402:
	add.s32 	%r196, %r196, 1;
	st.global.u32 	[%rd3+216], %r196;
	setp.lt.s32 	%p280, %r196, %r195;
	@%p280 bra 	$L__BB1_390;
$L__BB1_403:
	mul.lo.s32 	%r1354, %r189, 10;
	mul.wide.s32 	%rd908, %r1354, 4;
	add.s64 	%rd909, %rd71, %rd908;
	ld.global.u32 	%r198, [%rd909];
	ld.global.u32 	%r199, [%rd909+4];
	mov.b32 	%r1355, 0;
	st.global.u32 	[%rd3+216], %r1355;
	and.b32  	%r1356, %r199, -2147483647;
	setp.ne.s32 	%p281, %r1356, 1;
	@%p281 bra 	$L__BB1_405;
	mov.b32 	%r1370, 0;
	st.global.u32 	[%rd3+248], %r1370;
	bra.uni 	$L__BB1_413;
$L__BB1_405:
	mov.b32 	%r1357, 1;
	st.global.u32 	[%rd3+248], %r1357;
	setp.lt.s32 	%p282, %r199, 2;
	@%p282 bra 	$L__BB1_420;
	add.s32 	%r200, %r199, %r198;
	shr.u32 	%r1359, %r199, 31;
	add.s32 	%r1360, %r199, %r1359;
	shr.s32 	%r201, %r1360, 1;
	mov.b32 	%r202, 0;
$L__BB1_407:
	add.s32 	%r1361, %r202, %r198;
	cvt.s64.s32 	%rd910, %r1361;
	add.s64 	%rd911, %rd70, %rd910;
	ld.global.u8 	%rs19, [%rd911];
	setp.ne.s16 	%p283, %rs19, 65;
	not.b32 	%r1362, %r202;
	add.s32 	%r1363, %r200, %r1362;
	cvt.s64.s32 	%rd912, %r1363;
	add.s64 	%rd913, %rd70, %rd912;
	ld.global.u8 	%rs20, [%rd913];
	@%p283 bra 	$L__BB1_409;
	setp.ne.s16 	%p284, %rs20, 84;
	@%p284 bra 	$L__BB1_412;
$L__BB1_409:
	setp.ne.s16 	%p285, %rs19, 84;
	@%p285 bra 	$L__BB1_411;
	setp.ne.s16 	%p286, %rs20, 65;
	@%p286 bra 	$L__BB1_412;
$L__BB1_411:
	setp.eq.s16 	%p287, %rs19, 84;
	setp.eq.s16 	%p288, %rs19, 65;
	setp.ne.s16 	%p289, %rs20, 65;
	or.pred  	%p290, %p289, %p287;
	setp.ne.s16 	%p291, %rs20, 84;
	or.pred  	%p292, %p291, %p288;
	and.pred  	%p293, %p290, %p292;
	@%p293 bra 	$L__BB1_416;
$L__BB1_412:
	mov.b32 	%r1364, 0;
	st.global.u32 	[%rd3+248], %r1364;
$L__BB1_413:
	setp.gt.u32 	%p307, %r3, 2146435070;
	mov.f64 	%fd3651, %fd2;
	@%p307 bra 	$L__BB1_415;
	setp.gt.u32 	%p308, %r5, 1073127582;
	selp.f64 	%fd1480, %fd4, %fd3, %p308;
	selp.u32 	%r1371, 1, 0, %p308;
	add.s32 	%r1372, %r4, %r1371;
	add.f64 	%fd1481, %fd1480, 0dBFF0000000000000;
	add.f64 	%fd1482, %fd1480, 0d3FF0000000000000;
	rcp.approx.ftz.f64 	%fd1483, %fd1482;
	neg.f64 	%fd1484, %fd1482;
	fma.rn.f64 	%fd1485, %fd1484, %fd1483, 0d3FF0000000000000;
	fma.rn.f64 	%fd1486, %fd1485, %fd1485, %fd1485;
	fma.rn.f64 	%fd1487, %fd1486, %fd1483, %fd1483;
	mul.f64 	%fd1488, %fd1481, %fd1487;
	fma.rn.f64 	%fd1489, %fd1481, %fd1487, %fd1488;
	mul.f64 	%fd1490, %fd1489, %fd1489;
	fma.rn.f64 	%fd1491, %fd1490, 0d3EB1380B3AE80F1E, 0d3ED0EE258B7A8B04;
	fma.rn.f64 	%fd1492, %fd1491, %fd1490, 0d3EF3B2669F02676F;
	fma.rn.f64 	%fd1493, %fd1492, %fd1490, 0d3F1745CBA9AB0956;
	fma.rn.f64 	%fd1494, %fd1493, %fd1490, 0d3F3C71C72D1B5154;
	fma.rn.f64 	%fd1495, %fd1494, %fd1490, 0d3F624924923BE72D;
	fma.rn.f64 	%fd1496, %fd1495, %fd1490, 0d3F8999999999A3C4;
	fma.rn.f64 	%fd1497, %fd1496, %fd1490, 0d3FB5555555555554;
	sub.f64 	%fd1498, %fd1481, %fd1489;
	add.f64 	%fd1499, %fd1498, %fd1498;
	neg.f64 	%fd1500, %fd1489;
	fma.rn.f64 	%fd1501, %fd1500, %fd1481, %fd1499;
	mul.f64 	%fd1502, %fd1487, %fd1501;
	mul.f64 	%fd1503, %fd1490, %fd1497;
	fma.rn.f64 	%fd1504, %fd1503, %fd1489, %fd1502;
	xor.b32  	%r1373, %r1372, -2147483648;
	mov.b32 	%r1374, 1127219200;
	mov.b64 	%fd1505, {%r1373, %r1374};
	sub.f64 	%fd1506, %fd1505, %fd1;
	fma.rn.f64 	%fd1507, %fd1506, 0d3FE62E42FEFA39EF, %fd1489;
	fma.rn.f64 	%fd1508, %fd1506, 0dBFE62E42FEFA39EF, %fd1507;
	sub.f64 	%fd1509, %fd1508, %fd1489;
	sub.f64 	%fd1510, %fd1504, %fd1509;
	fma.rn.f64 	%fd1511, %fd1506, 0d3C7ABC9E3B39803F, %fd1510;
	add.f64 	%fd3651, %fd1507, %fd1511;
$L__BB1_415:
	mul.f64 	%fd1512, %fd3651, 0d3FFFCB923A29C77A;
	st.global.f64 	[%rd4+10016], %fd1512;
	bra.uni 	$L__BB1_423;
$L__BB1_416:
	setp.eq.s16 	%p294, %rs19, 67;
	setp.ne.s16 	%p295, %rs20, 71;
	and.pred  	%p296, %p295, %p294;
	@%p296 bra 	$L__BB1_418;
	setp.eq.s16 	%p299, %rs19, 71;
	setp.ne.s16 	%p300, %rs20, 67;
	xor.pred  	%p301, %p299, %p300;
	or.pred  	%p302, %p295, %p294;
	and.pred  	%p303, %p301, %p302;
	@%p303 bra 	$L__BB1_419;
$L__BB1_418:
	mov.b32 	%r1369, 0;
	st.global.u32 	[%rd3+248], %r1369;
	bra.uni 	$L__BB1_413;
$L__BB1_419:
	add.s32 	%r202, %r202, 1;
	st.global.u32 	[%rd3+216], %r202;
	setp.lt.s32 	%p304, %r202, %r201;
	@%p304 bra 	$L__BB1_407;
$L__BB1_420:
	setp.gt.u32 	%p305, %r6, 2146435070;
	mov.f64 	%fd3650, %fd5;
	@%p305 bra 	$L__BB1_422;
	setp.gt.u32 	%p306, %r8, 1073127582;
	selp.f64 	%fd1447, %fd7, %fd6, %p306;
	selp.u32 	%r1365, 1, 0, %p306;
	add.s32 	%r1366, %r7, %r1365;
	add.f64 	%fd1448, %fd1447, 0dBFF0000000000000;
	add.f64 	%fd1449, %fd1447, 0d3FF0000000000000;
	rcp.approx.ftz.f64 	%fd1450, %fd1449;
	neg.f64 	%fd1451, %fd1449;
	fma.rn.f64 	%fd1452, %fd1451, %fd1450, 0d3FF0000000000000;
	fma.rn.f64 	%fd1453, %fd1452, %fd1452, %fd1452;
	fma.rn.f64 	%fd1454, %fd1453, %fd1450, %fd1450;
	mul.f64 	%fd1455, %fd1448, %fd1454;
	fma.rn.f64 	%fd1456, %fd1448, %fd1454, %fd1455;
	mul.f64 	%fd1457, %fd1456, %fd1456;
	fma.rn.f64 	%fd1458, %fd1457, 0d3EB1380B3AE80F1E, 0d3ED0EE258B7A8B04;
	fma.rn.f64 	%fd1459, %fd1458, %fd1457, 0d3EF3B2669F02676F;
	fma.rn.f64 	%fd1460, %fd1459, %fd1457, 0d3F1745CBA9AB0956;
	fma.rn.f64 	%fd1461, %fd1460, %fd1457, 0d3F3C71C72D1B5154;
	fma.rn.f64 	%fd1462, %fd1461, %fd1457, 0d3F624924923BE72D;
	fma.rn.f64 	%fd1463, %fd1462, %fd1457, 0d3F8999999999A3C4;
	fma.rn.f64 	%fd1464, %fd1463, %fd1457, 0d3FB5555555555554;
	sub.f64 	%fd1465, %fd1448, %fd1456;
	add.f64 	%fd1466, %fd1465, %fd1465;
	neg.f64 	%fd1467, %fd1456;
	fma.rn.f64 	%fd1468, %fd1467, %fd1448, %fd1466;
	mul.f64 	%fd1469, %fd1454, %fd1468;
	mul.f64 	%fd1470, %fd1457, %fd1464;
	fma.rn.f64 	%fd1471, %fd1470, %fd1456, %fd1469;
	xor.b32  	%r1367, %r1366, -2147483648;
	mov.b32 	%r1368, 1127219200;
	mov.b64 	%fd1472, {%r1367, %r1368};
	sub.f64 	%fd1473, %fd1472, %fd1;
	fma.rn.f64 	%fd1474, %fd1473, 0d3FE62E42FEFA39EF, %fd1456;
	fma.rn.f64 	%fd1475, %fd1473, 0dBFE62E42FEFA39EF, %fd1474;
	sub.f64 	%fd1476, %fd1475, %fd1456;
	sub.f64 	%fd1477, %fd1471, %fd1476;
	fma.rn.f64 	%fd1478, %fd1473, 0d3C7ABC9E3B39803F, %fd1477;
	add.f64 	%fd3650, %fd1474, %fd1478;
$L__BB1_422:
	mul.f64 	%fd1479, %fd3650, 0d3FFFCB923A29C77A;
	st.global.f64 	[%rd4+10016], %fd1479;
$L__BB1_423:
	ld.global.u32 	%r204, [%rd72+4];
	st.global.u32 	[%rd3+200], %r204;
	mul.lo.s32 	%r1381, %r189, 10;
	mul.wide.s32 	%rd914, %r1381, 4;
	add.s64 	%rd73, %rd71, %rd914;
	ld.global.u32 	%r1382, [%rd73+4];
	st.global.u32 	[%rd3+204], %r1382;
	setp.eq.s32 	%p311, %r190, 0;
	@%p311 bra 	$L__BB1_429;
	setp.lt.s32 	%p312, %r204, 1;
	@%p312 bra 	$L__BB1_450;
	mov.b32 	%r4056, 1;
$L__BB1_426:
	mov.u32 	%r207, %r4056;
	ld.global.u32 	%r1384, [%rd72];
	ld.global.u32 	%r1385, [%rd72+4];
	sub.s32 	%r1386, %r1384, %r207;
	add.s32 	%r1387, %r1386, %r1385;
	cvt.s64.s32 	%rd915, %r1387;
	add.s64 	%rd916, %rd70, %rd915;
	ld.global.u8 	%rs168, [%rd916];
	setp.gt.s16 	%p313, %rs168, 70;
	@%p313 bra 	$L__BB1_444;
	setp.eq.s16 	%p316, %rs168, 65;
	@%p316 bra 	$L__BB1_428;
	bra.uni 	$L__BB1_442;
$L__BB1_428:
	cvt.u64.u32 	%rd923, %r207;
	add.s64 	%rd924, %rd6, %rd923;
	mov.b16 	%rs172, 3;
	st.global.u8 	[%rd924], %rs172;
	bra.uni 	$L__BB1_449;
$L__BB1_429:
	setp.lt.s32 	%p319, %r204, 1;
	@%p319 bra 	$L__BB1_450;
	mov.b32 	%r4055, 1;
$L__BB1_431:
	mov.u32 	%r205, %r4055;
	ld.global.u32 	%r1390, [%rd72];
	add.s32 	%r1391, %r205, %r1390;
	add.s32 	%r1392, %r1391, -1;
	cvt.s64.s32 	%rd927, %r1392;
	add.s64 	%rd928, %rd70, %rd927;
	ld.global.u8 	%rs174, [%rd928];
	setp.gt.s16 	%p320, %rs174, 70;
	@%p320 bra 	$L__BB1_435;
	setp.eq.s16 	%p323, %rs174, 65;
	@%p323 bra 	$L__BB1_438;
	setp.eq.s16 	%p324, %rs174, 67;
	@%p324 bra 	$L__BB1_434;
	bra.uni 	$L__BB1_440;
$L__BB1_434:
	cvt.s64.s32 	%rd933, %r205;
	add.s64 	%rd934, %rd6, %rd933;
	mov.b16 	%rs177, 1;
	st.global.u8 	[%rd934], %rs177;
	bra.uni 	$L__BB1_441;
$L__BB1_435:
	setp.eq.s16 	%p321, %rs174, 71;
	@%p321 bra 	$L__BB1_439;
	setp.eq.s16 	%p322, %rs174, 84;
	@%p322 bra 	$L__BB1_437;
	bra.uni 	$L__BB1_440;
$L__BB1_437:
	cvt.s64.s32 	%rd929, %r205;
	add.s64 	%rd930, %rd6, %rd929;
	mov.b16 	%rs175, 3;
	st.global.u8 	[%rd930], %rs175;
	bra.uni 	$L__BB1_441;
$L__BB1_438:
	cvt.s64.s32 	%rd935, %r205;
	add.s64 	%rd936, %rd6, %rd935;
	mov.b16 	%rs178, 0;
	st.global.u8 	[%rd936], %rs178;
	bra.uni 	$L__BB1_441;
$L__BB1_439:
	cvt.s64.s32 	%rd931, %r205;
	add.s64 	%rd932, %rd6, %rd931;
	mov.b16 	%rs176, 2;
	st.global.u8 	[%rd932], %rs176;
	bra.uni 	$L__BB1_441;
$L__BB1_440:
	cvt.s64.s32 	%rd937, %r205;
	add.s64 	%rd938, %rd6, %rd937;
	mov.b16 	%rs179, 4;
	st.global.u8 	[%rd938], %rs179;
$L__BB1_441:
	add.s32 	%r4055, %r205, 1;
	ld.global.u32 	%r1393, [%rd3+200];
	setp.lt.s32 	%p325, %r205, %r1393;
	@%p325 bra 	$L__BB1_431;
	bra.uni 	$L__BB1_450;
$L__BB1_442:
	setp.eq.s16 	%p317, %rs168, 67;
	@%p317 bra 	$L__BB1_443;
	bra.uni 	$L__BB1_448;
$L__BB1_443:
	cvt.u64.u32 	%rd921, %r207;
	add.s64 	%rd922, %rd6, %rd921;
	mov.b16 	%rs171, 2;
	st.global.u8 	[%rd922], %rs171;
	bra.uni 	$L__BB1_449;
$L__BB1_444:
	setp.eq.s16 	%p314, %rs168, 71;
	@%p314 bra 	$L__BB1_447;
	setp.ne.s16 	%p315, %rs168, 84;
	@%p315 bra 	$L__BB1_448;
	cvt.u64.u32 	%rd917, %r207;
	add.s64 	%rd918, %rd6, %rd917;
	mov.b16 	%rs169, 0;
	st.global.u8 	[%rd918], %rs169;
	bra.uni 	$L__BB1_449;
$L__BB1_447:
	cvt.u64.u32 	%rd919, %r207;
	add.s64 	%rd920, %rd6, %rd919;
	mov.b16 	%rs170, 1;
	st.global.u8 	[%rd920], %rs170;
	bra.uni 	$L__BB1_449;
$L__BB1_448:
	cvt.u64.u32 	%rd925, %r207;
	add.s64 	%rd926, %rd6, %rd925;
	mov.b16 	%rs173, 4;
	st.global.u8 	[%rd926], %rs173;
$L__BB1_449:
	add.s32 	%r4056, %r207, 1;
	ld.global.u32 	%r1388, [%rd3+200];
	setp.lt.s32 	%p318, %r207, %r1388;
	@%p318 bra 	$L__BB1_426;
$L__BB1_450:
	setp.eq.s32 	%p326, %r191, 0;
	@%p326 bra 	$L__BB1_456;
	ld.global.u32 	%r4059, [%rd5];
	setp.lt.s32 	%p327, %r4059, 1;
	@%p327 bra 	$L__BB1_477;
	mov.b32 	%r4058, 1;
$L__BB1_453:
	mov.u32 	%r214, %r4058;
	ld.global.u32 	%r1395, [%rd73];
	add.s32 	%r1396, %r214, %r1395;
	add.s32 	%r1397, %r1396, -1;
	cvt.s64.s32 	%rd939, %r1397;
	add.s64 	%rd940, %rd70, %rd939;
	ld.global.u8 	%rs180, [%rd940];
	setp.gt.s16 	%p328, %rs180, 70;
	@%p328 bra 	$L__BB1_471;
	setp.eq.s16 	%p331, %rs180, 65;
	@%p331 bra 	$L__BB1_455;
	bra.uni 	$L__BB1_469;
$L__BB1_455:
	cvt.s64.s32 	%rd947, %r214;
	add.s64 	%rd948, %rd6, %rd947;
	mov.b16 	%rs184, 3;
	st.global.u8 	[%rd948+27], %rs184;
	bra.uni 	$L__BB1_476;
$L__BB1_456:
	ld.global.u32 	%r4059, [%rd5];
	setp.lt.s32 	%p334, %r4059, 1;
	@%p334 bra 	$L__BB1_477;
	mov.b32 	%r4057, 1;
$L__BB1_458:
	mov.u32 	%r211, %r4057;
	ld.global.u32 	%r1399, [%rd73];
	ld.global.u32 	%r1400, [%rd73+4];
	sub.s32 	%r1401, %r1399, %r211;
	add.s32 	%r1402, %r1401, %r1400;
	cvt.s64.s32 	%rd951, %r1402;
	add.s64 	%rd952, %rd70, %rd951;
	ld.global.u8 	%rs186, [%rd952];
	setp.gt.s16 	%p335, %rs186, 70;
	@%p335 bra 	$L__BB1_462;
	setp.eq.s16 	%p338, %rs186, 65;
	@%p338 bra 	$L__BB1_465;
	setp.eq.s16 	%p339, %rs186, 67;
	@%p339 bra 	$L__BB1_461;
	bra.uni 	$L__BB1_467;
$L__BB1_461:
	cvt.u64.u32 	%rd957, %r211;
	add.s64 	%rd958, %rd6, %rd957;
	mov.b16 	%rs189, 1;
	st.global.u8 	[%rd958+27], %rs189;
	bra.uni 	$L__BB1_468;
$L__BB1_462:
	setp.eq.s16 	%p336, %rs186, 71;
	@%p336 bra 	$L__BB1_466;
	setp.eq.s16 	%p337, %rs186, 84;
	@%p337 bra 	$L__BB1_464;
	bra.uni 	$L__BB1_467;
$L__BB1_464:
	cvt.u64.u32 	%rd953, %r211;
	add.s64 	%rd954, %rd6, %rd953;
	mov.b16 	%rs187, 3;
	st.global.u8 	[%rd954+27], %rs187;
	bra.uni 	$L__BB1_468;
$L__BB1_465:
	cvt.u64.u32 	%rd959, %r211;
	add.s64 	%rd960, %rd6, %rd959;
	mov.b16 	%rs190, 0;
	st.global.u8 	[%rd960+27], %rs190;
	bra.uni 	$L__BB1_468;
$L__BB1_466:
	cvt.u64.u32 	%rd955, %r211;
	add.s64 	%rd956, %rd6, %rd955;
	mov.b16 	%rs188, 2;
	st.global.u8 	[%rd956+27], %rs188;
	bra.uni 	$L__BB1_468;
$L__BB1_467:
	cvt.u64.u32 	%rd961, %r211;
	add.s64 	%rd962, %rd6, %rd961;
	mov.b16 	%rs191, 4;
	st.global.u8 	[%rd962+27], %rs191;
$L__BB1_468:
	add.s32 	%r4057, %r211, 1;
	ld.global.u32 	%r4059, [%rd5];
	setp.lt.s32 	%p340, %r211, %r4059;
	@%p340 bra 	$L__BB1_458;
	bra.uni 	$L__BB1_477;
$L__BB1_469:
	setp.eq.s16 	%p332, %rs180, 67;
	@%p332 bra 	$L__BB1_470;
	bra.uni 	$L__BB1_475;
$L__BB1_470:
	cvt.s64.s32 	%rd945, %r214;
	add.s64 	%rd946, %rd6, %rd945;
	mov.b16 	%rs183, 2;
	st.global.u8 	[%rd946+27], %rs183;
	bra.uni 	$L__BB1_476;
$L__BB1_471:
	setp.eq.s16 	%p329, %rs180, 71;
	@%p329 bra 	$L__BB1_474;
	setp.ne.s16 	%p330, %rs180, 84;
	@%p330 bra 	$L__BB1_475;
	cvt.s64.s32 	%rd941, %r214;
	add.s64 	%rd942, %rd6, %rd941;
	mov.b16 	%rs181, 0;
	st.global.u8 	[%rd942+27], %rs181;
	bra.uni 	$L__BB1_476;
$L__BB1_474:
	cvt.s64.s32 	%rd943, %r214;
	add.s64 	%rd944, %rd6, %rd943;
	mov.b16 	%rs182, 1;
	st.global.u8 	[%rd944+27], %rs182;
	bra.uni 	$L__BB1_476;
$L__BB1_475:
	cvt.s64.s32 	%rd949, %r214;
	add.s64 	%rd950, %rd6, %rd949;
	mov.b16 	%rs185, 4;
	st.global.u8 	[%rd950+27], %rs185;
$L__BB1_476:
	add.s32 	%r4058, %r214, 1;
	ld.global.u32 	%r4059, [%rd5];
	setp.lt.s32 	%p333, %r214, %r4059;
	@%p333 bra 	$L__BB1_453;
$L__BB1_477:
	ld.param.u32 	%r3962, [_Z15check_structurePcPiS0_iiPdS0_S_S0__param_3];
	mul.lo.s32 	%r1403, %r3962, 54;
	add.s32 	%r1404, %r1403, %r4059;
	add.s32 	%r1405, %r1404, 28;
	cvt.s64.s32 	%rd963, %r1405;
	add.s64 	%rd964, %rd1, %rd963;
	mov.b16 	%rs192, 4;
	st.global.u8 	[%rd964], %rs192;
	st.global.u8 	[%rd6+27], %rs192;
	ld.global.u32 	%r1406, [%rd3+200];
	add.s32 	%r1407, %r1403, %r1406;
	add.s32 	%r1408, %r1407, 1;
	cvt.s64.s32 	%rd965, %r1408;
	add.s64 	%rd966, %rd1, %rd965;
	st.global.u8 	[%rd966], %rs192;
	st.global.u8 	[%rd6], %rs192;
	mov.b32 	%r1409, 1;
	st.global.u32 	[%rd3+216], %r1409;
	ld.global.u32 	%r4065, [%rd3+200];
	setp.lt.s32 	%p341, %r4065, 1;
	@%p341 bra 	$L__BB1_487;
	ld.global.u32 	%r4063, [%rd5];
	mov.b32 	%r4066, 1;
$L__BB1_479:
	mov.b32 	%r1411, 1;
	st.global.u32 	[%rd3+220], %r1411;
	setp.lt.s32 	%p342, %r4063, 1;
	@%p342 bra 	$L__BB1_486;
	mov.b32 	%r4064, 1;
$L__BB1_481:
	ld.global.u32 	%r225, [%rd3+216];
	cvt.s64.s32 	%rd967, %r225;
	add.s64 	%rd968, %rd6, %rd967;
	ld.global.s8 	%r1413, [%rd968];
	cvt.s64.s32 	%rd969, %r4064;
	add.s64 	%rd970, %rd6, %rd969;
	ld.global.s8 	%r1414, [%rd970+27];
	add.s32 	%r1415, %r1414, %r1413;
	setp.eq.s32 	%p343, %r1415, 3;
	@%p343 bra 	$L__BB1_483;
	add.s32 	%r1416, %r225, -1;
	mad.lo.s32 	%r1417, %r1416, %r4063, %r1;
	add.s32 	%r1418, %r1417, %r4064;
	mul.wide.s32 	%rd971, %r1418, 8;
	add.s64 	%rd972, %rd2, %rd971;
	mov.b64 	%rd973, 9218868437227405312;
	st.global.u64 	[%rd972], %rd973;
	ld.global.u32 	%r1419, [%rd3+216];
	add.s32 	%r1420, %r1419, -1;
	ld.global.u32 	%r1421, [%rd3+204];
	ld.global.u32 	%r1422, [%rd3+220];
	mad.lo.s32 	%r1423, %r1420, %r1421, %r2;
	add.s32 	%r1424, %r1423, %r1422;
	mul.wide.s32 	%rd974, %r1424, 8;
	add.s64 	%rd975, %rd2, %rd974;
	mov.b64 	%rd976, -4616189618054758400;
	st.global.u64 	[%rd975], %rd976;
	bra.uni 	$L__BB1_484;
$L__BB1_483:
	add.s32 	%r1425, %r225, -1;
	mad.lo.s32 	%r1426, %r1425, %r4063, %r1;
	add.s32 	%r1427, %r1426, %r4064;
	mul.wide.s32 	%rd977, %r1427, 8;
	add.s64 	%rd978, %rd2, %rd977;
	mov.b64 	%rd979, 0;
	st.global.u64 	[%rd978], %rd979;
	ld.global.u32 	%r1428, [%rd3+216];
	add.s32 	%r1429, %r1428, -1;
	ld.global.u32 	%r1430, [%rd3+204];
	ld.global.u32 	%r1431, [%rd3+220];
	mad.lo.s32 	%r1432, %r1429, %r1430, %r2;
	add.s32 	%r1433, %r1432, %r1431;
	mul.wide.s32 	%rd980, %r1433, 8;
	add.s64 	%rd981, %rd2, %rd980;
	mov.b64 	%rd982, -4564063970805153792;
	st.global.u64 	[%rd981], %rd982;
$L__BB1_484:
	ld.global.u32 	%r1434, [%rd3+220];
	add.s32 	%r4064, %r1434, 1;
	st.global.u32 	[%rd3+220], %r4064;
	ld.global.u32 	%r4063, [%rd3+204];
	setp.lt.s32 	%p344, %r1434, %r4063;
	@%p344 bra 	$L__BB1_481;
	ld.global.u32 	%r4066, [%rd3+216];
	ld.global.u32 	%r4065, [%rd3+200];
$L__BB1_486:
	add.s32 	%r233, %r4066, 1;
	st.global.u32 	[%rd3+216], %r233;
	setp.lt.s32 	%p345, %r4066, %r4065;
	mov.u32 	%r4066, %r233;
	@%p345 bra 	$L__BB1_479;
$L__BB1_487:
	mov.b32 	%r1435, 1;
	st.global.u32 	[%rd3+228], %r1435;
	setp.lt.s32 	%p346, %r4065, 1;
	@%p346 bra 	$L__BB1_583;
	ld.global.u32 	%r4082, [%rd5];
	mov.b32 	%r4086, 1;
$L__BB1_489:
	mov.b32 	%r1437, 1;
	st.global.u32 	[%rd3+232], %r1437;
	setp.lt.s32 	%p347, %r4082, 1;
	@%p347 bra 	$L__BB1_582;
	mov.b32 	%r4074, 1;
$L__BB1_491:
	ld.global.u32 	%r1439, [%rd3+228];
	add.s32 	%r1440, %r1439, -1;
	mad.lo.s32 	%r1441, %r1440, %r4082, %r1;
	add.s32 	%r1442, %r1441, %r4074;
	mul.wide.s32 	%rd983, %r1442, 8;
	add.s64 	%rd984, %rd2, %rd983;
	ld.global.f64 	%fd1546, [%rd984];
	abs.f64 	%fd1547, %fd1546;
	setp.geu.f64 	%p348, %fd1547, 0d41CDCD64FF800000;
	mov.u32 	%r4083, %r4074;
	@%p348 bra 	$L__BB1_580;
	mov.b64 	%rd985, -4616189618054758400;
	st.global.u64 	[%rd7], %rd985;
	mov.b64 	%rd986, 9218868437227405312;
	st.global.u64 	[%rd8], %rd986;
	ld.global.u32 	%r243, [%rd3+228];
	ld.global.u32 	%r244, [%rd3+232];
	cvt.s64.s32 	%rd987, %r243;
	add.s64 	%rd74, %rd6, %rd987;
	ld.global.u8 	%rs21, [%rd74];
	cvt.u32.u16 	%r1443, %rs21;
	cvt.s32.s8 	%r1444, %r1443;
	cvt.s64.s32 	%rd988, %r244;
	add.s64 	%rd75, %rd6, %rd988;
	ld.global.u8 	%rs22, [%rd75+27];
	cvt.u32.u16 	%r1445, %rs22;
	cvt.s32.s8 	%r1446, %r1445;
	add.s32 	%r1447, %r1446, %r1444;
	setp.eq.s32 	%p349, %r1447, 3;
	@%p349 bra 	$L__BB1_494;
	add.s32 	%r1448, %r243, -1;
	ld.global.u32 	%r1449, [%rd5];
	add.s32 	%r1450, %r2, %r244;
	mad.lo.s32 	%r1451, %r1449, %r1448, %r1450;
	mul.wide.s32 	%rd989, %r1451, 8;
	add.s64 	%rd990, %rd2, %rd989;
	mov.b64 	%rd991, -4616189618054758400;
	st.global.u64 	[%rd990], %rd991;
	ld.global.u32 	%r1452, [%rd5];
	mad.lo.s32 	%r1453, %r1452, %r1448, %r1450;
	add.s32 	%r1454, %r1453, -625;
	mul.wide.s32 	%rd992, %r1454, 8;
	add.s64 	%rd993, %rd2, %rd992;
	mov.b64 	%rd994, 9218868437227405312;
	st.global.u64 	[%rd993], %rd994;
	ld.global.f64 	%fd3663, [%rd8];
	bra.uni 	$L__BB1_523;
$L__BB1_494:
	cvt.s32.s8 	%r1456, %r1443;
	mul.wide.s32 	%rd995, %r1456, 5;
	cvt.u64.u16 	%rd996, %rs22;
	cvt.s64.s8 	%rd997, %rd996;
	add.s64 	%rd998, %rd995, %rd997;
	shl.b64 	%rd999, %rd998, 3;
	mov.u64 	%rd1000, parameter;
	add.s64 	%rd1001, %rd1000, %rd999;
	ld.const.f64 	%fd1548, [%rd1001+45440];
	ld.global.s8 	%r1457, [%rd74+-1];
	cvt.u32.u16 	%r1458, %rs22;
	ld.global.u8 	%r1459, [%rd75+26];
	prmt.b32 	%r1460, %r1459, %r1458, 0x3340U;
	prmt.b32 	%r1461, %r1443, 0, 0x3340U;
	prmt.b32 	%r1462, %r1460, %r1461, 0x5410U;
	mov.b32 	%r1463, 359705;
	dp4a.s32.u32 	%r1464, %r1462, %r1463, %r1457;
	mul.wide.s32 	%rd1002, %r1464, 8;
	add.s64 	%rd1003, %rd1000, %rd1002;
	ld.const.f64 	%fd1549, [%rd1003+35440];
	add.f64 	%fd3660, %fd1548, %fd1549;
	st.global.f64 	[%rd9], %fd3660;
	ld.global.s8 	%r1465, [%rd74];
	mul.wide.s32 	%rd1004, %r1465, 5;
	ld.global.u8 	%rs193, [%rd75+27];
	cvt.u64.u16 	%rd1005, %rs193;
	cvt.s64.s8 	%rd1006, %rd1005;
	add.s64 	%rd1007, %rd1004, %rd1006;
	shl.b64 	%rd1008, %rd1007, 3;
	add.s64 	%rd1009, %rd1000, %rd1008;
	ld.const.f64 	%fd1550, [%rd1009+45640];
	ld.global.s8 	%r1466, [%rd74+-1];
	ld.global.u8 	%r1467, [%rd75+26];
	cvt.u32.u16 	%r1468, %rs193;
	prmt.b32 	%r1469, %r1467, %r1468, 0x3340U;
	prmt.b32 	%r1470, %r1465, 0, 0x3340U;
	prmt.b32 	%r1471, %r1469, %r1470, 0x5410U;
	dp4a.s32.u32 	%r1472, %r1471, %r1463, %r1466;
	mul.wide.s32 	%rd1010, %r1472, 8;
	add.s64 	%rd1011, %rd1000, %rd1010;
	ld.const.f64 	%fd1551, [%rd1011+40440];
	add.f64 	%fd3661, %fd1550, %fd1551;
	st.global.f64 	[%rd10], %fd3661;
	abs.f64 	%fd1552, %fd3661;
	setp.leu.f64 	%p350, %fd1552, 0d41CDCD64FF800000;
	@%p350 bra 	$L__BB1_496;
	mov.b64 	%rd1012, 9218868437227405312;
	st.global.u64 	[%rd10], %rd1012;
	mov.b64 	%rd1013, -4616189618054758400;
	st.global.u64 	[%rd9], %rd1013;
	mov.f64 	%fd3661, 0d7FF0000000000000;
	mov.f64 	%fd3660, 0dBFF0000000000000;
$L__BB1_496:
	ld.global.s8 	%rs23, [%rd75+27];
	cvt.s64.s16 	%rd76, %rs23;
	ld.global.s8 	%rs194, [%rd75+26];
	ld.global.u8 	%rs195, [%rd74];
	cvt.u64.u16 	%rd1014, %rs195;
	cvt.s64.s8 	%rd77, %rd1014;
	mov.b32 	%r1473, {%rs194, %rs23};
	cvt.u32.u16 	%r1474, %rs195;
	cvt.s32.s8 	%r1475, %r1474;
	mov.b32 	%r1476, 6405;
	dp2a.lo.s32.u32 	%r1477, %r1473, %r1476, %r1475;
	mul.wide.s32 	%rd1015, %r1477, 8;
	mov.u64 	%rd1016, parameter;
	add.s64 	%rd78, %rd1016, %rd1015;
	ld.const.f64 	%fd1555, [%rd78+21000];
	abs.f64 	%fd1556, %fd1555;
	setp.geu.f64 	%p351, %fd1556, 0d41CDCD64FF800000;
	@%p351 bra 	$L__BB1_510;
	cvt.u16.u64 	%rs198, %rd77;
	mov.b32 	%r1485, {%rs23, %rs198};
	mov.b32 	%r1486, 0;
	mov.b32 	%r1487, 1305;
	dp2a.lo.s32.u32 	%r1488, %r1485, %r1487, %r1486;
	cvt.s64.s32 	%rd79, %r1488;
	ld.global.s8 	%rd1039, [%rd74+-1];
	add.s64 	%rd1040, %rd79, %rd1039;
	shl.b64 	%rd1041, %rd1040, 3;
	mov.u64 	%rd1042, parameter;
	add.s64 	%rd80, %rd1042, %rd1041;
	ld.const.f64 	%fd1574, [%rd80+23000];
	abs.f64 	%fd1575, %fd1574;
	setp.geu.f64 	%p356, %fd1575, 0d41CDCD64FF800000;
	@%p356 bra 	$L__BB1_504;
	mad.lo.s64 	%rd1056, %rd76, -24, %rd79;
	shl.b64 	%rd1057, %rd1056, 3;
	mov.u64 	%rd1058, parameter;
	add.s64 	%rd1059, %rd1058, %rd1057;
	ld.const.f64 	%fd1591, [%rd1059+45440];
	ld.const.f64 	%fd1592, [%rd78+20000];
	add.f64 	%fd1593, %fd1591, %fd1592;
	ld.const.f64 	%fd1594, [%rd80+22000];
	add.f64 	%fd3654, %fd1593, %fd1594;
	st.global.f64 	[%rd4+10080], %fd3654;
	ld.global.s8 	%r1493, [%rd74];
	mul.wide.s32 	%rd1060, %r1493, 5;
	ld.global.s8 	%rs201, [%rd75+27];
	cvt.s64.s16 	%rd1061, %rs201;
	add.s64 	%rd1062, %rd1060, %rd1061;
	shl.b64 	%rd1063, %rd1062, 3;
	add.s64 	%rd1064, %rd1058, %rd1063;
	ld.const.f64 	%fd1595, [%rd1064+45640];
	ld.global.s8 	%rs202, [%rd75+26];
	mov.b32 	%r1494, {%rs202, %rs201};
	mov.b32 	%r1495, 6405;
	dp2a.lo.s32.u32 	%r1496, %r1494, %r1495, %r1493;
	mul.wide.s32 	%rd1065, %r1496, 8;
	add.s64 	%rd1066, %rd1058, %rd1065;
	ld.const.f64 	%fd1596, [%rd1066+21000];
	add.f64 	%fd1597, %fd1595, %fd1596;
	ld.global.s8 	%rd1067, [%rd74+-1];
	cvt.s32.s16 	%r1497, %rs201;
	mul.wide.s32 	%rd1068, %r1497, 24;
	add.s64 	%rd1069, %rd1062, %rd1068;
	add.s64 	%rd1070, %rd1069, %rd1067;
	shl.b64 	%rd1071, %rd1070, 3;
	add.s64 	%rd1072, %rd1058, %rd1071;
	ld.const.f64 	%fd1598, [%rd1072+23000];
	add.f64 	%fd3655, %fd1597, %fd1598;
	st.global.f64 	[%rd4+10088], %fd3655;
	abs.f64 	%fd1599, %fd3655;
	setp.leu.f64 	%p360, %fd1599, 0d41CDCD64FF800000;
	@%p360 bra 	$L__BB1_500;
	mov.b64 	%rd1073, 9218868437227405312;
	st.global.u64 	[%rd4+10088], %rd1073;
	mov.b64 	%rd1074, -4616189618054758400;
	st.global.u64 	[%rd4+10080], %rd1074;
	mov.f64 	%fd3655, 0d7FF0000000000000;
	mov.f64 	%fd3654, 0dBFF0000000000000;
$L__BB1_500:
	add.f64 	%fd1602, %fd3655, 0d4069000000000000;
	add.f64 	%fd1603, %fd3654, 0dC016CCCCCCCCCCCD;
	ld.global.f64 	%fd3662, [%rd4+10016];
	add.f64 	%fd1604, %fd1603, %fd3662;
	div.rn.f64 	%fd244, %fd1602, %fd1604;
	st.global.f64 	[%rd4+10096], %fd244;
	abs.f64 	%fd1605, %fd3661;
	setp.geu.f64 	%p361, %fd1605, 0d41CDCD64FF800000;
	@%p361 bra 	$L__BB1_503;
	add.f64 	%fd1606, %fd3661, 0d4069000000000000;
	add.f64 	%fd1607, %fd3660, 0dC016CCCCCCCCCCCD;
	add.f64 	%fd1608, %fd1607, %fd3662;
	div.rn.f64 	%fd1609, %fd1606, %fd1608;
	st.global.f64 	[%rd12], %fd1609;
	setp.geu.f64 	%p362, %fd1609, %fd244;
	@%p362 bra 	$L__BB1_518;
	st.global.f64 	[%rd9], %fd3654;
	st.global.f64 	[%rd10], %fd3655;
	st.global.f64 	[%rd12], %fd244;
	mov.f64 	%fd3660, %fd3654;
	mov.f64 	%fd3661, %fd3655;
	bra.uni 	$L__BB1_518;
$L__BB1_503:
	st.global.f64 	[%rd9], %fd3654;
	st.global.f64 	[%rd10], %fd3655;
	st.global.f64 	[%rd12], %fd244;
	mov.f64 	%fd3660, %fd3654;
	mov.f64 	%fd3661, %fd3655;
	bra.uni 	$L__BB1_518;
$L__BB1_504:
	mad.lo.s64 	%rd1043, %rd76, -24, %rd79;
	shl.b64 	%rd1044, %rd1043, 3;
	mov.u64 	%rd1045, parameter;
	add.s64 	%rd1046, %rd1045, %rd1044;
	ld.const.f64 	%fd1576, [%rd1046+45440];
	ld.const.f64 	%fd1577, [%rd78+20000];
	add.f64 	%fd3656, %fd1576, %fd1577;
	st.global.f64 	[%rd4+10080], %fd3656;
	ld.global.s8 	%r1489, [%rd74];
	mul.wide.s32 	%rd1047, %r1489, 5;
	ld.global.s8 	%rs199, [%rd75+27];
	cvt.s64.s16 	%rd1048, %rs199;
	add.s64 	%rd1049, %rd1047, %rd1048;
	shl.b64 	%rd1050, %rd1049, 3;
	add.s64 	%rd1051, %rd1045, %rd1050;
	ld.const.f64 	%fd1578, [%rd1051+45640];
	ld.global.s8 	%rs200, [%rd75+26];
	mov.b32 	%r1490, {%rs200, %rs199};
	mov.b32 	%r1491, 6405;
	dp2a.lo.s32.u32 	%r1492, %r1490, %r1491, %r1489;
	mul.wide.s32 	%rd1052, %r1492, 8;
	add.s64 	%rd1053, %rd1045, %rd1052;
	ld.const.f64 	%fd1579, [%rd1053+21000];
	add.f64 	%fd3657, %fd1578, %fd1579;
	st.global.f64 	[%rd4+10088], %fd3657;
	abs.f64 	%fd1580, %fd3657;
	setp.leu.f64 	%p357, %fd1580, 0d41CDCD64FF800000;
	@%p357 bra 	$L__BB1_506;
	mov.b64 	%rd1054, 9218868437227405312;
	st.global.u64 	[%rd4+10088], %rd1054;
	mov.b64 	%rd1055, -4616189618054758400;
	st.global.u64 	[%rd4+10080], %rd1055;
	mov.f64 	%fd3657, 0d7FF0000000000000;
	mov.f64 	%fd3656, 0dBFF0000000000000;
$L__BB1_506:
	add.f64 	%fd1583, %fd3657, 0d4069000000000000;
	add.f64 	%fd1584, %fd3656, 0dC016CCCCCCCCCCCD;
	ld.global.f64 	%fd3662, [%rd4+10016];
	add.f64 	%fd1585, %fd1584, %fd3662;
	div.rn.f64 	%fd250, %fd1583, %fd1585;
	st.global.f64 	[%rd4+10096], %fd250;
	abs.f64 	%fd1586, %fd3661;
	setp.geu.f64 	%p358, %fd1586, 0d41CDCD64FF800000;
	@%p358 bra 	$L__BB1_509;
	add.f64 	%fd1587, %fd3661, 0d4069000000000000;
	add.f64 	%fd1588, %fd3660, 0dC016CCCCCCCCCCCD;
	add.f64 	%fd1589, %fd1588, %fd3662;
	div.rn.f64 	%fd1590, %fd1587, %fd1589;
	st.global.f64 	[%rd12], %fd1590;
	setp.geu.f64 	%p359, %fd1590, %fd250;
	@%p359 bra 	$L__BB1_518;
	st.global.f64 	[%rd9], %fd3656;
	st.global.f64 	[%rd10], %fd3657;
	st.global.f64 	[%rd12], %fd250;
	mov.f64 	%fd3660, %fd3656;
	mov.f64 	%fd3661, %fd3657;
	bra.uni 	$L__BB1_518;
$L__BB1_509:
	st.global.f64 	[%rd9], %fd3656;
	st.global.f64 	[%rd10], %fd3657;
	st.global.f64 	[%rd12], %fd250;
	mov.f64 	%fd3660, %fd3656;
	mov.f64 	%fd3661, %fd3657;
	bra.uni 	$L__BB1_518;
$L__BB1_510:
	cvt.u16.u64 	%rs196, %rd77;
	mov.b32 	%r1478, {%rs23, %rs196};
	mov.b32 	%r1479, 0;
	mov.b32 	%r1480, 1305;
	dp2a.lo.s32.u32 	%r1481, %r1478, %r1480, %r1479;
	cvt.s64.s32 	%rd81, %r1481;
	ld.global.s8 	%rd1017, [%rd74+-1];
	add.s64 	%rd1018, %rd81, %rd1017;
	shl.b64 	%rd1019, %rd1018, 3;
	mov.u64 	%rd1020, parameter;
	add.s64 	%rd82, %rd1020, %rd1019;
	ld.const.f64 	%fd1557, [%rd82+23000];
	abs.f64 	%fd1558, %fd1557;
	setp.lt.f64 	%p352, %fd1558, 0d41CDCD64FF800000;
	@%p352 bra 	$L__BB1_512;
	ld.global.f64 	%fd3662, [%rd4+10016];
	bra.uni 	$L__BB1_518;
$L__BB1_512:
	mad.lo.s64 	%rd1021, %rd76, -24, %rd81;
	shl.b64 	%rd1022, %rd1021, 3;
	mov.u64 	%rd1023, parameter;
	add.s64 	%rd1024, %rd1023, %rd1022;
	ld.const.f64 	%fd1559, [%rd1024+45440];
	ld.const.f64 	%fd1560, [%rd82+22000];
	add.f64 	%fd3658, %fd1559, %fd1560;
	st.global.f64 	[%rd4+10080], %fd3658;
	ld.global.s8 	%r1482, [%rd74];
	mul.wide.s32 	%rd1025, %r1482, 5;
	ld.global.u8 	%rs197, [%rd75+27];
	cvt.u64.u16 	%rd1026, %rs197;
	cvt.s64.s8 	%rd1027, %rd1026;
	add.s64 	%rd1028, %rd1025, %rd1027;
	shl.b64 	%rd1029, %rd1028, 3;
	add.s64 	%rd1030, %rd1023, %rd1029;
	ld.const.f64 	%fd1561, [%rd1030+45640];
	ld.global.s8 	%rd1031, [%rd74+-1];
	cvt.u32.u16 	%r1483, %rs197;
	cvt.s32.s8 	%r1484, %r1483;
	mul.wide.s32 	%rd1032, %r1484, 24;
	add.s64 	%rd1033, %rd1028, %rd1032;
	add.s64 	%rd1034, %rd1033, %rd1031;
	shl.b64 	%rd1035, %rd1034, 3;
	add.s64 	%rd1036, %rd1023, %rd1035;
	ld.const.f64 	%fd1562, [%rd1036+23000];
	add.f64 	%fd3659, %fd1561, %fd1562;
	st.global.f64 	[%rd4+10088], %fd3659;
	abs.f64 	%fd1563, %fd3659;
	setp.leu.f64 	%p353, %fd1563, 0d41CDCD64FF800000;
	@%p353 bra 	$L__BB1_514;
	mov.b64 	%rd1037, 9218868437227405312;
	st.global.u64 	[%rd4+10088], %rd1037;
	mov.b64 	%rd1038, -4616189618054758400;
	st.global.u64 	[%rd4+10080], %rd1038;
	mov.f64 	%fd3659, 0d7FF0000000000000;
	mov.f64 	%fd3658, 0dBFF0000000000000;
$L__BB1_514:
	add.f64 	%fd1566, %fd3659, 0d4069000000000000;
	add.f64 	%fd1567, %fd3658, 0dC016CCCCCCCCCCCD;
	ld.global.f64 	%fd3662, [%rd4+10016];
	add.f64 	%fd1568, %fd1567, %fd3662;
	div.rn.f64 	%fd257, %fd1566, %fd1568;
	st.global.f64 	[%rd4+10096], %fd257;
	abs.f64 	%fd1569, %fd3661;
	setp.geu.f64 	%p354, %fd1569, 0d41CDCD64FF800000;
	@%p354 bra 	$L__BB1_517;
	add.f64 	%fd1570, %fd3661, 0d4069000000000000;
	add.f64 	%fd1571, %fd3660, 0dC016CCCCCCCCCCCD;
	add.f64 	%fd1572, %fd1571, %fd3662;
	div.rn.f64 	%fd1573, %fd1570, %fd1572;
	st.global.f64 	[%rd12], %fd1573;
	setp.geu.f64 	%p355, %fd1573, %fd257;
	@%p355 bra 	$L__BB1_518;
	st.global.f64 	[%rd9], %fd3658;
	st.global.f64 	[%rd10], %fd3659;
	st.global.f64 	[%rd12], %fd257;
	mov.f64 	%fd3660, %fd3658;
	mov.f64 	%fd3661, %fd3659;
	bra.uni 	$L__BB1_518;
$L__BB1_517:
	st.global.f64 	[%rd9], %fd3658;
	st.global.f64 	[%rd10], %fd3659;
	st.global.f64 	[%rd12], %fd257;
	mov.f64 	%fd3660, %fd3658;
	mov.f64 	%fd3661, %fd3659;
$L__BB1_518:
	ld.global.s8 	%r1498, [%rd74];
	mul.wide.s32 	%rd1075, %r1498, 5;
	ld.global.s8 	%rd1076, [%rd75+27];
	add.s64 	%rd1077, %rd1075, %rd1076;
	shl.b64 	%rd1078, %rd1077, 3;
	mov.u64 	%rd1079, parameter;
	add.s64 	%rd1080, %rd1079, %rd1078;
	ld.const.f64 	%fd261, [%rd1080+45440];
	st.global.f64 	[%rd4+10080], %fd261;
	ld.global.s8 	%r1499, [%rd74];
	mul.wide.s32 	%rd1081, %r1499, 5;
	ld.global.s8 	%rd1082, [%rd75+27];
	add.s64 	%rd1083, %rd1081, %rd1082;
	shl.b64 	%rd1084, %rd1083, 3;
	add.s64 	%rd1085, %rd1079, %rd1084;
	ld.const.f64 	%fd3663, [%rd1085+45640];
	st.global.f64 	[%rd4+10088], %fd3663;
	add.f64 	%fd1610, %fd3663, 0d4069000000000000;
	add.f64 	%fd1611, %fd261, 0dC016CCCCCCCCCCCD;
	add.f64 	%fd1612, %fd1611, %fd3662;
	div.rn.f64 	%fd263, %fd1610, %fd1612;
	st.global.f64 	[%rd4+10096], %fd263;
	abs.f64 	%fd1613, %fd3661;
	setp.geu.f64 	%p363, %fd1613, 0d41CDCD64FF800000;
	@%p363 bra 	$L__BB1_522;
	ld.global.f64 	%fd1614, [%rd12];
	setp.geu.f64 	%p364, %fd1614, %fd263;
	@%p364 bra 	$L__BB1_521;
	st.global.f64 	[%rd7], %fd261;
	st.global.f64 	[%rd8], %fd3663;
	bra.uni 	$L__BB1_523;
$L__BB1_521:
	st.global.f64 	[%rd7], %fd3660;
	st.global.f64 	[%rd8], %fd3661;
	mov.f64 	%fd3663, %fd3661;
	bra.uni 	$L__BB1_523;
$L__BB1_522:
	st.global.f64 	[%rd7], %fd261;
	st.global.f64 	[%rd8], %fd3663;
$L__BB1_523:
	abs.f64 	%fd1615, %fd3663;
	setp.geu.f64 	%p365, %fd1615, 0d41CDCD64FF800000;
	@%p365 bra 	$L__BB1_525;
	ld.global.f64 	%fd1616, [%rd7];
	ld.global.u32 	%r1500, [%rd3+228];
	add.s32 	%r1501, %r1500, -1;
	ld.global.u32 	%r1502, [%rd3+204];
	ld.global.u32 	%r1503, [%rd3+232];
	mad.lo.s32 	%r1504, %r1501, %r1502, %r2;
	add.s32 	%r1505, %r1504, %r1503;
	mul.wide.s32 	%rd1086, %r1505, 8;
	add.s64 	%rd1087, %rd2, %rd1086;
	st.global.f64 	[%rd1087], %fd1616;
	ld.global.f64 	%fd1617, [%rd8];
	ld.global.u32 	%r1506, [%rd3+228];
	add.s32 	%r1507, %r1506, -1;
	ld.global.u32 	%r1508, [%rd3+204];
	ld.global.u32 	%r1509, [%rd3+232];
	mad.lo.s32 	%r1510, %r1507, %r1508, %r1;
	add.s32 	%r1511, %r1510, %r1509;
	mul.wide.s32 	%rd1088, %r1511, 8;
	add.s64 	%rd1089, %rd2, %rd1088;
	st.global.f64 	[%rd1089], %fd1617;
$L__BB1_525:
	ld.global.u32 	%r245, [%rd3+228];
	ld.global.u32 	%r4083, [%rd3+232];
	min.s32 	%r1513, %r245, %r4083;
	setp.lt.s32 	%p366, %r1513, 2;
	ld.global.u32 	%r4082, [%rd3+204];
	@%p366 bra 	$L__BB1_580;
	add.s32 	%r248, %r245, -1;
	add.s32 	%r249, %r2, %r4083;
	mad.lo.s32 	%r1514, %r4082, %r248, %r249;
	mul.wide.s32 	%rd1090, %r1514, 8;
	add.s64 	%rd1091, %rd2, %rd1090;
	ld.global.f64 	%fd3668, [%rd1091];
	st.global.f64 	[%rd4+10072], %fd3668;
	ld.global.u32 	%r1515, [%rd5];
	add.s32 	%r250, %r249, -625;
	mad.lo.s32 	%r1516, %r1515, %r248, %r250;
	mul.wide.s32 	%rd1092, %r1516, 8;
	add.s64 	%rd1093, %rd2, %rd1092;
	ld.global.f64 	%fd3667, [%rd1093];
	st.global.f64 	[%rd4+10088], %fd3667;
	add.f64 	%fd1618, %fd3667, 0d4069000000000000;
	add.f64 	%fd1619, %fd3668, 0dC016CCCCCCCCCCCD;
	ld.global.f64 	%fd267, [%rd4+10016];
	add.f64 	%fd1620, %fd1619, %fd267;
	div.rn.f64 	%fd268, %fd1618, %fd1620;
	st.global.f64 	[%rd4+10056], %fd268;
	add.s32 	%r251, %r245, -2;
	ld.global.u32 	%r1517, [%rd5];
	add.s32 	%r252, %r249, -626;
	mad.lo.s32 	%r1518, %r1517, %r251, %r252;
	mul.wide.s32 	%rd1094, %r1518, 8;
	add.s64 	%rd1095, %rd2, %rd1094;
	ld.global.f64 	%fd1621, [%rd1095];
	abs.f64 	%fd1622, %fd1621;
	setp.geu.f64 	%p367, %fd1622, 0d41CDCD64FF800000;
	@%p367 bra 	$L__BB1_530;
	ld.param.u32 	%r3963, [_Z15check_structurePcPiS0_iiPdS0_S_S0__param_3];
	cvt.u64.u32 	%rd1098, %r245;
	add.s64 	%rd83, %rd6, %rd1098;
	mad.lo.s32 	%r1519, %r3963, 54, %r4083;
	add.s32 	%r1520, %r1519, 26;
	cvt.s64.s32 	%rd1099, %r1520;
	add.s64 	%rd84, %rd1, %rd1099;
	ld.global.s8 	%r1521, [%rd84+1];
	ld.global.u8 	%r1522, [%rd83];
	ld.global.u8 	%r1523, [%rd83+-1];
	prmt.b32 	%r1524, %r1523, %r1522, 0x3340U;
	ld.global.u8 	%r1525, [%rd84];
	prmt.b32 	%r1526, %r1525, 0, 0x3340U;
	prmt.b32 	%r1527, %r1524, %r1526, 0x5410U;
	mov.b32 	%r1528, 334205;
	dp4a.s32.u32 	%r1529, %r1527, %r1528, %r1521;
	mul.wide.s32 	%rd1100, %r1529, 8;
	mov.u64 	%rd1101, parameter;
	add.s64 	%rd1102, %rd1101, %rd1100;
	ld.const.f64 	%fd269, [%rd1102+5000];
	st.global.f64 	[%rd4+10104], %fd269;
	abs.f64 	%fd1625, %fd269;
	setp.lt.f64 	%p368, %fd1625, 0d41CDCD64FF800000;
	@%p368 bra 	$L__BB1_529;
	ld.global.f64 	%fd3665, [%rd4+10096];
	ld.global.f64 	%fd3664, [%rd4+10080];
	bra.uni 	$L__BB1_531;
$L__BB1_529:
	ld.global.u32 	%r1530, [%rd5];
	mad.lo.s32 	%r1531, %r1530, %r251, %r252;
	mul.wide.s32 	%rd1103, %r1531, 8;
	add.s64 	%rd1104, %rd2, %rd1103;
	ld.global.f64 	%fd1626, [%rd1104];
	add.f64 	%fd3665, %fd1626, %fd269;
	st.global.f64 	[%rd4+10096], %fd3665;
	ld.global.s8 	%r1532, [%rd84+1];
	ld.global.u8 	%r1533, [%rd83];
	ld.global.u8 	%r1534, [%rd83+-1];
	prmt.b32 	%r1535, %r1534, %r1533, 0x3340U;
	ld.global.u8 	%r1536, [%rd84];
	prmt.b32 	%r1537, %r1536, 0, 0x3340U;
	prmt.b32 	%r1538, %r1535, %r1537, 0x5410U;
	mov.b32 	%r1539, 334205;
	dp4a.s32.u32 	%r1540, %r1538, %r1539, %r1532;
	mul.wide.s32 	%rd1105, %r1540, 8;
	mov.u64 	%rd1106, parameter;
	add.s64 	%rd1107, %rd1106, %rd1105;
	ld.const.f64 	%fd1627, [%rd1107];
	st.global.f64 	[%rd4+10104], %fd1627;
	ld.global.u32 	%r1541, [%rd5];
	mad.lo.s32 	%r1542, %r1541, %r251, %r249;
	add.s32 	%r1543, %r1542, -1;
	mul.wide.s32 	%rd1108, %r1543, 8;
	add.s64 	%rd1109, %rd2, %rd1108;
	ld.global.f64 	%fd1628, [%rd1109];
	add.f64 	%fd3664, %fd1628, %fd1627;
	st.global.f64 	[%rd4+10080], %fd3664;
	bra.uni 	$L__BB1_531;
$L__BB1_530:
	mov.b64 	%rd1096, -4616189618054758400;
	st.global.u64 	[%rd4+10080], %rd1096;
	mov.b64 	%rd1097, 9218868437227405312;
	st.global.u64 	[%rd4+10096], %rd1097;
	mov.f64 	%fd3665, 0d7FF0000000000000;
	mov.f64 	%fd3664, 0dBFF0000000000000;
$L__BB1_531:
	add.f64 	%fd1629, %fd3665, 0d4069000000000000;
	add.f64 	%fd1630, %fd3664, 0dC016CCCCCCCCCCCD;
	add.f64 	%fd1631, %fd1630, %fd267;
	div.rn.f64 	%fd276, %fd1629, %fd1631;
	st.global.f64 	[%rd10], %fd276;
	setp.geu.f64 	%p369, %fd3664, 0dC0A3880000000000;
	@%p369 bra 	$L__BB1_533;
	mov.b64 	%rd1110, -4564063970805153792;
	st.global.u64 	[%rd4+10080], %rd1110;
	mov.b64 	%rd1111, 0;
	st.global.u64 	[%rd4+10096], %rd1111;
	mov.f64 	%fd3664, 0dC0A9300000000000;
$L__BB1_533:
	setp.geu.f64 	%p370, %fd3668, 0dC0A3880000000000;
	@%p370 bra 	$L__BB1_535;
	mov.b64 	%rd1112, -4564063970805153792;
	st.global.u64 	[%rd4+10072], %rd1112;
	mov.b64 	%rd1113, 0;
	st.global.u64 	[%rd4+10088], %rd1113;
	mov.f64 	%fd3668, 0dC0A9300000000000;
	mov.f64 	%fd3667, 0d0000000000000000;
$L__BB1_535:
	setp.gt.f64 	%p371, %fd276, %fd268;
	@%p371 bra 	$L__BB1_537;
	setp.leu.f64 	%p372, %fd3668, 0d0000000000000000;
	setp.leu.f64 	%p373, %fd3667, 0d0000000000000000;
	or.pred  	%p374, %p372, %p373;
	@%p374 bra 	$L__BB1_538;
$L__BB1_537:
	ld.global.u32 	%r1548, [%rd5];
	mad.lo.s32 	%r1549, %r1548, %r248, %r249;
	mul.wide.s32 	%rd1118, %r1549, 8;
	add.s64 	%rd1119, %rd2, %rd1118;
	st.global.f64 	[%rd1119], %fd3664;
	ld.global.f64 	%fd1636, [%rd4+10096];
	ld.global.u32 	%r1550, [%rd5];
	mad.lo.s32 	%r1551, %r1550, %r248, %r250;
	mul.wide.s32 	%rd1120, %r1551, 8;
	add.s64 	%rd1121, %rd2, %rd1120;
	st.global.f64 	[%rd1121], %fd1636;
	bra.uni 	$L__BB1_540;
$L__BB1_538:
	setp.ltu.f64 	%p375, %fd268, %fd276;
	@%p375 bra 	$L__BB1_540;
	ld.global.u32 	%r1544, [%rd5];
	mad.lo.s32 	%r1545, %r1544, %r248, %r249;
	mul.wide.s32 	%rd1114, %r1545, 8;
	add.s64 	%rd1115, %rd2, %rd1114;
	st.global.f64 	[%rd1115], %fd3668;
	ld.global.f64 	%fd1635, [%rd4+10088];
	ld.global.u32 	%r1546, [%rd5];
	mad.lo.s32 	%r1547, %r1546, %r248, %r250;
	mul.wide.s32 	%rd1116, %r1547, 8;
	add.s64 	%rd1117, %rd2, %rd1116;
	st.global.f64 	[%rd1117], %fd1635;
$L__BB1_540:
	mov.b32 	%r4081, 3;
	st.global.u32 	[%rd3+216], %r4081;
$L__BB1_541:
	ld.global.u32 	%r1553, [%rd3+232];
	sub.s32 	%r1554, %r1553, %r4081;
	add.s32 	%r4077, %r1554, 1;
	st.global.u32 	[%rd3+224], %r4077;
	setp.lt.u32 	%p376, %r1554, 2147483647;
	@%p376 bra 	$L__BB1_543;
	ld.global.u32 	%r1557, [%rd3+228];
	add.s32 	%r1558, %r1557, %r4077;
	add.s32 	%r4079, %r1558, -2;
	st.global.u32 	[%rd3+220], %r4079;
	mov.b32 	%r4077, 1;
	st.global.u32 	[%rd3+224], %r4077;
	bra.uni 	$L__BB1_544;
$L__BB1_543:
	ld.global.u32 	%r1555, [%rd3+228];
	add.s32 	%r4079, %r1555, -1;
	st.global.u32 	[%rd3+220], %r4079;
$L__BB1_544:
	setp.lt.s32 	%p377, %r4079, 1;
	@%p377 bra 	$L__BB1_578;
$L__BB1_545:
	ld.global.u32 	%r1559, [%rd3+232];
	setp.ge.s32 	%p378, %r4077, %r1559;
	@%p378 bra 	$L__BB1_577;
	add.s32 	%r1560, %r4079, -1;
	ld.global.u32 	%r1561, [%rd5];
	mad.lo.s32 	%r1562, %r1560, %r1561, %r1;
	add.s32 	%r1563, %r1562, %r4077;
	mul.wide.s32 	%rd1122, %r1563, 8;
	add.s64 	%rd1123, %rd2, %rd1122;
	ld.global.f64 	%fd1637, [%rd1123];
	abs.f64 	%fd1638, %fd1637;
	setp.geu.f64 	%p379, %fd1638, 0d41CDCD64FF800000;
	@%p379 bra 	$L__BB1_576;
	mov.b64 	%rd1124, -4616189618054758400;
	st.global.u64 	[%rd7], %rd1124;
	mov.b64 	%rd1125, 9218868437227405312;
	st.global.u64 	[%rd8], %rd1125;
	ld.global.u32 	%r261, [%rd3+220];
	ld.global.u32 	%r262, [%rd3+224];
	ld.global.u32 	%r263, [%rd3+228];
	ld.global.u32 	%r264, [%rd3+232];
	mov.b64 	%rd1126, -4564063970805153792;
	st.global.u64 	[%rd12], %rd1126;
	mov.b64 	%rd1127, 0;
	st.global.u64 	[%rd11], %rd1127;
	not.b32 	%r1564, %r261;
	add.s32 	%r265, %r263, %r1564;
	st.global.u32 	[%rd3+236], %r265;
	not.b32 	%r1565, %r262;
	add.s32 	%r1566, %r264, %r1565;
	st.global.u32 	[%rd3+240], %r1566;
	add.s32 	%r1567, %r1566, %r265;
	add.s32 	%r267, %r1567, -1;
	st.global.u32 	[%rd3+244], %r267;
	setp.eq.s32 	%p380, %r265, 0;
	setp.gt.s32 	%p381, %r1566, 0;
	and.pred  	%p382, %p380, %p381;
	@%p382 bra 	$L__BB1_549;
	setp.ne.s32 	%p383, %r1566, 0;
	setp.lt.s32 	%p384, %r265, 1;
	or.pred  	%p385, %p383, %p384;
	@%p385 bra 	$L__BB1_562;
$L__BB1_549:
	setp.ne.s32 	%p395, %r1566, 1;
	setp.ne.s32 	%p396, %r265, 1;
	and.pred  	%p397, %p395, %p396;
	@%p397 bra 	$L__BB1_558;
	setp.eq.s32 	%p400, %r1566, 1;
	and.pred  	%p402, %p400, %p380;
	@%p402 bra 	$L__BB1_553;
	setp.eq.s32 	%p403, %r265, 1;
	setp.eq.s32 	%p404, %r1566, 0;
	and.pred  	%p405, %p404, %p403;
	@%p405 bra 	$L__BB1_553;
	ld.global.f64 	%fd3670, [%rd11];
	ld.global.f64 	%fd3669, [%rd12];
	bra.uni 	$L__BB1_554;
$L__BB1_553:
	mul.wide.s32 	%rd1223, %r267, 8;
	mov.u64 	%rd1224, parameter;
	add.s64 	%rd1225, %rd1224, %rd1223;
	ld.const.f64 	%fd1716, [%rd1225+25200];
	cvt.s64.s32 	%rd1226, %r261;
	add.s64 	%rd1227, %rd6, %rd1226;
	cvt.s64.s32 	%rd1228, %r263;
	add.s64 	%rd1229, %rd6, %rd1228;
	cvt.s64.s32 	%rd1230, %r262;
	add.s64 	%rd1231, %rd6, %rd1230;
	cvt.s64.s32 	%rd1232, %r264;
	add.s64 	%rd1233, %rd6, %rd1232;
	ld.global.s8 	%r1679, [%rd1233+27];
	ld.global.u8 	%r1680, [%rd1229];
	ld.global.u8 	%r1681, [%rd1227];
	prmt.b32 	%r1682, %r1681, %r1680, 0x3340U;
	ld.global.u8 	%r1683, [%rd1231+27];
	prmt.b32 	%r1684, %r1683, 0, 0x3340U;
	prmt.b32 	%r1685, %r1682, %r1684, 0x5410U;
	mov.b32 	%r1686, 334205;
	dp4a.s32.u32 	%r1687, %r1685, %r1686, %r1679;
	mul.wide.s32 	%rd1234, %r1687, 8;
	add.s64 	%rd1235, %rd1224, %rd1234;
	ld.const.f64 	%fd1717, [%rd1235+5000];
	add.f64 	%fd3670, %fd1716, %fd1717;
	st.global.f64 	[%rd11], %fd3670;
	ld.global.u32 	%r1688, [%rd3+244];
	mul.wide.s32 	%rd1236, %r1688, 8;
	add.s64 	%rd1237, %rd1224, %rd1236;
	ld.const.f64 	%fd1718, [%rd1237+24480];
	ld.global.s8 	%r1689, [%rd1233+27];
	ld.global.u8 	%r1690, [%rd1227];
	ld.global.u8 	%r1691, [%rd1229];
	prmt.b32 	%r1692, %r1691, %r1690, 0x3340U;
	ld.global.u8 	%r1693, [%rd1231+27];
	prmt.b32 	%r1694, %r1693, 0, 0x3340U;
	prmt.b32 	%r1695, %r1692, %r1694, 0x5410U;
	mov.b32 	%r1696, 359705;
	dp4a.s32.u32 	%r1697, %r1695, %r1696, %r1689;
	mul.wide.s32 	%rd1238, %r1697, 8;
	add.s64 	%rd1239, %rd1224, %rd1238;
	ld.const.f64 	%fd1719, [%rd1239];
	add.f64 	%fd3669, %fd1718, %fd1719;
	st.global.f64 	[%rd12], %fd3669;
$L__BB1_554:
	add.s32 	%r1698, %r261, -1;
	ld.global.u32 	%r1699, [%rd5];
	add.s32 	%r1700, %r1, %r262;
	mad.lo.s32 	%r1701, %r1699, %r1698, %r1700;
	mul.wide.s32 	%rd1240, %r1701, 8;
	add.s64 	%rd1241, %rd2, %rd1240;
	ld.global.f64 	%fd1720, [%rd1241];
	add.f64 	%fd3672, %fd1720, %fd3670;
	st.global.f64 	[%rd11], %fd3672;
	ld.global.u32 	%r1702, [%rd5];
	mad.lo.s32 	%r1703, %r1702, %r1698, %r1700;
	add.s32 	%r1704, %r1703, 625;
	mul.wide.s32 	%rd1242, %r1704, 8;
	add.s64 	%rd1243, %rd2, %rd1242;
	ld.global.f64 	%fd1721, [%rd1243];
	add.f64 	%fd3671, %fd1721, %fd3669;
	st.global.f64 	[%rd12], %fd3671;
	abs.f64 	%fd1722, %fd3672;
	setp.leu.f64 	%p406, %fd1722, 0d41CDCD64FF800000;
	@%p406 bra 	$L__BB1_556;
	mov.b64 	%rd1244, 9218868437227405312;
	st.global.u64 	[%rd11], %rd1244;
	mov.b64 	%rd1245, -4616189618054758400;
	st.global.u64 	[%rd12], %rd1245;
	mov.f64 	%fd3672, 0d7FF0000000000000;
	mov.f64 	%fd3671, 0dBFF0000000000000;
$L__BB1_556:
	add.f64 	%fd1725, %fd3672, 0d4069000000000000;
	add.f64 	%fd1726, %fd3671, 0dC016CCCCCCCCCCCD;
	ld.global.f64 	%fd1727, [%rd4+10016];
	add.f64 	%fd1728, %fd1726, %fd1727;
	div.rn.f64 	%fd1729, %fd1725, %fd1728;
	st.global.f64 	[%rd4+10056], %fd1729;
	add.s32 	%r1705, %r263, -1;
	ld.global.u32 	%r1706, [%rd5];
	add.s32 	%r1707, %r1, %r264;
	mad.lo.s32 	%r1708, %r1706, %r1705, %r1707;
	mul.wide.s32 	%rd1246, %r1708, 8;
	add.s64 	%rd1247, %rd2, %rd1246;
	ld.global.f64 	%fd1730, [%rd1247];
	add.f64 	%fd1731, %fd1730, 0d4069000000000000;
	ld.global.f64 	%fd1732, [%rd1247+5000];
	add.f64 	%fd1733, %fd1732, 0dC016CCCCCCCCCCCD;
	add.f64 	%fd1734, %fd1733, %fd1727;
	div.rn.f64 	%fd1735, %fd1731, %fd1734;
	st.global.f64 	[%rd4+10064], %fd1735;
	setp.leu.f64 	%p407, %fd1729, %fd1735;
	@%p407 bra 	$L__BB1_571;
	st.global.f64 	[%rd7], %fd3671;
	st.global.f64 	[%rd8], %fd3672;
	bra.uni 	$L__BB1_571;
$L__BB1_558:
	mul.wide.s32 	%rd1182, %r267, 8;
	mov.u64 	%rd1183, parameter;
	add.s64 	%rd1184, %rd1183, %rd1182;
	ld.const.f64 	%fd1690, [%rd1184+25200];
	cvt.s64.s32 	%rd1185, %r261;
	add.s64 	%rd1186, %rd6, %rd1185;
	ld.global.s8 	%r1663, [%rd1186];
	mul.wide.s32 	%rd1187, %r1663, 5;
	cvt.s64.s32 	%rd1188, %r262;
	add.s64 	%rd1189, %rd6, %rd1188;
	ld.global.s8 	%rd1190, [%rd1189+27];
	add.s64 	%rd1191, %rd1187, %rd1190;
	shl.b64 	%rd1192, %rd1191, 3;
	add.s64 	%rd1193, %rd1183, %rd1192;
	ld.const.f64 	%fd1691, [%rd1193+45640];
	add.f64 	%fd1692, %fd1690, %fd1691;
	cvt.s64.s32 	%rd1194, %r263;
	add.s64 	%rd1195, %rd6, %rd1194;
	ld.global.s8 	%r1664, [%rd1195];
	mul.wide.s32 	%rd1196, %r1664, 5;
	cvt.s64.s32 	%rd1197, %r264;
	add.s64 	%rd1198, %rd6, %rd1197;
	ld.global.s8 	%rd1199, [%rd1198+27];
	add.s64 	%rd1200, %rd1196, %rd1199;
	shl.b64 	%rd1201, %rd1200, 3;
	add.s64 	%rd1202, %rd1183, %rd1201;
	ld.const.f64 	%fd1693, [%rd1202+45640];
	add.f64 	%fd1694, %fd1692, %fd1693;
	st.global.f64 	[%rd11], %fd1694;
	add.s32 	%r1665, %r261, -1;
	ld.global.u32 	%r1666, [%rd3+204];
	add.s32 	%r1667, %r1, %r262;
	mad.lo.s32 	%r1668, %r1666, %r1665, %r1667;
	mul.wide.s32 	%rd1203, %r1668, 8;
	add.s64 	%rd1204, %rd2, %rd1203;
	ld.global.f64 	%fd1695, [%rd1204];
	add.f64 	%fd3674, %fd1695, %fd1694;
	st.global.f64 	[%rd11], %fd3674;
	ld.global.u32 	%r1669, [%rd3+244];
	mul.wide.s32 	%rd1205, %r1669, 8;
	add.s64 	%rd1206, %rd1183, %rd1205;
	ld.const.f64 	%fd1696, [%rd1206+24480];
	ld.global.s8 	%r1670, [%rd1186];
	mul.wide.s32 	%rd1207, %r1670, 5;
	ld.global.s8 	%rd1208, [%rd1189+27];
	add.s64 	%rd1209, %rd1207, %rd1208;
	shl.b64 	%rd1210, %rd1209, 3;
	add.s64 	%rd1211, %rd1183, %rd1210;
	ld.const.f64 	%fd1697, [%rd1211+45440];
	add.f64 	%fd1698, %fd1696, %fd1697;
	ld.global.s8 	%r1671, [%rd1195];
	mul.wide.s32 	%rd1212, %r1671, 5;
	ld.global.s8 	%rd1213, [%rd1198+27];
	add.s64 	%rd1214, %rd1212, %rd1213;
	shl.b64 	%rd1215, %rd1214, 3;
	add.s64 	%rd1216, %rd1183, %rd1215;
	ld.const.f64 	%fd1699, [%rd1216+45440];
	add.f64 	%fd1700, %fd1698, %fd1699;
	st.global.f64 	[%rd12], %fd1700;
	ld.global.u32 	%r1672, [%rd3+204];
	mad.lo.s32 	%r1673, %r1672, %r1665, %r1667;
	add.s32 	%r1674, %r1673, 625;
	mul.wide.s32 	%rd1217, %r1674, 8;
	add.s64 	%rd1218, %rd2, %rd1217;
	ld.global.f64 	%fd1701, [%rd1218];
	add.f64 	%fd3673, %fd1701, %fd1700;
	st.global.f64 	[%rd12], %fd3673;
	abs.f64 	%fd1702, %fd3674;
	setp.leu.f64 	%p398, %fd1702, 0d41CDCD64FF800000;
	@%p398 bra 	$L__BB1_560;
	mov.b64 	%rd1219, 9218868437227405312;
	st.global.u64 	[%rd11], %rd1219;
	mov.b64 	%rd1220, -4616189618054758400;
	st.global.u64 	[%rd12], %rd1220;
	mov.f64 	%fd3674, 0d7FF0000000000000;
	mov.f64 	%fd3673, 0dBFF0000000000000;
$L__BB1_560:
	add.f64 	%fd1705, %fd3674, 0d4069000000000000;
	add.f64 	%fd1706, %fd3673, 0dC016CCCCCCCCCCCD;
	ld.global.f64 	%fd1707, [%rd4+10016];
	add.f64 	%fd1708, %fd1706, %fd1707;
	div.rn.f64 	%fd1709, %fd1705, %fd1708;
	st.global.f64 	[%rd4+10056], %fd1709;
	add.s32 	%r1675, %r263, -1;
	ld.global.u32 	%r1676, [%rd5];
	add.s32 	%r1677, %r1, %r264;
	mad.lo.s32 	%r1678, %r1676, %r1675, %r1677;
	mul.wide.s32 	%rd1221, %r1678, 8;
	add.s64 	%rd1222, %rd2, %rd1221;
	ld.global.f64 	%fd1710, [%rd1222];
	add.f64 	%fd1711, %fd1710, 0d4069000000000000;
	ld.global.f64 	%fd1712, [%rd1222+5000];
	add.f64 	%fd1713, %fd1712, 0dC016CCCCCCCCCCCD;
	add.f64 	%fd1714, %fd1713, %fd1707;
	div.rn.f64 	%fd1715, %fd1711, %fd1714;
	st.global.f64 	[%rd4+10064], %fd1715;
	setp.leu.f64 	%p399, %fd1709, %fd1715;
	@%p399 bra 	$L__BB1_571;
	st.global.f64 	[%rd7], %fd3673;
	st.global.f64 	[%rd8], %fd3674;
	bra.uni 	$L__BB1_571;
$L__BB1_562:
	setp.ne.s32 	%p386, %r265, 1;
	setp.ne.s32 	%p387, %r1566, 1;
	or.pred  	%p388, %p386, %p387;
	@%p388 bra 	$L__BB1_567;
	cvt.s64.s32 	%rd1157, %r261;
	add.s64 	%rd1158, %rd6, %rd1157;
	cvt.s64.s32 	%rd1159, %r262;
	add.s64 	%rd1160, %rd6, %rd1159;
	ld.global.s8 	%r1618, [%rd1160+28];
	ld.global.u8 	%r1619, [%rd1158+1];
	ld.global.u8 	%r1620, [%rd1158];
	prmt.b32 	%r1621, %r1620, %r1619, 0x3340U;
	ld.global.u8 	%r1622, [%rd1160+27];
	prmt.b32 	%r1623, %r1622, 0, 0x3340U;
	prmt.b32 	%r1624, %r1621, %r1623, 0x5410U;
	mov.b32 	%r1625, 334205;
	dp4a.s32.u32 	%r1626, %r1624, %r1625, %r1618;
	mul.wide.s32 	%rd1161, %r1626, 8;
	mov.u64 	%rd1162, parameter;
	add.s64 	%rd1163, %rd1162, %rd1161;
	ld.const.f64 	%fd1667, [%rd1163+10000];
	cvt.s64.s32 	%rd1164, %r264;
	add.s64 	%rd1165, %rd6, %rd1164;
	cvt.s64.s32 	%rd1166, %r263;
	add.s64 	%rd1167, %rd6, %rd1166;
	ld.global.s8 	%r1627, [%rd1167+-1];
	ld.global.u8 	%r1628, [%rd1165+27];
	ld.global.u8 	%r1629, [%rd1165+26];
	prmt.b32 	%r1630, %r1629, %r1628, 0x3340U;
	ld.global.u8 	%r1631, [%rd1167];
	prmt.b32 	%r1632, %r1631, 0, 0x3340U;
	prmt.b32 	%r1633, %r1630, %r1632, 0x5410U;
	mov.b32 	%r1634, 359705;
	dp4a.s32.u32 	%r1635, %r1633, %r1634, %r1627;
	mul.wide.s32 	%rd1168, %r1635, 8;
	add.s64 	%rd1169, %rd1162, %rd1168;
	ld.const.f64 	%fd1668, [%rd1169+10000];
	add.f64 	%fd1669, %fd1667, %fd1668;
	st.global.f64 	[%rd12], %fd1669;
	add.s32 	%r1636, %r261, -1;
	ld.global.u32 	%r1637, [%rd5];
	add.s32 	%r1638, %r2, %r262;
	mad.lo.s32 	%r1639, %r1637, %r1636, %r1638;
	mul.wide.s32 	%rd1170, %r1639, 8;
	add.s64 	%rd1171, %rd2, %rd1170;
	ld.global.f64 	%fd1670, [%rd1171];
	add.f64 	%fd3675, %fd1670, %fd1669;
	st.global.f64 	[%rd12], %fd3675;
	ld.global.s8 	%r1640, [%rd1160+28];
	ld.global.u8 	%r1641, [%rd1158+1];
	ld.global.u8 	%r1642, [%rd1158];
	prmt.b32 	%r1643, %r1642, %r1641, 0x3340U;
	ld.global.u8 	%r1644, [%rd1160+27];
	prmt.b32 	%r1645, %r1644, 0, 0x3340U;
	prmt.b32 	%r1646, %r1643, %r1645, 0x5410U;
	dp4a.s32.u32 	%r1647, %r1646, %r1625, %r1640;
	mul.wide.s32 	%rd1172, %r1647, 8;
	add.s64 	%rd1173, %rd1162, %rd1172;
	ld.const.f64 	%fd1671, [%rd1173+15000];
	ld.global.s8 	%r1648, [%rd1167+-1];
	ld.global.u8 	%r1649, [%rd1165+27];
	ld.global.u8 	%r1650, [%rd1165+26];
	prmt.b32 	%r1651, %r1650, %r1649, 0x3340U;
	ld.global.u8 	%r1652, [%rd1167];
	prmt.b32 	%r1653, %r1652, 0, 0x3340U;
	prmt.b32 	%r1654, %r1651, %r1653, 0x5410U;
	dp4a.s32.u32 	%r1655, %r1654, %r1634, %r1648;
	mul.wide.s32 	%rd1174, %r1655, 8;
	add.s64 	%rd1175, %rd1162, %rd1174;
	ld.const.f64 	%fd1672, [%rd1175+15000];
	add.f64 	%fd1673, %fd1671, %fd1672;
	st.global.f64 	[%rd11], %fd1673;
	ld.global.u32 	%r1656, [%rd5];
	mad.lo.s32 	%r1657, %r1656, %r1636, %r1638;
	add.s32 	%r1658, %r1657, -625;
	mul.wide.s32 	%rd1176, %r1658, 8;
	add.s64 	%rd1177, %rd2, %rd1176;
	ld.global.f64 	%fd1674, [%rd1177];
	add.f64 	%fd3676, %fd1674, %fd1673;
	st.global.f64 	[%rd11], %fd3676;
	abs.f64 	%fd1675, %fd3676;
	setp.leu.f64 	%p391, %fd1675, 0d41CDCD64FF800000;
	@%p391 bra 	$L__BB1_565;
	mov.b64 	%rd1178, 9218868437227405312;
	st.global.u64 	[%rd11], %rd1178;
	mov.b64 	%rd1179, -4616189618054758400;
	st.global.u64 	[%rd12], %rd1179;
	mov.f64 	%fd3676, 0d7FF0000000000000;
	mov.f64 	%fd3675, 0dBFF0000000000000;
$L__BB1_565:
	add.f64 	%fd1678, %fd3676, 0d4069000000000000;
	add.f64 	%fd1679, %fd3675, 0dC016CCCCCCCCCCCD;
	ld.global.f64 	%fd1680, [%rd4+10016];
	add.f64 	%fd1681, %fd1679, %fd1680;
	div.rn.f64 	%fd1682, %fd1678, %fd1681;
	st.global.f64 	[%rd4+10056], %fd1682;
	add.s32 	%r1659, %r263, -1;
	ld.global.u32 	%r1660, [%rd5];
	add.s32 	%r1661, %r1, %r264;
	mad.lo.s32 	%r1662, %r1660, %r1659, %r1661;
	mul.wide.s32 	%rd1180, %r1662, 8;
	add.s64 	%rd1181, %rd2, %rd1180;
	ld.global.f64 	%fd1683, [%rd1181];
	add.f64 	%fd1684, %fd1683, 0d4069000000000000;
	ld.global.f64 	%fd1685, [%rd1181+5000];
	add.f64 	%fd1686, %fd1685, 0dC016CCCCCCCCCCCD;
	add.f64 	%fd1687, %fd1686, %fd1680;
	div.rn.f64 	%fd1688, %fd1684, %fd1687;
	st.global.f64 	[%rd4+10064], %fd1688;
	sub.f64 	%fd1689, %fd1682, %fd1688;
	setp.ltu.f64 	%p392, %fd1689, 0d3EB0C6F7A0B5ED8D;
	setp.leu.f64 	%p393, %fd1682, %fd1688;
	or.pred  	%p394, %p392, %p393;
	@%p394 bra 	$L__BB1_571;
	st.global.f64 	[%rd7], %fd3675;
	st.global.f64 	[%rd8], %fd3676;
	bra.uni 	$L__BB1_571;
$L__BB1_567:
	mul.wide.s32 	%rd1128, %r267, 8;
	mov.u64 	%rd1129, parameter;
	add.s64 	%rd1130, %rd1129, %rd1128;
	ld.const.f64 	%fd1639, [%rd1130+24960];
	cvt.s64.s32 	%rd1131, %r261;
	add.s64 	%rd1132, %rd6, %rd1131;
	cvt.s64.s32 	%rd1133, %r262;
	add.s64 	%rd1134, %rd6, %rd1133;
	ld.global.s8 	%r1568, [%rd1134+28];
	ld.global.u8 	%r1569, [%rd1132+1];
	ld.global.u8 	%r1570, [%rd1132];
	prmt.b32 	%r1571, %r1570, %r1569, 0x3340U;
	ld.global.u8 	%r1572, [%rd1134+27];
	prmt.b32 	%r1573, %r1572, 0, 0x3340U;
	prmt.b32 	%r1574, %r1571, %r1573, 0x5410U;
	mov.b32 	%r1575, 334205;
	dp4a.s32.u32 	%r1576, %r1574, %r1575, %r1568;
	mul.wide.s32 	%rd1135, %r1576, 8;
	add.s64 	%rd1136, %rd1129, %rd1135;
	ld.const.f64 	%fd1640, [%rd1136+30440];
	add.f64 	%fd1641, %fd1639, %fd1640;
	cvt.s64.s32 	%rd1137, %r264;
	add.s64 	%rd1138, %rd6, %rd1137;
	cvt.s64.s32 	%rd1139, %r263;
	add.s64 	%rd1140, %rd6, %rd1139;
	ld.global.s8 	%r1577, [%rd1140+-1];
	ld.global.u8 	%r1578, [%rd1138+27];
	ld.global.u8 	%r1579, [%rd1138+26];
	prmt.b32 	%r1580, %r1579, %r1578, 0x3340U;
	ld.global.u8 	%r1581, [%rd1140];
	prmt.b32 	%r1582, %r1581, 0, 0x3340U;
	prmt.b32 	%r1583, %r1580, %r1582, 0x5410U;
	mov.b32 	%r1584, 359705;
	dp4a.s32.u32 	%r1585, %r1583, %r1584, %r1577;
	mul.wide.s32 	%rd1141, %r1585, 8;
	add.s64 	%rd1142, %rd1129, %rd1141;
	ld.const.f64 	%fd1642, [%rd1142+30440];
	add.f64 	%fd1643, %fd1641, %fd1642;
	st.global.f64 	[%rd11], %fd1643;
	add.s32 	%r1586, %r261, -1;
	ld.global.u32 	%r1587, [%rd3+204];
	add.s32 	%r1588, %r1, %r262;
	mad.lo.s32 	%r1589, %r1587, %r1586, %r1588;
	mul.wide.s32 	%rd1143, %r1589, 8;
	add.s64 	%rd1144, %rd2, %rd1143;
	ld.global.f64 	%fd1644, [%rd1144];
	add.f64 	%fd3678, %fd1644, %fd1643;
	st.global.f64 	[%rd11], %fd3678;
	ld.global.u32 	%r1590, [%rd3+244];
	mul.wide.s32 	%rd1145, %r1590, 8;
	add.s64 	%rd1146, %rd1129, %rd1145;
	ld.const.f64 	%fd1645, [%rd1146+24240];
	ld.global.s8 	%r1591, [%rd1134+28];
	ld.global.u8 	%r1592, [%rd1132+1];
	ld.global.u8 	%r1593, [%rd1132];
	prmt.b32 	%r1594, %r1593, %r1592, 0x3340U;
	ld.global.u8 	%r1595, [%rd1134+27];
	prmt.b32 	%r1596, %r1595, 0, 0x3340U;
	prmt.b32 	%r1597, %r1594, %r1596, 0x5410U;
	dp4a.s32.u32 	%r1598, %r1597, %r1575, %r1591;
	mul.wide.s32 	%rd1147, %r1598, 8;
	add.s64 	%rd1148, %rd1129, %rd1147;
	ld.const.f64 	%fd1646, [%rd1148+25440];
	add.f64 	%fd1647, %fd1645, %fd1646;
	ld.global.s8 	%r1599, [%rd1140+-1];
	ld.global.u8 	%r1600, [%rd1138+27];
	ld.global.u8 	%r1601, [%rd1138+26];
	prmt.b32 	%r1602, %r1601, %r1600, 0x3340U;
	ld.global.u8 	%r1603, [%rd1140];
	prmt.b32 	%r1604, %r1603, 0, 0x3340U;
	prmt.b32 	%r1605, %r1602, %r1604, 0x5410U;
	dp4a.s32.u32 	%r1606, %r1605, %r1584, %r1599;
	mul.wide.s32 	%rd1149, %r1606, 8;
	add.s64 	%rd1150, %rd1129, %rd1149;
	ld.const.f64 	%fd1648, [%rd1150+25440];
	add.f64 	%fd1649, %fd1647, %fd1648;
	ld.global.u32 	%r1607, [%rd3+236];
	ld.global.u32 	%r1608, [%rd3+240];
	sub.s32 	%r1609, %r1607, %r1608;
	abs.s32 	%r1610, %r1609;
	cvt.rn.f64.s32 	%fd1650, %r1610;
	fma.rn.f64 	%fd1651, %fd1650, 0dBFEEF3E864B31D04, %fd1649;
	st.global.f64 	[%rd12], %fd1651;
	ld.global.u32 	%r1611, [%rd3+204];
	mad.lo.s32 	%r1612, %r1611, %r1586, %r1588;
	add.s32 	%r1613, %r1612, 625;
	mul.wide.s32 	%rd1151, %r1613, 8;
	add.s64 	%rd1152, %rd2, %rd1151;
	ld.global.f64 	%fd1652, [%rd1152];
	add.f64 	%fd3677, %fd1652, %fd1651;
	st.global.f64 	[%rd12], %fd3677;
	abs.f64 	%fd1653, %fd3678;
	setp.leu.f64 	%p389, %fd1653, 0d41CDCD64FF800000;
	@%p389 bra 	$L__BB1_569;
	mov.b64 	%rd1153, 9218868437227405312;
	st.global.u64 	[%rd11], %rd1153;
	mov.b64 	%rd1154, -4616189618054758400;
	st.global.u64 	[%rd12], %rd1154;
	mov.f64 	%fd3678, 0d7FF0000000000000;
	mov.f64 	%fd3677, 0dBFF0000000000000;
$L__BB1_569:
	add.f64 	%fd1656, %fd3678, 0d4069000000000000;
	add.f64 	%fd1657, %fd3677, 0dC016CCCCCCCCCCCD;
	ld.global.f64 	%fd1658, [%rd4+10016];
	add.f64 	%fd1659, %fd1657, %fd1658;
	div.rn.f64 	%fd1660, %fd1656, %fd1659;
	st.global.f64 	[%rd4+10056], %fd1660;
	add.s32 	%r1614, %r263, -1;
	ld.global.u32 	%r1615, [%rd5];
	add.s32 	%r1616, %r1, %r264;
	mad.lo.s32 	%r1617, %r1615, %r1614, %r1616;
	mul.wide.s32 	%rd1155, %r1617, 8;
	add.s64 	%rd1156, %rd2, %rd1155;
	ld.global.f64 	%fd1661, [%rd1156];
	add.f64 	%fd1662, %fd1661, 0d4069000000000000;
	ld.global.f64 	%fd1663, [%rd1156+5000];
	add.f64 	%fd1664, %fd1663, 0dC016CCCCCCCCCCCD;
	add.f64 	%fd1665, %fd1664, %fd1658;
	div.rn.f64 	%fd1666, %fd1662, %fd1665;
	st.global.f64 	[%rd4+10064], %fd1666;
	setp.leu.f64 	%p390, %fd1660, %fd1666;
	@%p390 bra 	$L__BB1_571;
	st.global.f64 	[%rd7], %fd3677;
	st.global.f64 	[%rd8], %fd3678;
$L__BB1_571:
	ld.global.f64 	%fd1736, [%rd7];
	setp.lt.f64 	%p408, %fd1736, 0dC0A3880000000000;
	@%p408 bra 	$L__BB1_573;
	ld.global.f64 	%fd3679, [%rd8];
	bra.uni 	$L__BB1_574;
$L__BB1_573:
	mov.b64 	%rd1248, -4564063970805153792;
	st.global.u64 	[%rd7], %rd1248;
	mov.b64 	%rd1249, 0;
	st.global.u64 	[%rd8], %rd1249;
	mov.f64 	%fd3679, 0d0000000000000000;
$L__BB1_574:
	abs.f64 	%fd1738, %fd3679;
	setp.geu.f64 	%p409, %fd1738, 0d41CDCD64FF800000;
	@%p409 bra 	$L__BB1_576;
	ld.global.u32 	%r1709, [%rd3+228];
	add.s32 	%r1710, %r1709, -1;
	ld.global.u32 	%r1711, [%rd3+204];
	ld.global.u32 	%r1712, [%rd3+232];
	mad.lo.s32 	%r1713, %r1710, %r1711, %r1;
	add.s32 	%r1714, %r1713, %r1712;
	mul.wide.s32 	%rd1250, %r1714, 8;
	add.s64 	%rd1251, %rd2, %rd1250;
	st.global.f64 	[%rd1251], %fd3679;
	ld.global.f64 	%fd1739, [%rd7];
	ld.global.u32 	%r1715, [%rd3+228];
	add.s32 	%r1716, %r1715, -1;
	ld.global.u32 	%r1717, [%rd3+204];
	ld.global.u32 	%r1718, [%rd3+232];
	mad.lo.s32 	%r1719, %r1716, %r1717, %r2;
	add.s32 	%r1720, %r1719, %r1718;
	mul.wide.s32 	%rd1252, %r1720, 8;
	add.s64 	%rd1253, %rd2, %rd1252;
	st.global.f64 	[%rd1253], %fd1739;
$L__BB1_576:
	ld.global.u32 	%r1721, [%rd3+220];
	add.s32 	%r4079, %r1721, -1;
	st.global.u32 	[%rd3+220], %r4079;
	ld.global.u32 	%r1722, [%rd3+224];
	add.s32 	%r4077, %r1722, 1;
	st.global.u32 	[%rd3+224], %r4077;
	setp.gt.s32 	%p410, %r1721, 1;
	@%p410 bra 	$L__BB1_545;
$L__BB1_577:
	ld.global.u32 	%r4081, [%rd3+216];
$L__BB1_578:
	add.s32 	%r272, %r4081, 1;
	st.global.u32 	[%rd3+216], %r272;
	setp.lt.s32 	%p411, %r4081, 32;
	mov.u32 	%r4081, %r272;
	@%p411 bra 	$L__BB1_541;
	ld.global.u32 	%r4083, [%rd3+232];
	ld.global.u32 	%r4082, [%rd3+204];
$L__BB1_580:
	add.s32 	%r4074, %r4083, 1;
	st.global.u32 	[%rd3+232], %r4074;
	setp.lt.s32 	%p412, %r4083, %r4082;
	@%p412 bra 	$L__BB1_491;
	ld.global.u32 	%r4086, [%rd3+228];
	ld.global.u32 	%r4065, [%rd3+200];
$L__BB1_582:
	add.s32 	%r284, %r4086, 1;
	st.global.u32 	[%rd3+228], %r284;
	setp.lt.s32 	%p413, %r4086, %r4065;
	mov.u32 	%r4086, %r284;
	@%p413 bra 	$L__BB1_489;
$L__BB1_583:
	mov.b64 	%rd1254, -4503599627370496;
	st.global.u64 	[%rd4+10024], %rd1254;
	mov.b32 	%r1723, 0;
	st.global.u32 	[%rd3+212], %r1723;
	ld.global.u32 	%r285, [%rd3+200];
	st.global.u32 	[%rd3+208], %r285;
	st.global.u64 	[%rd4+10024], %rd1254;
	ld.global.u32 	%r1724, [%rd3+204];
	setp.lt.s32 	%p414, %r1724, 1;
	mov.f64 	%fd3698, 0dFFF0000000000000;
	@%p414 bra 	$L__BB1_620;
	cvt.s64.s32 	%rd1255, %r285;
	add.s64 	%rd85, %rd6, %rd1255;
	add.s32 	%r286, %r285, -1;
	mov.b32 	%r4088, 1;
$L__BB1_585:
	mov.u32 	%r287, %r4088;
	ld.global.u8 	%rs24, [%rd85];
	cvt.u32.u16 	%r1726, %rs24;
	cvt.s32.s8 	%r1727, %r1726;
	cvt.u64.u32 	%rd1256, %r287;
	add.s64 	%rd86, %rd6, %rd1256;
	ld.global.u8 	%rs25, [%rd86+27];
	cvt.u32.u16 	%r1728, %rs25;
	cvt.s32.s8 	%r1729, %r1728;
	add.s32 	%r1730, %r1729, %r1727;
	setp.eq.s32 	%p415, %r1730, 3;
	@%p415 bra 	$L__BB1_587;
	ld.global.f64 	%fd3694, [%rd4+10016];
	mov.f64 	%fd3697, 0dBFF0000000000000;
	mov.f64 	%fd3696, 0d7FF0000000000000;
	bra.uni 	$L__BB1_614;
$L__BB1_587:
	cvt.s32.s8 	%r1732, %r1726;
	mul.wide.s32 	%rd1257, %r1732, 5;
	cvt.u64.u16 	%rd1258, %rs25;
	cvt.s64.s8 	%rd1259, %rd1258;
	add.s64 	%rd1260, %rd1257, %rd1259;
	shl.b64 	%rd1261, %rd1260, 3;
	mov.u64 	%rd1262, parameter;
	add.s64 	%rd1263, %rd1262, %rd1261;
	ld.const.f64 	%fd1743, [%rd1263+45440];
	ld.global.s8 	%r1733, [%rd86+28];
	ld.global.u8 	%r1734, [%rd85+1];
	prmt.b32 	%r1735, %r1726, %r1734, 0x3340U;
	cvt.u32.u16 	%r1736, %rs25;
	prmt.b32 	%r1737, %r1736, 0, 0x3340U;
	prmt.b32 	%r1738, %r1735, %r1737, 0x5410U;
	mov.b32 	%r1739, 334205;
	dp4a.s32.u32 	%r1740, %r1738, %r1739, %r1733;
	mul.wide.s32 	%rd1264, %r1740, 8;
	add.s64 	%rd1265, %rd1262, %rd1264;
	ld.const.f64 	%fd1744, [%rd1265+35440];
	add.f64 	%fd3684, %fd1743, %fd1744;
	st.global.f64 	[%rd7], %fd3684;
	ld.global.s8 	%r1741, [%rd85];
	mul.wide.s32 	%rd1266, %r1741, 5;
	ld.global.u8 	%rs203, [%rd86+27];
	cvt.u64.u16 	%rd1267, %rs203;
	cvt.s64.s8 	%rd1268, %rd1267;
	add.s64 	%rd1269, %rd1266, %rd1268;
	shl.b64 	%rd1270, %rd1269, 3;
	add.s64 	%rd1271, %rd1262, %rd1270;
	ld.const.f64 	%fd1745, [%rd1271+45640];
	ld.global.s8 	%r1742, [%rd86+28];
	ld.global.u8 	%r1743, [%rd85+1];
	prmt.b32 	%r1744, %r1741, %r1743, 0x3340U;
	cvt.u32.u16 	%r1745, %rs203;
	prmt.b32 	%r1746, %r1745, 0, 0x3340U;
	prmt.b32 	%r1747, %r1744, %r1746, 0x5410U;
	dp4a.s32.u32 	%r1748, %r1747, %r1739, %r1742;
	mul.wide.s32 	%rd1272, %r1748, 8;
	add.s64 	%rd1273, %rd1262, %rd1272;
	ld.const.f64 	%fd1746, [%rd1273+40440];
	add.f64 	%fd3685, %fd1745, %fd1746;
	st.global.f64 	[%rd9], %fd3685;
	abs.f64 	%fd1747, %fd3685;
	setp.leu.f64 	%p416, %fd1747, 0d41CDCD64FF800000;
	@%p416 bra 	$L__BB1_589;
	mov.b64 	%rd1274, 9218868437227405312;
	st.global.u64 	[%rd9], %rd1274;
	mov.b64 	%rd1275, -4616189618054758400;
	st.global.u64 	[%rd7], %rd1275;
	mov.f64 	%fd3685, 0d7FF0000000000000;
	mov.f64 	%fd3684, 0dBFF0000000000000;
$L__BB1_589:
	ld.global.s8 	%rs26, [%rd85];
	cvt.s64.s16 	%rd87, %rs26;
	ld.global.s8 	%rs204, [%rd85+1];
	ld.global.u8 	%rs205, [%rd86+27];
	cvt.u64.u16 	%rd1276, %rs205;
	cvt.s64.s8 	%rd88, %rd1276;
	mov.b32 	%r288, {%rs26, %rs206};
	mov.b32 	%r1749, {%rs26, %rs204};
	cvt.u32.u16 	%r1750, %rs205;
	cvt.s32.s8 	%r1751, %r1750;
	mov.b32 	%r1752, 1305;
	dp2a.lo.s32.u32 	%r1753, %r1749, %r1752, %r1751;
	mul.wide.s32 	%rd1277, %r1753, 8;
	mov.u64 	%rd1278, parameter;
	add.s64 	%rd89, %rd1278, %rd1277;
	ld.const.f64 	%fd1750, [%rd89+21000];
	abs.f64 	%fd1751, %fd1750;
	setp.geu.f64 	%p417, %fd1751, 0d41CDCD64FF800000;
	@%p417 bra 	$L__BB1_597;
	ld.global.s8 	%r1754, [%rd86+28];
	cvt.u16.u64 	%rs207, %rd88;
	{ .reg .b16 tmp; mov.b32 {%rs208, tmp}, %r288; }
	mov.b32 	%r1755, {%rs208, %rs207};
	mov.b32 	%r1756, 1305;
	dp2a.lo.s32.u32 	%r1757, %r1755, %r1756, %r1754;
	mul.wide.s32 	%rd1279, %r1757, 8;
	mov.u64 	%rd1280, parameter;
	add.s64 	%rd90, %rd1280, %rd1279;
	ld.const.f64 	%fd1752, [%rd90+23000];
	abs.f64 	%fd1753, %fd1752;
	setp.geu.f64 	%p418, %fd1753, 0d41CDCD64FF800000;
	@%p418 bra 	$L__BB1_597;
	mad.lo.s64 	%rd1281, %rd87, 5, %rd88;
	shl.b64 	%rd1282, %rd1281, 3;
	mov.u64 	%rd1283, parameter;
	add.s64 	%rd1284, %rd1283, %rd1282;
	ld.const.f64 	%fd1754, [%rd1284+45440];
	ld.const.f64 	%fd1755, [%rd89+20000];
	add.f64 	%fd1756, %fd1754, %fd1755;
	ld.const.f64 	%fd1757, [%rd90+22000];
	add.f64 	%fd3682, %fd1756, %fd1757;
	st.global.f64 	[%rd8], %fd3682;
	ld.global.s8 	%rs209, [%rd85];
	cvt.s32.s16 	%r1758, %rs209;
	mul.wide.s32 	%rd1285, %r1758, 5;
	ld.global.s8 	%rs210, [%rd86+27];
	cvt.s64.s16 	%rd1286, %rs210;
	add.s64 	%rd1287, %rd1285, %rd1286;
	shl.b64 	%rd1288, %rd1287, 3;
	add.s64 	%rd1289, %rd1283, %rd1288;
	ld.const.f64 	%fd1758, [%rd1289+45640];
	ld.global.s8 	%rs211, [%rd85+1];
	mov.b32 	%r1759, {%rs209, %rs211};
	cvt.s32.s16 	%r1760, %rs210;
	mov.b32 	%r1761, 1305;
	dp2a.lo.s32.u32 	%r1762, %r1759, %r1761, %r1760;
	mul.wide.s32 	%rd1290, %r1762, 8;
	add.s64 	%rd1291, %rd1283, %rd1290;
	ld.const.f64 	%fd1759, [%rd1291+21000];
	add.f64 	%fd1760, %fd1758, %fd1759;
	ld.global.s8 	%r1763, [%rd86+28];
	mov.b32 	%r1764, {%rs209, %rs210};
	dp2a.lo.s32.u32 	%r1765, %r1764, %r1761, %r1763;
	mul.wide.s32 	%rd1292, %r1765, 8;
	add.s64 	%rd1293, %rd1283, %rd1292;
	ld.const.f64 	%fd1761, [%rd1293+23000];
	add.f64 	%fd3683, %fd1760, %fd1761;
	st.global.f64 	[%rd10], %fd3683;
	abs.f64 	%fd1762, %fd3683;
	setp.leu.f64 	%p419, %fd1762, 0d41CDCD64FF800000;
	@%p419 bra 	$L__BB1_593;
	mov.b64 	%rd1294, 9218868437227405312;
	st.global.u64 	[%rd10], %rd1294;
	mov.b64 	%rd1295, -4616189618054758400;
	st.global.u64 	[%rd8], %rd1295;
	mov.f64 	%fd3683, 0d7FF0000000000000;
	mov.f64 	%fd3682, 0dBFF0000000000000;
$L__BB1_593:
	add.f64 	%fd1765, %fd3683, 0d4069000000000000;
	add.f64 	%fd1766, %fd3682, 0dC016CCCCCCCCCCCD;
	ld.global.f64 	%fd313, [%rd4+10016];
	add.f64 	%fd1767, %fd1766, %fd313;
	div.rn.f64 	%fd314, %fd1765, %fd1767;
	st.global.f64 	[%rd4+10080], %fd314;
	abs.f64 	%fd1768, %fd3685;
	setp.geu.f64 	%p420, %fd1768, 0d41CDCD64FF800000;
	@%p420 bra 	$L__BB1_596;
	add.f64 	%fd1769, %fd3685, 0d4069000000000000;
	add.f64 	%fd1770, %fd3684, 0dC016CCCCCCCCCCCD;
	add.f64 	%fd1771, %fd1770, %fd313;
	div.rn.f64 	%fd1772, %fd1769, %fd1771;
	st.global.f64 	[%rd12], %fd1772;
	setp.geu.f64 	%p421, %fd1772, %fd314;
	@%p421 bra 	$L__BB1_597;
	st.global.f64 	[%rd7], %fd3682;
	st.global.f64 	[%rd9], %fd3683;
	st.global.f64 	[%rd12], %fd314;
	mov.f64 	%fd3684, %fd3682;
	mov.f64 	%fd3685, %fd3683;
	bra.uni 	$L__BB1_597;
$L__BB1_596:
	st.global.f64 	[%rd7], %fd3682;
	st.global.f64 	[%rd9], %fd3683;
	st.global.f64 	[%rd12], %fd314;
	mov.f64 	%fd3684, %fd3682;
	mov.f64 	%fd3685, %fd3683;
$L__BB1_597:
	ld.global.s8 	%rs212, [%rd85];
	cvt.s64.s16 	%rd91, %rs212;
	ld.global.s8 	%rs213, [%rd85+1];
	ld.global.u8 	%rs214, [%rd86+27];
	cvt.u64.u16 	%rd1296, %rs214;
	cvt.s64.s8 	%rd92, %rd1296;
	mov.b32 	%r1766, {%rs212, %rs213};
	cvt.u32.u16 	%r1767, %rs214;
	cvt.s32.s8 	%r1768, %r1767;
	mov.b32 	%r1769, 1305;
	dp2a.lo.s32.u32 	%r1770, %r1766, %r1769, %r1768;
	mul.wide.s32 	%rd1297, %r1770, 8;
	mov.u64 	%rd1298, parameter;
	add.s64 	%rd93, %rd1298, %rd1297;
	ld.const.f64 	%fd1773, [%rd93+21000];
	abs.f64 	%fd1774, %fd1773;
	setp.geu.f64 	%p422, %fd1774, 0d41CDCD64FF800000;
	@%p422 bra 	$L__BB1_604;
	mad.lo.s64 	%rd1299, %rd91, 5, %rd92;
	shl.b64 	%rd1300, %rd1299, 3;
	mov.u64 	%rd1301, parameter;
	add.s64 	%rd1302, %rd1301, %rd1300;
	ld.const.f64 	%fd1775, [%rd1302+45440];
	ld.const.f64 	%fd1776, [%rd93+20000];
	add.f64 	%fd3686, %fd1775, %fd1776;
	st.global.f64 	[%rd8], %fd3686;
	ld.global.s8 	%rs215, [%rd85];
	cvt.s32.s16 	%r1771, %rs215;
	mul.wide.s32 	%rd1303, %r1771, 5;
	ld.global.u8 	%rs216, [%rd86+27];
	cvt.u64.u16 	%rd1304, %rs216;
	cvt.s64.s8 	%rd1305, %rd1304;
	add.s64 	%rd1306, %rd1303, %rd1305;
	shl.b64 	%rd1307, %rd1306, 3;
	add.s64 	%rd1308, %rd1301, %rd1307;
	ld.const.f64 	%fd1777, [%rd1308+45640];
	ld.global.s8 	%rs217, [%rd85+1];
	mov.b32 	%r1772, {%rs215, %rs217};
	cvt.u32.u16 	%r1773, %rs216;
	cvt.s32.s8 	%r1774, %r1773;
	mov.b32 	%r1775, 1305;
	dp2a.lo.s32.u32 	%r1776, %r1772, %r1775, %r1774;
	mul.wide.s32 	%rd1309, %r1776, 8;
	add.s64 	%rd1310, %rd1301, %rd1309;
	ld.const.f64 	%fd1778, [%rd1310+21000];
	add.f64 	%fd3687, %fd1777, %fd1778;
	st.global.f64 	[%rd10], %fd3687;
	abs.f64 	%fd1779, %fd3687;
	setp.leu.f64 	%p423, %fd1779, 0d41CDCD64FF800000;
	@%p423 bra 	$L__BB1_600;
	mov.b64 	%rd1311, 9218868437227405312;
	st.global.u64 	[%rd10], %rd1311;
	mov.b64 	%rd1312, -4616189618054758400;
	st.global.u64 	[%rd8], %rd1312;
	mov.f64 	%fd3687, 0d7FF0000000000000;
	mov.f64 	%fd3686, 0dBFF0000000000000;
$L__BB1_600:
	add.f64 	%fd1782, %fd3687, 0d4069000000000000;
	add.f64 	%fd1783, %fd3686, 0dC016CCCCCCCCCCCD;
	ld.global.f64 	%fd321, [%rd4+10016];
	add.f64 	%fd1784, %fd1783, %fd321;
	div.rn.f64 	%fd322, %fd1782, %fd1784;
	st.global.f64 	[%rd4+10080], %fd322;
	abs.f64 	%fd1785, %fd3685;
	setp.geu.f64 	%p424, %fd1785, 0d41CDCD64FF800000;
	@%p424 bra 	$L__BB1_603;
	add.f64 	%fd1786, %fd3685, 0d4069000000000000;
	add.f64 	%fd1787, %fd3684, 0dC016CCCCCCCCCCCD;
	add.f64 	%fd1788, %fd1787, %fd321;
	div.rn.f64 	%fd1789, %fd1786, %fd1788;
	st.global.f64 	[%rd12], %fd1789;
	setp.geu.f64 	%p425, %fd1789, %fd322;
	@%p425 bra 	$L__BB1_604;
	st.global.f64 	[%rd7], %fd3686;
	st.global.f64 	[%rd9], %fd3687;
	st.global.f64 	[%rd12], %fd322;
	mov.f64 	%fd3684, %fd3686;
	mov.f64 	%fd3685, %fd3687;
	bra.uni 	$L__BB1_604;
$L__BB1_603:
	st.global.f64 	[%rd7], %fd3686;
	st.global.f64 	[%rd9], %fd3687;
	st.global.f64 	[%rd12], %fd322;
	mov.f64 	%fd3684, %fd3686;
	mov.f64 	%fd3685, %fd3687;
$L__BB1_604:
	ld.global.s8 	%rs218, [%rd85];
	cvt.s64.s16 	%rd94, %rs218;
	ld.global.s8 	%rs219, [%rd86+27];
	cvt.s64.s16 	%rd95, %rs219;
	ld.global.s8 	%r1777, [%rd86+28];
	mov.b32 	%r1778, {%rs218, %rs219};
	mov.b32 	%r1779, 1305;
	dp2a.lo.s32.u32 	%r1780, %r1778, %r1779, %r1777;
	mul.wide.s32 	%rd1313, %r1780, 8;
	mov.u64 	%rd1314, parameter;
	add.s64 	%rd96, %rd1314, %rd1313;
	ld.const.f64 	%fd1790, [%rd96+23000];
	abs.f64 	%fd1791, %fd1790;
	setp.lt.f64 	%p426, %fd1791, 0d41CDCD64FF800000;
	@%p426 bra 	$L__BB1_606;
	ld.global.f64 	%fd3694, [%rd4+10016];
	bra.uni 	$L__BB1_612;
$L__BB1_606:
	mad.lo.s64 	%rd1315, %rd94, 5, %rd95;
	shl.b64 	%rd1316, %rd1315, 3;
	mov.u64 	%rd1317, parameter;
	add.s64 	%rd1318, %rd1317, %rd1316;
	ld.const.f64 	%fd1792, [%rd1318+45440];
	ld.const.f64 	%fd1793, [%rd96+22000];
	add.f64 	%fd3690, %fd1792, %fd1793;
	st.global.f64 	[%rd8], %fd3690;
	ld.global.s8 	%rs220, [%rd85];
	cvt.s32.s16 	%r1781, %rs220;
	mul.wide.s32 	%rd1319, %r1781, 5;
	ld.global.s8 	%rs221, [%rd86+27];
	cvt.s64.s16 	%rd1320, %rs221;
	add.s64 	%rd1321, %rd1319, %rd1320;
	shl.b64 	%rd1322, %rd1321, 3;
	add.s64 	%rd1323, %rd1317, %rd1322;
	ld.const.f64 	%fd1794, [%rd1323+45640];
	ld.global.s8 	%r1782, [%rd86+28];
	mov.b32 	%r1783, {%rs220, %rs221};
	mov.b32 	%r1784, 1305;
	dp2a.lo.s32.u32 	%r1785, %r1783, %r1784, %r1782;
	mul.wide.s32 	%rd1324, %r1785, 8;
	add.s64 	%rd1325, %rd1317, %rd1324;
	ld.const.f64 	%fd1795, [%rd1325+23000];
	add.f64 	%fd3691, %fd1794, %fd1795;
	st.global.f64 	[%rd10], %fd3691;
	abs.f64 	%fd1796, %fd3691;
	setp.leu.f64 	%p427, %fd1796, 0d41CDCD64FF800000;
	@%p427 bra 	$L__BB1_608;
	mov.b64 	%rd1326, 9218868437227405312;
	st.global.u64 	[%rd10], %rd1326;
	mov.b64 	%rd1327, -4616189618054758400;
	st.global.u64 	[%rd8], %rd1327;
	mov.f64 	%fd3691, 0d7FF0000000000000;
	mov.f64 	%fd3690, 0dBFF0000000000000;
$L__BB1_608:
	add.f64 	%fd1799, %fd3691, 0d4069000000000000;
	add.f64 	%fd1800, %fd3690, 0dC016CCCCCCCCCCCD;
	ld.global.f64 	%fd3694, [%rd4+10016];
	add.f64 	%fd1801, %fd1800, %fd3694;
	div.rn.f64 	%fd331, %fd1799, %fd1801;
	st.global.f64 	[%rd4+10080], %fd331;
	abs.f64 	%fd1802, %fd3685;
	setp.geu.f64 	%p428, %fd1802, 0d41CDCD64FF800000;
	@%p428 bra 	$L__BB1_611;
	add.f64 	%fd1803, %fd3685, 0d4069000000000000;
	add.f64 	%fd1804, %fd3684, 0dC016CCCCCCCCCCCD;
	add.f64 	%fd1805, %fd1804, %fd3694;
	div.rn.f64 	%fd1806, %fd1803, %fd1805;
	st.global.f64 	[%rd12], %fd1806;
	setp.geu.f64 	%p429, %fd1806, %fd331;
	@%p429 bra 	$L__BB1_612;
	st.global.f64 	[%rd7], %fd3690;
	st.global.f64 	[%rd9], %fd3691;
	st.global.f64 	[%rd12], %fd331;
	mov.f64 	%fd3684, %fd3690;
	mov.f64 	%fd3685, %fd3691;
	bra.uni 	$L__BB1_612;
$L__BB1_611:
	st.global.f64 	[%rd7], %fd3690;
	st.global.f64 	[%rd9], %fd3691;
	st.global.f64 	[%rd12], %fd331;
	mov.f64 	%fd3684, %fd3690;
	mov.f64 	%fd3685, %fd3691;
$L__BB1_612:
	ld.global.s8 	%r1786, [%rd85];
	mul.wide.s32 	%rd1328, %r1786, 5;
	ld.global.s8 	%rd1329, [%rd86+27];
	add.s64 	%rd1330, %rd1328, %rd1329;
	shl.b64 	%rd1331, %rd1330, 3;
	mov.u64 	%rd1332, parameter;
	add.s64 	%rd1333, %rd1332, %rd1331;
	ld.const.f64 	%fd3697, [%rd1333+45440];
	st.global.f64 	[%rd8], %fd3697;
	ld.global.s8 	%r1787, [%rd85];
	mul.wide.s32 	%rd1334, %r1787, 5;
	ld.global.s8 	%rd1335, [%rd86+27];
	add.s64 	%rd1336, %rd1334, %rd1335;
	shl.b64 	%rd1337, %rd1336, 3;
	add.s64 	%rd1338, %rd1332, %rd1337;
	ld.const.f64 	%fd3696, [%rd1338+45640];
	st.global.f64 	[%rd10], %fd3696;
	add.f64 	%fd1807, %fd3696, 0d4069000000000000;
	add.f64 	%fd1808, %fd3697, 0dC016CCCCCCCCCCCD;
	add.f64 	%fd1809, %fd1808, %fd3694;
	div.rn.f64 	%fd337, %fd1807, %fd1809;
	st.global.f64 	[%rd11], %fd337;
	abs.f64 	%fd1810, %fd3685;
	setp.geu.f64 	%p430, %fd1810, 0d41CDCD64FF800000;
	@%p430 bra 	$L__BB1_614;
	ld.global.f64 	%fd1811, [%rd12];
	setp.lt.f64 	%p431, %fd1811, %fd337;
	selp.f64 	%fd3696, %fd3696, %fd3685, %p431;
	selp.f64 	%fd3697, %fd3697, %fd3684, %p431;
$L__BB1_614:
	add.f64 	%fd343, %fd3697, 0d3EB0C6F7A0B5ED8D;
	st.global.f64 	[%rd4+10000], %fd343;
	add.f64 	%fd344, %fd3696, 0d3EB0C6F7A0B5ED8D;
	st.global.f64 	[%rd4+10008], %fd344;
	ld.global.u32 	%r1788, [%rd5];
	add.s32 	%r289, %r1, %r287;
	mad.lo.s32 	%r1789, %r1788, %r286, %r289;
	mul.wide.s32 	%rd1339, %r1789, 8;
	add.s64 	%rd1340, %rd2, %rd1339;
	ld.global.f64 	%fd1812, [%rd1340];
	add.f64 	%fd1813, %fd1812, %fd344;
	add.f64 	%fd1814, %fd1813, 0d4069000000000000;
	ld.global.f64 	%fd1815, [%rd1340+5000];
	add.f64 	%fd1816, %fd1815, %fd343;
	add.f64 	%fd1817, %fd1816, 0dC016CCCCCCCCCCCD;
	add.f64 	%fd1818, %fd3694, %fd1817;
	div.rn.f64 	%fd1819, %fd1814, %fd1818;
	add.f64 	%fd345, %fd1819, 0dC071126666666666;
	st.global.f64 	[%rd4+10032], %fd345;
	ld.global.f64 	%fd1820, [%rd4+10024];
	setp.leu.f64 	%p432, %fd345, %fd1820;
	ld.global.u32 	%r4089, [%rd5];
	@%p432 bra 	$L__BB1_618;
	mad.lo.s32 	%r1790, %r4089, %r286, %r289;
	add.s32 	%r1791, %r1790, 625;
	mul.wide.s32 	%rd1341, %r1791, 8;
	add.s64 	%rd97, %rd2, %rd1341;
	ld.global.f64 	%fd1821, [%rd97];
	add.f64 	%fd1822, %fd343, %fd1821;
	setp.geu.f64 	%p433, %fd1822, 0d0000000000000000;
	@%p433 bra 	$L__BB1_618;
	ld.global.f64 	%fd1823, [%rd97+-5000];
	add.f64 	%fd1824, %fd344, %fd1823;
	setp.geu.f64 	%p434, %fd1824, 0d0000000000000000;
	@%p434 bra 	$L__BB1_618;
	st.global.f64 	[%rd4+10024], %fd345;
	st.global.u32 	[%rd3+212], %r287;
	ld.global.u32 	%r4089, [%rd3+204];
$L__BB1_618:
	add.s32 	%r4088, %r287, 1;
	setp.lt.s32 	%p435, %r287, %r4089;
	@%p435 bra 	$L__BB1_585;
	ld.global.f64 	%fd3698, [%rd4+10024];
$L__BB1_620:
	abs.f64 	%fd1825, %fd3698;
	setp.gt.f64 	%p436, %fd1825, 0d41CDCD64FF800000;
	@%p436 bra 	$L__BB1_622;
	ld.global.s32 	%rd3395, [%rd3+208];
	ld.global.s32 	%rd3394, [%rd3+212];
	bra.uni 	$L__BB1_623;
$L__BB1_622:
	mov.b32 	%r1792, 1;
	st.global.u32 	[%rd3+212], %r1792;
	st.global.u32 	[%rd3+208], %r1792;
	mov.b64 	%rd3394, 1;
	mov.u64 	%rd3395, %rd3394;
$L__BB1_623:
	add.s64 	%rd102, %rd6, %rd3395;
	ld.global.u8 	%rs27, [%rd102];
	cvt.u32.u16 	%r1793, %rs27;
	cvt.s32.s8 	%r1794, %r1793;
	add.s64 	%rd103, %rd6, %rd3394;
	ld.global.u8 	%rs28, [%rd103+27];
	cvt.u32.u16 	%r1795, %rs28;
	cvt.s32.s8 	%r1796, %r1795;
	add.s32 	%r1797, %r1796, %r1794;
	setp.eq.s32 	%p437, %r1797, 3;
	@%p437 bra 	$L__BB1_625;
	mov.b64 	%rd1343, -4616189618054758400;
	st.global.u64 	[%rd4+10000], %rd1343;
	mov.b64 	%rd1344, 9218868437227405312;
	st.global.u64 	[%rd4+10008], %rd1344;
	bra.uni 	$L__BB1_655;
$L__BB1_625:
	cvt.s32.s8 	%r1799, %r1793;
	mul.wide.s32 	%rd1345, %r1799, 5;
	cvt.u64.u16 	%rd1346, %rs28;
	cvt.s64.s8 	%rd1347, %rd1346;
	add.s64 	%rd1348, %rd1345, %rd1347;
	shl.b64 	%rd1349, %rd1348, 3;
	mov.u64 	%rd1350, parameter;
	add.s64 	%rd1351, %rd1350, %rd1349;
	ld.const.f64 	%fd1826, [%rd1351+45440];
	ld.global.s8 	%r1800, [%rd103+28];
	ld.global.u8 	%r1801, [%rd102+1];
	prmt.b32 	%r1802, %r1793, %r1801, 0x3340U;
	cvt.u32.u16 	%r1803, %rs28;
	prmt.b32 	%r1804, %r1803, 0, 0x3340U;
	prmt.b32 	%r1805, %r1802, %r1804, 0x5410U;
	mov.b32 	%r1806, 334205;
	dp4a.s32.u32 	%r1807, %r1805, %r1806, %r1800;
	mul.wide.s32 	%rd1352, %r1807, 8;
	add.s64 	%rd1353, %rd1350, %rd1352;
	ld.const.f64 	%fd1827, [%rd1353+35440];
	add.f64 	%fd3703, %fd1826, %fd1827;
	st.global.f64 	[%rd7], %fd3703;
	ld.global.s8 	%r1808, [%rd102];
	mul.wide.s32 	%rd1354, %r1808, 5;
	ld.global.u8 	%rs222, [%rd103+27];
	cvt.u64.u16 	%rd1355, %rs222;
	cvt.s64.s8 	%rd1356, %rd1355;
	add.s64 	%rd1357, %rd1354, %rd1356;
	shl.b64 	%rd1358, %rd1357, 3;
	add.s64 	%rd1359, %rd1350, %rd1358;
	ld.const.f64 	%fd1828, [%rd1359+45640];
	ld.global.s8 	%r1809, [%rd103+28];
	ld.global.u8 	%r1810, [%rd102+1];
	prmt.b32 	%r1811, %r1808, %r1810, 0x3340U;
	cvt.u32.u16 	%r1812, %rs222;
	prmt.b32 	%r1813, %r1812, 0, 0x3340U;
	prmt.b32 	%r1814, %r1811, %r1813, 0x5410U;
	dp4a.s32.u32 	%r1815, %r1814, %r1806, %r1809;
	mul.wide.s32 	%rd1360, %r1815, 8;
	add.s64 	%rd1361, %rd1350, %rd1360;
	ld.const.f64 	%fd1829, [%rd1361+40440];
	add.f64 	%fd3704, %fd1828, %fd1829;
	st.global.f64 	[%rd9], %fd3704;
	abs.f64 	%fd1830, %fd3704;
	setp.leu.f64 	%p438, %fd1830, 0d41CDCD64FF800000;
	@%p438 bra 	$L__BB1_627;
	mov.b64 	%rd1362, 9218868437227405312;
	st.global.u64 	[%rd9], %rd1362;
	mov.b64 	%rd1363, -4616189618054758400;
	st.global.u64 	[%rd7], %rd1363;
	mov.f64 	%fd3704, 0d7FF0000000000000;
	mov.f64 	%fd3703, 0dBFF0000000000000;
$L__BB1_627:
	ld.global.s8 	%rs29, [%rd102];
	cvt.s64.s16 	%rd104, %rs29;
	ld.global.s8 	%rs223, [%rd102+1];
	ld.global.u8 	%rs224, [%rd103+27];
	cvt.u64.u16 	%rd1364, %rs224;
	cvt.s64.s8 	%rd105, %rd1364;
	mov.b32 	%r294, {%rs29, %rs225};
	mov.b32 	%r1816, {%rs29, %rs223};
	cvt.u32.u16 	%r1817, %rs224;
	cvt.s32.s8 	%r1818, %r1817;
	mov.b32 	%r1819, 1305;
	dp2a.lo.s32.u32 	%r1820, %r1816, %r1819, %r1818;
	mul.wide.s32 	%rd1365, %r1820, 8;
	mov.u64 	%rd1366, parameter;
	add.s64 	%rd106, %rd1366, %rd1365;
	ld.const.f64 	%fd1833, [%rd106+21000];
	abs.f64 	%fd1834, %fd1833;
	setp.geu.f64 	%p439, %fd1834, 0d41CDCD64FF800000;
	@%p439 bra 	$L__BB1_635;
	ld.global.s8 	%r1821, [%rd103+28];
	cvt.u16.u64 	%rs226, %rd105;
	{ .reg .b16 tmp; mov.b32 {%rs227, tmp}, %r294; }
	mov.b32 	%r1822, {%rs227, %rs226};
	mov.b32 	%r1823, 1305;
	dp2a.lo.s32.u32 	%r1824, %r1822, %r1823, %r1821;
	mul.wide.s32 	%rd1367, %r1824, 8;
	mov.u64 	%rd1368, parameter;
	add.s64 	%rd107, %rd1368, %rd1367;
	ld.const.f64 	%fd1835, [%rd107+23000];
	abs.f64 	%fd1836, %fd1835;
	setp.geu.f64 	%p440, %fd1836, 0d41CDCD64FF800000;
	@%p440 bra 	$L__BB1_635;
	mad.lo.s64 	%rd1369, %rd104, 5, %rd105;
	shl.b64 	%rd1370, %rd1369, 3;
	mov.u64 	%rd1371, parameter;
	add.s64 	%rd1372, %rd1371, %rd1370;
	ld.const.f64 	%fd1837, [%rd1372+45440];
	ld.const.f64 	%fd1838, [%rd106+20000];
	add.f64 	%fd1839, %fd1837, %fd1838;
	ld.const.f64 	%fd1840, [%rd107+22000];
	add.f64 	%fd3701, %fd1839, %fd1840;
	st.global.f64 	[%rd8], %fd3701;
	ld.global.s8 	%rs228, [%rd102];
	cvt.s32.s16 	%r1825, %rs228;
	mul.wide.s32 	%rd1373, %r1825, 5;
	ld.global.s8 	%rs229, [%rd103+27];
	cvt.s64.s16 	%rd1374, %rs229;
	add.s64 	%rd1375, %rd1373, %rd1374;
	shl.b64 	%rd1376, %rd1375, 3;
	add.s64 	%rd1377, %rd1371, %rd1376;
	ld.const.f64 	%fd1841, [%rd1377+45640];
	ld.global.s8 	%rs230, [%rd102+1];
	mov.b32 	%r1826, {%rs228, %rs230};
	cvt.s32.s16 	%r1827, %rs229;
	mov.b32 	%r1828, 1305;
	dp2a.lo.s32.u32 	%r1829, %r1826, %r1828, %r1827;
	mul.wide.s32 	%rd1378, %r1829, 8;
	add.s64 	%rd1379, %rd1371, %rd1378;
	ld.const.f64 	%fd1842, [%rd1379+21000];
	add.f64 	%fd1843, %fd1841, %fd1842;
	ld.global.s8 	%r1830, [%rd103+28];
	mov.b32 	%r1831, {%rs228, %rs229};
	dp2a.lo.s32.u32 	%r1832, %r1831, %r1828, %r1830;
	mul.wide.s32 	%rd1380, %r1832, 8;
	add.s64 	%rd1381, %rd1371, %rd1380;
	ld.const.f64 	%fd1844, [%rd1381+23000];
	add.f64 	%fd3702, %fd1843, %fd1844;
	st.global.f64 	[%rd10], %fd3702;
	abs.f64 	%fd1845, %fd3702;
	setp.leu.f64 	%p441, %fd1845, 0d41CDCD64FF800000;
	@%p441 bra 	$L__BB1_631;
	mov.b64 	%rd1382, 9218868437227405312;
	st.global.u64 	[%rd10], %rd1382;
	mov.b64 	%rd1383, -4616189618054758400;
	st.global.u64 	[%rd8], %rd1383;
	mov.f64 	%fd3702, 0d7FF0000000000000;
	mov.f64 	%fd3701, 0dBFF0000000000000;
$L__BB1_631:
	add.f64 	%fd1848, %fd3702, 0d4069000000000000;
	add.f64 	%fd1849, %fd3701, 0dC016CCCCCCCCCCCD;
	ld.global.f64 	%fd356, [%rd4+10016];
	add.f64 	%fd1850, %fd1849, %fd356;
	div.rn.f64 	%fd357, %fd1848, %fd1850;
	st.global.f64 	[%rd4+10080], %fd357;
	abs.f64 	%fd1851, %fd3704;
	setp.geu.f64 	%p442, %fd1851, 0d41CDCD64FF800000;
	@%p442 bra 	$L__BB1_634;
	add.f64 	%fd1852, %fd3704, 0d4069000000000000;
	add.f64 	%fd1853, %fd3703, 0dC016CCCCCCCCCCCD;
	add.f64 	%fd1854, %fd1853, %fd356;
	div.rn.f64 	%fd1855, %fd1852, %fd1854;
	st.global.f64 	[%rd12], %fd1855;
	setp.geu.f64 	%p443, %fd1855, %fd357;
	@%p443 bra 	$L__BB1_635;
	st.global.f64 	[%rd7], %fd3701;
	st.global.f64 	[%rd9], %fd3702;
	st.global.f64 	[%rd12], %fd357;
	mov.f64 	%fd3703, %fd3701;
	mov.f64 	%fd3704, %fd3702;
	bra.uni 	$L__BB1_635;
$L__BB1_634:
	st.global.f64 	[%rd7], %fd3701;
	st.global.f64 	[%rd9], %fd3702;
	st.global.f64 	[%rd12], %fd357;
	mov.f64 	%fd3703, %fd3701;
	mov.f64 	%fd3704, %fd3702;
$L__BB1_635:
	ld.global.s8 	%rs231, [%rd102];
	cvt.s64.s16 	%rd108, %rs231;
	ld.global.s8 	%rs232, [%rd102+1];
	ld.global.u8 	%rs233, [%rd103+27];
	cvt.u64.u16 	%rd1384, %rs233;
	cvt.s64.s8 	%rd109, %rd1384;
	mov.b32 	%r1833, {%rs231, %rs232};
	cvt.u32.u16 	%r1834, %rs233;
	cvt.s32.s8 	%r1835, %r1834;
	mov.b32 	%r1836, 1305;
	dp2a.lo.s32.u32 	%r1837, %r1833, %r1836, %r1835;
	mul.wide.s32 	%rd1385, %r1837, 8;
	mov.u64 	%rd1386, parameter;
	add.s64 	%rd110, %rd1386, %rd1385;
	ld.const.f64 	%fd1856, [%rd110+21000];
	abs.f64 	%fd1857, %fd1856;
	setp.geu.f64 	%p444, %fd1857, 0d41CDCD64FF800000;
	@%p444 bra 	$L__BB1_642;
	mad.lo.s64 	%rd1387, %rd108, 5, %rd109;
	shl.b64 	%rd1388, %rd1387, 3;
	mov.u64 	%rd1389, parameter;
	add.s64 	%rd1390, %rd1389, %rd1388;
	ld.const.f64 	%fd1858, [%rd1390+45440];
	ld.const.f64 	%fd1859, [%rd110+20000];
	add.f64 	%fd3705, %fd1858, %fd1859;
	st.global.f64 	[%rd8], %fd3705;
	ld.global.s8 	%rs234, [%rd102];
	cvt.s32.s16 	%r1838, %rs234;
	mul.wide.s32 	%rd1391, %r1838, 5;
	ld.global.u8 	%rs235, [%rd103+27];
	cvt.u64.u16 	%rd1392, %rs235;
	cvt.s64.s8 	%rd1393, %rd1392;
	add.s64 	%rd1394, %rd1391, %rd1393;
	shl.b64 	%rd1395, %rd1394, 3;
	add.s64 	%rd1396, %rd1389, %rd1395;
	ld.const.f64 	%fd1860, [%rd1396+45640];
	ld.global.s8 	%rs236, [%rd102+1];
	mov.b32 	%r1839, {%rs234, %rs236};
	cvt.u32.u16 	%r1840, %rs235;
	cvt.s32.s8 	%r1841, %r1840;
	mov.b32 	%r1842, 1305;
	dp2a.lo.s32.u32 	%r1843, %r1839, %r1842, %r1841;
	mul.wide.s32 	%rd1397, %r1843, 8;
	add.s64 	%rd1398, %rd1389, %rd1397;
	ld.const.f64 	%fd1861, [%rd1398+21000];
	add.f64 	%fd3706, %fd1860, %fd1861;
	st.global.f64 	[%rd10], %fd3706;
	abs.f64 	%fd1862, %fd3706;
	setp.leu.f64 	%p445, %fd1862, 0d41CDCD64FF800000;
	@%p445 bra 	$L__BB1_638;
	mov.b64 	%rd1399, 9218868437227405312;
	st.global.u64 	[%rd10], %rd1399;
	mov.b64 	%rd1400, -4616189618054758400;
	st.global.u64 	[%rd8], %rd1400;
	mov.f64 	%fd3706, 0d7FF0000000000000;
	mov.f64 	%fd3705, 0dBFF0000000000000;
$L__BB1_638:
	add.f64 	%fd1865, %fd3706, 0d4069000000000000;
	add.f64 	%fd1866, %fd3705, 0dC016CCCCCCCCCCCD;
	ld.global.f64 	%fd364, [%rd4+10016];
	add.f64 	%fd1867, %fd1866, %fd364;
	div.rn.f64 	%fd365, %fd1865, %fd1867;
	st.global.f64 	[%rd4+10080], %fd365;
	abs.f64 	%fd1868, %fd3704;
	setp.geu.f64 	%p446, %fd1868, 0d41CDCD64FF800000;
	@%p446 bra 	$L__BB1_641;
	add.f64 	%fd1869, %fd3704, 0d4069000000000000;
	add.f64 	%fd1870, %fd3703, 0dC016CCCCCCCCCCCD;
	add.f64 	%fd1871, %fd1870, %fd364;
	div.rn.f64 	%fd1872, %fd1869, %fd1871;
	st.global.f64 	[%rd12], %fd1872;
	setp.geu.f64 	%p447, %fd1872, %fd365;
	@%p447 bra 	$L__BB1_642;
	st.global.f64 	[%rd7], %fd3705;
	st.global.f64 	[%rd9], %fd3706;
	st.global.f64 	[%rd12], %fd365;
	mov.f64 	%fd3703, %fd3705;
	mov.f64 	%fd3704, %fd3706;
	bra.uni 	$L__BB1_642;
$L__BB1_641:
	st.global.f64 	[%rd7], %fd3705;
	st.global.f64 	[%rd9], %fd3706;
	st.global.f64 	[%rd12], %fd365;
	mov.f64 	%fd3703, %fd3705;
	mov.f64 	%fd3704, %fd3706;
$L__BB1_642:
	ld.global.s8 	%rs237, [%rd102];
	cvt.s64.s16 	%rd111, %rs237;
	ld.global.s8 	%rs238, [%rd103+27];
	cvt.s64.s16 	%rd112, %rs238;
	ld.global.s8 	%r1844, [%rd103+28];
	mov.b32 	%r1845, {%rs237, %rs238};
	mov.b32 	%r1846, 1305;
	dp2a.lo.s32.u32 	%r1847, %r1845, %r1846, %r1844;
	mul.wide.s32 	%rd1401, %r1847, 8;
	mov.u64 	%rd1402, parameter;
	add.s64 	%rd113, %rd1402, %rd1401;
	ld.const.f64 	%fd1873, [%rd113+23000];
	abs.f64 	%fd1874, %fd1873;
	setp.lt.f64 	%p448, %fd1874, 0d41CDCD64FF800000;
	@%p448 bra 	$L__BB1_644;
	ld.global.f64 	%fd3713, [%rd4+10016];
	bra.uni 	$L__BB1_650;
$L__BB1_644:
	mad.lo.s64 	%rd1403, %rd111, 5, %rd112;
	shl.b64 	%rd1404, %rd1403, 3;
	mov.u64 	%rd1405, parameter;
	add.s64 	%rd1406, %rd1405, %rd1404;
	ld.const.f64 	%fd1875, [%rd1406+45440];
	ld.const.f64 	%fd1876, [%rd113+22000];
	add.f64 	%fd3709, %fd1875, %fd1876;
	st.global.f64 	[%rd8], %fd3709;
	ld.global.s8 	%rs239, [%rd102];
	cvt.s32.s16 	%r1848, %rs239;
	mul.wide.s32 	%rd1407, %r1848, 5;
	ld.global.s8 	%rs240, [%rd103+27];
	cvt.s64.s16 	%rd1408, %rs240;
	add.s64 	%rd1409, %rd1407, %rd1408;
	shl.b64 	%rd1410, %rd1409, 3;
	add.s64 	%rd1411, %rd1405, %rd1410;
	ld.const.f64 	%fd1877, [%rd1411+45640];
	ld.global.s8 	%r1849, [%rd103+28];
	mov.b32 	%r1850, {%rs239, %rs240};
	mov.b32 	%r1851, 1305;
	dp2a.lo.s32.u32 	%r1852, %r1850, %r1851, %r1849;
	mul.wide.s32 	%rd1412, %r1852, 8;
	add.s64 	%rd1413, %rd1405, %rd1412;
	ld.const.f64 	%fd1878, [%rd1413+23000];
	add.f64 	%fd3710, %fd1877, %fd1878;
	st.global.f64 	[%rd10], %fd3710;
	abs.f64 	%fd1879, %fd3710;
	setp.leu.f64 	%p449, %fd1879, 0d41CDCD64FF800000;
	@%p449 bra 	$L__BB1_646;
	mov.b64 	%rd1414, 9218868437227405312;
	st.global.u64 	[%rd10], %rd1414;
	mov.b64 	%rd1415, -4616189618054758400;
	st.global.u64 	[%rd8], %rd1415;
	mov.f64 	%fd3710, 0d7FF0000000000000;
	mov.f64 	%fd3709, 0dBFF0000000000000;
$L__BB1_646:
	add.f64 	%fd1882, %fd3710, 0d4069000000000000;
	add.f64 	%fd1883, %fd3709, 0dC016CCCCCCCCCCCD;
	ld.global.f64 	%fd3713, [%rd4+10016];
	add.f64 	%fd1884, %fd1883, %fd3713;
	div.rn.f64 	%fd374, %fd1882, %fd1884;
	st.global.f64 	[%rd4+10080], %fd374;
	abs.f64 	%fd1885, %fd3704;
	setp.geu.f64 	%p450, %fd1885, 0d41CDCD64FF800000;
	@%p450 bra 	$L__BB1_649;
	add.f64 	%fd1886, %fd3704, 0d4069000000000000;
	add.f64 	%fd1887, %fd3703, 0dC016CCCCCCCCCCCD;
	add.f64 	%fd1888, %fd1887, %fd3713;
	div.rn.f64 	%fd1889, %fd1886, %fd1888;
	st.global.f64 	[%rd12], %fd1889;
	setp.geu.f64 	%p451, %fd1889, %fd374;
	@%p451 bra 	$L__BB1_650;
	st.global.f64 	[%rd7], %fd3709;
	st.global.f64 	[%rd9], %fd3710;
	st.global.f64 	[%rd12], %fd374;
	mov.f64 	%fd3703, %fd3709;
	mov.f64 	%fd3704, %fd3710;
	bra.uni 	$L__BB1_650;
$L__BB1_649:
	st.global.f64 	[%rd7], %fd3709;
	st.global.f64 	[%rd9], %fd3710;
	st.global.f64 	[%rd12], %fd374;
	mov.f64 	%fd3703, %fd3709;
	mov.f64 	%fd3704, %fd3710;
$L__BB1_650:
	ld.global.s8 	%r1853, [%rd102];
	mul.wide.s32 	%rd1416, %r1853, 5;
	ld.global.s8 	%rd1417, [%rd103+27];
	add.s64 	%rd1418, %rd1416, %rd1417;
	shl.b64 	%rd1419, %rd1418, 3;
	mov.u64 	%rd1420, parameter;
	add.s64 	%rd1421, %rd1420, %rd1419;
	ld.const.f64 	%fd378, [%rd1421+45440];
	st.global.f64 	[%rd8], %fd378;
	ld.global.s8 	%r1854, [%rd102];
	mul.wide.s32 	%rd1422, %r1854, 5;
	ld.global.s8 	%rd1423, [%rd103+27];
	add.s64 	%rd1424, %rd1422, %rd1423;
	shl.b64 	%rd1425, %rd1424, 3;
	add.s64 	%rd1426, %rd1420, %rd1425;
	ld.const.f64 	%fd379, [%rd1426+45640];
	st.global.f64 	[%rd10], %fd379;
	add.f64 	%fd1890, %fd379, 0d4069000000000000;
	add.f64 	%fd1891, %fd378, 0dC016CCCCCCCCCCCD;
	add.f64 	%fd1892, %fd1891, %fd3713;
	div.rn.f64 	%fd380, %fd1890, %fd1892;
	st.global.f64 	[%rd11], %fd380;
	abs.f64 	%fd1893, %fd3704;
	setp.geu.f64 	%p452, %fd1893, 0d41CDCD64FF800000;
	@%p452 bra 	$L__BB1_654;
	ld.global.f64 	%fd1894, [%rd12];
	setp.geu.f64 	%p453, %fd1894, %fd380;
	@%p453 bra 	$L__BB1_653;
	st.global.f64 	[%rd4+10000], %fd378;
	st.global.f64 	[%rd4+10008], %fd379;
	bra.uni 	$L__BB1_655;
$L__BB1_653:
	st.global.f64 	[%rd4+10000], %fd3703;
	st.global.f64 	[%rd4+10008], %fd3704;
	bra.uni 	$L__BB1_655;
$L__BB1_654:
	st.global.f64 	[%rd4+10000], %fd378;
	st.global.f64 	[%rd4+10008], %fd379;
$L__BB1_655:
	ld.global.u32 	%r1855, [%rd3+200];
	setp.lt.s32 	%p454, %r1855, 1;
	@%p454 bra 	$L__BB1_658;
	mov.b32 	%r4090, 0;
$L__BB1_657:
	mul.wide.u32 	%rd1427, %r4090, 4;
	add.s64 	%rd1428, %rd3, %rd1427;
	mov.b32 	%r1857, 0;
	st.global.u32 	[%rd1428], %r1857;
	add.s32 	%r4090, %r4090, 1;
	ld.global.u32 	%r1858, [%rd3+200];
	setp.lt.s32 	%p455, %r4090, %r1858;
	@%p455 bra 	$L__BB1_657;
$L__BB1_658:
	ld.global.u32 	%r4092, [%rd5];
	setp.lt.s32 	%p456, %r4092, 1;
	@%p456 bra 	$L__BB1_661;
	mov.b32 	%r4091, 0;
$L__BB1_660:
	mul.wide.u32 	%rd1429, %r4091, 4;
	add.s64 	%rd1430, %rd3, %rd1429;
	mov.b32 	%r1860, 0;
	st.global.u32 	[%rd1430+100], %r1860;
	add.s32 	%r4091, %r4091, 1;
	ld.global.u32 	%r4092, [%rd3+204];
	setp.lt.s32 	%p457, %r4091, %r4092;
	@%p457 bra 	$L__BB1_660;
$L__BB1_661:
	ld.global.u32 	%r4094, [%rd3+208];
	add.s32 	%r303, %r4094, -1;
	ld.global.u32 	%r4093, [%rd3+212];
	mad.lo.s32 	%r1861, %r303, %r4092, %r1;
	add.s32 	%r1862, %r1861, %r4093;
	mul.wide.s32 	%rd1431, %r1862, 8;
	add.s64 	%rd1432, %rd2, %rd1431;
	ld.global.f64 	%fd1896, [%rd1432];
	abs.f64 	%fd1897, %fd1896;
	setp.geu.f64 	%p458, %fd1897, 0d41CDCD64FF800000;
	mov.f64 	%fd3738, 0d0000000000000000;
	@%p458 bra 	$L__BB1_713;
	ld.param.u64 	%rd3379, [_Z15check_structurePcPiS0_iiPdS0_S_S0__param_5];
	ld.param.u32 	%r3964, [_Z15check_structurePcPiS0_iiPdS0_S_S0__param_3];
	mul.wide.s32 	%rd1433, %r303, 4;
	add.s64 	%rd1434, %rd3, %rd1433;
	st.global.u32 	[%rd1434], %r4093;
	mad.lo.s32 	%r1863, %r3964, -1183, %r1;
	add.s32 	%r1864, %r1863, %r4093;
	add.s32 	%r1865, %r1864, 25;
	cvta.to.global.u64 	%rd1435, %rd3379;
	mul.wide.s32 	%rd1436, %r1865, 4;
	add.s64 	%rd1437, %rd1435, %rd1436;
	st.global.u32 	[%rd1437], %r4094;
$L__BB1_663:
	ld.param.u32 	%r3965, [_Z15check_structurePcPiS0_iiPdS0_S_S0__param_3];
	mov.b64 	%rd1438, -4616189618054758400;
	st.global.u64 	[%rd7], %rd1438;
	mov.b64 	%rd1439, 9218868437227405312;
	st.global.u64 	[%rd8], %rd1439;
	cvt.s64.s32 	%rd1440, %r4094;
	add.s64 	%rd114, %rd6, %rd1440;
	ld.global.u8 	%rs30, [%rd114];
	cvt.u32.u16 	%r1866, %rs30;
	cvt.s32.s8 	%r1867, %r1866;
	mad.lo.s32 	%r1868, %r3965, 54, %r4093;
	add.s32 	%r1869, %r1868, 27;
	cvt.s64.s32 	%rd1441, %r1869;
	add.s64 	%rd115, %rd1, %rd1441;
	ld.global.u8 	%rs31, [%rd115];
	cvt.u32.u16 	%r1870, %rs31;
	cvt.s32.s8 	%r1871, %r1870;
	add.s32 	%r1872, %r1871, %r1867;
	setp.eq.s32 	%p459, %r1872, 3;
	@%p459 bra 	$L__BB1_665;
	add.s32 	%r1873, %r4094, -1;
	ld.global.u32 	%r1874, [%rd5];
	add.s32 	%r1875, %r2, %r4093;
	mad.lo.s32 	%r1876, %r1874, %r1873, %r1875;
	mul.wide.s32 	%rd1442, %r1876, 8;
	add.s64 	%rd1443, %rd2, %rd1442;
	mov.b64 	%rd1444, -4616189618054758400;
	st.global.u64 	[%rd1443], %rd1444;
	ld.global.u32 	%r1877, [%rd5];
	mad.lo.s32 	%r1878, %r1877, %r1873, %r1875;
	add.s32 	%r1879, %r1878, -625;
	mul.wide.s32 	%rd1445, %r1879, 8;
	add.s64 	%rd1446, %rd2, %rd1445;
	mov.b64 	%rd1447, 9218868437227405312;
	st.global.u64 	[%rd1446], %rd1447;
	ld.global.f64 	%fd3725, [%rd7];
	bra.uni 	$L__BB1_694;
$L__BB1_665:
	cvt.s32.s8 	%r1881, %r1866;
	mul.wide.s32 	%rd1448, %r1881, 5;
	cvt.u64.u16 	%rd1449, %rs31;
	cvt.s64.s8 	%rd1450, %rd1449;
	add.s64 	%rd1451, %rd1448, %rd1450;
	shl.b64 	%rd1452, %rd1451, 3;
	mov.u64 	%rd1453, parameter;
	add.s64 	%rd1454, %rd1453, %rd1452;
	ld.const.f64 	%fd1898, [%rd1454+45440];
	ld.global.s8 	%r1882, [%rd114+-1];
	cvt.u32.u16 	%r1883, %rs31;
	ld.global.u8 	%r1884, [%rd115+-1];
	prmt.b32 	%r1885, %r1884, %r1883, 0x3340U;
	prmt.b32 	%r1886, %r1866, 0, 0x3340U;
	prmt.b32 	%r1887, %r1885, %r1886, 0x5410U;
	mov.b32 	%r1888, 359705;
	dp4a.s32.u32 	%r1889, %r1887, %r1888, %r1882;
	mul.wide.s32 	%rd1455, %r1889, 8;
	add.s64 	%rd1456, %rd1453, %rd1455;
	ld.const.f64 	%fd1899, [%rd1456+35440];
	add.f64 	%fd3722, %fd1898, %fd1899;
	st.global.f64 	[%rd9], %fd3722;
	ld.global.s8 	%r1890, [%rd114];
	mul.wide.s32 	%rd1457, %r1890, 5;
	ld.global.u8 	%rs241, [%rd115];
	cvt.u64.u16 	%rd1458, %rs241;
	cvt.s64.s8 	%rd1459, %rd1458;
	add.s64 	%rd1460, %rd1457, %rd1459;
	shl.b64 	%rd1461, %rd1460, 3;
	add.s64 	%rd1462, %rd1453, %rd1461;
	ld.const.f64 	%fd1900, [%rd1462+45640];
	ld.global.s8 	%r1891, [%rd114+-1];
	ld.global.u8 	%r1892, [%rd115+-1];
	cvt.u32.u16 	%r1893, %rs241;
	prmt.b32 	%r1894, %r1892, %r1893, 0x3340U;
	prmt.b32 	%r1895, %r1890, 0, 0x3340U;
	prmt.b32 	%r1896, %r1894, %r1895, 0x5410U;
	dp4a.s32.u32 	%r1897, %r1896, %r1888, %r1891;
	mul.wide.s32 	%rd1463, %r1897, 8;
	add.s64 	%rd1464, %rd1453, %rd1463;
	ld.const.f64 	%fd1901, [%rd1464+40440];
	add.f64 	%fd3723, %fd1900, %fd1901;
	st.global.f64 	[%rd10], %fd3723;
	abs.f64 	%fd1902, %fd3723;
	setp.leu.f64 	%p460, %fd1902, 0d41CDCD64FF800000;
	@%p460 bra 	$L__BB1_667;
	mov.b64 	%rd1465, 9218868437227405312;
	st.global.u64 	[%rd10], %rd1465;
	mov.b64 	%rd1466, -4616189618054758400;
	st.global.u64 	[%rd9], %rd1466;
	mov.f64 	%fd3723, 0d7FF0000000000000;
	mov.f64 	%fd3722, 0dBFF0000000000000;
$L__BB1_667:
	ld.global.s8 	%rs32, [%rd115];
	cvt.s64.s16 	%rd116, %rs32;
	ld.global.s8 	%rs242, [%rd115+-1];
	ld.global.u8 	%rs243, [%rd114];
	cvt.u64.u16 	%rd1467, %rs243;
	cvt.s64.s8 	%rd117, %rd1467;
	mov.b32 	%r1898, {%rs242, %rs32};
	cvt.u32.u16 	%r1899, %rs243;
	cvt.s32.s8 	%r1900, %r1899;
	mov.b32 	%r1901, 6405;
	dp2a.lo.s32.u32 	%r1902, %r1898, %r1901, %r1900;
	mul.wide.s32 	%rd1468, %r1902, 8;
	mov.u64 	%rd1469, parameter;
	add.s64 	%rd118, %rd1469, %rd1468;
	ld.const.f64 	%fd1905, [%rd118+21000];
	abs.f64 	%fd1906, %fd1905;
	setp.geu.f64 	%p461, %fd1906, 0d41CDCD64FF800000;
	@%p461 bra 	$L__BB1_681;
	cvt.u16.u64 	%rs246, %rd117;
	mov.b32 	%r1910, {%rs32, %rs246};
	mov.b32 	%r1911, 0;
	mov.b32 	%r1912, 1305;
	dp2a.lo.s32.u32 	%r1913, %r1910, %r1912, %r1911;
	cvt.s64.s32 	%rd119, %r1913;
	ld.global.s8 	%rd1492, [%rd114+-1];
	add.s64 	%rd1493, %rd119, %rd1492;
	shl.b64 	%rd1494, %rd1493, 3;
	mov.u64 	%rd1495, parameter;
	add.s64 	%rd120, %rd1495, %rd1494;
	ld.const.f64 	%fd1924, [%rd120+23000];
	abs.f64 	%fd1925, %fd1924;
	setp.geu.f64 	%p466, %fd1925, 0d41CDCD64FF800000;
	@%p466 bra 	$L__BB1_675;
	mad.lo.s64 	%rd1509, %rd116, -24, %rd119;
	shl.b64 	%rd1510, %rd1509, 3;
	mov.u64 	%rd1511, parameter;
	add.s64 	%rd1512, %rd1511, %rd1510;
	ld.const.f64 	%fd1941, [%rd1512+45440];
	ld.const.f64 	%fd1942, [%rd118+20000];
	add.f64 	%fd1943, %fd1941, %fd1942;
	ld.const.f64 	%fd1944, [%rd120+22000];
	add.f64 	%fd3716, %fd1943, %fd1944;
	st.global.f64 	[%rd4+10080], %fd3716;
	ld.global.s8 	%r1918, [%rd114];
	mul.wide.s32 	%rd1513, %r1918, 5;
	ld.global.s8 	%rs249, [%rd115];
	cvt.s64.s16 	%rd1514, %rs249;
	add.s64 	%rd1515, %rd1513, %rd1514;
	shl.b64 	%rd1516, %rd1515, 3;
	add.s64 	%rd1517, %rd1511, %rd1516;
	ld.const.f64 	%fd1945, [%rd1517+45640];
	ld.global.s8 	%rs250, [%rd115+-1];
	mov.b32 	%r1919, {%rs250, %rs249};
	mov.b32 	%r1920, 6405;
	dp2a.lo.s32.u32 	%r1921, %r1919, %r1920, %r1918;
	mul.wide.s32 	%rd1518, %r1921, 8;
	add.s64 	%rd1519, %rd1511, %rd1518;
	ld.const.f64 	%fd1946, [%rd1519+21000];
	add.f64 	%fd1947, %fd1945, %fd1946;
	ld.global.s8 	%rd1520, [%rd114+-1];
	cvt.s32.s16 	%r1922, %rs249;
	mul.wide.s32 	%rd1521, %r1922, 24;
	add.s64 	%rd1522, %rd1515, %rd1521;
	add.s64 	%rd1523, %rd1522, %rd1520;
	shl.b64 	%rd1524, %rd1523, 3;
	add.s64 	%rd1525, %rd1511, %rd1524;
	ld.const.f64 	%fd1948, [%rd1525+23000];
	add.f64 	%fd3717, %fd1947, %fd1948;
	st.global.f64 	[%rd4+10088], %fd3717;
	abs.f64 	%fd1949, %fd3717;
	setp.leu.f64 	%p470, %fd1949, 0d41CDCD64FF800000;
	@%p470 bra 	$L__BB1_671;
	mov.b64 	%rd1526, 9218868437227405312;
	st.global.u64 	[%rd4+10088], %rd1526;
	mov.b64 	%rd1527, -4616189618054758400;
	st.global.u64 	[%rd4+10080], %rd1527;
	mov.f64 	%fd3717, 0d7FF0000000000000;
	mov.f64 	%fd3716, 0dBFF0000000000000;
$L__BB1_671:
	add.f64 	%fd1952, %fd3717, 0d4069000000000000;
	add.f64 	%fd1953, %fd3716, 0dC016CCCCCCCCCCCD;
	ld.global.f64 	%fd3724, [%rd4+10016];
	add.f64 	%fd1954, %fd1953, %fd3724;
	div.rn.f64 	%fd391, %fd1952, %fd1954;
	st.global.f64 	[%rd4+10096], %fd391;
	abs.f64 	%fd1955, %fd3723;
	setp.geu.f64 	%p471, %fd1955, 0d41CDCD64FF800000;
	@%p471 bra 	$L__BB1_674;
	add.f64 	%fd1956, %fd3723, 0d4069000000000000;
	add.f64 	%fd1957, %fd3722, 0dC016CCCCCCCCCCCD;
	add.f64 	%fd1958, %fd1957, %fd3724;
	div.rn.f64 	%fd1959, %fd1956, %fd1958;
	st.global.f64 	[%rd12], %fd1959;
	setp.geu.f64 	%p472, %fd1959, %fd391;
	@%p472 bra 	$L__BB1_689;
	st.global.f64 	[%rd9], %fd3716;
	st.global.f64 	[%rd10], %fd3717;
	st.global.f64 	[%rd12], %fd391;
	mov.f64 	%fd3722, %fd3716;
	mov.f64 	%fd3723, %fd3717;
	bra.uni 	$L__BB1_689;
$L__BB1_674:
	st.global.f64 	[%rd9], %fd3716;
	st.global.f64 	[%rd10], %fd3717;
	st.global.f64 	[%rd12], %fd391;
	mov.f64 	%fd3722, %fd3716;
	mov.f64 	%fd3723, %fd3717;
	bra.uni 	$L__BB1_689;
$L__BB1_675:
	mad.lo.s64 	%rd1496, %rd116, -24, %rd119;
	shl.b64 	%rd1497, %rd1496, 3;
	mov.u64 	%rd1498, parameter;
	add.s64 	%rd1499, %rd1498, %rd1497;
	ld.const.f64 	%fd1926, [%rd1499+45440];
	ld.const.f64 	%fd1927, [%rd118+20000];
	add.f64 	%fd3718, %fd1926, %fd1927;
	st.global.f64 	[%rd4+10080], %fd3718;
	ld.global.s8 	%r1914, [%rd114];
	mul.wide.s32 	%rd1500, %r1914, 5;
	ld.global.s8 	%rs247, [%rd115];
	cvt.s64.s16 	%rd1501, %rs247;
	add.s64 	%rd1502, %rd1500, %rd1501;
	shl.b64 	%rd1503, %rd1502, 3;
	add.s64 	%rd1504, %rd1498, %rd1503;
	ld.const.f64 	%fd1928, [%rd1504+45640];
	ld.global.s8 	%rs248, [%rd115+-1];
	mov.b32 	%r1915, {%rs248, %rs247};
	mov.b32 	%r1916, 6405;
	dp2a.lo.s32.u32 	%r1917, %r1915, %r1916, %r1914;
	mul.wide.s32 	%rd1505, %r1917, 8;
	add.s64 	%rd1506, %rd1498, %rd1505;
	ld.const.f64 	%fd1929, [%rd1506+21000];
	add.f64 	%fd3719, %fd1928, %fd1929;
	st.global.f64 	[%rd4+10088], %fd3719;
	abs.f64 	%fd1930, %fd3719;
	setp.leu.f64 	%p467, %fd1930, 0d41CDCD64FF800000;
	@%p467 bra 	$L__BB1_677;
	mov.b64 	%rd1507, 9218868437227405312;
	st.global.u64 	[%rd4+10088], %rd1507;
	mov.b64 	%rd1508, -4616189618054758400;
	st.global.u64 	[%rd4+10080], %rd1508;
	mov.f64 	%fd3719, 0d7FF0000000000000;
	mov.f64 	%fd3718, 0dBFF0000000000000;
$L__BB1_677:
	add.f64 	%fd1933, %fd3719, 0d4069000000000000;
	add.f64 	%fd1934, %fd3718, 0dC016CCCCCCCCCCCD;
	ld.global.f64 	%fd3724, [%rd4+10016];
	add.f64 	%fd1935, %fd1934, %fd3724;
	div.rn.f64 	%fd397, %fd1933, %fd1935;
	st.global.f64 	[%rd4+10096], %fd397;
	abs.f64 	%fd1936, %fd3723;
	setp.geu.f64 	%p468, %fd1936, 0d41CDCD64FF800000;
	@%p468 bra 	$L__BB1_680;
	add.f64 	%fd1937, %fd3723, 0d4069000000000000;
	add.f64 	%fd1938, %fd3722, 0dC016CCCCCCCCCCCD;
	add.f64 	%fd1939, %fd1938, %fd3724;
	div.rn.f64 	%fd1940, %fd1937, %fd1939;
	st.global.f64 	[%rd12], %fd1940;
	setp.geu.f64 	%p469, %fd1940, %fd397;
	@%p469 bra 	$L__BB1_689;
	st.global.f64 	[%rd9], %fd3718;
	st.global.f64 	[%rd10], %fd3719;
	st.global.f64 	[%rd12], %fd397;
	mov.f64 	%fd3722, %fd3718;
	mov.f64 	%fd3723, %fd3719;
	bra.uni 	$L__BB1_689;
$L__BB1_680:
	st.global.f64 	[%rd9], %fd3718;
	st.global.f64 	[%rd10], %fd3719;
	st.global.f64 	[%rd12], %fd397;
	mov.f64 	%fd3722, %fd3718;
	mov.f64 	%fd3723, %fd3719;
	bra.uni 	$L__BB1_689;
$L__BB1_681:
	cvt.u16.u64 	%rs244, %rd117;
	mov.b32 	%r1903, {%rs32, %rs244};
	mov.b32 	%r1904, 0;
	mov.b32 	%r1905, 1305;
	dp2a.lo.s32.u32 	%r1906, %r1903, %r1905, %r1904;
	cvt.s64.s32 	%rd121, %r1906;
	ld.global.s8 	%rd1470, [%rd114+-1];
	add.s64 	%rd1471, %rd121, %rd1470;
	shl.b64 	%rd1472, %rd1471, 3;
	mov.u64 	%rd1473, parameter;
	add.s64 	%rd122, %rd1473, %rd1472;
	ld.const.f64 	%fd1907, [%rd122+23000];
	abs.f64 	%fd1908, %fd1907;
	setp.lt.f64 	%p462, %fd1908, 0d41CDCD64FF800000;
	@%p462 bra 	$L__BB1_683;
	ld.global.f64 	%fd3724, [%rd4+10016];
	bra.uni 	$L__BB1_689;
$L__BB1_683:
	mad.lo.s64 	%rd1474, %rd116, -24, %rd121;
	shl.b64 	%rd1475, %rd1474, 3;
	mov.u64 	%rd1476, parameter;
	add.s64 	%rd1477, %rd1476, %rd1475;
	ld.const.f64 	%fd1909, [%rd1477+45440];
	ld.const.f64 	%fd1910, [%rd122+22000];
	add.f64 	%fd3720, %fd1909, %fd1910;
	st.global.f64 	[%rd4+10080], %fd3720;
	ld.global.s8 	%r1907, [%rd114];
	mul.wide.s32 	%rd1478, %r1907, 5;
	ld.global.u8 	%rs245, [%rd115];
	cvt.u64.u16 	%rd1479, %rs245;
	cvt.s64.s8 	%rd1480, %rd1479;
	add.s64 	%rd1481, %rd1478, %rd1480;
	shl.b64 	%rd1482, %rd1481, 3;
	add.s64 	%rd1483, %rd1476, %rd1482;
	ld.const.f64 	%fd1911, [%rd1483+45640];
	ld.global.s8 	%rd1484, [%rd114+-1];
	cvt.u32.u16 	%r1908, %rs245;
	cvt.s32.s8 	%r1909, %r1908;
	mul.wide.s32 	%rd1485, %r1909, 24;
	add.s64 	%rd1486, %rd1481, %rd1485;
	add.s64 	%rd1487, %rd1486, %rd1484;
	shl.b64 	%rd1488, %rd1487, 3;
	add.s64 	%rd1489, %rd1476, %rd1488;
	ld.const.f64 	%fd1912, [%rd1489+23000];
	add.f64 	%fd3721, %fd1911, %fd1912;
	st.global.f64 	[%rd4+10088], %fd3721;
	abs.f64 	%fd1913, %fd3721;
	setp.leu.f64 	%p463, %fd1913, 0d41CDCD64FF800000;
	@%p463 bra 	$L__BB1_685;
	mov.b64 	%rd1490, 9218868437227405312;
	st.global.u64 	[%rd4+10088], %rd1490;
	mov.b64 	%rd1491, -4616189618054758400;
	st.global.u64 	[%rd4+10080], %rd1491;
	mov.f64 	%fd3721, 0d7FF0000000000000;
	mov.f64 	%fd3720, 0dBFF0000000000000;
$L__BB1_685:
	add.f64 	%fd1916, %fd3721, 0d4069000000000000;
	add.f64 	%fd1917, %fd3720, 0dC016CCCCCCCCCCCD;
	ld.global.f64 	%fd3724, [%rd4+10016];
	add.f64 	%fd1918, %fd1917, %fd3724;
	div.rn.f64 	%fd404, %fd1916, %fd1918;
	st.global.f64 	[%rd4+10096], %fd404;
	abs.f64 	%fd1919, %fd3723;
	setp.geu.f64 	%p464, %fd1919, 0d41CDCD64FF800000;
	@%p464 bra 	$L__BB1_688;
	add.f64 	%fd1920, %fd3723, 0d4069000000000000;
	add.f64 	%fd1921, %fd3722, 0dC016CCCCCCCCCCCD;
	add.f64 	%fd1922, %fd1921, %fd3724;
	div.rn.f64 	%fd1923, %fd1920, %fd1922;
	st.global.f64 	[%rd12], %fd1923;
	setp.geu.f64 	%p465, %fd1923, %fd404;
	@%p465 bra 	$L__BB1_689;
	st.global.f64 	[%rd9], %fd3720;
	st.global.f64 	[%rd10], %fd3721;
	st.global.f64 	[%rd12], %fd404;
	mov.f64 	%fd3722, %fd3720;
	mov.f64 	%fd3723, %fd3721;
	bra.uni 	$L__BB1_689;
$L__BB1_688:
	st.global.f64 	[%rd9], %fd3720;
	st.global.f64 	[%rd10], %fd3721;
	st.global.f64 	[%rd12], %fd404;
	mov.f64 	%fd3722, %fd3720;
	mov.f64 	%fd3723, %fd3721;
$L__BB1_689:
	ld.global.s8 	%r1923, [%rd114];
	mul.wide.s32 	%rd1528, %r1923, 5;
	ld.global.s8 	%rd1529, [%rd115];
	add.s64 	%rd1530, %rd1528, %rd1529;
	shl.b64 	%rd1531, %rd1530, 3;
	mov.u64 	%rd1532, parameter;
	add.s64 	%rd1533, %rd1532, %rd1531;
	ld.const.f64 	%fd3725, [%rd1533+45440];
	st.global.f64 	[%rd4+10080], %fd3725;
	ld.global.s8 	%r1924, [%rd114];
	mul.wide.s32 	%rd1534, %r1924, 5;
	ld.global.s8 	%rd1535, [%rd115];
	add.s64 	%rd1536, %rd1534, %rd1535;
	shl.b64 	%rd1537, %rd1536, 3;
	add.s64 	%rd1538, %rd1532, %rd1537;
	ld.const.f64 	%fd409, [%rd1538+45640];
	st.global.f64 	[%rd4+10088], %fd409;
	add.f64 	%fd1960, %fd409, 0d4069000000000000;
	add.f64 	%fd1961, %fd3725, 0dC016CCCCCCCCCCCD;
	add.f64 	%fd1962, %fd1961, %fd3724;
	div.rn.f64 	%fd410, %fd1960, %fd1962;
	st.global.f64 	[%rd4+10096], %fd410;
	abs.f64 	%fd1963, %fd3723;
	setp.geu.f64 	%p473, %fd1963, 0d41CDCD64FF800000;
	@%p473 bra 	$L__BB1_693;
	ld.global.f64 	%fd1964, [%rd12];
	setp.geu.f64 	%p474, %fd1964, %fd410;
	@%p474 bra 	$L__BB1_692;
	st.global.f64 	[%rd7], %fd3725;
	st.global.f64 	[%rd8], %fd409;
	bra.uni 	$L__BB1_694;
$L__BB1_692:
	st.global.f64 	[%rd7], %fd3722;
	st.global.f64 	[%rd8], %fd3723;
	mov.f64 	%fd3725, %fd3722;
	bra.uni 	$L__BB1_694;
$L__BB1_693:
	st.global.f64 	[%rd7], %fd3725;
	st.global.f64 	[%rd8], %fd409;
$L__BB1_694:
	add.s32 	%r307, %r4094, -1;
	ld.global.u32 	%r308, [%rd5];
	add.s32 	%r309, %r2, %r4093;
	mad.lo.s32 	%r1925, %r308, %r307, %r309;
	mul.wide.s32 	%rd1539, %r1925, 8;
	add.s64 	%rd123, %rd2, %rd1539;
	ld.global.f64 	%fd412, [%rd123];
	abs.f64 	%fd1965, %fd412;
	abs.f64 	%fd1966, %fd3725;
	max.f64 	%fd1968, %fd1965, %fd1966;
	setp.leu.f64 	%p475, %fd1968, 0d41CDCD64FF800000;
	@%p475 bra 	$L__BB1_696;
	mov.b32 	%r3583, 0;
	st.global.u32 	[%rd3+248], %r3583;
	bra.uni 	$L__BB1_716;
$L__BB1_696:
	sub.f64 	%fd1969, %fd412, %fd3725;
	abs.f64 	%fd1970, %fd1969;
	setp.geu.f64 	%p476, %fd1970, 0d3EE4F8B588E368F1;
	@%p476 bra 	$L__BB1_1513;
	mov.b32 	%r1927, 1;
	st.global.u32 	[%rd3+248], %r1927;
	ld.global.f64 	%fd413, [%rd123+-5000];
	ld.global.f64 	%fd414, [%rd8];
	abs.f64 	%fd1971, %fd413;
	abs.f64 	%fd1972, %fd414;
	max.f64 	%fd1974, %fd1971, %fd1972;
	setp.gt.f64 	%p477, %fd1974, 0d41CDCD64FF800000;
	@%p477 bra 	$L__BB1_698;
	bra.uni 	$L__BB1_699;
$L__BB1_698:
	mov.b32 	%r3582, 0;
	st.global.u32 	[%rd3+248], %r3582;
	bra.uni 	$L__BB1_716;
$L__BB1_699:
	sub.f64 	%fd1975, %fd413, %fd414;
	abs.f64 	%fd1976, %fd1975;
	setp.geu.f64 	%p478, %fd1976, 0d3EE4F8B588E368F1;
	@%p478 bra 	$L__BB1_715;
	mov.b32 	%r1929, 1;
	st.global.u32 	[%rd3+248], %r1929;
	ld.global.f64 	%fd1978, [%rd4+10024];
	abs.f64 	%fd1979, %fd1978;
	setp.gt.f64 	%p479, %fd1979, 0d41CDCD64FF800000;
	mov.f64 	%fd3737, 0d3FE0000000000000;
	@%p479 bra 	$L__BB1_712;
	ld.global.u32 	%r1931, [%rd3+208];
	ld.global.u32 	%r1932, [%rd3+212];
	add.s32 	%r1933, %r1931, -1;
	mad.lo.s32 	%r1934, %r1933, %r308, %r1;
	add.s32 	%r1935, %r1934, %r1932;
	mul.wide.s32 	%rd1540, %r1935, 8;
	add.s64 	%rd1541, %rd2, %rd1540;
	ld.global.f64 	%fd442, [%rd1541];
	ld.global.f64 	%fd443, [%rd4+10008];
	ld.global.f64 	%fd444, [%rd1541+5000];
	ld.global.f64 	%fd445, [%rd4+10000];
	mov.b32 	%r4112, 0;
	st.global.u32 	[%rd3+220], %r4112;
	st.global.u32 	[%rd3+216], %r4112;
	ld.global.u32 	%r337, [%rd3+200];
	setp.lt.s32 	%p480, %r337, 1;
	@%p480 bra 	$L__BB1_706;
	mov.b32 	%r4112, 0;
	mov.u32 	%r4108, %r4112;
$L__BB1_703:
	mul.wide.u32 	%rd1542, %r4108, 4;
	add.s64 	%rd1543, %rd3, %rd1542;
	ld.global.u32 	%r1937, [%rd1543];
	setp.lt.s32 	%p481, %r1937, 1;
	@%p481 bra 	$L__BB1_705;
	add.s32 	%r4112, %r4112, 1;
	st.global.u32 	[%rd3+220], %r4112;
$L__BB1_705:
	add.s32 	%r4108, %r4108, 1;
	st.global.u32 	[%rd3+216], %r4108;
	setp.lt.s32 	%p482, %r4108, %r337;
	@%p482 bra 	$L__BB1_703;
$L__BB1_706:
	mov.b32 	%r1938, 0;
	st.global.u32 	[%rd3+216], %r1938;
	setp.lt.s32 	%p483, %r308, 1;
	@%p483 bra 	$L__BB1_711;
	mov.b32 	%r4111, 0;
$L__BB1_708:
	mul.wide.u32 	%rd1544, %r4111, 4;
	add.s64 	%rd1545, %rd3, %rd1544;
	ld.global.u32 	%r1940, [%rd1545+100];
	setp.lt.s32 	%p484, %r1940, 1;
	@%p484 bra 	$L__BB1_710;
	add.s32 	%r4112, %r4112, 1;
	st.global.u32 	[%rd3+220], %r4112;
$L__BB1_710:
	add.s32 	%r4111, %r4111, 1;
	st.global.u32 	[%rd3+216], %r4111;
	setp.lt.s32 	%p485, %r4111, %r308;
	@%p485 bra 	$L__BB1_708;
$L__BB1_711:
	shr.u32 	%r1941, %r4112, 31;
	add.s32 	%r1942, %r4112, %r1941;
	shr.s32 	%r1943, %r1942, 1;
	add.s32 	%r1944, %r1943, -1;
	st.global.u32 	[%rd3+220], %r1944;
	cvt.rn.f64.s32 	%fd1980, %r1944;
	add.f64 	%fd1981, %fd444, %fd445;
	add.f64 	%fd1982, %fd1981, 0dC016CCCCCCCCCCCD;
	fma.rn.f64 	%fd1983, %fd1980, 0dBFE0A2B1704FF434, %fd1982;
	ld.global.f64 	%fd1984, [%rd4+10016];
	add.f64 	%fd1985, %fd1984, %fd1983;
	add.f64 	%fd1986, %fd442, %fd443;
	add.f64 	%fd1987, %fd1986, 0d4069000000000000;
	div.rn.f64 	%fd1988, %fd1987, %fd1985;
	add.f64 	%fd1989, %fd1988, 0dC071126666666666;
	fma.rn.f64 	%fd3737, %fd1989, 0d4059000000000000, 0d3FE0000000000000;
$L__BB1_712:
	cvt.rzi.s32.f64 	%r1945, %fd3737;
	cvt.rn.f64.s32 	%fd1990, %r1945;
	div.rn.f64 	%fd3738, %fd1990, 0d4059000000000000;
$L__BB1_713:
	st.global.f64 	[%rd4+10104], %fd3738;
	cvt.rn.f64.u32 	%fd1991, %r1332;
	setp.leu.f64 	%p486, %fd3738, %fd1991;
	@%p486 bra 	$L__BB1_759;
	mov.b32 	%r3581, 0;
	st.global.u32 	[%rd3+264], %r3581;
	bra.uni 	$L__BB1_1510;
$L__BB1_715:
	mov.b32 	%r1928, 0;
	st.global.u32 	[%rd3+248], %r1928;
$L__BB1_716:
	mov.b32 	%r3584, 0;
	st.global.u32 	[%rd3+228], %r3584;
	mov.pred 	%p1107, -1;
	min.s32 	%r3585, %r4093, %r4094;
	setp.lt.s32 	%p1027, %r3585, 2;
	@%p1027 bra 	$L__BB1_720;
	cvt.u64.u32 	%rd3107, %r4094;
	add.s64 	%rd3108, %rd6, %rd3107;
	ld.global.s8 	%r3586, [%rd115];
	ld.global.u8 	%r3587, [%rd3108+-1];
	ld.global.u8 	%r3588, [%rd114];
	prmt.b32 	%r3589, %r3588, %r3587, 0x3340U;
	ld.global.u8 	%r3590, [%rd115+-1];
	prmt.b32 	%r3591, %r3590, 0, 0x3340U;
	prmt.b32 	%r3592, %r3589, %r3591, 0x5410U;
	mov.b32 	%r3593, 359705;
	dp4a.s32.u32 	%r3594, %r3592, %r3593, %r3586;
	mul.wide.s32 	%rd3109, %r3594, 8;
	mov.u64 	%rd3110, parameter;
	add.s64 	%rd3111, %rd3110, %rd3109;
	ld.const.f64 	%fd3322, [%rd3111];
	st.global.f64 	[%rd4+10104], %fd3322;
	ld.global.u32 	%r3595, [%rd5];
	mul.lo.s32 	%r3596, %r3595, %r307;
	add.s32 	%r3597, %r309, %r3596;
	mul.wide.s32 	%rd3112, %r3597, 8;
	add.s64 	%rd3113, %rd2, %rd3112;
	ld.global.f64 	%fd3323, [%rd3113];
	sub.s32 	%r3598, %r3596, %r3595;
	add.s32 	%r3599, %r309, %r3598;
	add.s32 	%r3600, %r3599, -1;
	mul.wide.s32 	%rd3114, %r3600, 8;
	add.s64 	%rd3115, %rd2, %rd3114;
	ld.global.f64 	%fd3324, [%rd3115];
	add.f64 	%fd3325, %fd3322, %fd3324;
	abs.f64 	%fd3326, %fd3323;
	abs.f64 	%fd3327, %fd3325;
	max.f64 	%fd3329, %fd3326, %fd3327;
	setp.gt.f64 	%p1028, %fd3329, 0d41CDCD64FF800000;
	sub.f64 	%fd3330, %fd3323, %fd3325;
	abs.f64 	%fd3331, %fd3330;
	setp.geu.f64 	%p1029, %fd3331, 0d3EE4F8B588E368F1;
	or.pred  	%p1030, %p1028, %p1029;
	@%p1030 bra 	$L__BB1_719;
	ld.param.u64 	%rd3387, [_Z15check_structurePcPiS0_iiPdS0_S_S0__param_5];
	ld.param.u32 	%r3979, [_Z15check_structurePcPiS0_iiPdS0_S_S0__param_3];
	mov.b32 	%r3603, 1;
	st.global.u32 	[%rd3+248], %r3603;
	add.s32 	%r4093, %r4093, -1;
	mul.wide.s32 	%rd3116, %r4094, 4;
	add.s64 	%rd3117, %rd3116, %rd3;
	st.global.u32 	[%rd3117+-8], %r4093;
	mad.lo.s32 	%r3604, %r3979, -1183, %r1;
	add.s32 	%r3605, %r3604, %r4093;
	add.s32 	%r3606, %r3605, 25;
	cvta.to.global.u64 	%rd3118, %rd3387;
	mul.wide.s32 	%rd3119, %r3606, 4;
	add.s64 	%rd3120, %rd3118, %rd3119;
	st.global.u32 	[%rd3120], %r307;
	st.global.u32 	[%rd3+228], %r3603;
	mov.pred 	%p1107, 0;
	mov.u32 	%r4094, %r307;
	bra.uni 	$L__BB1_720;
$L__BB1_719:
	mov.b32 	%r3601, 0;
	st.global.u32 	[%rd3+248], %r3601;
	ld.global.u32 	%r3602, [%rd3+228];
	setp.eq.s32 	%p1107, %r3602, 0;
$L__BB1_720:
	mov.b32 	%r3607, 3;
	st.global.u32 	[%rd3+216], %r3607;
	not.pred 	%p1032, %p1107;
	@%p1032 bra 	$L__BB1_663;
	mov.b32 	%r4097, 3;
$L__BB1_722:
	setp.gt.s32 	%p1033, %r4097, 32;
	@%p1033 bra 	$L__BB1_663;
	add.s32 	%r316, %r4094, -1;
	st.global.u32 	[%rd3+220], %r316;
	sub.s32 	%r3609, %r4093, %r4097;
	add.s32 	%r4102, %r3609, 1;
	st.global.u32 	[%rd3+224], %r4102;
	setp.gt.s32 	%p1034, %r4102, 0;
	mov.u32 	%r4103, %r316;
	@%p1034 bra 	$L__BB1_725;
	add.s32 	%r3611, %r4102, %r316;
	add.s32 	%r4103, %r3611, -1;
	st.global.u32 	[%rd3+220], %r4103;
	mov.b32 	%r4102, 1;
	st.global.u32 	[%rd3+224], %r4102;
$L__BB1_725:
	cvt.s64.s32 	%rd3121, %r4093;
	add.s64 	%rd124, %rd6, %rd3121;
	cvt.s64.s32 	%rd3122, %r4094;
	add.s64 	%rd125, %rd6, %rd3122;
	add.s32 	%r321, %r1, %r4093;
	add.s32 	%r322, %r321, 625;
$L__BB1_726:
	setp.lt.s32 	%p1035, %r4103, 1;
	setp.ge.s32 	%p1036, %r4102, %r4093;
	or.pred  	%p6, %p1035, %p1036;
	@%p6 bra 	$L__BB1_758;
	mov.b64 	%rd3123, -4616189618054758400;
	st.global.u64 	[%rd7], %rd3123;
	mov.b64 	%rd3124, 9218868437227405312;
	st.global.u64 	[%rd8], %rd3124;
	ld.global.u32 	%r325, [%rd3+220];
	ld.global.u32 	%r3612, [%rd3+224];
	mov.b64 	%rd3125, -4564063970805153792;
	st.global.u64 	[%rd12], %rd3125;
	mov.b64 	%rd3126, 0;
	st.global.u64 	[%rd11], %rd3126;
	not.b32 	%r3613, %r325;
	add.s32 	%r327, %r4094, %r3613;
	st.global.u32 	[%rd3+236], %r327;
	not.b32 	%r3614, %r3612;
	add.s32 	%r328, %r4093, %r3614;
	st.global.u32 	[%rd3+240], %r328;
	add.s32 	%r3615, %r328, %r327;
	add.s32 	%r329, %r3615, -1;
	st.global.u32 	[%rd3+244], %r329;
	setp.eq.s32 	%p1037, %r327, 0;
	setp.gt.s32 	%p1038, %r328, 0;
	and.pred  	%p1039, %p1037, %p1038;
	@%p1039 bra 	$L__BB1_729;
	setp.ne.s32 	%p1040, %r328, 0;
	setp.lt.s32 	%p1041, %r327, 1;
	or.pred  	%p1042, %p1040, %p1041;
	@%p1042 bra 	$L__BB1_740;
$L__BB1_729:
	setp.ne.s32 	%p1049, %r328, 1;
	setp.ne.s32 	%p1050, %r327, 1;
	and.pred  	%p1051, %p1049, %p1050;
	@%p1051 bra 	$L__BB1_737;
	setp.eq.s32 	%p1053, %r328, 1;
	and.pred  	%p1055, %p1053, %p1037;
	@%p1055 bra 	$L__BB1_733;
	setp.eq.s32 	%p1056, %r327, 1;
	setp.eq.s32 	%p1057, %r328, 0;
	and.pred  	%p1058, %p1057, %p1056;
	@%p1058 bra 	$L__BB1_733;
	ld.global.f64 	%fd3727, [%rd11];
	ld.global.f64 	%fd3726, [%rd12];
	bra.uni 	$L__BB1_734;
$L__BB1_733:
	mul.wide.s32 	%rd3210, %r329, 8;
	mov.u64 	%rd3211, parameter;
	add.s64 	%rd3212, %rd3211, %rd3210;
	ld.const.f64 	%fd3409, [%rd3212+25200];
	cvt.s64.s32 	%rd3213, %r325;
	add.s64 	%rd3214, %rd6, %rd3213;
	cvt.s64.s32 	%rd3215, %r3612;
	add.s64 	%rd3216, %rd6, %rd3215;
	ld.global.s8 	%r3721, [%rd124+27];
	ld.global.u8 	%r3722, [%rd3214];
	ld.global.u8 	%r3723, [%rd125];
	prmt.b32 	%r3724, %r3722, %r3723, 0x3340U;
	ld.global.u8 	%r3725, [%rd3216+27];
	prmt.b32 	%r3726, %r3725, 0, 0x3340U;
	prmt.b32 	%r3727, %r3724, %r3726, 0x5410U;
	mov.b32 	%r3728, 334205;
	dp4a.s32.u32 	%r3729, %r3727, %r3728, %r3721;
	mul.wide.s32 	%rd3217, %r3729, 8;
	add.s64 	%rd3218, %rd3211, %rd3217;
	ld.const.f64 	%fd3410, [%rd3218+5000];
	add.f64 	%fd3727, %fd3409, %fd3410;
	st.global.f64 	[%rd11], %fd3727;
	ld.global.u32 	%r3730, [%rd3+244];
	mul.wide.s32 	%rd3219, %r3730, 8;
	add.s64 	%rd3220, %rd3211, %rd3219;
	ld.const.f64 	%fd3411, [%rd3220+24480];
	ld.global.s8 	%r3731, [%rd124+27];
	ld.global.u8 	%r3732, [%rd3214];
	ld.global.u8 	%r3733, [%rd125];
	prmt.b32 	%r3734, %r3733, %r3732, 0x3340U;
	ld.global.u8 	%r3735, [%rd3216+27];
	prmt.b32 	%r3736, %r3735, 0, 0x3340U;
	prmt.b32 	%r3737, %r3734, %r3736, 0x5410U;
	mov.b32 	%r3738, 359705;
	dp4a.s32.u32 	%r3739, %r3737, %r3738, %r3731;
	mul.wide.s32 	%rd3221, %r3739, 8;
	add.s64 	%rd3222, %rd3211, %rd3221;
	ld.const.f64 	%fd3412, [%rd3222];
	add.f64 	%fd3726, %fd3411, %fd3412;
	st.global.f64 	[%rd12], %fd3726;
$L__BB1_734:
	add.s32 	%r3740, %r325, -1;
	ld.global.u32 	%r3741, [%rd5];
	add.s32 	%r3742, %r1, %r3612;
	mad.lo.s32 	%r3743, %r3741, %r3740, %r3742;
	mul.wide.s32 	%rd3223, %r3743, 8;
	add.s64 	%rd3224, %rd2, %rd3223;
	ld.global.f64 	%fd3413, [%rd3224];
	add.f64 	%fd3729, %fd3413, %fd3727;
	st.global.f64 	[%rd11], %fd3729;
	ld.global.u32 	%r3744, [%rd5];
	mad.lo.s32 	%r3745, %r3744, %r3740, %r3742;
	add.s32 	%r3746, %r3745, 625;
	mul.wide.s32 	%rd3225, %r3746, 8;
	add.s64 	%rd3226, %rd2, %rd3225;
	ld.global.f64 	%fd3414, [%rd3226];
	add.f64 	%fd3736, %fd3414, %fd3726;
	st.global.f64 	[%rd12], %fd3736;
	abs.f64 	%fd3415, %fd3729;
	setp.leu.f64 	%p1059, %fd3415, 0d41CDCD64FF800000;
	@%p1059 bra 	$L__BB1_736;
	mov.b64 	%rd3227, 9218868437227405312;
	st.global.u64 	[%rd11], %rd3227;
	mov.b64 	%rd3228, -4616189618054758400;
	st.global.u64 	[%rd12], %rd3228;
	mov.f64 	%fd3729, 0d7FF0000000000000;
	mov.f64 	%fd3736, 0dBFF0000000000000;
$L__BB1_736:
	add.f64 	%fd3418, %fd3729, 0d4069000000000000;
	add.f64 	%fd3419, %fd3736, 0dC016CCCCCCCCCCCD;
	ld.global.f64 	%fd3420, [%rd4+10016];
	add.f64 	%fd3421, %fd3419, %fd3420;
	div.rn.f64 	%fd3422, %fd3418, %fd3421;
	st.global.f64 	[%rd4+10056], %fd3422;
	ld.global.u32 	%r3747, [%rd5];
	mad.lo.s32 	%r3748, %r3747, %r316, %r321;
	mul.wide.s32 	%rd3229, %r3748, 8;
	add.s64 	%rd3230, %rd2, %rd3229;
	ld.global.f64 	%fd3423, [%rd3230];
	add.f64 	%fd3424, %fd3423, 0d4069000000000000;
	ld.global.f64 	%fd3425, [%rd3230+5000];
	add.f64 	%fd3426, %fd3425, 0dC016CCCCCCCCCCCD;
	add.f64 	%fd3427, %fd3426, %fd3420;
	div.rn.f64 	%fd3428, %fd3424, %fd3427;
	st.global.f64 	[%rd4+10064], %fd3428;
	st.global.f64 	[%rd4+10040], %fd3736;
	st.global.f64 	[%rd4+10048], %fd3729;
	bra.uni 	$L__BB1_749;
$L__BB1_737:
	mul.wide.s32 	%rd3173, %r329, 8;
	mov.u64 	%rd3174, parameter;
	add.s64 	%rd3175, %rd3174, %rd3173;
	ld.const.f64 	%fd3383, [%rd3175+25200];
	cvt.s64.s32 	%rd3176, %r325;
	add.s64 	%rd3177, %rd6, %rd3176;
	ld.global.s8 	%r3707, [%rd3177];
	mul.wide.s32 	%rd3178, %r3707, 5;
	cvt.s64.s32 	%rd3179, %r3612;
	add.s64 	%rd3180, %rd6, %rd3179;
	ld.global.s8 	%rd3181, [%rd3180+27];
	add.s64 	%rd3182, %rd3178, %rd3181;
	shl.b64 	%rd3183, %rd3182, 3;
	add.s64 	%rd3184, %rd3174, %rd3183;
	ld.const.f64 	%fd3384, [%rd3184+45640];
	add.f64 	%fd3385, %fd3383, %fd3384;
	ld.global.s8 	%r3708, [%rd125];
	mul.wide.s32 	%rd3185, %r3708, 5;
	ld.global.s8 	%rd3186, [%rd124+27];
	add.s64 	%rd3187, %rd3185, %rd3186;
	shl.b64 	%rd3188, %rd3187, 3;
	add.s64 	%rd3189, %rd3174, %rd3188;
	ld.const.f64 	%fd3386, [%rd3189+45640];
	add.f64 	%fd3387, %fd3385, %fd3386;
	st.global.f64 	[%rd11], %fd3387;
	add.s32 	%r3709, %r325, -1;
	ld.global.u32 	%r3710, [%rd3+204];
	add.s32 	%r3711, %r1, %r3612;
	mad.lo.s32 	%r3712, %r3710, %r3709, %r3711;
	mul.wide.s32 	%rd3190, %r3712, 8;
	add.s64 	%rd3191, %rd2, %rd3190;
	ld.global.f64 	%fd3388, [%rd3191];
	add.f64 	%fd3731, %fd3388, %fd3387;
	st.global.f64 	[%rd11], %fd3731;
	ld.global.u32 	%r3713, [%rd3+244];
	mul.wide.s32 	%rd3192, %r3713, 8;
	add.s64 	%rd3193, %rd3174, %rd3192;
	ld.const.f64 	%fd3389, [%rd3193+24480];
	ld.global.s8 	%r3714, [%rd3177];
	mul.wide.s32 	%rd3194, %r3714, 5;
	ld.global.s8 	%rd3195, [%rd3180+27];
	add.s64 	%rd3196, %rd3194, %rd3195;
	shl.b64 	%rd3197, %rd3196, 3;
	add.s64 	%rd3198, %rd3174, %rd3197;
	ld.const.f64 	%fd3390, [%rd3198+45440];
	add.f64 	%fd3391, %fd3389, %fd3390;
	ld.global.s8 	%r3715, [%rd125];
	mul.wide.s32 	%rd3199, %r3715, 5;
	ld.global.s8 	%rd3200, [%rd124+27];
	add.s64 	%rd3201, %rd3199, %rd3200;
	shl.b64 	%rd3202, %rd3201, 3;
	add.s64 	%rd3203, %rd3174, %rd3202;
	ld.const.f64 	%fd3392, [%rd3203+45440];
	add.f64 	%fd3393, %fd3391, %fd3392;
	st.global.f64 	[%rd12], %fd3393;
	ld.global.u32 	%r3716, [%rd3+204];
	mad.lo.s32 	%r3717, %r3716, %r3709, %r3711;
	add.s32 	%r3718, %r3717, 625;
	mul.wide.s32 	%rd3204, %r3718, 8;
	add.s64 	%rd3205, %rd2, %rd3204;
	ld.global.f64 	%fd3394, [%rd3205];
	add.f64 	%fd3736, %fd3394, %fd3393;
	st.global.f64 	[%rd12], %fd3736;
	abs.f64 	%fd3395, %fd3731;
	setp.leu.f64 	%p1052, %fd3395, 0d41CDCD64FF800000;
	@%p1052 bra 	$L__BB1_739;
	mov.b64 	%rd3206, 9218868437227405312;
	st.global.u64 	[%rd11], %rd3206;
	mov.b64 	%rd3207, -4616189618054758400;
	st.global.u64 	[%rd12], %rd3207;
	mov.f64 	%fd3731, 0d7FF0000000000000;
	mov.f64 	%fd3736, 0dBFF0000000000000;
$L__BB1_739:
	add.f64 	%fd3398, %fd3731, 0d4069000000000000;
	add.f64 	%fd3399, %fd3736, 0dC016CCCCCCCCCCCD;
	ld.global.f64 	%fd3400, [%rd4+10016];
	add.f64 	%fd3401, %fd3399, %fd3400;
	div.rn.f64 	%fd3402, %fd3398, %fd3401;
	st.global.f64 	[%rd4+10056], %fd3402;
	ld.global.u32 	%r3719, [%rd5];
	mad.lo.s32 	%r3720, %r3719, %r316, %r321;
	mul.wide.s32 	%rd3208, %r3720, 8;
	add.s64 	%rd3209, %rd2, %rd3208;
	ld.global.f64 	%fd3403, [%rd3209];
	add.f64 	%fd3404, %fd3403, 0d4069000000000000;
	ld.global.f64 	%fd3405, [%rd3209+5000];
	add.f64 	%fd3406, %fd3405, 0dC016CCCCCCCCCCCD;
	add.f64 	%fd3407, %fd3406, %fd3400;
	div.rn.f64 	%fd3408, %fd3404, %fd3407;
	st.global.f64 	[%rd4+10064], %fd3408;
	st.global.f64 	[%rd4+10040], %fd3736;
	st.global.f64 	[%rd4+10048], %fd3731;
	bra.uni 	$L__BB1_749;
$L__BB1_740:
	setp.ne.s32 	%p1043, %r327, 1;
	setp.ne.s32 	%p1044, %r328, 1;
	or.pred  	%p1045, %p1043, %p1044;
	@%p1045 bra 	$L__BB1_746;
	cvt.s64.s32 	%rd3152, %r325;
	add.s64 	%rd3153, %rd6, %rd3152;
	cvt.s64.s32 	%rd3154, %r3612;
	add.s64 	%rd3155, %rd6, %rd3154;
	ld.global.s8 	%r3664, [%rd3155+28];
	ld.global.u8 	%r3665, [%rd3153+1];
	ld.global.u8 	%r3666, [%rd3153];
	prmt.b32 	%r3667, %r3666, %r3665, 0x3340U;
	ld.global.u8 	%r3668, [%rd3155+27];
	prmt.b32 	%r3669, %r3668, 0, 0x3340U;
	prmt.b32 	%r3670, %r3667, %r3669, 0x5410U;
	mov.b32 	%r3671, 334205;
	dp4a.s32.u32 	%r3672, %r3670, %r3671, %r3664;
	mul.wide.s32 	%rd3156, %r3672, 8;
	mov.u64 	%rd3157, parameter;
	add.s64 	%rd3158, %rd3157, %rd3156;
	ld.const.f64 	%fd3361, [%rd3158+10000];
	ld.global.s8 	%r3673, [%rd125+-1];
	ld.global.u8 	%r3674, [%rd124+27];
	ld.global.u8 	%r3675, [%rd124+26];
	prmt.b32 	%r3676, %r3675, %r3674, 0x3340U;
	ld.global.u8 	%r3677, [%rd125];
	prmt.b32 	%r3678, %r3677, 0, 0x3340U;
	prmt.b32 	%r3679, %r3676, %r3678, 0x5410U;
	mov.b32 	%r3680, 359705;
	dp4a.s32.u32 	%r3681, %r3679, %r3680, %r3673;
	mul.wide.s32 	%rd3159, %r3681, 8;
	add.s64 	%rd3160, %rd3157, %rd3159;
	ld.const.f64 	%fd3362, [%rd3160+10000];
	add.f64 	%fd3363, %fd3361, %fd3362;
	st.global.f64 	[%rd12], %fd3363;
	add.s32 	%r3682, %r325, -1;
	ld.global.u32 	%r3683, [%rd5];
	add.s32 	%r3684, %r2, %r3612;
	mad.lo.s32 	%r3685, %r3683, %r3682, %r3684;
	mul.wide.s32 	%rd3161, %r3685, 8;
	add.s64 	%rd3162, %rd2, %rd3161;
	ld.global.f64 	%fd3364, [%rd3162];
	add.f64 	%fd3736, %fd3364, %fd3363;
	st.global.f64 	[%rd12], %fd3736;
	ld.global.s8 	%r3686, [%rd3155+28];
	ld.global.u8 	%r3687, [%rd3153+1];
	ld.global.u8 	%r3688, [%rd3153];
	prmt.b32 	%r3689, %r3688, %r3687, 0x3340U;
	ld.global.u8 	%r3690, [%rd3155+27];
	prmt.b32 	%r3691, %r3690, 0, 0x3340U;
	prmt.b32 	%r3692, %r3689, %r3691, 0x5410U;
	dp4a.s32.u32 	%r3693, %r3692, %r3671, %r3686;
	mul.wide.s32 	%rd3163, %r3693, 8;
	add.s64 	%rd3164, %rd3157, %rd3163;
	ld.const.f64 	%fd3365, [%rd3164+15000];
	ld.global.s8 	%r3694, [%rd125+-1];
	ld.global.u8 	%r3695, [%rd124+27];
	ld.global.u8 	%r3696, [%rd124+26];
	prmt.b32 	%r3697, %r3696, %r3695, 0x3340U;
	ld.global.u8 	%r3698, [%rd125];
	prmt.b32 	%r3699, %r3698, 0, 0x3340U;
	prmt.b32 	%r3700, %r3697, %r3699, 0x5410U;
	dp4a.s32.u32 	%r3701, %r3700, %r3680, %r3694;
	mul.wide.s32 	%rd3165, %r3701, 8;
	add.s64 	%rd3166, %rd3157, %rd3165;
	ld.const.f64 	%fd3366, [%rd3166+15000];
	add.f64 	%fd3367, %fd3365, %fd3366;
	st.global.f64 	[%rd11], %fd3367;
	ld.global.u32 	%r3702, [%rd5];
	mad.lo.s32 	%r3703, %r3702, %r3682, %r3684;
	add.s32 	%r3704, %r3703, -625;
	mul.wide.s32 	%rd3167, %r3704, 8;
	add.s64 	%rd3168, %rd2, %rd3167;
	ld.global.f64 	%fd3368, [%rd3168];
	add.f64 	%fd3733, %fd3368, %fd3367;
	st.global.f64 	[%rd11], %fd3733;
	abs.f64 	%fd3369, %fd3733;
	setp.leu.f64 	%p1047, %fd3369, 0d41CDCD64FF800000;
	@%p1047 bra 	$L__BB1_743;
	mov.b64 	%rd3169, 9218868437227405312;
	st.global.u64 	[%rd11], %rd3169;
	mov.b64 	%rd3170, -4616189618054758400;
	st.global.u64 	[%rd12], %rd3170;
	mov.f64 	%fd3733, 0d7FF0000000000000;
	mov.f64 	%fd3736, 0dBFF0000000000000;
$L__BB1_743:
	add.f64 	%fd3372, %fd3733, 0d4069000000000000;
	add.f64 	%fd3373, %fd3736, 0dC016CCCCCCCCCCCD;
	ld.global.f64 	%fd3374, [%rd4+10016];
	add.f64 	%fd3375, %fd3373, %fd3374;
	div.rn.f64 	%fd3376, %fd3372, %fd3375;
	st.global.f64 	[%rd4+10056], %fd3376;
	ld.global.u32 	%r3705, [%rd5];
	mad.lo.s32 	%r3706, %r3705, %r316, %r321;
	mul.wide.s32 	%rd3171, %r3706, 8;
	add.s64 	%rd3172, %rd2, %rd3171;
	ld.global.f64 	%fd3377, [%rd3172];
	add.f64 	%fd3378, %fd3377, 0d4069000000000000;
	ld.global.f64 	%fd3379, [%rd3172+5000];
	add.f64 	%fd3380, %fd3379, 0dC016CCCCCCCCCCCD;
	add.f64 	%fd3381, %fd3380, %fd3374;
	div.rn.f64 	%fd3382, %fd3378, %fd3381;
	st.global.f64 	[%rd4+10064], %fd3382;
	setp.ge.f64 	%p1048, %fd3376, %fd3382;
	@%p1048 bra 	$L__BB1_745;
	ld.global.f64 	%fd3736, [%rd7];
	bra.uni 	$L__BB1_749;
$L__BB1_745:
	st.global.f64 	[%rd7], %fd3736;
	st.global.f64 	[%rd8], %fd3733;
	bra.uni 	$L__BB1_749;
$L__BB1_746:
	mul.wide.s32 	%rd3127, %r329, 8;
	mov.u64 	%rd3128, parameter;
	add.s64 	%rd3129, %rd3128, %rd3127;
	ld.const.f64 	%fd3333, [%rd3129+24960];
	cvt.s64.s32 	%rd3130, %r325;
	add.s64 	%rd3131, %rd6, %rd3130;
	cvt.s64.s32 	%rd3132, %r3612;
	add.s64 	%rd3133, %rd6, %rd3132;
	ld.global.s8 	%r3616, [%rd3133+28];
	ld.global.u8 	%r3617, [%rd3131+1];
	ld.global.u8 	%r3618, [%rd3131];
	prmt.b32 	%r3619, %r3618, %r3617, 0x3340U;
	ld.global.u8 	%r3620, [%rd3133+27];
	prmt.b32 	%r3621, %r3620, 0, 0x3340U;
	prmt.b32 	%r3622, %r3619, %r3621, 0x5410U;
	mov.b32 	%r3623, 334205;
	dp4a.s32.u32 	%r3624, %r3622, %r3623, %r3616;
	mul.wide.s32 	%rd3134, %r3624, 8;
	add.s64 	%rd3135, %rd3128, %rd3134;
	ld.const.f64 	%fd3334, [%rd3135+30440];
	add.f64 	%fd3335, %fd3333, %fd3334;
	ld.global.s8 	%r3625, [%rd125+-1];
	ld.global.u8 	%r3626, [%rd124+27];
	ld.global.u8 	%r3627, [%rd124+26];
	prmt.b32 	%r3628, %r3627, %r3626, 0x3340U;
	ld.global.u8 	%r3629, [%rd125];
	prmt.b32 	%r3630, %r3629, 0, 0x3340U;
	prmt.b32 	%r3631, %r3628, %r3630, 0x5410U;
	mov.b32 	%r3632, 359705;
	dp4a.s32.u32 	%r3633, %r3631, %r3632, %r3625;
	mul.wide.s32 	%rd3136, %r3633, 8;
	add.s64 	%rd3137, %rd3128, %rd3136;
	ld.const.f64 	%fd3336, [%rd3137+30440];
	add.f64 	%fd3337, %fd3335, %fd3336;
	st.global.f64 	[%rd11], %fd3337;
	add.s32 	%r3634, %r325, -1;
	ld.global.u32 	%r3635, [%rd3+204];
	add.s32 	%r3636, %r1, %r3612;
	mad.lo.s32 	%r3637, %r3635, %r3634, %r3636;
	mul.wide.s32 	%rd3138, %r3637, 8;
	add.s64 	%rd3139, %rd2, %rd3138;
	ld.global.f64 	%fd3338, [%rd3139];
	add.f64 	%fd3735, %fd3338, %fd3337;
	st.global.f64 	[%rd11], %fd3735;
	ld.global.u32 	%r3638, [%rd3+244];
	mul.wide.s32 	%rd3140, %r3638, 8;
	add.s64 	%rd3141, %rd3128, %rd3140;
	ld.const.f64 	%fd3339, [%rd3141+24240];
	ld.global.s8 	%r3639, [%rd3133+28];
	ld.global.u8 	%r3640, [%rd3131+1];
	ld.global.u8 	%r3641, [%rd3131];
	prmt.b32 	%r3642, %r3641, %r3640, 0x3340U;
	ld.global.u8 	%r3643, [%rd3133+27];
	prmt.b32 	%r3644, %r3643, 0, 0x3340U;
	prmt.b32 	%r3645, %r3642, %r3644, 0x5410U;
	dp4a.s32.u32 	%r3646, %r3645, %r3623, %r3639;
	mul.wide.s32 	%rd3142, %r3646, 8;
	add.s64 	%rd3143, %rd3128, %rd3142;
	ld.const.f64 	%fd3340, [%rd3143+25440];
	add.f64 	%fd3341, %fd3339, %fd3340;
	ld.global.s8 	%r3647, [%rd125+-1];
	ld.global.u8 	%r3648, [%rd124+27];
	ld.global.u8 	%r3649, [%rd124+26];
	prmt.b32 	%r3650, %r3649, %r3648, 0x3340U;
	ld.global.u8 	%r3651, [%rd125];
	prmt.b32 	%r3652, %r3651, 0, 0x3340U;
	prmt.b32 	%r3653, %r3650, %r3652, 0x5410U;
	dp4a.s32.u32 	%r3654, %r3653, %r3632, %r3647;
	mul.wide.s32 	%rd3144, %r3654, 8;
	add.s64 	%rd3145, %rd3128, %rd3144;
	ld.const.f64 	%fd3342, [%rd3145+25440];
	add.f64 	%fd3343, %fd3341, %fd3342;
	ld.global.u32 	%r3655, [%rd3+236];
	ld.global.u32 	%r3656, [%rd3+240];
	sub.s32 	%r3657, %r3655, %r3656;
	abs.s32 	%r3658, %r3657;
	cvt.rn.f64.s32 	%fd3344, %r3658;
	fma.rn.f64 	%fd3345, %fd3344, 0dBFEEF3E864B31D04, %fd3343;
	st.global.f64 	[%rd12], %fd3345;
	ld.global.u32 	%r3659, [%rd3+204];
	mad.lo.s32 	%r3660, %r3659, %r3634, %r3636;
	add.s32 	%r3661, %r3660, 625;
	mul.wide.s32 	%rd3146, %r3661, 8;
	add.s64 	%rd3147, %rd2, %rd3146;
	ld.global.f64 	%fd3346, [%rd3147];
	add.f64 	%fd3736, %fd3346, %fd3345;
	st.global.f64 	[%rd12], %fd3736;
	abs.f64 	%fd3347, %fd3735;
	setp.leu.f64 	%p1046, %fd3347, 0d41CDCD64FF800000;
	@%p1046 bra 	$L__BB1_748;
	mov.b64 	%rd3148, 9218868437227405312;
	st.global.u64 	[%rd11], %rd3148;
	mov.b64 	%rd3149, -4616189618054758400;
	st.global.u64 	[%rd12], %rd3149;
	mov.f64 	%fd3735, 0d7FF0000000000000;
	mov.f64 	%fd3736, 0dBFF0000000000000;
$L__BB1_748:
	add.f64 	%fd3350, %fd3735, 0d4069000000000000;
	add.f64 	%fd3351, %fd3736, 0dC016CCCCCCCCCCCD;
	ld.global.f64 	%fd3352, [%rd4+10016];
	add.f64 	%fd3353, %fd3351, %fd3352;
	div.rn.f64 	%fd3354, %fd3350, %fd3353;
	st.global.f64 	[%rd4+10056], %fd3354;
	ld.global.u32 	%r3662, [%rd5];
	mad.lo.s32 	%r3663, %r3662, %r316, %r321;
	mul.wide.s32 	%rd3150, %r3663, 8;
	add.s64 	%rd3151, %rd2, %rd3150;
	ld.global.f64 	%fd3355, [%rd3151];
	add.f64 	%fd3356, %fd3355, 0d4069000000000000;
	ld.global.f64 	%fd3357, [%rd3151+5000];
	add.f64 	%fd3358, %fd3357, 0dC016CCCCCCCCCCCD;
	add.f64 	%fd3359, %fd3358, %fd3352;
	div.rn.f64 	%fd3360, %fd3356, %fd3359;
	st.global.f64 	[%rd4+10064], %fd3360;
	st.global.f64 	[%rd4+10040], %fd3736;
	st.global.f64 	[%rd4+10048], %fd3735;
$L__BB1_749:
	ld.global.u32 	%r3749, [%rd5];
	mad.lo.s32 	%r3750, %r3749, %r316, %r322;
	mul.wide.s32 	%rd3231, %r3750, 8;
	add.s64 	%rd126, %rd2, %rd3231;
	ld.global.f64 	%fd439, [%rd126];
	abs.f64 	%fd3429, %fd439;
	abs.f64 	%fd3430, %fd3736;
	max.f64 	%fd3432, %fd3429, %fd3430;
	setp.leu.f64 	%p1060, %fd3432, 0d41CDCD64FF800000;
	@%p1060 bra 	$L__BB1_751;
	mov.b32 	%r3760, 0;
	st.global.u32 	[%rd3+248], %r3760;
	bra.uni 	$L__BB1_757;
$L__BB1_751:
	sub.f64 	%fd3433, %fd439, %fd3736;
	abs.f64 	%fd3434, %fd3433;
	setp.geu.f64 	%p1061, %fd3434, 0d3EE4F8B588E368F1;
	@%p1061 bra 	$L__BB1_1514;
	mov.b32 	%r3752, 1;
	st.global.u32 	[%rd3+248], %r3752;
	ld.global.f64 	%fd440, [%rd126+-5000];
	ld.global.f64 	%fd441, [%rd8];
	abs.f64 	%fd3435, %fd440;
	abs.f64 	%fd3436, %fd441;
	max.f64 	%fd3438, %fd3435, %fd3436;
	setp.gt.f64 	%p1062, %fd3438, 0d41CDCD64FF800000;
	@%p1062 bra 	$L__BB1_753;
	bra.uni 	$L__BB1_754;
$L__BB1_753:
	mov.b32 	%r3759, 0;
	st.global.u32 	[%rd3+248], %r3759;
	bra.uni 	$L__BB1_757;
$L__BB1_754:
	sub.f64 	%fd3439, %fd440, %fd441;
	abs.f64 	%fd3440, %fd3439;
	setp.geu.f64 	%p1063, %fd3440, 0d3EE4F8B588E368F1;
	@%p1063 bra 	$L__BB1_756;
	ld.param.u64 	%rd3388, [_Z15check_structurePcPiS0_iiPdS0_S_S0__param_5];
	ld.param.u32 	%r3980, [_Z15check_structurePcPiS0_iiPdS0_S_S0__param_3];
	mov.b32 	%r3754, 1;
	st.global.u32 	[%rd3+248], %r3754;
	ld.global.u32 	%r4094, [%rd3+220];
	ld.global.u32 	%r4093, [%rd3+224];
	mad.lo.s32 	%r3755, %r3980, -1183, %r1;
	add.s32 	%r3756, %r3755, %r4094;
	cvta.to.global.u64 	%rd3232, %rd3388;
	mul.wide.s32 	%rd3233, %r3756, 4;
	add.s64 	%rd3234, %rd3232, %rd3233;
	st.global.u32 	[%rd3234], %r4093;
	add.s32 	%r3757, %r3755, %r4093;
	add.s32 	%r3758, %r3757, 25;
	mul.wide.s32 	%rd3235, %r3758, 4;
	add.s64 	%rd3236, %rd3232, %rd3235;
	st.global.u32 	[%rd3236], %r4094;
	st.global.u32 	[%rd3+228], %r3754;
	bra.uni 	$L__BB1_758;
$L__BB1_756:
	mov.b32 	%r3753, 0;
	st.global.u32 	[%rd3+248], %r3753;
$L__BB1_757:
	ld.global.u32 	%r3761, [%rd3+220];
	add.s32 	%r4103, %r3761, -1;
	st.global.u32 	[%rd3+220], %r4103;
	ld.global.u32 	%r3762, [%rd3+224];
	add.s32 	%r4102, %r3762, 1;
	st.global.u32 	[%rd3+224], %r4102;
	ld.global.u32 	%r3763, [%rd3+228];
	setp.eq.s32 	%p1064, %r3763, 0;
	@%p1064 bra 	$L__BB1_726;
$L__BB1_758:
	ld.global.u32 	%r3764, [%rd3+216];
	add.s32 	%r4097, %r3764, 1;
	st.global.u32 	[%rd3+216], %r4097;
	@%p6 bra 	$L__BB1_722;
	bra.uni 	$L__BB1_663;
$L__BB1_759:
	ld.param.u32 	%r3954, [_Z15check_structurePcPiS0_iiPdS0_S_S0__param_2];
	ld.param.u64 	%rd3374, [_Z15check_structurePcPiS0_iiPdS0_S_S0__param_1];
	ld.param.u64 	%rd3369, [_Z15check_structurePcPiS0_iiPdS0_S_S0__param_0];
	cvta.to.global.u64 	%rd127, %rd3369;
	ld.global.u32 	%r1947, [%rd3+256];
	shl.b32 	%r1948, %r1947, 2;
	shl.b32 	%r1949, %r3954, 5;
	mov.u32 	%r1950, _ZZ4LAMPPcPiS0_S0_PdS0_S_PfE4turn;
	add.s32 	%r1951, %r1950, %r1949;
	add.s32 	%r1952, %r1951, %r1948;
	ld.shared.u32 	%r1953, [%r1952];
	ld.global.u32 	%r1954, [%rd3+260];
	shl.b32 	%r1955, %r1954, 2;
	add.s32 	%r1956, %r1951, %r1955;
	ld.shared.u32 	%r350, [%r1956];
	mul.wide.s32 	%rd1546, %r1947, 4;
	mov.u64 	%rd1547, const_int;
	add.s64 	%rd1548, %rd1547, %rd1546;
	ld.const.u32 	%r351, [%rd1548+44];
	mul.wide.s32 	%rd1549, %r1954, 4;
	add.s64 	%rd1550, %rd1547, %rd1549;
	ld.const.u32 	%r352, [%rd1550+44];
	mul.lo.s32 	%r1957, %r1953, 10;
	cvta.to.global.u64 	%rd128, %rd3374;
	mul.wide.s32 	%rd1551, %r1957, 4;
	add.s64 	%rd129, %rd128, %rd1551;
	ld.global.u32 	%r353, [%rd129];
	ld.global.u32 	%r354, [%rd129+4];
	mov.b32 	%r1958, 0;
	st.global.u32 	[%rd3+216], %r1958;
	and.b32  	%r1959, %r354, -2147483647;
	setp.ne.s32 	%p487, %r1959, 1;
	@%p487 bra 	$L__BB1_761;
	mov.b32 	%r1990, 0;
	st.global.u32 	[%rd3+248], %r1990;
	bra.uni 	$L__BB1_772;
$L__BB1_761:
	mov.b32 	%r1960, 1;
	st.global.u32 	[%rd3+248], %r1960;
	setp.lt.s32 	%p488, %r354, 2;
	@%p488 bra 	$L__BB1_776;
	add.s32 	%r355, %r354, %r353;
	shr.u32 	%r1962, %r354, 31;
	add.s32 	%r1963, %r354, %r1962;
	shr.s32 	%r356, %r1963, 1;
	mov.b32 	%r357, 0;
$L__BB1_763:
	add.s32 	%r1964, %r357, %r353;
	cvt.s64.s32 	%rd1552, %r1964;
	add.s64 	%rd1553, %rd127, %rd1552;
	ld.global.u8 	%rs33, [%rd1553];
	setp.ne.s16 	%p489, %rs33, 65;
	not.b32 	%r1965, %r357;
	add.s32 	%r1966, %r355, %r1965;
	cvt.s64.s32 	%rd1554, %r1966;
	add.s64 	%rd1555, %rd127, %rd1554;
	ld.global.u8 	%rs34, [%rd1555];
	@%p489 bra 	$L__BB1_765;
	setp.ne.s16 	%p490, %rs34, 84;
	@%p490 bra 	$L__BB1_768;
$L__BB1_765:
	setp.ne.s16 	%p491, %rs33, 84;
	@%p491 bra 	$L__BB1_767;
	setp.ne.s16 	%p492, %rs34, 65;
	@%p492 bra 	$L__BB1_768;
$L__BB1_767:
	setp.eq.s16 	%p493, %rs33, 84;
	setp.eq.s16 	%p494, %rs33, 65;
	setp.ne.s16 	%p495, %rs34, 65;
	or.pred  	%p496, %p495, %p493;
	setp.ne.s16 	%p497, %rs34, 84;
	or.pred  	%p498, %p497, %p494;
	and.pred  	%p499, %p496, %p498;
	@%p499 bra 	$L__BB1_769;
$L__BB1_768:
	mov.b32 	%r1967, 0;
	st.global.u32 	[%rd3+248], %r1967;
	bra.uni 	$L__BB1_772;
$L__BB1_769:
	setp.eq.s16 	%p500, %rs33, 67;
	setp.ne.s16 	%p501, %rs34, 71;
	and.pred  	%p502, %p501, %p500;
	@%p502 bra 	$L__BB1_771;
	setp.eq.s16 	%p505, %rs33, 71;
	setp.ne.s16 	%p506, %rs34, 67;
	xor.pred  	%p507, %p505, %p506;
	or.pred  	%p508, %p501, %p500;
	and.pred  	%p509, %p507, %p508;
	@%p509 bra 	$L__BB1_775;
$L__BB1_771:
	mov.b32 	%r1989, 0;
	st.global.u32 	[%rd3+248], %r1989;
$L__BB1_772:
	setp.gt.u32 	%p539, %r3, 2146435070;
	mov.f64 	%fd3739, %fd2;
	@%p539 bra 	$L__BB1_774;
	setp.gt.u32 	%p540, %r5, 1073127582;
	selp.f64 	%fd2058, %fd4, %fd3, %p540;
	selp.u32 	%r1991, 1, 0, %p540;
	add.s32 	%r1992, %r4, %r1991;
	add.f64 	%fd2059, %fd2058, 0dBFF0000000000000;
	add.f64 	%fd2060, %fd2058, 0d3FF0000000000000;
	rcp.approx.ftz.f64 	%fd2061, %fd2060;
	neg.f64 	%fd2062, %fd2060;
	fma.rn.f64 	%fd2063, %fd2062, %fd2061, 0d3FF0000000000000;
	fma.rn.f64 	%fd2064, %fd2063, %fd2063, %fd2063;
	fma.rn.f64 	%fd2065, %fd2064, %fd2061, %fd2061;
	mul.f64 	%fd2066, %fd2059, %fd2065;
	fma.rn.f64 	%fd2067, %fd2059, %fd2065, %fd2066;
	mul.f64 	%fd2068, %fd2067, %fd2067;
	fma.rn.f64 	%fd2069, %fd2068, 0d3EB1380B3AE80F1E, 0d3ED0EE258B7A8B04;
	fma.rn.f64 	%fd2070, %fd2069, %fd2068, 0d3EF3B2669F02676F;
	fma.rn.f64 	%fd2071, %fd2070, %fd2068, 0d3F1745CBA9AB0956;
	fma.rn.f64 	%fd2072, %fd2071, %fd2068, 0d3F3C71C72D1B5154;
	fma.rn.f64 	%fd2073, %fd2072, %fd2068, 0d3F624924923BE72D;
	fma.rn.f64 	%fd2074, %fd2073, %fd2068, 0d3F8999999999A3C4;
	fma.rn.f64 	%fd2075, %fd2074, %fd2068, 0d3FB5555555555554;
	sub.f64 	%fd2076, %fd2059, %fd2067;
	add.f64 	%fd2077, %fd2076, %fd2076;
	neg.f64 	%fd2078, %fd2067;
	fma.rn.f64 	%fd2079, %fd2078, %fd2059, %fd2077;
	mul.f64 	%fd2080, %fd2065, %fd2079;
	mul.f64 	%fd2081, %fd2068, %fd2075;
	fma.rn.f64 	%fd2082, %fd2081, %fd2067, %fd2080;
	xor.b32  	%r1993, %r1992, -2147483648;
	mov.b32 	%r1994, 1127219200;
	mov.b64 	%fd2083, {%r1993, %r1994};
	sub.f64 	%fd2084, %fd2083, %fd1;
	fma.rn.f64 	%fd2085, %fd2084, 0d3FE62E42FEFA39EF, %fd2067;
	fma.rn.f64 	%fd2086, %fd2084, 0dBFE62E42FEFA39EF, %fd2085;
	sub.f64 	%fd2087, %fd2086, %fd2067;
	sub.f64 	%fd2088, %fd2082, %fd2087;
	fma.rn.f64 	%fd2089, %fd2084, 0d3C7ABC9E3B39803F, %fd2088;
	add.f64 	%fd3739, %fd2085, %fd2089;
$L__BB1_774:
	mul.f64 	%fd2090, %fd3739, 0d3FFFCB923A29C77A;
	st.global.f64 	[%rd4+10016], %fd2090;
	bra.uni 	$L__BB1_796;
$L__BB1_775:
	add.s32 	%r357, %r357, 1;
	st.global.u32 	[%rd3+216], %r357;
	setp.lt.s32 	%p510, %r357, %r356;
	@%p510 bra 	$L__BB1_763;
$L__BB1_776:
	mul.lo.s32 	%r1968, %r350, 10;
	mul.wide.s32 	%rd1556, %r1968, 4;
	add.s64 	%rd1557, %rd128, %rd1556;
	ld.global.u32 	%r359, [%rd1557];
	ld.global.u32 	%r360, [%rd1557+4];
	mov.b32 	%r1969, 0;
	st.global.u32 	[%rd3+216], %r1969;
	and.b32  	%r1970, %r360, -2147483647;
	setp.ne.s32 	%p511, %r1970, 1;
	@%p511 bra 	$L__BB1_778;
	mov.b32 	%r1984, 0;
	st.global.u32 	[%rd3+248], %r1984;
	bra.uni 	$L__BB1_786;
$L__BB1_778:
	mov.b32 	%r1971, 1;
	st.global.u32 	[%rd3+248], %r1971;
	setp.lt.s32 	%p512, %r360, 2;
	@%p512 bra 	$L__BB1_793;
	add.s32 	%r361, %r360, %r359;
	shr.u32 	%r1973, %r360, 31;
	add.s32 	%r1974, %r360, %r1973;
	shr.s32 	%r362, %r1974, 1;
	mov.b32 	%r363, 0;
$L__BB1_780:
	add.s32 	%r1975, %r363, %r359;
	cvt.s64.s32 	%rd1558, %r1975;
	add.s64 	%rd1559, %rd127, %rd1558;
	ld.global.u8 	%rs35, [%rd1559];
	setp.ne.s16 	%p513, %rs35, 65;
	not.b32 	%r1976, %r363;
	add.s32 	%r1977, %r361, %r1976;
	cvt.s64.s32 	%rd1560, %r1977;
	add.s64 	%rd1561, %rd127, %rd1560;
	ld.global.u8 	%rs36, [%rd1561];
	@%p513 bra 	$L__BB1_782;
	setp.ne.s16 	%p514, %rs36, 84;
	@%p514 bra 	$L__BB1_785;
$L__BB1_782:
	setp.ne.s16 	%p515, %rs35, 84;
	@%p515 bra 	$L__BB1_784;
	setp.ne.s16 	%p516, %rs36, 65;
	@%p516 bra 	$L__BB1_785;
$L__BB1_784:
	setp.eq.s16 	%p517, %rs35, 84;
	setp.eq.s16 	%p518, %rs35, 65;
	setp.ne.s16 	%p519, %rs36, 65;
	or.pred  	%p520, %p519, %p517;
	setp.ne.s16 	%p521, %rs36, 84;
	or.pred  	%p522, %p521, %p518;
	and.pred  	%p523, %p520, %p522;
	@%p523 bra 	$L__BB1_789;
$L__BB1_785:
	mov.b32 	%r1978, 0;
	st.global.u32 	[%rd3+248], %r1978;
$L__BB1_786:
	setp.gt.u32 	%p537, %r3, 2146435070;
	mov.f64 	%fd3741, %fd2;
	@%p537 bra 	$L__BB1_788;
	setp.gt.u32 	%p538, %r5, 1073127582;
	selp.f64 	%fd2025, %fd4, %fd3, %p538;
	selp.u32 	%r1985, 1, 0, %p538;
	add.s32 	%r1986, %r4, %r1985;
	add.f64 	%fd2026, %fd2025, 0dBFF0000000000000;
	add.f64 	%fd2027, %fd2025, 0d3FF0000000000000;
	rcp.approx.ftz.f64 	%fd2028, %fd2027;
	neg.f64 	%fd2029, %fd2027;
	fma.rn.f64 	%fd2030, %fd2029, %fd2028, 0d3FF0000000000000;
	fma.rn.f64 	%fd2031, %fd2030, %fd2030, %fd2030;
	fma.rn.f64 	%fd2032, %fd2031, %fd2028, %fd2028;
	mul.f64 	%fd2033, %fd2026, %fd2032;
	fma.rn.f64 	%fd2034, %fd2026, %fd2032, %fd2033;
	mul.f64 	%fd2035, %fd2034, %fd2034;
	fma.rn.f64 	%fd2036, %fd2035, 0d3EB1380B3AE80F1E, 0d3ED0EE258B7A8B04;
	fma.rn.f64 	%fd2037, %fd2036, %fd2035, 0d3EF3B2669F02676F;
	fma.rn.f64 	%fd2038, %fd2037, %fd2035, 0d3F1745CBA9AB0956;
	fma.rn.f64 	%fd2039, %fd2038, %fd2035, 0d3F3C71C72D1B5154;
	fma.rn.f64 	%fd2040, %fd2039, %fd2035, 0d3F624924923BE72D;
	fma.rn.f64 	%fd2041, %fd2040, %fd2035, 0d3F8999999999A3C4;
	fma.rn.f64 	%fd2042, %fd2041, %fd2035, 0d3FB5555555555554;
	sub.f64 	%fd2043, %fd2026, %fd2034;
	add.f64 	%fd2044, %fd2043, %fd2043;
	neg.f64 	%fd2045, %fd2034;
	fma.rn.f64 	%fd2046, %fd2045, %fd2026, %fd2044;
	mul.f64 	%fd2047, %fd2032, %fd2046;
	mul.f64 	%fd2048, %fd2035, %fd2042;
	fma.rn.f64 	%fd2049, %fd2048, %fd2034, %fd2047;
	xor.b32  	%r1987, %r1986, -2147483648;
	mov.b32 	%r1988, 1127219200;
	mov.b64 	%fd2050, {%r1987, %r1988};
	sub.f64 	%fd2051, %fd2050, %fd1;
	fma.rn.f64 	%fd2052, %fd2051, 0d3FE62E42FEFA39EF, %fd2034;
	fma.rn.f64 	%fd2053, %fd2051, 0dBFE62E42FEFA39EF, %fd2052;
	sub.f64 	%fd2054, %fd2053, %fd2034;
	sub.f64 	%fd2055, %fd2049, %fd2054;
	fma.rn.f64 	%fd2056, %fd2051, 0d3C7ABC9E3B39803F, %fd2055;
	add.f64 	%fd3741, %fd2052, %fd2056;
$L__BB1_788:
	mul.f64 	%fd2057, %fd3741, 0d3FFFCB923A29C77A;
	st.global.f64 	[%rd4+10016], %fd2057;
	bra.uni 	$L__BB1_796;
$L__BB1_789:
	setp.eq.s16 	%p524, %rs35, 67;
	setp.ne.s16 	%p525, %rs36, 71;
	and.pred  	%p526, %p525, %p524;
	@%p526 bra 	$L__BB1_791;
	setp.eq.s16 	%p529, %rs35, 71;
	setp.ne.s16 	%p530, %rs36, 67;
	xor.pred  	%p531, %p529, %p530;
	or.pred  	%p532, %p525, %p524;
	and.pred  	%p533, %p531, %p532;
	@%p533 bra 	$L__BB1_792;
$L__BB1_791:
	mov.b32 	%r1983, 0;
	st.global.u32 	[%rd3+248], %r1983;
	bra.uni 	$L__BB1_786;
$L__BB1_792:
	add.s32 	%r363, %r363, 1;
	st.global.u32 	[%rd3+216], %r363;
	setp.lt.s32 	%p534, %r363, %r362;
	@%p534 bra 	$L__BB1_780;
$L__BB1_793:
	setp.gt.u32 	%p535, %r6, 2146435070;
	mov.f64 	%fd3740, %fd5;
	@%p535 bra 	$L__BB1_795;
	setp.gt.u32 	%p536, %r8, 1073127582;
	selp.f64 	%fd1992, %fd7, %fd6, %p536;
	selp.u32 	%r1979, 1, 0, %p536;
	add.s32 	%r1980, %r7, %r1979;
	add.f64 	%fd1993, %fd1992, 0dBFF0000000000000;
	add.f64 	%fd1994, %fd1992, 0d3FF0000000000000;
	rcp.approx.ftz.f64 	%fd1995, %fd1994;
	neg.f64 	%fd1996, %fd1994;
	fma.rn.f64 	%fd1997, %fd1996, %fd1995, 0d3FF0000000000000;
	fma.rn.f64 	%fd1998, %fd1997, %fd1997, %fd1997;
	fma.rn.f64 	%fd1999, %fd1998, %fd1995, %fd1995;
	mul.f64 	%fd2000, %fd1993, %fd1999;
	fma.rn.f64 	%fd2001, %fd1993, %fd1999, %fd2000;
	mul.f64 	%fd2002, %fd2001, %fd2001;
	fma.rn.f64 	%fd2003, %fd2002, 0d3EB1380B3AE80F1E, 0d3ED0EE258B7A8B04;
	fma.rn.f64 	%fd2004, %fd2003, %fd2002, 0d3EF3B2669F02676F;
	fma.rn.f64 	%fd2005, %fd2004, %fd2002, 0d3F1745CBA9AB0956;
	fma.rn.f64 	%fd2006, %fd2005, %fd2002, 0d3F3C71C72D1B5154;
	fma.rn.f64 	%fd2007, %fd2006, %fd2002, 0d3F624924923BE72D;
	fma.rn.f64 	%fd2008, %fd2007, %fd2002, 0d3F8999999999A3C4;
	fma.rn.f64 	%fd2009, %fd2008, %fd2002, 0d3FB5555555555554;
	sub.f64 	%fd2010, %fd1993, %fd2001;
	add.f64 	%fd2011, %fd2010, %fd2010;
	neg.f64 	%fd2012, %fd2001;
	fma.rn.f64 	%fd2013, %fd2012, %fd1993, %fd2011;
	mul.f64 	%fd2014, %fd1999, %fd2013;
	mul.f64 	%fd2015, %fd2002, %fd2009;
	fma.rn.f64 	%fd2016, %fd2015, %fd2001, %fd2014;
	xor.b32  	%r1981, %r1980, -2147483648;
	mov.b32 	%r1982, 1127219200;
	mov.b64 	%fd2017, {%r1981, %r1982};
	sub.f64 	%fd2018, %fd2017, %fd1;
	fma.rn.f64 	%fd2019, %fd2018, 0d3FE62E42FEFA39EF, %fd2001;
	fma.rn.f64 	%fd2020, %fd2018, 0dBFE62E42FEFA39EF, %fd2019;
	sub.f64 	%fd2021, %fd2020, %fd2001;
	sub.f64 	%fd2022, %fd2016, %fd2021;
	fma.rn.f64 	%fd2023, %fd2018, 0d3C7ABC9E3B39803F, %fd2022;
	add.f64 	%fd3740, %fd2019, %fd2023;
$L__BB1_795:
	mul.f64 	%fd2024, %fd3740, 0d3FFFCB923A29C77A;
	st.global.f64 	[%rd4+10016], %fd2024;
$L__BB1_796:
	mul.lo.s32 	%r1995, %r350, 10;
	mul.wide.s32 	%rd1562, %r1995, 4;
	add.s64 	%rd130, %rd128, %rd1562;
	ld.global.u32 	%r365, [%rd130+4];
	st.global.u32 	[%rd3+200], %r365;
	ld.global.u32 	%r1996, [%rd129+4];
	st.global.u32 	[%rd3+204], %r1996;
	setp.eq.s32 	%p541, %r352, 0;
	@%p541 bra 	$L__BB1_802;
	setp.lt.s32 	%p542, %r365, 1;
	@%p542 bra 	$L__BB1_823;
	mov.b32 	%r4117, 1;
$L__BB1_799:
	mov.u32 	%r368, %r4117;
	ld.global.u32 	%r1998, [%rd130];
	ld.global.u32 	%r1999, [%rd130+4];
	sub.s32 	%r2000, %r1998, %r368;
	add.s32 	%r2001, %r2000, %r1999;
	cvt.s64.s32 	%rd1563, %r2001;
	add.s64 	%rd1564, %rd127, %rd1563;
	ld.global.u8 	%rs261, [%rd1564];
	setp.gt.s16 	%p543, %rs261, 70;
	@%p543 bra 	$L__BB1_817;
	setp.eq.s16 	%p546, %rs261, 65;
	@%p546 bra 	$L__BB1_801;
	bra.uni 	$L__BB1_815;
$L__BB1_801:
	cvt.u64.u32 	%rd1571, %r368;
	add.s64 	%rd1572, %rd6, %rd1571;
	mov.b16 	%rs265, 3;
	st.global.u8 	[%rd1572], %rs265;
	bra.uni 	$L__BB1_822;
$L__BB1_802:
	setp.lt.s32 	%p549, %r365, 1;
	@%p549 bra 	$L__BB1_823;
	mov.b32 	%r4116, 1;
$L__BB1_804:
	mov.u32 	%r366, %r4116;
	ld.global.u32 	%r2004, [%rd130];
	add.s32 	%r2005, %r366, %r2004;
	add.s32 	%r2006, %r2005, -1;
	cvt.s64.s32 	%rd1575, %r2006;
	add.s64 	%rd1576, %rd127, %rd1575;
	ld.global.u8 	%rs267, [%rd1576];
	setp.gt.s16 	%p550, %rs267, 70;
	@%p550 bra 	$L__BB1_808;
	setp.eq.s16 	%p553, %rs267, 65;
	@%p553 bra 	$L__BB1_811;
	setp.eq.s16 	%p554, %rs267, 67;
	@%p554 bra 	$L__BB1_807;
	bra.uni 	$L__BB1_813;
$L__BB1_807:
	cvt.s64.s32 	%rd1581, %r366;
	add.s64 	%rd1582, %rd6, %rd1581;
	mov.b16 	%rs270, 1;
	st.global.u8 	[%rd1582], %rs270;
	bra.uni 	$L__BB1_814;
$L__BB1_808:
	setp.eq.s16 	%p551, %rs267, 71;
	@%p551 bra 	$L__BB1_812;
	setp.eq.s16 	%p552, %rs267, 84;
	@%p552 bra 	$L__BB1_810;
	bra.uni 	$L__BB1_813;
$L__BB1_810:
	cvt.s64.s32 	%rd1577, %r366;
	add.s64 	%rd1578, %rd6, %rd1577;
	mov.b16 	%rs268, 3;
	st.global.u8 	[%rd1578], %rs268;
	bra.uni 	$L__BB1_814;
$L__BB1_811:
	cvt.s64.s32 	%rd1583, %r366;
	add.s64 	%rd1584, %rd6, %rd1583;
	mov.b16 	%rs271, 0;
	st.global.u8 	[%rd1584], %rs271;
	bra.uni 	$L__BB1_814;
$L__BB1_812:
	cvt.s64.s32 	%rd1579, %r366;
	add.s64 	%rd1580, %rd6, %rd1579;
	mov.b16 	%rs269, 2;
	st.global.u8 	[%rd1580], %rs269;
	bra.uni 	$L__BB1_814;
$L__BB1_813:
	cvt.s64.s32 	%rd1585, %r366;
	add.s64 	%rd1586, %rd6, %rd1585;
	mov.b16 	%rs272, 4;
	st.global.u8 	[%rd1586], %rs272;
$L__BB1_814:
	add.s32 	%r4116, %r366, 1;
	ld.global.u32 	%r2007, [%rd3+200];
	setp.lt.s32 	%p555, %r366, %r2007;
	@%p555 bra 	$L__BB1_804;
	bra.uni 	$L__BB1_823;
$L__BB1_815:
	setp.eq.s16 	%p547, %rs261, 67;
	@%p547 bra 	$L__BB1_816;
	bra.uni 	$L__BB1_821;
$L__BB1_816:
	cvt.u64.u32 	%rd1569, %r368;
	add.s64 	%rd1570, %rd6, %rd1569;
	mov.b16 	%rs264, 2;
	st.global.u8 	[%rd1570], %rs264;
	bra.uni 	$L__BB1_822;
$L__BB1_817:
	setp.eq.s16 	%p544, %rs261, 71;
	@%p544 bra 	$L__BB1_820;
	setp.ne.s16 	%p545, %rs261, 84;
	@%p545 bra 	$L__BB1_821;
	cvt.u64.u32 	%rd1565, %r368;
	add.s64 	%rd1566, %rd6, %rd1565;
	mov.b16 	%rs262, 0;
	st.global.u8 	[%rd1566], %rs262;
	bra.uni 	$L__BB1_822;
$L__BB1_820:
	cvt.u64.u32 	%rd1567, %r368;
	add.s64 	%rd1568, %rd6, %rd1567;
	mov.b16 	%rs263, 1;
	st.global.u8 	[%rd1568], %rs263;
	bra.uni 	$L__BB1_822;
$L__BB1_821:
	cvt.u64.u32 	%rd1573, %r368;
	add.s64 	%rd1574, %rd6, %rd1573;
	mov.b16 	%rs266, 4;
	st.global.u8 	[%rd1574], %rs266;
$L__BB1_822:
	add.s32 	%r4117, %r368, 1;
	ld.global.u32 	%r2002, [%rd3+200];
	setp.lt.s32 	%p548, %r368, %r2002;
	@%p548 bra 	$L__BB1_799;
$L__BB1_823:
	setp.eq.s32 	%p556, %r351, 0;
	@%p556 bra 	$L__BB1_829;
	ld.global.u32 	%r4120, [%rd5];
	setp.lt.s32 	%p557, %r4120, 1;
	@%p557 bra 	$L__BB1_850;
	mov.b32 	%r4119, 1;
$L__BB1_826:
	mov.u32 	%r375, %r4119;
	ld.global.u32 	%r2009, [%rd129];
	add.s32 	%r2010, %r375, %r2009;
	add.s32 	%r2011, %r2010, -1;
	cvt.s64.s32 	%rd1587, %r2011;
	add.s64 	%rd1588, %rd127, %rd1587;
	ld.global.u8 	%rs273, [%rd1588];
	setp.gt.s16 	%p558, %rs273, 70;
	@%p558 bra 	$L__BB1_844;
	setp.eq.s16 	%p561, %rs273, 65;
	@%p561 bra 	$L__BB1_828;
	bra.uni 	$L__BB1_842;
$L__BB1_828:
	cvt.s64.s32 	%rd1595, %r375;
	add.s64 	%rd1596, %rd6, %rd1595;
	mov.b16 	%rs277, 3;
	st.global.u8 	[%rd1596+27], %rs277;
	bra.uni 	$L__BB1_849;
$L__BB1_829:
	ld.global.u32 	%r4120, [%rd5];
	setp.lt.s32 	%p564, %r4120, 1;
	@%p564 bra 	$L__BB1_850;
	mov.b32 	%r4118, 1;
$L__BB1_831:
	mov.u32 	%r372, %r4118;
	ld.global.u32 	%r2013, [%rd129];
	ld.global.u32 	%r2014, [%rd129+4];
	sub.s32 	%r2015, %r2013, %r372;
	add.s32 	%r2016, %r2015, %r2014;
	cvt.s64.s32 	%rd1599, %r2016;
	add.s64 	%rd1600, %rd127, %rd1599;
	ld.global.u8 	%rs279, [%rd1600];
	setp.gt.s16 	%p565, %rs279, 70;
	@%p565 bra 	$L__BB1_835;
	setp.eq.s16 	%p568, %rs279, 65;
	@%p568 bra 	$L__BB1_838;
	setp.eq.s16 	%p569, %rs279, 67;
	@%p569 bra 	$L__BB1_834;
	bra.uni 	$L__BB1_840;
$L__BB1_834:
	cvt.u64.u32 	%rd1605, %r372;
	add.s64 	%rd1606, %rd6, %rd1605;
	mov.b16 	%rs282, 1;
	st.global.u8 	[%rd1606+27], %rs282;
	bra.uni 	$L__BB1_841;
$L__BB1_835:
	setp.eq.s16 	%p566, %rs279, 71;
	@%p566 bra 	$L__BB1_839;
	setp.eq.s16 	%p567, %rs279, 84;
	@%p567 bra 	$L__BB1_837;
	bra.uni 	$L__BB1_840;
$L__BB1_837:
	cvt.u64.u32 	%rd1601, %r372;
	add.s64 	%rd1602, %rd6, %rd1601;
	mov.b16 	%rs280, 3;
	st.global.u8 	[%rd1602+27], %rs280;
	bra.uni 	$L__BB1_841;
$L__BB1_838:
	cvt.u64.u32 	%rd1607, %r372;
	add.s64 	%rd1608, %rd6, %rd1607;
	mov.b16 	%rs283, 0;
	st.global.u8 	[%rd1608+27], %rs283;
	bra.uni 	$L__BB1_841;
$L__BB1_839:
	cvt.u64.u32 	%rd1603, %r372;
	add.s64 	%rd1604, %rd6, %rd1603;
	mov.b16 	%rs281, 2;
	st.global.u8 	[%rd1604+27], %rs281;
	bra.uni 	$L__BB1_841;
$L__BB1_840:
	cvt.u64.u32 	%rd1609, %r372;
	add.s64 	%rd1610, %rd6, %rd1609;
	mov.b16 	%rs284, 4;
	st.global.u8 	[%rd1610+27], %rs284;
$L__BB1_841:
	add.s32 	%r4118, %r372, 1;
	ld.global.u32 	%r4120, [%rd5];
	setp.lt.s32 	%p570, %r372, %r4120;
	@%p570 bra 	$L__BB1_831;
	bra.uni 	$L__BB1_850;
$L__BB1_842:
	setp.eq.s16 	%p562, %rs273, 67;
	@%p562 bra 	$L__BB1_843;
	bra.uni 	$L__BB1_848;
$L__BB1_843:
	cvt.s64.s32 	%rd1593, %r375;
	add.s64 	%rd1594, %rd6, %rd1593;
	mov.b16 	%rs276, 2;
	st.global.u8 	[%rd1594+27], %rs276;
	bra.uni 	$L__BB1_849;
$L__BB1_844:
	setp.eq.s16 	%p559, %rs273, 71;
	@%p559 bra 	$L__BB1_847;
	setp.ne.s16 	%p560, %rs273, 84;
	@%p560 bra 	$L__BB1_848;
	cvt.s64.s32 	%rd1589, %r375;
	add.s64 	%rd1590, %rd6, %rd1589;
	mov.b16 	%rs274, 0;
	st.global.u8 	[%rd1590+27], %rs274;
	bra.uni 	$L__BB1_849;
$L__BB1_847:
	cvt.s64.s32 	%rd1591, %r375;
	add.s64 	%rd1592, %rd6, %rd1591;
	mov.b16 	%rs275, 1;
	st.global.u8 	[%rd1592+27], %rs275;
	bra.uni 	$L__BB1_849;
$L__BB1_848:
	cvt.s64.s32 	%rd1597, %r375;
	add.s64 	%rd1598, %rd6, %rd1597;
	mov.b16 	%rs278, 4;
	st.global.u8 	[%rd1598+27], %rs278;
$L__BB1_849:
	add.s32 	%r4119, %r375, 1;
	ld.global.u32 	%r4120, [%rd5];
	setp.lt.s32 	%p563, %r375, %r4120;
	@%p563 bra 	$L__BB1_826;
$L__BB1_850:
	ld.param.u32 	%r3966, [_Z15check_structurePcPiS0_iiPdS0_S_S0__param_3];
	mul.lo.s32 	%r2017, %r3966, 54;
	add.s32 	%r2018, %r2017, %r4120;
	add.s32 	%r2019, %r2018, 28;
	cvt.s64.s32 	%rd1611, %r2019;
	add.s64 	%rd1612, %rd1, %rd1611;
	mov.b16 	%rs285, 4;
	st.global.u8 	[%rd1612], %rs285;
	st.global.u8 	[%rd6+27], %rs285;
	ld.global.u32 	%r2020, [%rd3+200];
	add.s32 	%r2021, %r2017, %r2020;
	add.s32 	%r2022, %r2021, 1;
	cvt.s64.s32 	%rd1613, %r2022;
	add.s64 	%rd1614, %rd1, %rd1613;
	st.global.u8 	[%rd1614], %rs285;
	st.global.u8 	[%rd6], %rs285;
	mov.b32 	%r2023, 1;
	st.global.u32 	[%rd3+216], %r2023;
	ld.global.u32 	%r4126, [%rd3+200];
	setp.lt.s32 	%p571, %r4126, 1;
	@%p571 bra 	$L__BB1_860;
	ld.global.u32 	%r4124, [%rd5];
	mov.b32 	%r4127, 1;
$L__BB1_852:
	mov.b32 	%r2025, 1;
	st.global.u32 	[%rd3+220], %r2025;
	setp.lt.s32 	%p572, %r4124, 1;
	@%p572 bra 	$L__BB1_859;
	mov.b32 	%r4125, 1;
$L__BB1_854:
	ld.global.u32 	%r386, [%rd3+216];
	cvt.s64.s32 	%rd1615, %r386;
	add.s64 	%rd1616, %rd6, %rd1615;
	ld.global.s8 	%r2027, [%rd1616];
	cvt.s64.s32 	%rd1617, %r4125;
	add.s64 	%rd1618, %rd6, %rd1617;
	ld.global.s8 	%r2028, [%rd1618+27];
	add.s32 	%r2029, %r2028, %r2027;
	setp.eq.s32 	%p573, %r2029, 3;
	@%p573 bra 	$L__BB1_856;
	add.s32 	%r2030, %r386, -1;
	mad.lo.s32 	%r2031, %r2030, %r4124, %r1;
	add.s32 	%r2032, %r2031, %r4125;
	mul.wide.s32 	%rd1619, %r2032, 8;
	add.s64 	%rd1620, %rd2, %rd1619;
	mov.b64 	%rd1621, 9218868437227405312;
	st.global.u64 	[%rd1620], %rd1621;
	ld.global.u32 	%r2033, [%rd3+216];
	add.s32 	%r2034, %r2033, -1;
	ld.global.u32 	%r2035, [%rd3+204];
	ld.global.u32 	%r2036, [%rd3+220];
	mad.lo.s32 	%r2037, %r2034, %r2035, %r2;
	add.s32 	%r2038, %r2037, %r2036;
	mul.wide.s32 	%rd1622, %r2038, 8;
	add.s64 	%rd1623, %rd2, %rd1622;
	mov.b64 	%rd1624, -4616189618054758400;
	st.global.u64 	[%rd1623], %rd1624;
	bra.uni 	$L__BB1_857;
$L__BB1_856:
	add.s32 	%r2039, %r386, -1;
	mad.lo.s32 	%r2040, %r2039, %r4124, %r1;
	add.s32 	%r2041, %r2040, %r4125;
	mul.wide.s32 	%rd1625, %r2041, 8;
	add.s64 	%rd1626, %rd2, %rd1625;
	mov.b64 	%rd1627, 0;
	st.global.u64 	[%rd1626], %rd1627;
	ld.global.u32 	%r2042, [%rd3+216];
	add.s32 	%r2043, %r2042, -1;
	ld.global.u32 	%r2044, [%rd3+204];
	ld.global.u32 	%r2045, [%rd3+220];
	mad.lo.s32 	%r2046, %r2043, %r2044, %r2;
	add.s32 	%r2047, %r2046, %r2045;
	mul.wide.s32 	%rd1628, %r2047, 8;
	add.s64 	%rd1629, %rd2, %rd1628;
	mov.b64 	%rd1630, -4564063970805153792;
	st.global.u64 	[%rd1629], %rd1630;
$L__BB1_857:
	ld.global.u32 	%r2048, [%rd3+220];
	add.s32 	%r4125, %r2048, 1;
	st.global.u32 	[%rd3+220], %r4125;
	ld.global.u32 	%r4124, [%rd3+204];
	setp.lt.s32 	%p574, %r2048, %r4124;
	@%p574 bra 	$L__BB1_854;
	ld.global.u32 	%r4127, [%rd3+216];
	ld.global.u32 	%r4126, [%rd3+200];
$L__BB1_859:
	add.s32 	%r394, %r4127, 1;
	st.global.u32 	[%rd3+216], %r394;
	setp.lt.s32 	%p575, %r4127, %r4126;
	mov.u32 	%r4127, %r394;
	@%p575 bra 	$L__BB1_852;
$L__BB1_860:
	mov.b32 	%r2049, 1;
	st.global.u32 	[%rd3+228], %r2049;
	setp.lt.s32 	%p576, %r4126, 1;
	@%p576 bra 	$L__BB1_956;
	ld.global.u32 	%r4143, [%rd5];
	mov.b32 	%r4147, 1;
$L__BB1_862:
	mov.b32 	%r2051, 1;
	st.global.u32 	[%rd3+232], %r2051;
	setp.lt.s32 	%p577, %r4143, 1;
	@%p577 bra 	$L__BB1_955;
	mov.b32 	%r4135, 1;
$L__BB1_864:
	ld.global.u32 	%r2053, [%rd3+228];
	add.s32 	%r2054, %r2053, -1;
	mad.lo.s32 	%r2055, %r2054, %r4143, %r1;
	add.s32 	%r2056, %r2055, %r4135;
	mul.wide.s32 	%rd1631, %r2056, 8;
	add.s64 	%rd1632, %rd2, %rd1631;
	ld.global.f64 	%fd2091, [%rd1632];
	abs.f64 	%fd2092, %fd2091;
	setp.geu.f64 	%p578, %fd2092, 0d41CDCD64FF800000;
	mov.u32 	%r4144, %r4135;
	@%p578 bra 	$L__BB1_953;
	mov.b64 	%rd1633, -4616189618054758400;
	st.global.u64 	[%rd7], %rd1633;
	mov.b64 	%rd1634, 9218868437227405312;
	st.global.u64 	[%rd8], %rd1634;
	ld.global.u32 	%r404, [%rd3+228];
	ld.global.u32 	%r405, [%rd3+232];
	cvt.s64.s32 	%rd1635, %r404;
	add.s64 	%rd131, %rd6, %rd1635;
	ld.global.u8 	%rs37, [%rd131];
	cvt.u32.u16 	%r2057, %rs37;
	cvt.s32.s8 	%r2058, %r2057;
	cvt.s64.s32 	%rd1636, %r405;
	add.s64 	%rd132, %rd6, %rd1636;
	ld.global.u8 	%rs38, [%rd132+27];
	cvt.u32.u16 	%r2059, %rs38;
	cvt.s32.s8 	%r2060, %r2059;
	add.s32 	%r2061, %r2060, %r2058;
	setp.eq.s32 	%p579, %r2061, 3;
	@%p579 bra 	$L__BB1_867;
	add.s32 	%r2062, %r404, -1;
	ld.global.u32 	%r2063, [%rd5];
	add.s32 	%r2064, %r2, %r405;
	mad.lo.s32 	%r2065, %r2063, %r2062, %r2064;
	mul.wide.s32 	%rd1637, %r2065, 8;
	add.s64 	%rd1638, %rd2, %rd1637;
	mov.b64 	%rd1639, -4616189618054758400;
	st.global.u64 	[%rd1638], %rd1639;
	ld.global.u32 	%r2066, [%rd5];
	mad.lo.s32 	%r2067, %r2066, %r2062, %r2064;
	add.s32 	%r2068, %r2067, -625;
	mul.wide.s32 	%rd1640, %r2068, 8;
	add.s64 	%rd1641, %rd2, %rd1640;
	mov.b64 	%rd1642, 9218868437227405312;
	st.global.u64 	[%rd1641], %rd1642;
	ld.global.f64 	%fd3753, [%rd8];
	bra.uni 	$L__BB1_896;
$L__BB1_867:
	mul.wide.s32 	%rd1643, %r2058, 5;
	cvt.u64.u16 	%rd1644, %rs38;
	cvt.s64.s8 	%rd1645, %rd1644;
	add.s64 	%rd1646, %rd1643, %rd1645;
	shl.b64 	%rd1647, %rd1646, 3;
	mov.u64 	%rd1648, parameter;
	add.s64 	%rd1649, %rd1648, %rd1647;
	ld.const.f64 	%fd2093, [%rd1649+45440];
	ld.global.s8 	%r2071, [%rd131+-1];
	cvt.u32.u16 	%r2072, %rs38;
	ld.global.u8 	%r2073, [%rd132+26];
	prmt.b32 	%r2074, %r2073, %r2072, 0x3340U;
	prmt.b32 	%r2075, %r2057, 0, 0x3340U;
	prmt.b32 	%r2076, %r2074, %r2075, 0x5410U;
	mov.b32 	%r2077, 359705;
	dp4a.s32.u32 	%r2078, %r2076, %r2077, %r2071;
	mul.wide.s32 	%rd1650, %r2078, 8;
	add.s64 	%rd1651, %rd1648, %rd1650;
	ld.const.f64 	%fd2094, [%rd1651+35440];
	add.f64 	%fd3750, %fd2093, %fd2094;
	st.global.f64 	[%rd9], %fd3750;
	ld.global.s8 	%r2079, [%rd131];
	mul.wide.s32 	%rd1652, %r2079, 5;
	ld.global.u8 	%rs286, [%rd132+27];
	cvt.u64.u16 	%rd1653, %rs286;
	cvt.s64.s8 	%rd1654, %rd1653;
	add.s64 	%rd1655, %rd1652, %rd1654;
	shl.b64 	%rd1656, %rd1655, 3;
	add.s64 	%rd1657, %rd1648, %rd1656;
	ld.const.f64 	%fd2095, [%rd1657+45640];
	ld.global.s8 	%r2080, [%rd131+-1];
	ld.global.u8 	%r2081, [%rd132+26];
	cvt.u32.u16 	%r2082, %rs286;
	prmt.b32 	%r2083, %r2081, %r2082, 0x3340U;
	prmt.b32 	%r2084, %r2079, 0, 0x3340U;
	prmt.b32 	%r2085, %r2083, %r2084, 0x5410U;
	dp4a.s32.u32 	%r2086, %r2085, %r2077, %r2080;
	mul.wide.s32 	%rd1658, %r2086, 8;
	add.s64 	%rd1659, %rd1648, %rd1658;
	ld.const.f64 	%fd2096, [%rd1659+40440];
	add.f64 	%fd3751, %fd2095, %fd2096;
	st.global.f64 	[%rd10], %fd3751;
	abs.f64 	%fd2097, %fd3751;
	setp.leu.f64 	%p580, %fd2097, 0d41CDCD64FF800000;
	@%p580 bra 	$L__BB1_869;
	mov.b64 	%rd1660, 9218868437227405312;
	st.global.u64 	[%rd10], %rd1660;
	mov.b64 	%rd1661, -4616189618054758400;
	st.global.u64 	[%rd9], %rd1661;
	mov.f64 	%fd3751, 0d7FF0000000000000;
	mov.f64 	%fd3750, 0dBFF0000000000000;
$L__BB1_869:
	ld.global.s8 	%rs39, [%rd132+27];
	cvt.s64.s16 	%rd133, %rs39;
	ld.global.s8 	%rs287, [%rd132+26];
	ld.global.u8 	%rs288, [%rd131];
	cvt.u64.u16 	%rd1662, %rs288;
	cvt.s64.s8 	%rd134, %rd1662;
	mov.b32 	%r2087, {%rs287, %rs39};
	cvt.u32.u16 	%r2088, %rs288;
	cvt.s32.s8 	%r2089, %r2088;
	mov.b32 	%r2090, 6405;
	dp2a.lo.s32.u32 	%r2091, %r2087, %r2090, %r2089;
	mul.wide.s32 	%rd1663, %r2091, 8;
	mov.u64 	%rd1664, parameter;
	add.s64 	%rd135, %rd1664, %rd1663;
	ld.const.f64 	%fd2100, [%rd135+21000];
	abs.f64 	%fd2101, %fd2100;
	setp.geu.f64 	%p581, %fd2101, 0d41CDCD64FF800000;
	@%p581 bra 	$L__BB1_883;
	cvt.u16.u64 	%rs291, %rd134;
	mov.b32 	%r2099, {%rs39, %rs291};
	mov.b32 	%r2100, 0;
	mov.b32 	%r2101, 1305;
	dp2a.lo.s32.u32 	%r2102, %r2099, %r2101, %r2100;
	cvt.s64.s32 	%rd136, %r2102;
	ld.global.s8 	%rd1687, [%rd131+-1];
	add.s64 	%rd1688, %rd136, %rd1687;
	shl.b64 	%rd1689, %rd1688, 3;
	mov.u64 	%rd1690, parameter;
	add.s64 	%rd137, %rd1690, %rd1689;
	ld.const.f64 	%fd2119, [%rd137+23000];
	abs.f64 	%fd2120, %fd2119;
	setp.geu.f64 	%p586, %fd2120, 0d41CDCD64FF800000;
	@%p586 bra 	$L__BB1_877;
	mad.lo.s64 	%rd1704, %rd133, -24, %rd136;
	shl.b64 	%rd1705, %rd1704, 3;
	mov.u64 	%rd1706, parameter;
	add.s64 	%rd1707, %rd1706, %rd1705;
	ld.const.f64 	%fd2136, [%rd1707+45440];
	ld.const.f64 	%fd2137, [%rd135+20000];
	add.f64 	%fd2138, %fd2136, %fd2137;
	ld.const.f64 	%fd2139, [%rd137+22000];
	add.f64 	%fd3744, %fd2138, %fd2139;
	st.global.f64 	[%rd4+10080], %fd3744;
	ld.global.s8 	%r2107, [%rd131];
	mul.wide.s32 	%rd1708, %r2107, 5;
	ld.global.s8 	%rs294, [%rd132+27];
	cvt.s64.s16 	%rd1709, %rs294;
	add.s64 	%rd1710, %rd1708, %rd1709;
	shl.b64 	%rd1711, %rd1710, 3;
	add.s64 	%rd1712, %rd1706, %rd1711;
	ld.const.f64 	%fd2140, [%rd1712+45640];
	ld.global.s8 	%rs295, [%rd132+26];
	mov.b32 	%r2108, {%rs295, %rs294};
	mov.b32 	%r2109, 6405;
	dp2a.lo.s32.u32 	%r2110, %r2108, %r2109, %r2107;
	mul.wide.s32 	%rd1713, %r2110, 8;
	add.s64 	%rd1714, %rd1706, %rd1713;
	ld.const.f64 	%fd2141, [%rd1714+21000];
	add.f64 	%fd2142, %fd2140, %fd2141;
	ld.global.s8 	%rd1715, [%rd131+-1];
	cvt.s32.s16 	%r2111, %rs294;
	mul.wide.s32 	%rd1716, %r2111, 24;
	add.s64 	%rd1717, %rd1710, %rd1716;
	add.s64 	%rd1718, %rd1717, %rd1715;
	shl.b64 	%rd1719, %rd1718, 3;
	add.s64 	%rd1720, %rd1706, %rd1719;
	ld.const.f64 	%fd2143, [%rd1720+23000];
	add.f64 	%fd3745, %fd2142, %fd2143;
	st.global.f64 	[%rd4+10088], %fd3745;
	abs.f64 	%fd2144, %fd3745;
	setp.leu.f64 	%p590, %fd2144, 0d41CDCD64FF800000;
	@%p590 bra 	$L__BB1_873;
	mov.b64 	%rd1721, 9218868437227405312;
	st.global.u64 	[%rd4+10088], %rd1721;
	mov.b64 	%rd1722, -4616189618054758400;
	st.global.u64 	[%rd4+10080], %rd1722;
	mov.f64 	%fd3745, 0d7FF0000000000000;
	mov.f64 	%fd3744, 0dBFF0000000000000;
$L__BB1_873:
	add.f64 	%fd2147, %fd3745, 0d4069000000000000;
	add.f64 	%fd2148, %fd3744, 0dC016CCCCCCCCCCCD;
	ld.global.f64 	%fd3752, [%rd4+10016];
	add.f64 	%fd2149, %fd2148, %fd3752;
	div.rn.f64 	%fd466, %fd2147, %fd2149;
	st.global.f64 	[%rd4+10096], %fd466;
	abs.f64 	%fd2150, %fd3751;
	setp.geu.f64 	%p591, %fd2150, 0d41CDCD64FF800000;
	@%p591 bra 	$L__BB1_876;
	add.f64 	%fd2151, %fd3751, 0d4069000000000000;
	add.f64 	%fd2152, %fd3750, 0dC016CCCCCCCCCCCD;
	add.f64 	%fd2153, %fd2152, %fd3752;
	div.rn.f64 	%fd2154, %fd2151, %fd2153;
	st.global.f64 	[%rd12], %fd2154;
	setp.geu.f64 	%p592, %fd2154, %fd466;
	@%p592 bra 	$L__BB1_891;
	st.global.f64 	[%rd9], %fd3744;
	st.global.f64 	[%rd10], %fd3745;
	st.global.f64 	[%rd12], %fd466;
	mov.f64 	%fd3750, %fd3744;
	mov.f64 	%fd3751, %fd3745;
	bra.uni 	$L__BB1_891;
$L__BB1_876:
	st.global.f64 	[%rd9], %fd3744;
	st.global.f64 	[%rd10], %fd3745;
	st.global.f64 	[%rd12], %fd466;
	mov.f64 	%fd3750, %fd3744;
	mov.f64 	%fd3751, %fd3745;
	bra.uni 	$L__BB1_891;
$L__BB1_877:
	mad.lo.s64 	%rd1691, %rd133, -24, %rd136;
	shl.b64 	%rd1692, %rd1691, 3;
	mov.u64 	%rd1693, parameter;
	add.s64 	%rd1694, %rd1693, %rd1692;
	ld.const.f64 	%fd2121, [%rd1694+45440];
	ld.const.f64 	%fd2122, [%rd135+20000];
	add.f64 	%fd3746, %fd2121, %fd2122;
	st.global.f64 	[%rd4+10080], %fd3746;
	ld.global.s8 	%r2103, [%rd131];
	mul.wide.s32 	%rd1695, %r2103, 5;
	ld.global.s8 	%rs292, [%rd132+27];
	cvt.s64.s16 	%rd1696, %rs292;
	add.s64 	%rd1697, %rd1695, %rd1696;
	shl.b64 	%rd1698, %rd1697, 3;
	add.s64 	%rd1699, %rd1693, %rd1698;
	ld.const.f64 	%fd2123, [%rd1699+45640];
	ld.global.s8 	%rs293, [%rd132+26];
	mov.b32 	%r2104, {%rs293, %rs292};
	mov.b32 	%r2105, 6405;
	dp2a.lo.s32.u32 	%r2106, %r2104, %r2105, %r2103;
	mul.wide.s32 	%rd1700, %r2106, 8;
	add.s64 	%rd1701, %rd1693, %rd1700;
	ld.const.f64 	%fd2124, [%rd1701+21000];
	add.f64 	%fd3747, %fd2123, %fd2124;
	st.global.f64 	[%rd4+10088], %fd3747;
	abs.f64 	%fd2125, %fd3747;
	setp.leu.f64 	%p587, %fd2125, 0d41CDCD64FF800000;
	@%p587 bra 	$L__BB1_879;
	mov.b64 	%rd1702, 9218868437227405312;
	st.global.u64 	[%rd4+10088], %rd1702;
	mov.b64 	%rd1703, -4616189618054758400;
	st.global.u64 	[%rd4+10080], %rd1703;
	mov.f64 	%fd3747, 0d7FF0000000000000;
	mov.f64 	%fd3746, 0dBFF0000000000000;
$L__BB1_879:
	add.f64 	%fd2128, %fd3747, 0d4069000000000000;
	add.f64 	%fd2129, %fd3746, 0dC016CCCCCCCCCCCD;
	ld.global.f64 	%fd3752, [%rd4+10016];
	add.f64 	%fd2130, %fd2129, %fd3752;
	div.rn.f64 	%fd472, %fd2128, %fd2130;
	st.global.f64 	[%rd4+10096], %fd472;
	abs.f64 	%fd2131, %fd3751;
	setp.geu.f64 	%p588, %fd2131, 0d41CDCD64FF800000;
	@%p588 bra 	$L__BB1_882;
	add.f64 	%fd2132, %fd3751, 0d4069000000000000;
	add.f64 	%fd2133, %fd3750, 0dC016CCCCCCCCCCCD;
	add.f64 	%fd2134, %fd2133, %fd3752;
	div.rn.f64 	%fd2135, %fd2132, %fd2134;
	st.global.f64 	[%rd12], %fd2135;
	setp.geu.f64 	%p589, %fd2135, %fd472;
	@%p589 bra 	$L__BB1_891;
	st.global.f64 	[%rd9], %fd3746;
	st.global.f64 	[%rd10], %fd3747;
	st.global.f64 	[%rd12], %fd472;
	mov.f64 	%fd3750, %fd3746;
	mov.f64 	%fd3751, %fd3747;
	bra.uni 	$L__BB1_891;
$L__BB1_882:
	st.global.f64 	[%rd9], %fd3746;
	st.global.f64 	[%rd10], %fd3747;
	st.global.f64 	[%rd12], %fd472;
	mov.f64 	%fd3750, %fd3746;
	mov.f64 	%fd3751, %fd3747;
	bra.uni 	$L__BB1_891;
$L__BB1_883:
	cvt.u16.u64 	%rs289, %rd134;
	mov.b32 	%r2092, {%rs39, %rs289};
	mov.b32 	%r2093, 0;
	mov.b32 	%r2094, 1305;
	dp2a.lo.s32.u32 	%r2095, %r2092, %r2094, %r2093;
	cvt.s64.s32 	%rd138, %r2095;
	ld.global.s8 	%rd1665, [%rd131+-1];
	add.s64 	%rd1666, %rd138, %rd1665;
	shl.b64 	%rd1667, %rd1666, 3;
	mov.u64 	%rd1668, parameter;
	add.s64 	%rd139, %rd1668, %rd1667;
	ld.const.f64 	%fd2102, [%rd139+23000];
	abs.f64 	%fd2103, %fd2102;
	setp.lt.f64 	%p582, %fd2103, 0d41CDCD64FF800000;
	@%p582 bra 	$L__BB1_885;
	ld.global.f64 	%fd3752, [%rd4+10016];
	bra.uni 	$L__BB1_891;
$L__BB1_885:
	mad.lo.s64 	%rd1669, %rd133, -24, %rd138;
	shl.b64 	%rd1670, %rd1669, 3;
	mov.u64 	%rd1671, parameter;
	add.s64 	%rd1672, %rd1671, %rd1670;
	ld.const.f64 	%fd2104, [%rd1672+45440];
	ld.const.f64 	%fd2105, [%rd139+22000];
	add.f64 	%fd3748, %fd2104, %fd2105;
	st.global.f64 	[%rd4+10080], %fd3748;
	ld.global.s8 	%r2096, [%rd131];
	mul.wide.s32 	%rd1673, %r2096, 5;
	ld.global.u8 	%rs290, [%rd132+27];
	cvt.u64.u16 	%rd1674, %rs290;
	cvt.s64.s8 	%rd1675, %rd1674;
	add.s64 	%rd1676, %rd1673, %rd1675;
	shl.b64 	%rd1677, %rd1676, 3;
	add.s64 	%rd1678, %rd1671, %rd1677;
	ld.const.f64 	%fd2106, [%rd1678+45640];
	ld.global.s8 	%rd1679, [%rd131+-1];
	cvt.u32.u16 	%r2097, %rs290;
	cvt.s32.s8 	%r2098, %r2097;
	mul.wide.s32 	%rd1680, %r2098, 24;
	add.s64 	%rd1681, %rd1676, %rd1680;
	add.s64 	%rd1682, %rd1681, %rd1679;
	shl.b64 	%rd1683, %rd1682, 3;
	add.s64 	%rd1684, %rd1671, %rd1683;
	ld.const.f64 	%fd2107, [%rd1684+23000];
	add.f64 	%fd3749, %fd2106, %fd2107;
	st.global.f64 	[%rd4+10088], %fd3749;
	abs.f64 	%fd2108, %fd3749;
	setp.leu.f64 	%p583, %fd2108, 0d41CDCD64FF800000;
	@%p583 bra 	$L__BB1_887;
	mov.b64 	%rd1685, 9218868437227405312;
	st.global.u64 	[%rd4+10088], %rd1685;
	mov.b64 	%rd1686, -4616189618054758400;
	st.global.u64 	[%rd4+10080], %rd1686;
	mov.f64 	%fd3749, 0d7FF0000000000000;
	mov.f64 	%fd3748, 0dBFF0000000000000;
$L__BB1_887:
	add.f64 	%fd2111, %fd3749, 0d4069000000000000;
	add.f64 	%fd2112, %fd3748, 0dC016CCCCCCCCCCCD;
	ld.global.f64 	%fd3752, [%rd4+10016];
	add.f64 	%fd2113, %fd2112, %fd3752;
	div.rn.f64 	%fd479, %fd2111, %fd2113;
	st.global.f64 	[%rd4+10096], %fd479;
	abs.f64 	%fd2114, %fd3751;
	setp.geu.f64 	%p584, %fd2114, 0d41CDCD64FF800000;
	@%p584 bra 	$L__BB1_890;
	add.f64 	%fd2115, %fd3751, 0d4069000000000000;
	add.f64 	%fd2116, %fd3750, 0dC016CCCCCCCCCCCD;
	add.f64 	%fd2117, %fd2116, %fd3752;
	div.rn.f64 	%fd2118, %fd2115, %fd2117;
	st.global.f64 	[%rd12], %fd2118;
	setp.geu.f64 	%p585, %fd2118, %fd479;
	@%p585 bra 	$L__BB1_891;
	st.global.f64 	[%rd9], %fd3748;
	st.global.f64 	[%rd10], %fd3749;
	st.global.f64 	[%rd12], %fd479;
	mov.f64 	%fd3750, %fd3748;
	mov.f64 	%fd3751, %fd3749;
	bra.uni 	$L__BB1_891;
$L__BB1_890:
	st.global.f64 	[%rd9], %fd3748;
	st.global.f64 	[%rd10], %fd3749;
	st.global.f64 	[%rd12], %fd479;
	mov.f64 	%fd3750, %fd3748;
	mov.f64 	%fd3751, %fd3749;
$L__BB1_891:
	ld.global.s8 	%r2112, [%rd131];
	mul.wide.s32 	%rd1723, %r2112, 5;
	ld.global.s8 	%rd1724, [%rd132+27];
	add.s64 	%rd1725, %rd1723, %rd1724;
	shl.b64 	%rd1726, %rd1725, 3;
	mov.u64 	%rd1727, parameter;
	add.s64 	%rd1728, %rd1727, %rd1726;
	ld.const.f64 	%fd483, [%rd1728+45440];
	st.global.f64 	[%rd4+10080], %fd483;
	ld.global.s8 	%r2113, [%rd131];
	mul.wide.s32 	%rd1729, %r2113, 5;
	ld.global.s8 	%rd1730, [%rd132+27];
	add.s64 	%rd1731, %rd1729, %rd1730;
	shl.b64 	%rd1732, %rd1731, 3;
	add.s64 	%rd1733, %rd1727, %rd1732;
	ld.const.f64 	%fd3753, [%rd1733+45640];
	st.global.f64 	[%rd4+10088], %fd3753;
	add.f64 	%fd2155, %fd3753, 0d4069000000000000;
	add.f64 	%fd2156, %fd483, 0dC016CCCCCCCCCCCD;
	add.f64 	%fd2157, %fd2156, %fd3752;
	div.rn.f64 	%fd485, %fd2155, %fd2157;
	st.global.f64 	[%rd4+10096], %fd485;
	abs.f64 	%fd2158, %fd3751;
	setp.geu.f64 	%p593, %fd2158, 0d41CDCD64FF800000;
	@%p593 bra 	$L__BB1_895;
	ld.global.f64 	%fd2159, [%rd12];
	setp.geu.f64 	%p594, %fd2159, %fd485;
	@%p594 bra 	$L__BB1_894;
	st.global.f64 	[%rd7], %fd483;
	st.global.f64 	[%rd8], %fd3753;
	bra.uni 	$L__BB1_896;
$L__BB1_894:
	st.global.f64 	[%rd7], %fd3750;
	st.global.f64 	[%rd8], %fd3751;
	mov.f64 	%fd3753, %fd3751;
	bra.uni 	$L__BB1_896;
$L__BB1_895:
	st.global.f64 	[%rd7], %fd483;
	st.global.f64 	[%rd8], %fd3753;
$L__BB1_896:
	abs.f64 	%fd2160, %fd3753;
	setp.geu.f64 	%p595, %fd2160, 0d41CDCD64FF800000;
	@%p595 bra 	$L__BB1_898;
	ld.global.f64 	%fd2161, [%rd7];
	ld.global.u32 	%r2114, [%rd3+228];
	add.s32 	%r2115, %r2114, -1;
	ld.global.u32 	%r2116, [%rd3+204];
	ld.global.u32 	%r2117, [%rd3+232];
	mad.lo.s32 	%r2118, %r2115, %r2116, %r2;
	add.s32 	%r2119, %r2118, %r2117;
	mul.wide.s32 	%rd1734, %r2119, 8;
	add.s64 	%rd1735, %rd2, %rd1734;
	st.global.f64 	[%rd1735], %fd2161;
	ld.global.f64 	%fd2162, [%rd8];
	ld.global.u32 	%r2120, [%rd3+228];
	add.s32 	%r2121, %r2120, -1;
	ld.global.u32 	%r2122, [%rd3+204];
	ld.global.u32 	%r2123, [%rd3+232];
	mad.lo.s32 	%r2124, %r2121, %r2122, %r1;
	add.s32 	%r2125, %r2124, %r2123;
	mul.wide.s32 	%rd1736, %r2125, 8;
	add.s64 	%rd1737, %rd2, %rd1736;
	st.global.f64 	[%rd1737], %fd2162;
$L__BB1_898:
	ld.global.u32 	%r406, [%rd3+228];
	ld.global.u32 	%r4144, [%rd3+232];
	min.s32 	%r2127, %r406, %r4144;
	setp.lt.s32 	%p596, %r2127, 2;
	ld.global.u32 	%r4143, [%rd3+204];
	@%p596 bra 	$L__BB1_953;
	add.s32 	%r409, %r406, -1;
	add.s32 	%r410, %r2, %r4144;
	mad.lo.s32 	%r2128, %r4143, %r409, %r410;
	mul.wide.s32 	%rd1738, %r2128, 8;
	add.s64 	%rd1739, %rd2, %rd1738;
	ld.global.f64 	%fd3758, [%rd1739];
	st.global.f64 	[%rd4+10072], %fd3758;
	ld.global.u32 	%r2129, [%rd5];
	add.s32 	%r411, %r410, -625;
	mad.lo.s32 	%r2130, %r2129, %r409, %r411;
	mul.wide.s32 	%rd1740, %r2130, 8;
	add.s64 	%rd1741, %rd2, %rd1740;
	ld.global.f64 	%fd3757, [%rd1741];
	st.global.f64 	[%rd4+10088], %fd3757;
	add.f64 	%fd2163, %fd3757, 0d4069000000000000;
	add.f64 	%fd2164, %fd3758, 0dC016CCCCCCCCCCCD;
	ld.global.f64 	%fd489, [%rd4+10016];
	add.f64 	%fd2165, %fd2164, %fd489;
	div.rn.f64 	%fd490, %fd2163, %fd2165;
	st.global.f64 	[%rd4+10056], %fd490;
	add.s32 	%r412, %r406, -2;
	ld.global.u32 	%r2131, [%rd5];
	add.s32 	%r413, %r410, -626;
	mad.lo.s32 	%r2132, %r2131, %r412, %r413;
	mul.wide.s32 	%rd1742, %r2132, 8;
	add.s64 	%rd1743, %rd2, %rd1742;
	ld.global.f64 	%fd2166, [%rd1743];
	abs.f64 	%fd2167, %fd2166;
	setp.geu.f64 	%p597, %fd2167, 0d41CDCD64FF800000;
	@%p597 bra 	$L__BB1_903;
	ld.param.u32 	%r3967, [_Z15check_structurePcPiS0_iiPdS0_S_S0__param_3];
	cvt.u64.u32 	%rd1746, %r406;
	add.s64 	%rd140, %rd6, %rd1746;
	mad.lo.s32 	%r2133, %r3967, 54, %r4144;
	add.s32 	%r2134, %r2133, 26;
	cvt.s64.s32 	%rd1747, %r2134;
	add.s64 	%rd141, %rd1, %rd1747;
	ld.global.s8 	%r2135, [%rd141+1];
	ld.global.u8 	%r2136, [%rd140];
	ld.global.u8 	%r2137, [%rd140+-1];
	prmt.b32 	%r2138, %r2137, %r2136, 0x3340U;
	ld.global.u8 	%r2139, [%rd141];
	prmt.b32 	%r2140, %r2139, 0, 0x3340U;
	prmt.b32 	%r2141, %r2138, %r2140, 0x5410U;
	mov.b32 	%r2142, 334205;
	dp4a.s32.u32 	%r2143, %r2141, %r2142, %r2135;
	mul.wide.s32 	%rd1748, %r2143, 8;
	mov.u64 	%rd1749, parameter;
	add.s64 	%rd1750, %rd1749, %rd1748;
	ld.const.f64 	%fd491, [%rd1750+5000];
	st.global.f64 	[%rd4+10104], %fd491;
	abs.f64 	%fd2170, %fd491;
	setp.lt.f64 	%p598, %fd2170, 0d41CDCD64FF800000;
	@%p598 bra 	$L__BB1_902;
	ld.global.f64 	%fd3755, [%rd4+10096];
	ld.global.f64 	%fd3754, [%rd4+10080];
	bra.uni 	$L__BB1_904;
$L__BB1_902:
	ld.global.u32 	%r2144, [%rd5];
	mad.lo.s32 	%r2145, %r2144, %r412, %r413;
	mul.wide.s32 	%rd1751, %r2145, 8;
	add.s64 	%rd1752, %rd2, %rd1751;
	ld.global.f64 	%fd2171, [%rd1752];
	add.f64 	%fd3755, %fd2171, %fd491;
	st.global.f64 	[%rd4+10096], %fd3755;
	ld.global.s8 	%r2146, [%rd141+1];
	ld.global.u8 	%r2147, [%rd140];
	ld.global.u8 	%r2148, [%rd140+-1];
	prmt.b32 	%r2149, %r2148, %r2147, 0x3340U;
	ld.global.u8 	%r2150, [%rd141];
	prmt.b32 	%r2151, %r2150, 0, 0x3340U;
	prmt.b32 	%r2152, %r2149, %r2151, 0x5410U;
	mov.b32 	%r2153, 334205;
	dp4a.s32.u32 	%r2154, %r2152, %r2153, %r2146;
	mul.wide.s32 	%rd1753, %r2154, 8;
	mov.u64 	%rd1754, parameter;
	add.s64 	%rd1755, %rd1754, %rd1753;
	ld.const.f64 	%fd2172, [%rd1755];
	st.global.f64 	[%rd4+10104], %fd2172;
	ld.global.u32 	%r2155, [%rd5];
	mad.lo.s32 	%r2156, %r2155, %r412, %r410;
	add.s32 	%r2157, %r2156, -1;
	mul.wide.s32 	%rd1756, %r2157, 8;
	add.s64 	%rd1757, %rd2, %rd1756;
	ld.global.f64 	%fd2173, [%rd1757];
	add.f64 	%fd3754, %fd2173, %fd2172;
	st.global.f64 	[%rd4+10080], %fd3754;
	bra.uni 	$L__BB1_904;
$L__BB1_903:
	mov.b64 	%rd1744, -4616189618054758400;
	st.global.u64 	[%rd4+10080], %rd1744;
	mov.b64 	%rd1745, 9218868437227405312;
	st.global.u64 	[%rd4+10096], %rd1745;
	mov.f64 	%fd3755, 0d7FF0000000000000;
	mov.f64 	%fd3754, 0dBFF0000000000000;
$L__BB1_904:
	add.f64 	%fd2174, %fd3755, 0d4069000000000000;
	add.f64 	%fd2175, %fd3754, 0dC016CCCCCCCCCCCD;
	add.f64 	%fd2176, %fd2175, %fd489;
	div.rn.f64 	%fd498, %fd2174, %fd2176;
	st.global.f64 	[%rd10], %fd498;
	setp.geu.f64 	%p599, %fd3754, 0dC0A3880000000000;
	@%p599 bra 	$L__BB1_906;
	mov.b64 	%rd1758, -4564063970805153792;
	st.global.u64 	[%rd4+10080], %rd1758;
	mov.b64 	%rd1759, 0;
	st.global.u64 	[%rd4+10096], %rd1759;
	mov.f64 	%fd3754, 0dC0A9300000000000;
$L__BB1_906:
	setp.geu.f64 	%p600, %fd3758, 0dC0A3880000000000;
	@%p600 bra 	$L__BB1_908;
	mov.b64 	%rd1760, -4564063970805153792;
	st.global.u64 	[%rd4+10072], %rd1760;
	mov.b64 	%rd1761, 0;
	st.global.u64 	[%rd4+10088], %rd1761;
	mov.f64 	%fd3758, 0dC0A9300000000000;
	mov.f64 	%fd3757, 0d0000000000000000;
$L__BB1_908:
	setp.gt.f64 	%p601, %fd498, %fd490;
	@%p601 bra 	$L__BB1_910;
	setp.leu.f64 	%p602, %fd3758, 0d0000000000000000;
	setp.leu.f64 	%p603, %fd3757, 0d0000000000000000;
	or.pred  	%p604, %p602, %p603;
	@%p604 bra 	$L__BB1_911;
$L__BB1_910:
	ld.global.u32 	%r2162, [%rd5];
	mad.lo.s32 	%r2163, %r2162, %r409, %r410;
	mul.wide.s32 	%rd1766, %r2163, 8;
	add.s64 	%rd1767, %rd2, %rd1766;
	st.global.f64 	[%rd1767], %fd3754;
	ld.global.f64 	%fd2181, [%rd4+10096];
	ld.global.u32 	%r2164, [%rd5];
	mad.lo.s32 	%r2165, %r2164, %r409, %r411;
	mul.wide.s32 	%rd1768, %r2165, 8;
	add.s64 	%rd1769, %rd2, %rd1768;
	st.global.f64 	[%rd1769], %fd2181;
	bra.uni 	$L__BB1_913;
$L__BB1_911:
	setp.ltu.f64 	%p605, %fd490, %fd498;
	@%p605 bra 	$L__BB1_913;
	ld.global.u32 	%r2158, [%rd5];
	mad.lo.s32 	%r2159, %r2158, %r409, %r410;
	mul.wide.s32 	%rd1762, %r2159, 8;
	add.s64 	%rd1763, %rd2, %rd1762;
	st.global.f64 	[%rd1763], %fd3758;
	ld.global.f64 	%fd2180, [%rd4+10088];
	ld.global.u32 	%r2160, [%rd5];
	mad.lo.s32 	%r2161, %r2160, %r409, %r411;
	mul.wide.s32 	%rd1764, %r2161, 8;
	add.s64 	%rd1765, %rd2, %rd1764;
	st.global.f64 	[%rd1765], %fd2180;
$L__BB1_913:
	mov.b32 	%r4142, 3;
	st.global.u32 	[%rd3+216], %r4142;
$L__BB1_914:
	ld.global.u32 	%r2167, [%rd3+232];
	sub.s32 	%r2168, %r2167, %r4142;
	add.s32 	%r4138, %r2168, 1;
	st.global.u32 	[%rd3+224], %r4138;
	setp.lt.u32 	%p606, %r2168, 2147483647;
	@%p606 bra 	$L__BB1_916;
	ld.global.u32 	%r2171, [%rd3+228];
	add.s32 	%r2172, %r2171, %r4138;
	add.s32 	%r4140, %r2172, -2;
	st.global.u32 	[%rd3+220], %r4140;
	mov.b32 	%r4138, 1;
	st.global.u32 	[%rd3+224], %r4138;
	bra.uni 	$L__BB1_917;
$L__BB1_916:
	ld.global.u32 	%r2169, [%rd3+228];
	add.s32 	%r4140, %r2169, -1;
	st.global.u32 	[%rd3+220], %r4140;
$L__BB1_917:
	setp.lt.s32 	%p607, %r4140, 1;
	@%p607 bra 	$L__BB1_951;
$L__BB1_918:
	ld.global.u32 	%r2173, [%rd3+232];
	setp.ge.s32 	%p608, %r4138, %r2173;
	@%p608 bra 	$L__BB1_950;
	add.s32 	%r2174, %r4140, -1;
	ld.global.u32 	%r2175, [%rd5];
	mad.lo.s32 	%r2176, %r2174, %r2175, %r1;
	add.s32 	%r2177, %r2176, %r4138;
	mul.wide.s32 	%rd1770, %r2177, 8;
	add.s64 	%rd1771, %rd2, %rd1770;
	ld.global.f64 	%fd2182, [%rd1771];
	abs.f64 	%fd2183, %fd2182;
	setp.geu.f64 	%p609, %fd2183, 0d41CDCD64FF800000;
	@%p609 bra 	$L__BB1_949;
	mov.b64 	%rd1772, -4616189618054758400;
	st.global.u64 	[%rd7], %rd1772;
	mov.b64 	%rd1773, 9218868437227405312;
	st.global.u64 	[%rd8], %rd1773;
	ld.global.u32 	%r422, [%rd3+220];
	ld.global.u32 	%r423, [%rd3+224];
	ld.global.u32 	%r424, [%rd3+228];
	ld.global.u32 	%r425, [%rd3+232];
	mov.b64 	%rd1774, -4564063970805153792;
	st.global.u64 	[%rd12], %rd1774;
	mov.b64 	%rd1775, 0;
	st.global.u64 	[%rd11], %rd1775;
	not.b32 	%r2178, %r422;
	add.s32 	%r426, %r424, %r2178;
	st.global.u32 	[%rd3+236], %r426;
	not.b32 	%r2179, %r423;
	add.s32 	%r2180, %r425, %r2179;
	st.global.u32 	[%rd3+240], %r2180;
	add.s32 	%r2181, %r2180, %r426;
	add.s32 	%r428, %r2181, -1;
	st.global.u32 	[%rd3+244], %r428;
	setp.eq.s32 	%p610, %r426, 0;
	setp.gt.s32 	%p611, %r2180, 0;
	and.pred  	%p612, %p610, %p611;
	@%p612 bra 	$L__BB1_922;
	setp.ne.s32 	%p613, %r2180, 0;
	setp.lt.s32 	%p614, %r426, 1;
	or.pred  	%p615, %p613, %p614;
	@%p615 bra 	$L__BB1_935;
$L__BB1_922:
	setp.ne.s32 	%p625, %r2180, 1;
	setp.ne.s32 	%p626, %r426, 1;
	and.pred  	%p627, %p625, %p626;
	@%p627 bra 	$L__BB1_931;
	setp.eq.s32 	%p630, %r2180, 1;
	and.pred  	%p632, %p630, %p610;
	@%p632 bra 	$L__BB1_926;
	setp.eq.s32 	%p633, %r426, 1;
	setp.eq.s32 	%p634, %r2180, 0;
	and.pred  	%p635, %p634, %p633;
	@%p635 bra 	$L__BB1_926;
	ld.global.f64 	%fd3760, [%rd11];
	ld.global.f64 	%fd3759, [%rd12];
	bra.uni 	$L__BB1_927;
$L__BB1_926:
	mul.wide.s32 	%rd1871, %r428, 8;
	mov.u64 	%rd1872, parameter;
	add.s64 	%rd1873, %rd1872, %rd1871;
	ld.const.f64 	%fd2261, [%rd1873+25200];
	cvt.s64.s32 	%rd1874, %r422;
	add.s64 	%rd1875, %rd6, %rd1874;
	cvt.s64.s32 	%rd1876, %r424;
	add.s64 	%rd1877, %rd6, %rd1876;
	cvt.s64.s32 	%rd1878, %r423;
	add.s64 	%rd1879, %rd6, %rd1878;
	cvt.s64.s32 	%rd1880, %r425;
	add.s64 	%rd1881, %rd6, %rd1880;
	ld.global.s8 	%r2293, [%rd1881+27];
	ld.global.u8 	%r2294, [%rd1877];
	ld.global.u8 	%r2295, [%rd1875];
	prmt.b32 	%r2296, %r2295, %r2294, 0x3340U;
	ld.global.u8 	%r2297, [%rd1879+27];
	prmt.b32 	%r2298, %r2297, 0, 0x3340U;
	prmt.b32 	%r2299, %r2296, %r2298, 0x5410U;
	mov.b32 	%r2300, 334205;
	dp4a.s32.u32 	%r2301, %r2299, %r2300, %r2293;
	mul.wide.s32 	%rd1882, %r2301, 8;
	add.s64 	%rd1883, %rd1872, %rd1882;
	ld.const.f64 	%fd2262, [%rd1883+5000];
	add.f64 	%fd3760, %fd2261, %fd2262;
	st.global.f64 	[%rd11], %fd3760;
	ld.global.u32 	%r2302, [%rd3+244];
	mul.wide.s32 	%rd1884, %r2302, 8;
	add.s64 	%rd1885, %rd1872, %rd1884;
	ld.const.f64 	%fd2263, [%rd1885+24480];
	ld.global.s8 	%r2303, [%rd1881+27];
	ld.global.u8 	%r2304, [%rd1875];
	ld.global.u8 	%r2305, [%rd1877];
	prmt.b32 	%r2306, %r2305, %r2304, 0x3340U;
	ld.global.u8 	%r2307, [%rd1879+27];
	prmt.b32 	%r2308, %r2307, 0, 0x3340U;
	prmt.b32 	%r2309, %r2306, %r2308, 0x5410U;
	mov.b32 	%r2310, 359705;
	dp4a.s32.u32 	%r2311, %r2309, %r2310, %r2303;
	mul.wide.s32 	%rd1886, %r2311, 8;
	add.s64 	%rd1887, %rd1872, %rd1886;
	ld.const.f64 	%fd2264, [%rd1887];
	add.f64 	%fd3759, %fd2263, %fd2264;
	st.global.f64 	[%rd12], %fd3759;
$L__BB1_927:
	add.s32 	%r2312, %r422, -1;
	ld.global.u32 	%r2313, [%rd5];
	add.s32 	%r2314, %r1, %r423;
	mad.lo.s32 	%r2315, %r2313, %r2312, %r2314;
	mul.wide.s32 	%rd1888, %r2315, 8;
	add.s64 	%rd1889, %rd2, %rd1888;
	ld.global.f64 	%fd2265, [%rd1889];
	add.f64 	%fd3762, %fd2265, %fd3760;
	st.global.f64 	[%rd11], %fd3762;
	ld.global.u32 	%r2316, [%rd5];
	mad.lo.s32 	%r2317, %r2316, %r2312, %r2314;
	add.s32 	%r2318, %r2317, 625;
	mul.wide.s32 	%rd1890, %r2318, 8;
	add.s64 	%rd1891, %rd2, %rd1890;
	ld.global.f64 	%fd2266, [%rd1891];
	add.f64 	%fd3761, %fd2266, %fd3759;
	st.global.f64 	[%rd12], %fd3761;
	abs.f64 	%fd2267, %fd3762;
	setp.leu.f64 	%p636, %fd2267, 0d41CDCD64FF800000;
	@%p636 bra 	$L__BB1_929;
	mov.b64 	%rd1892, 9218868437227405312;
	st.global.u64 	[%rd11], %rd1892;
	mov.b64 	%rd1893, -4616189618054758400;
	st.global.u64 	[%rd12], %rd1893;
	mov.f64 	%fd3762, 0d7FF0000000000000;
	mov.f64 	%fd3761, 0dBFF0000000000000;
$L__BB1_929:
	add.f64 	%fd2270, %fd3762, 0d4069000000000000;
	add.f64 	%fd2271, %fd3761, 0dC016CCCCCCCCCCCD;
	ld.global.f64 	%fd2272, [%rd4+10016];
	add.f64 	%fd2273, %fd2271, %fd2272;
	div.rn.f64 	%fd2274, %fd2270, %fd2273;
	st.global.f64 	[%rd4+10056], %fd2274;
	add.s32 	%r2319, %r424, -1;
	ld.global.u32 	%r2320, [%rd5];
	add.s32 	%r2321, %r1, %r425;
	mad.lo.s32 	%r2322, %r2320, %r2319, %r2321;
	mul.wide.s32 	%rd1894, %r2322, 8;
	add.s64 	%rd1895, %rd2, %rd1894;
	ld.global.f64 	%fd2275, [%rd1895];
	add.f64 	%fd2276, %fd2275, 0d4069000000000000;
	ld.global.f64 	%fd2277, [%rd1895+5000];
	add.f64 	%fd2278, %fd2277, 0dC016CCCCCCCCCCCD;
	add.f64 	%fd2279, %fd2278, %fd2272;
	div.rn.f64 	%fd2280, %fd2276, %fd2279;
	st.global.f64 	[%rd4+10064], %fd2280;
	setp.leu.f64 	%p637, %fd2274, %fd2280;
	@%p637 bra 	$L__BB1_944;
	st.global.f64 	[%rd7], %fd3761;
	st.global.f64 	[%rd8], %fd3762;
	bra.uni 	$L__BB1_944;
$L__BB1_931:
	mul.wide.s32 	%rd1830, %r428, 8;
	mov.u64 	%rd1831, parameter;
	add.s64 	%rd1832, %rd1831, %rd1830;
	ld.const.f64 	%fd2235, [%rd1832+25200];
	cvt.s64.s32 	%rd1833, %r422;
	add.s64 	%rd1834, %rd6, %rd1833;
	ld.global.s8 	%r2277, [%rd1834];
	mul.wide.s32 	%rd1835, %r2277, 5;
	cvt.s64.s32 	%rd1836, %r423;
	add.s64 	%rd1837, %rd6, %rd1836;
	ld.global.s8 	%rd1838, [%rd1837+27];
	add.s64 	%rd1839, %rd1835, %rd1838;
	shl.b64 	%rd1840, %rd1839, 3;
	add.s64 	%rd1841, %rd1831, %rd1840;
	ld.const.f64 	%fd2236, [%rd1841+45640];
	add.f64 	%fd2237, %fd2235, %fd2236;
	cvt.s64.s32 	%rd1842, %r424;
	add.s64 	%rd1843, %rd6, %rd1842;
	ld.global.s8 	%r2278, [%rd1843];
	mul.wide.s32 	%rd1844, %r2278, 5;
	cvt.s64.s32 	%rd1845, %r425;
	add.s64 	%rd1846, %rd6, %rd1845;
	ld.global.s8 	%rd1847, [%rd1846+27];
	add.s64 	%rd1848, %rd1844, %rd1847;
	shl.b64 	%rd1849, %rd1848, 3;
	add.s64 	%rd1850, %rd1831, %rd1849;
	ld.const.f64 	%fd2238, [%rd1850+45640];
	add.f64 	%fd2239, %fd2237, %fd2238;
	st.global.f64 	[%rd11], %fd2239;
	add.s32 	%r2279, %r422, -1;
	ld.global.u32 	%r2280, [%rd3+204];
	add.s32 	%r2281, %r1, %r423;
	mad.lo.s32 	%r2282, %r2280, %r2279, %r2281;
	mul.wide.s32 	%rd1851, %r2282, 8;
	add.s64 	%rd1852, %rd2, %rd1851;
	ld.global.f64 	%fd2240, [%rd1852];
	add.f64 	%fd3764, %fd2240, %fd2239;
	st.global.f64 	[%rd11], %fd3764;
	ld.global.u32 	%r2283, [%rd3+244];
	mul.wide.s32 	%rd1853, %r2283, 8;
	add.s64 	%rd1854, %rd1831, %rd1853;
	ld.const.f64 	%fd2241, [%rd1854+24480];
	ld.global.s8 	%r2284, [%rd1834];
	mul.wide.s32 	%rd1855, %r2284, 5;
	ld.global.s8 	%rd1856, [%rd1837+27];
	add.s64 	%rd1857, %rd1855, %rd1856;
	shl.b64 	%rd1858, %rd1857, 3;
	add.s64 	%rd1859, %rd1831, %rd1858;
	ld.const.f64 	%fd2242, [%rd1859+45440];
	add.f64 	%fd2243, %fd2241, %fd2242;
	ld.global.s8 	%r2285, [%rd1843];
	mul.wide.s32 	%rd1860, %r2285, 5;
	ld.global.s8 	%rd1861, [%rd1846+27];
	add.s64 	%rd1862, %rd1860, %rd1861;
	shl.b64 	%rd1863, %rd1862, 3;
	add.s64 	%rd1864, %rd1831, %rd1863;
	ld.const.f64 	%fd2244, [%rd1864+45440];
	add.f64 	%fd2245, %fd2243, %fd2244;
	st.global.f64 	[%rd12], %fd2245;
	ld.global.u32 	%r2286, [%rd3+204];
	mad.lo.s32 	%r2287, %r2286, %r2279, %r2281;
	add.s32 	%r2288, %r2287, 625;
	mul.wide.s32 	%rd1865, %r2288, 8;
	add.s64 	%rd1866, %rd2, %rd1865;
	ld.global.f64 	%fd2246, [%rd1866];
	add.f64 	%fd3763, %fd2246, %fd2245;
	st.global.f64 	[%rd12], %fd3763;
	abs.f64 	%fd2247, %fd3764;
	setp.leu.f64 	%p628, %fd2247, 0d41CDCD64FF800000;
	@%p628 bra 	$L__BB1_933;
	mov.b64 	%rd1867, 9218868437227405312;
	st.global.u64 	[%rd11], %rd1867;
	mov.b64 	%rd1868, -4616189618054758400;
	st.global.u64 	[%rd12], %rd1868;
	mov.f64 	%fd3764, 0d7FF0000000000000;
	mov.f64 	%fd3763, 0dBFF0000000000000;
$L__BB1_933:
	add.f64 	%fd2250, %fd3764, 0d4069000000000000;
	add.f64 	%fd2251, %fd3763, 0dC016CCCCCCCCCCCD;
	ld.global.f64 	%fd2252, [%rd4+10016];
	add.f64 	%fd2253, %fd2251, %fd2252;
	div.rn.f64 	%fd2254, %fd2250, %fd2253;
	st.global.f64 	[%rd4+10056], %fd2254;
	add.s32 	%r2289, %r424, -1;
	ld.global.u32 	%r2290, [%rd5];
	add.s32 	%r2291, %r1, %r425;
	mad.lo.s32 	%r2292, %r2290, %r2289, %r2291;
	mul.wide.s32 	%rd1869, %r2292, 8;
	add.s64 	%rd1870, %rd2, %rd1869;
	ld.global.f64 	%fd2255, [%rd1870];
	add.f64 	%fd2256, %fd2255, 0d4069000000000000;
	ld.global.f64 	%fd2257, [%rd1870+5000];
	add.f64 	%fd2258, %fd2257, 0dC016CCCCCCCCCCCD;
	add.f64 	%fd2259, %fd2258, %fd2252;
	div.rn.f64 	%fd2260, %fd2256, %fd2259;
	st.global.f64 	[%rd4+10064], %fd2260;
	setp.leu.f64 	%p629, %fd2254, %fd2260;
	@%p629 bra 	$L__BB1_944;
	st.global.f64 	[%rd7], %fd3763;
	st.global.f64 	[%rd8], %fd3764;
	bra.uni 	$L__BB1_944;
$L__BB1_935:
	setp.ne.s32 	%p616, %r426, 1;
	setp.ne.s32 	%p617, %r2180, 1;
	or.pred  	%p618, %p616, %p617;
	@%p618 bra 	$L__BB1_940;
	cvt.s64.s32 	%rd1805, %r422;
	add.s64 	%rd1806, %rd6, %rd1805;
	cvt.s64.s32 	%rd1807, %r423;
	add.s64 	%rd1808, %rd6, %rd1807;
	ld.global.s8 	%r2232, [%rd1808+28];
	ld.global.u8 	%r2233, [%rd1806+1];
	ld.global.u8 	%r2234, [%rd1806];
	prmt.b32 	%r2235, %r2234, %r2233, 0x3340U;
	ld.global.u8 	%r2236, [%rd1808+27];
	prmt.b32 	%r2237, %r2236, 0, 0x3340U;
	prmt.b32 	%r2238, %r2235, %r2237, 0x5410U;
	mov.b32 	%r2239, 334205;
	dp4a.s32.u32 	%r2240, %r2238, %r2239, %r2232;
	mul.wide.s32 	%rd1809, %r2240, 8;
	mov.u64 	%rd1810, parameter;
	add.s64 	%rd1811, %rd1810, %rd1809;
	ld.const.f64 	%fd2212, [%rd1811+10000];
	cvt.s64.s32 	%rd1812, %r425;
	add.s64 	%rd1813, %rd6, %rd1812;
	cvt.s64.s32 	%rd1814, %r424;
	add.s64 	%rd1815, %rd6, %rd1814;
	ld.global.s8 	%r2241, [%rd1815+-1];
	ld.global.u8 	%r2242, [%rd1813+27];
	ld.global.u8 	%r2243, [%rd1813+26];
	prmt.b32 	%r2244, %r2243, %r2242, 0x3340U;
	ld.global.u8 	%r2245, [%rd1815];
	prmt.b32 	%r2246, %r2245, 0, 0x3340U;
	prmt.b32 	%r2247, %r2244, %r2246, 0x5410U;
	mov.b32 	%r2248, 359705;
	dp4a.s32.u32 	%r2249, %r2247, %r2248, %r2241;
	mul.wide.s32 	%rd1816, %r2249, 8;
	add.s64 	%rd1817, %rd1810, %rd1816;
	ld.const.f64 	%fd2213, [%rd1817+10000];
	add.f64 	%fd2214, %fd2212, %fd2213;
	st.global.f64 	[%rd12], %fd2214;
	add.s32 	%r2250, %r422, -1;
	ld.global.u32 	%r2251, [%rd5];
	add.s32 	%r2252, %r2, %r423;
	mad.lo.s32 	%r2253, %r2251, %r2250, %r2252;
	mul.wide.s32 	%rd1818, %r2253, 8;
	add.s64 	%rd1819, %rd2, %rd1818;
	ld.global.f64 	%fd2215, [%rd1819];
	add.f64 	%fd3765, %fd2215, %fd2214;
	st.global.f64 	[%rd12], %fd3765;
	ld.global.s8 	%r2254, [%rd1808+28];
	ld.global.u8 	%r2255, [%rd1806+1];
	ld.global.u8 	%r2256, [%rd1806];
	prmt.b32 	%r2257, %r2256, %r2255, 0x3340U;
	ld.global.u8 	%r2258, [%rd1808+27];
	prmt.b32 	%r2259, %r2258, 0, 0x3340U;
	prmt.b32 	%r2260, %r2257, %r2259, 0x5410U;
	dp4a.s32.u32 	%r2261, %r2260, %r2239, %r2254;
	mul.wide.s32 	%rd1820, %r2261, 8;
	add.s64 	%rd1821, %rd1810, %rd1820;
	ld.const.f64 	%fd2216, [%rd1821+15000];
	ld.global.s8 	%r2262, [%rd1815+-1];
	ld.global.u8 	%r2263, [%rd1813+27];
	ld.global.u8 	%r2264, [%rd1813+26];
	prmt.b32 	%r2265, %r2264, %r2263, 0x3340U;
	ld.global.u8 	%r2266, [%rd1815];
	prmt.b32 	%r2267, %r2266, 0, 0x3340U;
	prmt.b32 	%r2268, %r2265, %r2267, 0x5410U;
	dp4a.s32.u32 	%r2269, %r2268, %r2248, %r2262;
	mul.wide.s32 	%rd1822, %r2269, 8;
	add.s64 	%rd1823, %rd1810, %rd1822;
	ld.const.f64 	%fd2217, [%rd1823+15000];
	add.f64 	%fd2218, %fd2216, %fd2217;
	st.global.f64 	[%rd11], %fd2218;
	ld.global.u32 	%r2270, [%rd5];
	mad.lo.s32 	%r2271, %r2270, %r2250, %r2252;
	add.s32 	%r2272, %r2271, -625;
	mul.wide.s32 	%rd1824, %r2272, 8;
	add.s64 	%rd1825, %rd2, %rd1824;
	ld.global.f64 	%fd2219, [%rd1825];
	add.f64 	%fd3766, %fd2219, %fd2218;
	st.global.f64 	[%rd11], %fd3766;
	abs.f64 	%fd2220, %fd3766;
	setp.leu.f64 	%p621, %fd2220, 0d41CDCD64FF800000;
	@%p621 bra 	$L__BB1_938;
	mov.b64 	%rd1826, 9218868437227405312;
	st.global.u64 	[%rd11], %rd1826;
	mov.b64 	%rd1827, -4616189618054758400;
	st.global.u64 	[%rd12], %rd1827;
	mov.f64 	%fd3766, 0d7FF0000000000000;
	mov.f64 	%fd3765, 0dBFF0000000000000;
$L__BB1_938:
	add.f64 	%fd2223, %fd3766, 0d4069000000000000;
	add.f64 	%fd2224, %fd3765, 0dC016CCCCCCCCCCCD;
	ld.global.f64 	%fd2225, [%rd4+10016];
	add.f64 	%fd2226, %fd2224, %fd2225;
	div.rn.f64 	%fd2227, %fd2223, %fd2226;
	st.global.f64 	[%rd4+10056], %fd2227;
	add.s32 	%r2273, %r424, -1;
	ld.global.u32 	%r2274, [%rd5];
	add.s32 	%r2275, %r1, %r425;
	mad.lo.s32 	%r2276, %r2274, %r2273, %r2275;
	mul.wide.s32 	%rd1828, %r2276, 8;
	add.s64 	%rd1829, %rd2, %rd1828;
	ld.global.f64 	%fd2228, [%rd1829];
	add.f64 	%fd2229, %fd2228, 0d4069000000000000;
	ld.global.f64 	%fd2230, [%rd1829+5000];
	add.f64 	%fd2231, %fd2230, 0dC016CCCCCCCCCCCD;
	add.f64 	%fd2232, %fd2231, %fd2225;
	div.rn.f64 	%fd2233, %fd2229, %fd2232;
	st.global.f64 	[%rd4+10064], %fd2233;
	sub.f64 	%fd2234, %fd2227, %fd2233;
	setp.ltu.f64 	%p622, %fd2234, 0d3EB0C6F7A0B5ED8D;
	setp.leu.f64 	%p623, %fd2227, %fd2233;
	or.pred  	%p624, %p622, %p623;
	@%p624 bra 	$L__BB1_944;
	st.global.f64 	[%rd7], %fd3765;
	st.global.f64 	[%rd8], %fd3766;
	bra.uni 	$L__BB1_944;
$L__BB1_940:
	mul.wide.s32 	%rd1776, %r428, 8;
	mov.u64 	%rd1777, parameter;
	add.s64 	%rd1778, %rd1777, %rd1776;
	ld.const.f64 	%fd2184, [%rd1778+24960];
	cvt.s64.s32 	%rd1779, %r422;
	add.s64 	%rd1780, %rd6, %rd1779;
	cvt.s64.s32 	%rd1781, %r423;
	add.s64 	%rd1782, %rd6, %rd1781;
	ld.global.s8 	%r2182, [%rd1782+28];
	ld.global.u8 	%r2183, [%rd1780+1];
	ld.global.u8 	%r2184, [%rd1780];
	prmt.b32 	%r2185, %r2184, %r2183, 0x3340U;
	ld.global.u8 	%r2186, [%rd1782+27];
	prmt.b32 	%r2187, %r2186, 0, 0x3340U;
	prmt.b32 	%r2188, %r2185, %r2187, 0x5410U;
	mov.b32 	%r2189, 334205;
	dp4a.s32.u32 	%r2190, %r2188, %r2189, %r2182;
	mul.wide.s32 	%rd1783, %r2190, 8;
	add.s64 	%rd1784, %rd1777, %rd1783;
	ld.const.f64 	%fd2185, [%rd1784+30440];
	add.f64 	%fd2186, %fd2184, %fd2185;
	cvt.s64.s32 	%rd1785, %r425;
	add.s64 	%rd1786, %rd6, %rd1785;
	cvt.s64.s32 	%rd1787, %r424;
	add.s64 	%rd1788, %rd6, %rd1787;
	ld.global.s8 	%r2191, [%rd1788+-1];
	ld.global.u8 	%r2192, [%rd1786+27];
	ld.global.u8 	%r2193, [%rd1786+26];
	prmt.b32 	%r2194, %r2193, %r2192, 0x3340U;
	ld.global.u8 	%r2195, [%rd1788];
	prmt.b32 	%r2196, %r2195, 0, 0x3340U;
	prmt.b32 	%r2197, %r2194, %r2196, 0x5410U;
	mov.b32 	%r2198, 359705;
	dp4a.s32.u32 	%r2199, %r2197, %r2198, %r2191;
	mul.wide.s32 	%rd1789, %r2199, 8;
	add.s64 	%rd1790, %rd1777, %rd1789;
	ld.const.f64 	%fd2187, [%rd1790+30440];
	add.f64 	%fd2188, %fd2186, %fd2187;
	st.global.f64 	[%rd11], %fd2188;
	add.s32 	%r2200, %r422, -1;
	ld.global.u32 	%r2201, [%rd3+204];
	add.s32 	%r2202, %r1, %r423;
	mad.lo.s32 	%r2203, %r2201, %r2200, %r2202;
	mul.wide.s32 	%rd1791, %r2203, 8;
	add.s64 	%rd1792, %rd2, %rd1791;
	ld.global.f64 	%fd2189, [%rd1792];
	add.f64 	%fd3768, %fd2189, %fd2188;
	st.global.f64 	[%rd11], %fd3768;
	ld.global.u32 	%r2204, [%rd3+244];
	mul.wide.s32 	%rd1793, %r2204, 8;
	add.s64 	%rd1794, %rd1777, %rd1793;
	ld.const.f64 	%fd2190, [%rd1794+24240];
	ld.global.s8 	%r2205, [%rd1782+28];
	ld.global.u8 	%r2206, [%rd1780+1];
	ld.global.u8 	%r2207, [%rd1780];
	prmt.b32 	%r2208, %r2207, %r2206, 0x3340U;
	ld.global.u8 	%r2209, [%rd1782+27];
	prmt.b32 	%r2210, %r2209, 0, 0x3340U;
	prmt.b32 	%r2211, %r2208, %r2210, 0x5410U;
	dp4a.s32.u32 	%r2212, %r2211, %r2189, %r2205;
	mul.wide.s32 	%rd1795, %r2212, 8;
	add.s64 	%rd1796, %rd1777, %rd1795;
	ld.const.f64 	%fd2191, [%rd1796+25440];
	add.f64 	%fd2192, %fd2190, %fd2191;
	ld.global.s8 	%r2213, [%rd1788+-1];
	ld.global.u8 	%r2214, [%rd1786+27];
	ld.global.u8 	%r2215, [%rd1786+26];
	prmt.b32 	%r2216, %r2215, %r2214, 0x3340U;
	ld.global.u8 	%r2217, [%rd1788];
	prmt.b32 	%r2218, %r2217, 0, 0x3340U;
	prmt.b32 	%r2219, %r2216, %r2218, 0x5410U;
	dp4a.s32.u32 	%r2220, %r2219, %r2198, %r2213;
	mul.wide.s32 	%rd1797, %r2220, 8;
	add.s64 	%rd1798, %rd1777, %rd1797;
	ld.const.f64 	%fd2193, [%rd1798+25440];
	add.f64 	%fd2194, %fd2192, %fd2193;
	ld.global.u32 	%r2221, [%rd3+236];
	ld.global.u32 	%r2222, [%rd3+240];
	sub.s32 	%r2223, %r2221, %r2222;
	abs.s32 	%r2224, %r2223;
	cvt.rn.f64.s32 	%fd2195, %r2224;
	fma.rn.f64 	%fd2196, %fd2195, 0dBFEEF3E864B31D04, %fd2194;
	st.global.f64 	[%rd12], %fd2196;
	ld.global.u32 	%r2225, [%rd3+204];
	mad.lo.s32 	%r2226, %r2225, %r2200, %r2202;
	add.s32 	%r2227, %r2226, 625;
	mul.wide.s32 	%rd1799, %r2227, 8;
	add.s64 	%rd1800, %rd2, %rd1799;
	ld.global.f64 	%fd2197, [%rd1800];
	add.f64 	%fd3767, %fd2197, %fd2196;
	st.global.f64 	[%rd12], %fd3767;
	abs.f64 	%fd2198, %fd3768;
	setp.leu.f64 	%p619, %fd2198, 0d41CDCD64FF800000;
	@%p619 bra 	$L__BB1_942;
	mov.b64 	%rd1801, 9218868437227405312;
	st.global.u64 	[%rd11], %rd1801;
	mov.b64 	%rd1802, -4616189618054758400;
	st.global.u64 	[%rd12], %rd1802;
	mov.f64 	%fd3768, 0d7FF0000000000000;
	mov.f64 	%fd3767, 0dBFF0000000000000;
$L__BB1_942:
	add.f64 	%fd2201, %fd3768, 0d4069000000000000;
	add.f64 	%fd2202, %fd3767, 0dC016CCCCCCCCCCCD;
	ld.global.f64 	%fd2203, [%rd4+10016];
	add.f64 	%fd2204, %fd2202, %fd2203;
	div.rn.f64 	%fd2205, %fd2201, %fd2204;
	st.global.f64 	[%rd4+10056], %fd2205;
	add.s32 	%r2228, %r424, -1;
	ld.global.u32 	%r2229, [%rd5];
	add.s32 	%r2230, %r1, %r425;
	mad.lo.s32 	%r2231, %r2229, %r2228, %r2230;
	mul.wide.s32 	%rd1803, %r2231, 8;
	add.s64 	%rd1804, %rd2, %rd1803;
	ld.global.f64 	%fd2206, [%rd1804];
	add.f64 	%fd2207, %fd2206, 0d4069000000000000;
	ld.global.f64 	%fd2208, [%rd1804+5000];
	add.f64 	%fd2209, %fd2208, 0dC016CCCCCCCCCCCD;
	add.f64 	%fd2210, %fd2209, %fd2203;
	div.rn.f64 	%fd2211, %fd2207, %fd2210;
	st.global.f64 	[%rd4+10064], %fd2211;
	setp.leu.f64 	%p620, %fd2205, %fd2211;
	@%p620 bra 	$L__BB1_944;
	st.global.f64 	[%rd7], %fd3767;
	st.global.f64 	[%rd8], %fd3768;
$L__BB1_944:
	ld.global.f64 	%fd2281, [%rd7];
	setp.lt.f64 	%p638, %fd2281, 0dC0A3880000000000;
	@%p638 bra 	$L__BB1_946;
	ld.global.f64 	%fd3769, [%rd8];
	bra.uni 	$L__BB1_947;
$L__BB1_946:
	mov.b64 	%rd1896, -4564063970805153792;
	st.global.u64 	[%rd7], %rd1896;
	mov.b64 	%rd1897, 0;
	st.global.u64 	[%rd8], %rd1897;
	mov.f64 	%fd3769, 0d0000000000000000;
$L__BB1_947:
	abs.f64 	%fd2283, %fd3769;
	setp.geu.f64 	%p639, %fd2283, 0d41CDCD64FF800000;
	@%p639 bra 	$L__BB1_949;
	ld.global.u32 	%r2323, [%rd3+228];
	add.s32 	%r2324, %r2323, -1;
	ld.global.u32 	%r2325, [%rd3+204];
	ld.global.u32 	%r2326, [%rd3+232];
	mad.lo.s32 	%r2327, %r2324, %r2325, %r1;
	add.s32 	%r2328, %r2327, %r2326;
	mul.wide.s32 	%rd1898, %r2328, 8;
	add.s64 	%rd1899, %rd2, %rd1898;
	st.global.f64 	[%rd1899], %fd3769;
	ld.global.f64 	%fd2284, [%rd7];
	ld.global.u32 	%r2329, [%rd3+228];
	add.s32 	%r2330, %r2329, -1;
	ld.global.u32 	%r2331, [%rd3+204];
	ld.global.u32 	%r2332, [%rd3+232];
	mad.lo.s32 	%r2333, %r2330, %r2331, %r2;
	add.s32 	%r2334, %r2333, %r2332;
	mul.wide.s32 	%rd1900, %r2334, 8;
	add.s64 	%rd1901, %rd2, %rd1900;
	st.global.f64 	[%rd1901], %fd2284;
$L__BB1_949:
	ld.global.u32 	%r2335, [%rd3+220];
	add.s32 	%r4140, %r2335, -1;
	st.global.u32 	[%rd3+220], %r4140;
	ld.global.u32 	%r2336, [%rd3+224];
	add.s32 	%r4138, %r2336, 1;
	st.global.u32 	[%rd3+224], %r4138;
	setp.gt.s32 	%p640, %r2335, 1;
	@%p640 bra 	$L__BB1_918;
$L__BB1_950:
	ld.global.u32 	%r4142, [%rd3+216];
$L__BB1_951:
	add.s32 	%r433, %r4142, 1;
	st.global.u32 	[%rd3+216], %r433;
	setp.lt.s32 	%p641, %r4142, 32;
	mov.u32 	%r4142, %r433;
	@%p641 bra 	$L__BB1_914;
	ld.global.u32 	%r4144, [%rd3+232];
	ld.global.u32 	%r4143, [%rd3+204];
$L__BB1_953:
	add.s32 	%r4135, %r4144, 1;
	st.global.u32 	[%rd3+232], %r4135;
	setp.lt.s32 	%p642, %r4144, %r4143;
	@%p642 bra 	$L__BB1_864;
	ld.global.u32 	%r4147, [%rd3+228];
	ld.global.u32 	%r4126, [%rd3+200];
$L__BB1_955:
	add.s32 	%r445, %r4147, 1;
	st.global.u32 	[%rd3+228], %r445;
	setp.lt.s32 	%p643, %r4147, %r4126;
	mov.u32 	%r4147, %r445;
	@%p643 bra 	$L__BB1_862;
$L__BB1_956:
	mov.b64 	%rd1902, -4503599627370496;
	st.global.u64 	[%rd4+10024], %rd1902;
	mov.b32 	%r2337, 0;
	st.global.u32 	[%rd3+212], %r2337;
	ld.global.u32 	%r446, [%rd3+200];
	st.global.u32 	[%rd3+208], %r446;
	st.global.u64 	[%rd4+10024], %rd1902;
	ld.global.u32 	%r2338, [%rd3+204];
	setp.lt.s32 	%p644, %r2338, 1;
	mov.f64 	%fd3788, 0dFFF0000000000000;
	@%p644 bra 	$L__BB1_993;
	cvt.s64.s32 	%rd1903, %r446;
	add.s64 	%rd142, %rd6, %rd1903;
	add.s32 	%r447, %r446, -1;
	mov.b32 	%r4149, 1;
$L__BB1_958:
	mov.u32 	%r448, %r4149;
	ld.global.u8 	%rs40, [%rd142];
	cvt.u32.u16 	%r2340, %rs40;
	cvt.s32.s8 	%r2341, %r2340;
	cvt.u64.u32 	%rd1904, %r448;
	add.s64 	%rd143, %rd6, %rd1904;
	ld.global.u8 	%rs41, [%rd143+27];
	cvt.u32.u16 	%r2342, %rs41;
	cvt.s32.s8 	%r2343, %r2342;
	add.s32 	%r2344, %r2343, %r2341;
	setp.eq.s32 	%p645, %r2344, 3;
	@%p645 bra 	$L__BB1_960;
	ld.global.f64 	%fd3784, [%rd4+10016];
	mov.f64 	%fd3787, 0dBFF0000000000000;
	mov.f64 	%fd3786, 0d7FF0000000000000;
	bra.uni 	$L__BB1_987;
$L__BB1_960:
	cvt.s32.s8 	%r2346, %r2340;
	mul.wide.s32 	%rd1905, %r2346, 5;
	cvt.u64.u16 	%rd1906, %rs41;
	cvt.s64.s8 	%rd1907, %rd1906;
	add.s64 	%rd1908, %rd1905, %rd1907;
	shl.b64 	%rd1909, %rd1908, 3;
	mov.u64 	%rd1910, parameter;
	add.s64 	%rd1911, %rd1910, %rd1909;
	ld.const.f64 	%fd2288, [%rd1911+45440];
	ld.global.s8 	%r2347, [%rd143+28];
	ld.global.u8 	%r2348, [%rd142+1];
	prmt.b32 	%r2349, %r2340, %r2348, 0x3340U;
	cvt.u32.u16 	%r2350, %rs41;
	prmt.b32 	%r2351, %r2350, 0, 0x3340U;
	prmt.b32 	%r2352, %r2349, %r2351, 0x5410U;
	mov.b32 	%r2353, 334205;
	dp4a.s32.u32 	%r2354, %r2352, %r2353, %r2347;
	mul.wide.s32 	%rd1912, %r2354, 8;
	add.s64 	%rd1913, %rd1910, %rd1912;
	ld.const.f64 	%fd2289, [%rd1913+35440];
	add.f64 	%fd3774, %fd2288, %fd2289;
	st.global.f64 	[%rd7], %fd3774;
	ld.global.s8 	%r2355, [%rd142];
	mul.wide.s32 	%rd1914, %r2355, 5;
	ld.global.u8 	%rs296, [%rd143+27];
	cvt.u64.u16 	%rd1915, %rs296;
	cvt.s64.s8 	%rd1916, %rd1915;
	add.s64 	%rd1917, %rd1914, %rd1916;
	shl.b64 	%rd1918, %rd1917, 3;
	add.s64 	%rd1919, %rd1910, %rd1918;
	ld.const.f64 	%fd2290, [%rd1919+45640];
	ld.global.s8 	%r2356, [%rd143+28];
	ld.global.u8 	%r2357, [%rd142+1];
	prmt.b32 	%r2358, %r2355, %r2357, 0x3340U;
	cvt.u32.u16 	%r2359, %rs296;
	prmt.b32 	%r2360, %r2359, 0, 0x3340U;
	prmt.b32 	%r2361, %r2358, %r2360, 0x5410U;
	dp4a.s32.u32 	%r2362, %r2361, %r2353, %r2356;
	mul.wide.s32 	%rd1920, %r2362, 8;
	add.s64 	%rd1921, %rd1910, %rd1920;
	ld.const.f64 	%fd2291, [%rd1921+40440];
	add.f64 	%fd3775, %fd2290, %fd2291;
	st.global.f64 	[%rd9], %fd3775;
	abs.f64 	%fd2292, %fd3775;
	setp.leu.f64 	%p646, %fd2292, 0d41CDCD64FF800000;
	@%p646 bra 	$L__BB1_962;
	mov.b64 	%rd1922, 9218868437227405312;
	st.global.u64 	[%rd9], %rd1922;
	mov.b64 	%rd1923, -4616189618054758400;
	st.global.u64 	[%rd7], %rd1923;
	mov.f64 	%fd3775, 0d7FF0000000000000;
	mov.f64 	%fd3774, 0dBFF0000000000000;
$L__BB1_962:
	ld.global.s8 	%rs42, [%rd142];
	cvt.s64.s16 	%rd144, %rs42;
	ld.global.s8 	%rs297, [%rd142+1];
	ld.global.u8 	%rs298, [%rd143+27];
	cvt.u64.u16 	%rd1924, %rs298;
	cvt.s64.s8 	%rd145, %rd1924;
	mov.b32 	%r449, {%rs42, %rs299};
	mov.b32 	%r2363, {%rs42, %rs297};
	cvt.u32.u16 	%r2364, %rs298;
	cvt.s32.s8 	%r2365, %r2364;
	mov.b32 	%r2366, 1305;
	dp2a.lo.s32.u32 	%r2367, %r2363, %r2366, %r2365;
	mul.wide.s32 	%rd1925, %r2367, 8;
	mov.u64 	%rd1926, parameter;
	add.s64 	%rd146, %rd1926, %rd1925;
	ld.const.f64 	%fd2295, [%rd146+21000];
	abs.f64 	%fd2296, %fd2295;
	setp.geu.f64 	%p647, %fd2296, 0d41CDCD64FF800000;
	@%p647 bra 	$L__BB1_970;
	ld.global.s8 	%r2368, [%rd143+28];
	cvt.u16.u64 	%rs300, %rd145;
	{ .reg .b16 tmp; mov.b32 {%rs301, tmp}, %r449; }
	mov.b32 	%r2369, {%rs301, %rs300};
	mov.b32 	%r2370, 1305;
	dp2a.lo.s32.u32 	%r2371, %r2369, %r2370, %r2368;
	mul.wide.s32 	%rd1927, %r2371, 8;
	mov.u64 	%rd1928, parameter;
	add.s64 	%rd147, %rd1928, %rd1927;
	ld.const.f64 	%fd2297, [%rd147+23000];
	abs.f64 	%fd2298, %fd2297;
	setp.geu.f64 	%p648, %fd2298, 0d41CDCD64FF800000;
	@%p648 bra 	$L__BB1_970;
	mad.lo.s64 	%rd1929, %rd144, 5, %rd145;
	shl.b64 	%rd1930, %rd1929, 3;
	mov.u64 	%rd1931, parameter;
	add.s64 	%rd1932, %rd1931, %rd1930;
	ld.const.f64 	%fd2299, [%rd1932+45440];
	ld.const.f64 	%fd2300, [%rd146+20000];
	add.f64 	%fd2301, %fd2299, %fd2300;
	ld.const.f64 	%fd2302, [%rd147+22000];
	add.f64 	%fd3772, %fd2301, %fd2302;
	st.global.f64 	[%rd8], %fd3772;
	ld.global.s8 	%rs302, [%rd142];
	cvt.s32.s16 	%r2372, %rs302;
	mul.wide.s32 	%rd1933, %r2372, 5;
	ld.global.s8 	%rs303, [%rd143+27];
	cvt.s64.s16 	%rd1934, %rs303;
	add.s64 	%rd1935, %rd1933, %rd1934;
	shl.b64 	%rd1936, %rd1935, 3;
	add.s64 	%rd1937, %rd1931, %rd1936;
	ld.const.f64 	%fd2303, [%rd1937+45640];
	ld.global.s8 	%rs304, [%rd142+1];
	mov.b32 	%r2373, {%rs302, %rs304};
	cvt.s32.s16 	%r2374, %rs303;
	mov.b32 	%r2375, 1305;
	dp2a.lo.s32.u32 	%r2376, %r2373, %r2375, %r2374;
	mul.wide.s32 	%rd1938, %r2376, 8;
	add.s64 	%rd1939, %rd1931, %rd1938;
	ld.const.f64 	%fd2304, [%rd1939+21000];
	add.f64 	%fd2305, %fd2303, %fd2304;
	ld.global.s8 	%r2377, [%rd143+28];
	mov.b32 	%r2378, {%rs302, %rs303};
	dp2a.lo.s32.u32 	%r2379, %r2378, %r2375, %r2377;
	mul.wide.s32 	%rd1940, %r2379, 8;
	add.s64 	%rd1941, %rd1931, %rd1940;
	ld.const.f64 	%fd2306, [%rd1941+23000];
	add.f64 	%fd3773, %fd2305, %fd2306;
	st.global.f64 	[%rd10], %fd3773;
	abs.f64 	%fd2307, %fd3773;
	setp.leu.f64 	%p649, %fd2307, 0d41CDCD64FF800000;
	@%p649 bra 	$L__BB1_966;
	mov.b64 	%rd1942, 9218868437227405312;
	st.global.u64 	[%rd10], %rd1942;
	mov.b64 	%rd1943, -4616189618054758400;
	st.global.u64 	[%rd8], %rd1943;
	mov.f64 	%fd3773, 0d7FF0000000000000;
	mov.f64 	%fd3772, 0dBFF0000000000000;
$L__BB1_966:
	add.f64 	%fd2310, %fd3773, 0d4069000000000000;
	add.f64 	%fd2311, %fd3772, 0dC016CCCCCCCCCCCD;
	ld.global.f64 	%fd535, [%rd4+10016];
	add.f64 	%fd2312, %fd2311, %fd535;
	div.rn.f64 	%fd536, %fd2310, %fd2312;
	st.global.f64 	[%rd4+10080], %fd536;
	abs.f64 	%fd2313, %fd3775;
	setp.geu.f64 	%p650, %fd2313, 0d41CDCD64FF800000;
	@%p650 bra 	$L__BB1_969;
	add.f64 	%fd2314, %fd3775, 0d4069000000000000;
	add.f64 	%fd2315, %fd3774, 0dC016CCCCCCCCCCCD;
	add.f64 	%fd2316, %fd2315, %fd535;
	div.rn.f64 	%fd2317, %fd2314, %fd2316;
	st.global.f64 	[%rd12], %fd2317;
	setp.geu.f64 	%p651, %fd2317, %fd536;
	@%p651 bra 	$L__BB1_970;
	st.global.f64 	[%rd7], %fd3772;
	st.global.f64 	[%rd9], %fd3773;
	st.global.f64 	[%rd12], %fd536;
	mov.f64 	%fd3774, %fd3772;
	mov.f64 	%fd3775, %fd3773;
	bra.uni 	$L__BB1_970;
$L__BB1_969:
	st.global.f64 	[%rd7], %fd3772;
	st.global.f64 	[%rd9], %fd3773;
	st.global.f64 	[%rd12], %fd536;
	mov.f64 	%fd3774, %fd3772;
	mov.f64 	%fd3775, %fd3773;
$L__BB1_970:
	ld.global.s8 	%rs305, [%rd142];
	cvt.s64.s16 	%rd148, %rs305;
	ld.global.s8 	%rs306, [%rd142+1];
	ld.global.u8 	%rs307, [%rd143+27];
	cvt.u64.u16 	%rd1944, %rs307;
	cvt.s64.s8 	%rd149, %rd1944;
	mov.b32 	%r2380, {%rs305, %rs306};
	cvt.u32.u16 	%r2381, %rs307;
	cvt.s32.s8 	%r2382, %r2381;
	mov.b32 	%r2383, 1305;
	dp2a.lo.s32.u32 	%r2384, %r2380, %r2383, %r2382;
	mul.wide.s32 	%rd1945, %r2384, 8;
	mov.u64 	%rd1946, parameter;
	add.s64 	%rd150, %rd1946, %rd1945;
	ld.const.f64 	%fd2318, [%rd150+21000];
	abs.f64 	%fd2319, %fd2318;
	setp.geu.f64 	%p652, %fd2319, 0d41CDCD64FF800000;
	@%p652 bra 	$L__BB1_977;
	mad.lo.s64 	%rd1947, %rd148, 5, %rd149;
	shl.b64 	%rd1948, %rd1947, 3;
	mov.u64 	%rd1949, parameter;
	add.s64 	%rd1950, %rd1949, %rd1948;
	ld.const.f64 	%fd2320, [%rd1950+45440];
	ld.const.f64 	%fd2321, [%rd150+20000];
	add.f64 	%fd3776, %fd2320, %fd2321;
	st.global.f64 	[%rd8], %fd3776;
	ld.global.s8 	%rs308, [%rd142];
	cvt.s32.s16 	%r2385, %rs308;
	mul.wide.s32 	%rd1951, %r2385, 5;
	ld.global.u8 	%rs309, [%rd143+27];
	cvt.u64.u16 	%rd1952, %rs309;
	cvt.s64.s8 	%rd1953, %rd1952;
	add.s64 	%rd1954, %rd1951, %rd1953;
	shl.b64 	%rd1955, %rd1954, 3;
	add.s64 	%rd1956, %rd1949, %rd1955;
	ld.const.f64 	%fd2322, [%rd1956+45640];
	ld.global.s8 	%rs310, [%rd142+1];
	mov.b32 	%r2386, {%rs308, %rs310};
	cvt.u32.u16 	%r2387, %rs309;
	cvt.s32.s8 	%r2388, %r2387;
	mov.b32 	%r2389, 1305;
	dp2a.lo.s32.u32 	%r2390, %r2386, %r2389, %r2388;
	mul.wide.s32 	%rd1957, %r2390, 8;
	add.s64 	%rd1958, %rd1949, %rd1957;
	ld.const.f64 	%fd2323, [%rd1958+21000];
	add.f64 	%fd3777, %fd2322, %fd2323;
	st.global.f64 	[%rd10], %fd3777;
	abs.f64 	%fd2324, %fd3777;
	setp.leu.f64 	%p653, %fd2324, 0d41CDCD64FF800000;
	@%p653 bra 	$L__BB1_973;
	mov.b64 	%rd1959, 9218868437227405312;
	st.global.u64 	[%rd10], %rd1959;
	mov.b64 	%rd1960, -4616189618054758400;
	st.global.u64 	[%rd8], %rd1960;
	mov.f64 	%fd3777, 0d7FF0000000000000;
	mov.f64 	%fd3776, 0dBFF0000000000000;
$L__BB1_973:
	add.f64 	%fd2327, %fd3777, 0d4069000000000000;
	add.f64 	%fd2328, %fd3776, 0dC016CCCCCCCCCCCD;
	ld.global.f64 	%fd543, [%rd4+10016];
	add.f64 	%fd2329, %fd2328, %fd543;
	div.rn.f64 	%fd544, %fd2327, %fd2329;
	st.global.f64 	[%rd4+10080], %fd544;
	abs.f64 	%fd2330, %fd3775;
	setp.geu.f64 	%p654, %fd2330, 0d41CDCD64FF800000;
	@%p654 bra 	$L__BB1_976;
	add.f64 	%fd2331, %fd3775, 0d4069000000000000;
	add.f64 	%fd2332, %fd3774, 0dC016CCCCCCCCCCCD;
	add.f64 	%fd2333, %fd2332, %fd543;
	div.rn.f64 	%fd2334, %fd2331, %fd2333;
	st.global.f64 	[%rd12], %fd2334;
	setp.geu.f64 	%p655, %fd2334, %fd544;
	@%p655 bra 	$L__BB1_977;
	st.global.f64 	[%rd7], %fd3776;
	st.global.f64 	[%rd9], %fd3777;
	st.global.f64 	[%rd12], %fd544;
	mov.f64 	%fd3774, %fd3776;
	mov.f64 	%fd3775, %fd3777;
	bra.uni 	$L__BB1_977;
$L__BB1_976:
	st.global.f64 	[%rd7], %fd3776;
	st.global.f64 	[%rd9], %fd3777;
	st.global.f64 	[%rd12], %fd544;
	mov.f64 	%fd3774, %fd3776;
	mov.f64 	%fd3775, %fd3777;
$L__BB1_977:
	ld.global.s8 	%rs311, [%rd142];
	cvt.s64.s16 	%rd151, %rs311;
	ld.global.s8 	%rs312, [%rd143+27];
	cvt.s64.s16 	%rd152, %rs312;
	ld.global.s8 	%r2391, [%rd143+28];
	mov.b32 	%r2392, {%rs311, %rs312};
	mov.b32 	%r2393, 1305;
	dp2a.lo.s32.u32 	%r2394, %r2392, %r2393, %r2391;
	mul.wide.s32 	%rd1961, %r2394, 8;
	mov.u64 	%rd1962, parameter;
	add.s64 	%rd153, %rd1962, %rd1961;
	ld.const.f64 	%fd2335, [%rd153+23000];
	abs.f64 	%fd2336, %fd2335;
	setp.lt.f64 	%p656, %fd2336, 0d41CDCD64FF800000;
	@%p656 bra 	$L__BB1_979;
	ld.global.f64 	%fd3784, [%rd4+10016];
	bra.uni 	$L__BB1_985;
$L__BB1_979:
	mad.lo.s64 	%rd1963, %rd151, 5, %rd152;
	shl.b64 	%rd1964, %rd1963, 3;
	mov.u64 	%rd1965, parameter;
	add.s64 	%rd1966, %rd1965, %rd1964;
	ld.const.f64 	%fd2337, [%rd1966+45440];
	ld.const.f64 	%fd2338, [%rd153+22000];
	add.f64 	%fd3780, %fd2337, %fd2338;
	st.global.f64 	[%rd8], %fd3780;
	ld.global.s8 	%rs313, [%rd142];
	cvt.s32.s16 	%r2395, %rs313;
	mul.wide.s32 	%rd1967, %r2395, 5;
	ld.global.s8 	%rs314, [%rd143+27];
	cvt.s64.s16 	%rd1968, %rs314;
	add.s64 	%rd1969, %rd1967, %rd1968;
	shl.b64 	%rd1970, %rd1969, 3;
	add.s64 	%rd1971, %rd1965, %rd1970;
	ld.const.f64 	%fd2339, [%rd1971+45640];
	ld.global.s8 	%r2396, [%rd143+28];
	mov.b32 	%r2397, {%rs313, %rs314};
	mov.b32 	%r2398, 1305;
	dp2a.lo.s32.u32 	%r2399, %r2397, %r2398, %r2396;
	mul.wide.s32 	%rd1972, %r2399, 8;
	add.s64 	%rd1973, %rd1965, %rd1972;
	ld.const.f64 	%fd2340, [%rd1973+23000];
	add.f64 	%fd3781, %fd2339, %fd2340;
	st.global.f64 	[%rd10], %fd3781;
	abs.f64 	%fd2341, %fd3781;
	setp.leu.f64 	%p657, %fd2341, 0d41CDCD64FF800000;
	@%p657 bra 	$L__BB1_981;
	mov.b64 	%rd1974, 9218868437227405312;
	st.global.u64 	[%rd10], %rd1974;
	mov.b64 	%rd1975, -4616189618054758400;
	st.global.u64 	[%rd8], %rd1975;
	mov.f64 	%fd3781, 0d7FF0000000000000;
	mov.f64 	%fd3780, 0dBFF0000000000000;
$L__BB1_981:
	add.f64 	%fd2344, %fd3781, 0d4069000000000000;
	add.f64 	%fd2345, %fd3780, 0dC016CCCCCCCCCCCD;
	ld.global.f64 	%fd3784, [%rd4+10016];
	add.f64 	%fd2346, %fd2345, %fd3784;
	div.rn.f64 	%fd553, %fd2344, %fd2346;
	st.global.f64 	[%rd4+10080], %fd553;
	abs.f64 	%fd2347, %fd3775;
	setp.geu.f64 	%p658, %fd2347, 0d41CDCD64FF800000;
	@%p658 bra 	$L__BB1_984;
	add.f64 	%fd2348, %fd3775, 0d4069000000000000;
	add.f64 	%fd2349, %fd3774, 0dC016CCCCCCCCCCCD;
	add.f64 	%fd2350, %fd2349, %fd3784;
	div.rn.f64 	%fd2351, %fd2348, %fd2350;
	st.global.f64 	[%rd12], %fd2351;
	setp.geu.f64 	%p659, %fd2351, %fd553;
	@%p659 bra 	$L__BB1_985;
	st.global.f64 	[%rd7], %fd3780;
	st.global.f64 	[%rd9], %fd3781;
	st.global.f64 	[%rd12], %fd553;
	mov.f64 	%fd3774, %fd3780;
	mov.f64 	%fd3775, %fd3781;
	bra.uni 	$L__BB1_985;
$L__BB1_984:
	st.global.f64 	[%rd7], %fd3780;
	st.global.f64 	[%rd9], %fd3781;
	st.global.f64 	[%rd12], %fd553;
	mov.f64 	%fd3774, %fd3780;
	mov.f64 	%fd3775, %fd3781;
$L__BB1_985:
	ld.global.s8 	%r2400, [%rd142];
	mul.wide.s32 	%rd1976, %r2400, 5;
	ld.global.s8 	%rd1977, [%rd143+27];
	add.s64 	%rd1978, %rd1976, %rd1977;
	shl.b64 	%rd1979, %rd1978, 3;
	mov.u64 	%rd1980, parameter;
	add.s64 	%rd1981, %rd1980, %rd1979;
	ld.const.f64 	%fd3787, [%rd1981+45440];
	st.global.f64 	[%rd8], %fd3787;
	ld.global.s8 	%r2401, [%rd142];
	mul.wide.s32 	%rd1982, %r2401, 5;
	ld.global.s8 	%rd1983, [%rd143+27];
	add.s64 	%rd1984, %rd1982, %rd1983;
	shl.b64 	%rd1985, %rd1984, 3;
	add.s64 	%rd1986, %rd1980, %rd1985;
	ld.const.f64 	%fd3786, [%rd1986+45640];
	st.global.f64 	[%rd10], %fd3786;
	add.f64 	%fd2352, %fd3786, 0d4069000000000000;
	add.f64 	%fd2353, %fd3787, 0dC016CCCCCCCCCCCD;
	add.f64 	%fd2354, %fd2353, %fd3784;
	div.rn.f64 	%fd559, %fd2352, %fd2354;
	st.global.f64 	[%rd11], %fd559;
	abs.f64 	%fd2355, %fd3775;
	setp.geu.f64 	%p660, %fd2355, 0d41CDCD64FF800000;
	@%p660 bra 	$L__BB1_987;
	ld.global.f64 	%fd2356, [%rd12];
	setp.lt.f64 	%p661, %fd2356, %fd559;
	selp.f64 	%fd3786, %fd3786, %fd3775, %p661;
	selp.f64 	%fd3787, %fd3787, %fd3774, %p661;
$L__BB1_987:
	add.f64 	%fd565, %fd3787, 0d3EB0C6F7A0B5ED8D;
	st.global.f64 	[%rd4+10000], %fd565;
	add.f64 	%fd566, %fd3786, 0d3EB0C6F7A0B5ED8D;
	st.global.f64 	[%rd4+10008], %fd566;
	ld.global.u32 	%r2402, [%rd5];
	add.s32 	%r450, %r1, %r448;
	mad.lo.s32 	%r2403, %r2402, %r447, %r450;
	mul.wide.s32 	%rd1987, %r2403, 8;
	add.s64 	%rd1988, %rd2, %rd1987;
	ld.global.f64 	%fd2357, [%rd1988];
	add.f64 	%fd2358, %fd2357, %fd566;
	add.f64 	%fd2359, %fd2358, 0d4069000000000000;
	ld.global.f64 	%fd2360, [%rd1988+5000];
	add.f64 	%fd2361, %fd2360, %fd565;
	add.f64 	%fd2362, %fd2361, 0dC016CCCCCCCCCCCD;
	add.f64 	%fd2363, %fd3784, %fd2362;
	div.rn.f64 	%fd2364, %fd2359, %fd2363;
	add.f64 	%fd567, %fd2364, 0dC071126666666666;
	st.global.f64 	[%rd4+10032], %fd567;
	ld.global.f64 	%fd2365, [%rd4+10024];
	setp.leu.f64 	%p662, %fd567, %fd2365;
	ld.global.u32 	%r4150, [%rd5];
	@%p662 bra 	$L__BB1_991;
	mad.lo.s32 	%r2404, %r4150, %r447, %r450;
	add.s32 	%r2405, %r2404, 625;
	mul.wide.s32 	%rd1989, %r2405, 8;
	add.s64 	%rd154, %rd2, %rd1989;
	ld.global.f64 	%fd2366, [%rd154];
	add.f64 	%fd2367, %fd565, %fd2366;
	setp.geu.f64 	%p663, %fd2367, 0d0000000000000000;
	@%p663 bra 	$L__BB1_991;
	ld.global.f64 	%fd2368, [%rd154+-5000];
	add.f64 	%fd2369, %fd566, %fd2368;
	setp.geu.f64 	%p664, %fd2369, 0d0000000000000000;
	@%p664 bra 	$L__BB1_991;
	st.global.f64 	[%rd4+10024], %fd567;
	st.global.u32 	[%rd3+212], %r448;
	ld.global.u32 	%r4150, [%rd3+204];
$L__BB1_991:
	add.s32 	%r4149, %r448, 1;
	setp.lt.s32 	%p665, %r448, %r4150;
	@%p665 bra 	$L__BB1_958;
	ld.global.f64 	%fd3788, [%rd4+10024];
$L__BB1_993:
	abs.f64 	%fd2370, %fd3788;
	setp.gt.f64 	%p666, %fd2370, 0d41CDCD64FF800000;
	@%p666 bra 	$L__BB1_995;
	ld.global.s32 	%rd3397, [%rd3+208];
	ld.global.s32 	%rd3396, [%rd3+212];
	bra.uni 	$L__BB1_996;
$L__BB1_995:
	mov.b32 	%r2406, 1;
	st.global.u32 	[%rd3+212], %r2406;
	st.global.u32 	[%rd3+208], %r2406;
	mov.b64 	%rd3396, 1;
	mov.u64 	%rd3397, %rd3396;
$L__BB1_996:
	add.s64 	%rd159, %rd6, %rd3397;
	ld.global.u8 	%rs43, [%rd159];
	cvt.u32.u16 	%r2407, %rs43;
	cvt.s32.s8 	%r2408, %r2407;
	add.s64 	%rd160, %rd6, %rd3396;
	ld.global.u8 	%rs44, [%rd160+27];
	cvt.u32.u16 	%r2409, %rs44;
	cvt.s32.s8 	%r2410, %r2409;
	add.s32 	%r2411, %r2410, %r2408;
	setp.eq.s32 	%p667, %r2411, 3;
	@%p667 bra 	$L__BB1_998;
	mov.b64 	%rd1991, -4616189618054758400;
	st.global.u64 	[%rd4+10000], %rd1991;
	mov.b64 	%rd1992, 9218868437227405312;
	st.global.u64 	[%rd4+10008], %rd1992;
	bra.uni 	$L__BB1_1028;
$L__BB1_998:
	mul.wide.s32 	%rd1993, %r2408, 5;
	cvt.u64.u16 	%rd1994, %rs44;
	cvt.s64.s8 	%rd1995, %rd1994;
	add.s64 	%rd1996, %rd1993, %rd1995;
	shl.b64 	%rd1997, %rd1996, 3;
	mov.u64 	%rd1998, parameter;
	add.s64 	%rd1999, %rd1998, %rd1997;
	ld.const.f64 	%fd2371, [%rd1999+45440];
	ld.global.s8 	%r2414, [%rd160+28];
	ld.global.u8 	%r2415, [%rd159+1];
	prmt.b32 	%r2416, %r2407, %r2415, 0x3340U;
	cvt.u32.u16 	%r2417, %rs44;
	prmt.b32 	%r2418, %r2417, 0, 0x3340U;
	prmt.b32 	%r2419, %r2416, %r2418, 0x5410U;
	mov.b32 	%r2420, 334205;
	dp4a.s32.u32 	%r2421, %r2419, %r2420, %r2414;
	mul.wide.s32 	%rd2000, %r2421, 8;
	add.s64 	%rd2001, %rd1998, %rd2000;
	ld.const.f64 	%fd2372, [%rd2001+35440];
	add.f64 	%fd3793, %fd2371, %fd2372;
	st.global.f64 	[%rd7], %fd3793;
	ld.global.s8 	%r2422, [%rd159];
	mul.wide.s32 	%rd2002, %r2422, 5;
	ld.global.u8 	%rs315, [%rd160+27];
	cvt.u64.u16 	%rd2003, %rs315;
	cvt.s64.s8 	%rd2004, %rd2003;
	add.s64 	%rd2005, %rd2002, %rd2004;
	shl.b64 	%rd2006, %rd2005, 3;
	add.s64 	%rd2007, %rd1998, %rd2006;
	ld.const.f64 	%fd2373, [%rd2007+45640];
	ld.global.s8 	%r2423, [%rd160+28];
	ld.global.u8 	%r2424, [%rd159+1];
	prmt.b32 	%r2425, %r2422, %r2424, 0x3340U;
	cvt.u32.u16 	%r2426, %rs315;
	prmt.b32 	%r2427, %r2426, 0, 0x3340U;
	prmt.b32 	%r2428, %r2425, %r2427, 0x5410U;
	dp4a.s32.u32 	%r2429, %r2428, %r2420, %r2423;
	mul.wide.s32 	%rd2008, %r2429, 8;
	add.s64 	%rd2009, %rd1998, %rd2008;
	ld.const.f64 	%fd2374, [%rd2009+40440];
	add.f64 	%fd3794, %fd2373, %fd2374;
	st.global.f64 	[%rd9], %fd3794;
	abs.f64 	%fd2375, %fd3794;
	setp.leu.f64 	%p668, %fd2375, 0d41CDCD64FF800000;
	@%p668 bra 	$L__BB1_1000;
	mov.b64 	%rd2010, 9218868437227405312;
	st.global.u64 	[%rd9], %rd2010;
	mov.b64 	%rd2011, -4616189618054758400;
	st.global.u64 	[%rd7], %rd2011;
	mov.f64 	%fd3794, 0d7FF0000000000000;
	mov.f64 	%fd3793, 0dBFF0000000000000;
$L__BB1_1000:
	ld.global.s8 	%rs45, [%rd159];
	cvt.s64.s16 	%rd161, %rs45;
	ld.global.s8 	%rs316, [%rd159+1];
	ld.global.u8 	%rs317, [%rd160+27];
	cvt.u64.u16 	%rd2012, %rs317;
	cvt.s64.s8 	%rd162, %rd2012;
	mov.b32 	%r455, {%rs45, %rs318};
	mov.b32 	%r2430, {%rs45, %rs316};
	cvt.u32.u16 	%r2431, %rs317;
	cvt.s32.s8 	%r2432, %r2431;
	mov.b32 	%r2433, 1305;
	dp2a.lo.s32.u32 	%r2434, %r2430, %r2433, %r2432;
	mul.wide.s32 	%rd2013, %r2434, 8;
	mov.u64 	%rd2014, parameter;
	add.s64 	%rd163, %rd2014, %rd2013;
	ld.const.f64 	%fd2378, [%rd163+21000];
	abs.f64 	%fd2379, %fd2378;
	setp.geu.f64 	%p669, %fd2379, 0d41CDCD64FF800000;
	@%p669 bra 	$L__BB1_1008;
	ld.global.s8 	%r2435, [%rd160+28];
	cvt.u16.u64 	%rs319, %rd162;
	{ .reg .b16 tmp; mov.b32 {%rs320, tmp}, %r455; }
	mov.b32 	%r2436, {%rs320, %rs319};
	mov.b32 	%r2437, 1305;
	dp2a.lo.s32.u32 	%r2438, %r2436, %r2437, %r2435;
	mul.wide.s32 	%rd2015, %r2438, 8;
	mov.u64 	%rd2016, parameter;
	add.s64 	%rd164, %rd2016, %rd2015;
	ld.const.f64 	%fd2380, [%rd164+23000];
	abs.f64 	%fd2381, %fd2380;
	setp.geu.f64 	%p670, %fd2381, 0d41CDCD64FF800000;
	@%p670 bra 	$L__BB1_1008;
	mad.lo.s64 	%rd2017, %rd161, 5, %rd162;
	shl.b64 	%rd2018, %rd2017, 3;
	mov.u64 	%rd2019, parameter;
	add.s64 	%rd2020, %rd2019, %rd2018;
	ld.const.f64 	%fd2382, [%rd2020+45440];
	ld.const.f64 	%fd2383, [%rd163+20000];
	add.f64 	%fd2384, %fd2382, %fd2383;
	ld.const.f64 	%fd2385, [%rd164+22000];
	add.f64 	%fd3791, %fd2384, %fd2385;
	st.global.f64 	[%rd8], %fd3791;
	ld.global.s8 	%rs321, [%rd159];
	cvt.s32.s16 	%r2439, %rs321;
	mul.wide.s32 	%rd2021, %r2439, 5;
	ld.global.s8 	%rs322, [%rd160+27];
	cvt.s64.s16 	%rd2022, %rs322;
	add.s64 	%rd2023, %rd2021, %rd2022;
	shl.b64 	%rd2024, %rd2023, 3;
	add.s64 	%rd2025, %rd2019, %rd2024;
	ld.const.f64 	%fd2386, [%rd2025+45640];
	ld.global.s8 	%rs323, [%rd159+1];
	mov.b32 	%r2440, {%rs321, %rs323};
	cvt.s32.s16 	%r2441, %rs322;
	mov.b32 	%r2442, 1305;
	dp2a.lo.s32.u32 	%r2443, %r2440, %r2442, %r2441;
	mul.wide.s32 	%rd2026, %r2443, 8;
	add.s64 	%rd2027, %rd2019, %rd2026;
	ld.const.f64 	%fd2387, [%rd2027+21000];
	add.f64 	%fd2388, %fd2386, %fd2387;
	ld.global.s8 	%r2444, [%rd160+28];
	mov.b32 	%r2445, {%rs321, %rs322};
	dp2a.lo.s32.u32 	%r2446, %r2445, %r2442, %r2444;
	mul.wide.s32 	%rd2028, %r2446, 8;
	add.s64 	%rd2029, %rd2019, %rd2028;
	ld.const.f64 	%fd2389, [%rd2029+23000];
	add.f64 	%fd3792, %fd2388, %fd2389;
	st.global.f64 	[%rd10], %fd3792;
	abs.f64 	%fd2390, %fd3792;
	setp.leu.f64 	%p671, %fd2390, 0d41CDCD64FF800000;
	@%p671 bra 	$L__BB1_1004;
	mov.b64 	%rd2030, 9218868437227405312;
	st.global.u64 	[%rd10], %rd2030;
	mov.b64 	%rd2031, -4616189618054758400;
	st.global.u64 	[%rd8], %rd2031;
	mov.f64 	%fd3792, 0d7FF0000000000000;
	mov.f64 	%fd3791, 0dBFF0000000000000;
$L__BB1_1004:
	add.f64 	%fd2393, %fd3792, 0d4069000000000000;
	add.f64 	%fd2394, %fd3791, 0dC016CCCCCCCCCCCD;
	ld.global.f64 	%fd578, [%rd4+10016];
	add.f64 	%fd2395, %fd2394, %fd578;
	div.rn.f64 	%fd579, %fd2393, %fd2395;
	st.global.f64 	[%rd4+10080], %fd579;
	abs.f64 	%fd2396, %fd3794;
	setp.geu.f64 	%p672, %fd2396, 0d41CDCD64FF800000;
	@%p672 bra 	$L__BB1_1007;
	add.f64 	%fd2397, %fd3794, 0d4069000000000000;
	add.f64 	%fd2398, %fd3793, 0dC016CCCCCCCCCCCD;
	add.f64 	%fd2399, %fd2398, %fd578;
	div.rn.f64 	%fd2400, %fd2397, %fd2399;
	st.global.f64 	[%rd12], %fd2400;
	setp.geu.f64 	%p673, %fd2400, %fd579;
	@%p673 bra 	$L__BB1_1008;
	st.global.f64 	[%rd7], %fd3791;
	st.global.f64 	[%rd9], %fd3792;
	st.global.f64 	[%rd12], %fd579;
	mov.f64 	%fd3793, %fd3791;
	mov.f64 	%fd3794, %fd3792;
	bra.uni 	$L__BB1_1008;
$L__BB1_1007:
	st.global.f64 	[%rd7], %fd3791;
	st.global.f64 	[%rd9], %fd3792;
	st.global.f64 	[%rd12], %fd579;
	mov.f64 	%fd3793, %fd3791;
	mov.f64 	%fd3794, %fd3792;
$L__BB1_1008:
	ld.global.s8 	%rs324, [%rd159];
	cvt.s64.s16 	%rd165, %rs324;
	ld.global.s8 	%rs325, [%rd159+1];
	ld.global.u8 	%rs326, [%rd160+27];
	cvt.u64.u16 	%rd2032, %rs326;
	cvt.s64.s8 	%rd166, %rd2032;
	mov.b32 	%r2447, {%rs324, %rs325};
	cvt.u32.u16 	%r2448, %rs326;
	cvt.s32.s8 	%r2449, %r2448;
	mov.b32 	%r2450, 1305;
	dp2a.lo.s32.u32 	%r2451, %r2447, %r2450, %r2449;
	mul.wide.s32 	%rd2033, %r2451, 8;
	mov.u64 	%rd2034, parameter;
	add.s64 	%rd167, %rd2034, %rd2033;
	ld.const.f64 	%fd2401, [%rd167+21000];
	abs.f64 	%fd2402, %fd2401;
	setp.geu.f64 	%p674, %fd2402, 0d41CDCD64FF800000;
	@%p674 bra 	$L__BB1_1015;
	mad.lo.s64 	%rd2035, %rd165, 5, %rd166;
	shl.b64 	%rd2036, %rd2035, 3;
	mov.u64 	%rd2037, parameter;
	add.s64 	%rd2038, %rd2037, %rd2036;
	ld.const.f64 	%fd2403, [%rd2038+45440];
	ld.const.f64 	%fd2404, [%rd167+20000];
	add.f64 	%fd3795, %fd2403, %fd2404;
	st.global.f64 	[%rd8], %fd3795;
	ld.global.s8 	%rs327, [%rd159];
	cvt.s32.s16 	%r2452, %rs327;
	mul.wide.s32 	%rd2039, %r2452, 5;
	ld.global.u8 	%rs328, [%rd160+27];
	cvt.u64.u16 	%rd2040, %rs328;
	cvt.s64.s8 	%rd2041, %rd2040;
	add.s64 	%rd2042, %rd2039, %rd2041;
	shl.b64 	%rd2043, %rd2042, 3;
	add.s64 	%rd2044, %rd2037, %rd2043;
	ld.const.f64 	%fd2405, [%rd2044+45640];
	ld.global.s8 	%rs329, [%rd159+1];
	mov.b32 	%r2453, {%rs327, %rs329};
	cvt.u32.u16 	%r2454, %rs328;
	cvt.s32.s8 	%r2455, %r2454;
	mov.b32 	%r2456, 1305;
	dp2a.lo.s32.u32 	%r2457, %r2453, %r2456, %r2455;
	mul.wide.s32 	%rd2045, %r2457, 8;
	add.s64 	%rd2046, %rd2037, %rd2045;
	ld.const.f64 	%fd2406, [%rd2046+21000];
	add.f64 	%fd3796, %fd2405, %fd2406;
	st.global.f64 	[%rd10], %fd3796;
	abs.f64 	%fd2407, %fd3796;
	setp.leu.f64 	%p675, %fd2407, 0d41CDCD64FF800000;
	@%p675 bra 	$L__BB1_1011;
	mov.b64 	%rd2047, 9218868437227405312;
	st.global.u64 	[%rd10], %rd2047;
	mov.b64 	%rd2048, -4616189618054758400;
	st.global.u64 	[%rd8], %rd2048;
	mov.f64 	%fd3796, 0d7FF0000000000000;
	mov.f64 	%fd3795, 0dBFF0000000000000;
$L__BB1_1011:
	add.f64 	%fd2410, %fd3796, 0d4069000000000000;
	add.f64 	%fd2411, %fd3795, 0dC016CCCCCCCCCCCD;
	ld.global.f64 	%fd586, [%rd4+10016];
	add.f64 	%fd2412, %fd2411, %fd586;
	div.rn.f64 	%fd587, %fd2410, %fd2412;
	st.global.f64 	[%rd4+10080], %fd587;
	abs.f64 	%fd2413, %fd3794;
	setp.geu.f64 	%p676, %fd2413, 0d41CDCD64FF800000;
	@%p676 bra 	$L__BB1_1014;
	add.f64 	%fd2414, %fd3794, 0d4069000000000000;
	add.f64 	%fd2415, %fd3793, 0dC016CCCCCCCCCCCD;
	add.f64 	%fd2416, %fd2415, %fd586;
	div.rn.f64 	%fd2417, %fd2414, %fd2416;
	st.global.f64 	[%rd12], %fd2417;
	setp.geu.f64 	%p677, %fd2417, %fd587;
	@%p677 bra 	$L__BB1_1015;
	st.global.f64 	[%rd7], %fd3795;
	st.global.f64 	[%rd9], %fd3796;
	st.global.f64 	[%rd12], %fd587;
	mov.f64 	%fd3793, %fd3795;
	mov.f64 	%fd3794, %fd3796;
	bra.uni 	$L__BB1_1015;
$L__BB1_1014:
	st.global.f64 	[%rd7], %fd3795;
	st.global.f64 	[%rd9], %fd3796;
	st.global.f64 	[%rd12], %fd587;
	mov.f64 	%fd3793, %fd3795;
	mov.f64 	%fd3794, %fd3796;
$L__BB1_1015:
	ld.global.s8 	%rs330, [%rd159];
	cvt.s64.s16 	%rd168, %rs330;
	ld.global.s8 	%rs331, [%rd160+27];
	cvt.s64.s16 	%rd169, %rs331;
	ld.global.s8 	%r2458, [%rd160+28];
	mov.b32 	%r2459, {%rs330, %rs331};
	mov.b32 	%r2460, 1305;
	dp2a.lo.s32.u32 	%r2461, %r2459, %r2460, %r2458;
	mul.wide.s32 	%rd2049, %r2461, 8;
	mov.u64 	%rd2050, parameter;
	add.s64 	%rd170, %rd2050, %rd2049;
	ld.const.f64 	%fd2418, [%rd170+23000];
	abs.f64 	%fd2419, %fd2418;
	setp.lt.f64 	%p678, %fd2419, 0d41CDCD64FF800000;
	@%p678 bra 	$L__BB1_1017;
	ld.global.f64 	%fd3803, [%rd4+10016];
	bra.uni 	$L__BB1_1023;
$L__BB1_1017:
	mad.lo.s64 	%rd2051, %rd168, 5, %rd169;
	shl.b64 	%rd2052, %rd2051, 3;
	mov.u64 	%rd2053, parameter;
	add.s64 	%rd2054, %rd2053, %rd2052;
	ld.const.f64 	%fd2420, [%rd2054+45440];
	ld.const.f64 	%fd2421, [%rd170+22000];
	add.f64 	%fd3799, %fd2420, %fd2421;
	st.global.f64 	[%rd8], %fd3799;
	ld.global.s8 	%rs332, [%rd159];
	cvt.s32.s16 	%r2462, %rs332;
	mul.wide.s32 	%rd2055, %r2462, 5;
	ld.global.s8 	%rs333, [%rd160+27];
	cvt.s64.s16 	%rd2056, %rs333;
	add.s64 	%rd2057, %rd2055, %rd2056;
	shl.b64 	%rd2058, %rd2057, 3;
	add.s64 	%rd2059, %rd2053, %rd2058;
	ld.const.f64 	%fd2422, [%rd2059+45640];
	ld.global.s8 	%r2463, [%rd160+28];
	mov.b32 	%r2464, {%rs332, %rs333};
	mov.b32 	%r2465, 1305;
	dp2a.lo.s32.u32 	%r2466, %r2464, %r2465, %r2463;
	mul.wide.s32 	%rd2060, %r2466, 8;
	add.s64 	%rd2061, %rd2053, %rd2060;
	ld.const.f64 	%fd2423, [%rd2061+23000];
	add.f64 	%fd3800, %fd2422, %fd2423;
	st.global.f64 	[%rd10], %fd3800;
	abs.f64 	%fd2424, %fd3800;
	setp.leu.f64 	%p679, %fd2424, 0d41CDCD64FF800000;
	@%p679 bra 	$L__BB1_1019;
	mov.b64 	%rd2062, 9218868437227405312;
	st.global.u64 	[%rd10], %rd2062;
	mov.b64 	%rd2063, -4616189618054758400;
	st.global.u64 	[%rd8], %rd2063;
	mov.f64 	%fd3800, 0d7FF0000000000000;
	mov.f64 	%fd3799, 0dBFF0000000000000;
$L__BB1_1019:
	add.f64 	%fd2427, %fd3800, 0d4069000000000000;
	add.f64 	%fd2428, %fd3799, 0dC016CCCCCCCCCCCD;
	ld.global.f64 	%fd3803, [%rd4+10016];
	add.f64 	%fd2429, %fd2428, %fd3803;
	div.rn.f64 	%fd596, %fd2427, %fd2429;
	st.global.f64 	[%rd4+10080], %fd596;
	abs.f64 	%fd2430, %fd3794;
	setp.geu.f64 	%p680, %fd2430, 0d41CDCD64FF800000;
	@%p680 bra 	$L__BB1_1022;
	add.f64 	%fd2431, %fd3794, 0d4069000000000000;
	add.f64 	%fd2432, %fd3793, 0dC016CCCCCCCCCCCD;
	add.f64 	%fd2433, %fd2432, %fd3803;
	div.rn.f64 	%fd2434, %fd2431, %fd2433;
	st.global.f64 	[%rd12], %fd2434;
	setp.geu.f64 	%p681, %fd2434, %fd596;
	@%p681 bra 	$L__BB1_1023;
	st.global.f64 	[%rd7], %fd3799;
	st.global.f64 	[%rd9], %fd3800;
	st.global.f64 	[%rd12], %fd596;
	mov.f64 	%fd3793, %fd3799;
	mov.f64 	%fd3794, %fd3800;
	bra.uni 	$L__BB1_1023;
$L__BB1_1022:
	st.global.f64 	[%rd7], %fd3799;
	st.global.f64 	[%rd9], %fd3800;
	st.global.f64 	[%rd12], %fd596;
	mov.f64 	%fd3793, %fd3799;
	mov.f64 	%fd3794, %fd3800;
$L__BB1_1023:
	ld.global.s8 	%r2467, [%rd159];
	mul.wide.s32 	%rd2064, %r2467, 5;
	ld.global.s8 	%rd2065, [%rd160+27];
	add.s64 	%rd2066, %rd2064, %rd2065;
	shl.b64 	%rd2067, %rd2066, 3;
	mov.u64 	%rd2068, parameter;
	add.s64 	%rd2069, %rd2068, %rd2067;
	ld.const.f64 	%fd600, [%rd2069+45440];
	st.global.f64 	[%rd8], %fd600;
	ld.global.s8 	%r2468, [%rd159];
	mul.wide.s32 	%rd2070, %r2468, 5;
	ld.global.s8 	%rd2071, [%rd160+27];
	add.s64 	%rd2072, %rd2070, %rd2071;
	shl.b64 	%rd2073, %rd2072, 3;
	add.s64 	%rd2074, %rd2068, %rd2073;
	ld.const.f64 	%fd601, [%rd2074+45640];
	st.global.f64 	[%rd10], %fd601;
	add.f64 	%fd2435, %fd601, 0d4069000000000000;
	add.f64 	%fd2436, %fd600, 0dC016CCCCCCCCCCCD;
	add.f64 	%fd2437, %fd2436, %fd3803;
	div.rn.f64 	%fd602, %fd2435, %fd2437;
	st.global.f64 	[%rd11], %fd602;
	abs.f64 	%fd2438, %fd3794;
	setp.geu.f64 	%p682, %fd2438, 0d41CDCD64FF800000;
	@%p682 bra 	$L__BB1_1027;
	ld.global.f64 	%fd2439, [%rd12];
	setp.geu.f64 	%p683, %fd2439, %fd602;
	@%p683 bra 	$L__BB1_1026;
	st.global.f64 	[%rd4+10000], %fd600;
	st.global.f64 	[%rd4+10008], %fd601;
	bra.uni 	$L__BB1_1028;
$L__BB1_1026:
	st.global.f64 	[%rd4+10000], %fd3793;
	st.global.f64 	[%rd4+10008], %fd3794;
	bra.uni 	$L__BB1_1028;
$L__BB1_1027:
	st.global.f64 	[%rd4+10000], %fd600;
	st.global.f64 	[%rd4+10008], %fd601;
$L__BB1_1028:
	ld.global.u32 	%r2469, [%rd3+200];
	setp.lt.s32 	%p684, %r2469, 1;
	@%p684 bra 	$L__BB1_1031;
	mov.b32 	%r4151, 0;
$L__BB1_1030:
	mul.wide.u32 	%rd2075, %r4151, 4;
	add.s64 	%rd2076, %rd3, %rd2075;
	mov.b32 	%r2471, 0;
	st.global.u32 	[%rd2076], %r2471;
	add.s32 	%r4151, %r4151, 1;
	ld.global.u32 	%r2472, [%rd3+200];
	setp.lt.s32 	%p685, %r4151, %r2472;
	@%p685 bra 	$L__BB1_1030;
$L__BB1_1031:
	ld.global.u32 	%r4153, [%rd5];
	setp.lt.s32 	%p686, %r4153, 1;
	@%p686 bra 	$L__BB1_1034;
	mov.b32 	%r4152, 0;
$L__BB1_1033:
	mul.wide.u32 	%rd2077, %r4152, 4;
	add.s64 	%rd2078, %rd3, %rd2077;
	mov.b32 	%r2474, 0;
	st.global.u32 	[%rd2078+100], %r2474;
	add.s32 	%r4152, %r4152, 1;
	ld.global.u32 	%r4153, [%rd3+204];
	setp.lt.s32 	%p687, %r4152, %r4153;
	@%p687 bra 	$L__BB1_1033;
$L__BB1_1034:
	ld.global.u32 	%r4155, [%rd3+208];
	add.s32 	%r464, %r4155, -1;
	ld.global.u32 	%r4154, [%rd3+212];
	mad.lo.s32 	%r2475, %r464, %r4153, %r1;
	add.s32 	%r2476, %r2475, %r4154;
	mul.wide.s32 	%rd2079, %r2476, 8;
	add.s64 	%rd2080, %rd2, %rd2079;
	ld.global.f64 	%fd2441, [%rd2080];
	abs.f64 	%fd2442, %fd2441;
	setp.geu.f64 	%p688, %fd2442, 0d41CDCD64FF800000;
	mov.f64 	%fd3828, 0d0000000000000000;
	@%p688 bra 	$L__BB1_1086;
	ld.param.u64 	%rd3380, [_Z15check_structurePcPiS0_iiPdS0_S_S0__param_5];
	ld.param.u32 	%r3968, [_Z15check_structurePcPiS0_iiPdS0_S_S0__param_3];
	mul.wide.s32 	%rd2081, %r464, 4;
	add.s64 	%rd2082, %rd3, %rd2081;
	st.global.u32 	[%rd2082], %r4154;
	mad.lo.s32 	%r2477, %r3968, -1183, %r1;
	add.s32 	%r2478, %r2477, %r4154;
	add.s32 	%r2479, %r2478, 25;
	cvta.to.global.u64 	%rd2083, %rd3380;
	mul.wide.s32 	%rd2084, %r2479, 4;
	add.s64 	%rd2085, %rd2083, %rd2084;
	st.global.u32 	[%rd2085], %r4155;
$L__BB1_1036:
	ld.param.u32 	%r3969, [_Z15check_structurePcPiS0_iiPdS0_S_S0__param_3];
	mov.b64 	%rd2086, -4616189618054758400;
	st.global.u64 	[%rd7], %rd2086;
	mov.b64 	%rd2087, 9218868437227405312;
	st.global.u64 	[%rd8], %rd2087;
	cvt.s64.s32 	%rd2088, %r4155;
	add.s64 	%rd171, %rd6, %rd2088;
	ld.global.u8 	%rs46, [%rd171];
	cvt.u32.u16 	%r2480, %rs46;
	cvt.s32.s8 	%r2481, %r2480;
	mad.lo.s32 	%r2482, %r3969, 54, %r4154;
	add.s32 	%r2483, %r2482, 27;
	cvt.s64.s32 	%rd2089, %r2483;
	add.s64 	%rd172, %rd1, %rd2089;
	ld.global.u8 	%rs47, [%rd172];
	cvt.u32.u16 	%r2484, %rs47;
	cvt.s32.s8 	%r2485, %r2484;
	add.s32 	%r2486, %r2485, %r2481;
	setp.eq.s32 	%p689, %r2486, 3;
	@%p689 bra 	$L__BB1_1038;
	add.s32 	%r2487, %r4155, -1;
	ld.global.u32 	%r2488, [%rd5];
	add.s32 	%r2489, %r2, %r4154;
	mad.lo.s32 	%r2490, %r2488, %r2487, %r2489;
	mul.wide.s32 	%rd2090, %r2490, 8;
	add.s64 	%rd2091, %rd2, %rd2090;
	mov.b64 	%rd2092, -4616189618054758400;
	st.global.u64 	[%rd2091], %rd2092;
	ld.global.u32 	%r2491, [%rd5];
	mad.lo.s32 	%r2492, %r2491, %r2487, %r2489;
	add.s32 	%r2493, %r2492, -625;
	mul.wide.s32 	%rd2093, %r2493, 8;
	add.s64 	%rd2094, %rd2, %rd2093;
	mov.b64 	%rd2095, 9218868437227405312;
	st.global.u64 	[%rd2094], %rd2095;
	ld.global.f64 	%fd3815, [%rd7];
	bra.uni 	$L__BB1_1067;
$L__BB1_1038:
	cvt.s32.s8 	%r2495, %r2480;
	mul.wide.s32 	%rd2096, %r2495, 5;
	cvt.u64.u16 	%rd2097, %rs47;
	cvt.s64.s8 	%rd2098, %rd2097;
	add.s64 	%rd2099, %rd2096, %rd2098;
	shl.b64 	%rd2100, %rd2099, 3;
	mov.u64 	%rd2101, parameter;
	add.s64 	%rd2102, %rd2101, %rd2100;
	ld.const.f64 	%fd2443, [%rd2102+45440];
	ld.global.s8 	%r2496, [%rd171+-1];
	cvt.u32.u16 	%r2497, %rs47;
	ld.global.u8 	%r2498, [%rd172+-1];
	prmt.b32 	%r2499, %r2498, %r2497, 0x3340U;
	prmt.b32 	%r2500, %r2480, 0, 0x3340U;
	prmt.b32 	%r2501, %r2499, %r2500, 0x5410U;
	mov.b32 	%r2502, 359705;
	dp4a.s32.u32 	%r2503, %r2501, %r2502, %r2496;
	mul.wide.s32 	%rd2103, %r2503, 8;
	add.s64 	%rd2104, %rd2101, %rd2103;
	ld.const.f64 	%fd2444, [%rd2104+35440];
	add.f64 	%fd3812, %fd2443, %fd2444;
	st.global.f64 	[%rd9], %fd3812;
	ld.global.s8 	%r2504, [%rd171];
	mul.wide.s32 	%rd2105, %r2504, 5;
	ld.global.u8 	%rs334, [%rd172];
	cvt.u64.u16 	%rd2106, %rs334;
	cvt.s64.s8 	%rd2107, %rd2106;
	add.s64 	%rd2108, %rd2105, %rd2107;
	shl.b64 	%rd2109, %rd2108, 3;
	add.s64 	%rd2110, %rd2101, %rd2109;
	ld.const.f64 	%fd2445, [%rd2110+45640];
	ld.global.s8 	%r2505, [%rd171+-1];
	ld.global.u8 	%r2506, [%rd172+-1];
	cvt.u32.u16 	%r2507, %rs334;
	prmt.b32 	%r2508, %r2506, %r2507, 0x3340U;
	prmt.b32 	%r2509, %r2504, 0, 0x3340U;
	prmt.b32 	%r2510, %r2508, %r2509, 0x5410U;
	dp4a.s32.u32 	%r2511, %r2510, %r2502, %r2505;
	mul.wide.s32 	%rd2111, %r2511, 8;
	add.s64 	%rd2112, %rd2101, %rd2111;
	ld.const.f64 	%fd2446, [%rd2112+40440];
	add.f64 	%fd3813, %fd2445, %fd2446;
	st.global.f64 	[%rd10], %fd3813;
	abs.f64 	%fd2447, %fd3813;
	setp.leu.f64 	%p690, %fd2447, 0d41CDCD64FF800000;
	@%p690 bra 	$L__BB1_1040;
	mov.b64 	%rd2113, 9218868437227405312;
	st.global.u64 	[%rd10], %rd2113;
	mov.b64 	%rd2114, -4616189618054758400;
	st.global.u64 	[%rd9], %rd2114;
	mov.f64 	%fd3813, 0d7FF0000000000000;
	mov.f64 	%fd3812, 0dBFF0000000000000;
$L__BB1_1040:
	ld.global.s8 	%rs48, [%rd172];
	cvt.s64.s16 	%rd173, %rs48;
	ld.global.s8 	%rs335, [%rd172+-1];
	ld.global.u8 	%rs336, [%rd171];
	cvt.u64.u16 	%rd2115, %rs336;
	cvt.s64.s8 	%rd174, %rd2115;
	mov.b32 	%r2512, {%rs335, %rs48};
	cvt.u32.u16 	%r2513, %rs336;
	cvt.s32.s8 	%r2514, %r2513;
	mov.b32 	%r2515, 6405;
	dp2a.lo.s32.u32 	%r2516, %r2512, %r2515, %r2514;
	mul.wide.s32 	%rd2116, %r2516, 8;
	mov.u64 	%rd2117, parameter;
	add.s64 	%rd175, %rd2117, %rd2116;
	ld.const.f64 	%fd2450, [%rd175+21000];
	abs.f64 	%fd2451, %fd2450;
	setp.geu.f64 	%p691, %fd2451, 0d41CDCD64FF800000;
	@%p691 bra 	$L__BB1_1054;
	cvt.u16.u64 	%rs339, %rd174;
	mov.b32 	%r2524, {%rs48, %rs339};
	mov.b32 	%r2525, 0;
	mov.b32 	%r2526, 1305;
	dp2a.lo.s32.u32 	%r2527, %r2524, %r2526, %r2525;
	cvt.s64.s32 	%rd176, %r2527;
	ld.global.s8 	%rd2140, [%rd171+-1];
	add.s64 	%rd2141, %rd176, %rd2140;
	shl.b64 	%rd2142, %rd2141, 3;
	mov.u64 	%rd2143, parameter;
	add.s64 	%rd177, %rd2143, %rd2142;
	ld.const.f64 	%fd2469, [%rd177+23000];
	abs.f64 	%fd2470, %fd2469;
	setp.geu.f64 	%p696, %fd2470, 0d41CDCD64FF800000;
	@%p696 bra 	$L__BB1_1048;
	mad.lo.s64 	%rd2157, %rd173, -24, %rd176;
	shl.b64 	%rd2158, %rd2157, 3;
	mov.u64 	%rd2159, parameter;
	add.s64 	%rd2160, %rd2159, %rd2158;
	ld.const.f64 	%fd2486, [%rd2160+45440];
	ld.const.f64 	%fd2487, [%rd175+20000];
	add.f64 	%fd2488, %fd2486, %fd2487;
	ld.const.f64 	%fd2489, [%rd177+22000];
	add.f64 	%fd3806, %fd2488, %fd2489;
	st.global.f64 	[%rd4+10080], %fd3806;
	ld.global.s8 	%r2532, [%rd171];
	mul.wide.s32 	%rd2161, %r2532, 5;
	ld.global.s8 	%rs342, [%rd172];
	cvt.s64.s16 	%rd2162, %rs342;
	add.s64 	%rd2163, %rd2161, %rd2162;
	shl.b64 	%rd2164, %rd2163, 3;
	add.s64 	%rd2165, %rd2159, %rd2164;
	ld.const.f64 	%fd2490, [%rd2165+45640];
	ld.global.s8 	%rs343, [%rd172+-1];
	mov.b32 	%r2533, {%rs343, %rs342};
	mov.b32 	%r2534, 6405;
	dp2a.lo.s32.u32 	%r2535, %r2533, %r2534, %r2532;
	mul.wide.s32 	%rd2166, %r2535, 8;
	add.s64 	%rd2167, %rd2159, %rd2166;
	ld.const.f64 	%fd2491, [%rd2167+21000];
	add.f64 	%fd2492, %fd2490, %fd2491;
	ld.global.s8 	%rd2168, [%rd171+-1];
	cvt.s32.s16 	%r2536, %rs342;
	mul.wide.s32 	%rd2169, %r2536, 24;
	add.s64 	%rd2170, %rd2163, %rd2169;
	add.s64 	%rd2171, %rd2170, %rd2168;
	shl.b64 	%rd2172, %rd2171, 3;
	add.s64 	%rd2173, %rd2159, %rd2172;
	ld.const.f64 	%fd2493, [%rd2173+23000];
	add.f64 	%fd3807, %fd2492, %fd2493;
	st.global.f64 	[%rd4+10088], %fd3807;
	abs.f64 	%fd2494, %fd3807;
	setp.leu.f64 	%p700, %fd2494, 0d41CDCD64FF800000;
	@%p700 bra 	$L__BB1_1044;
	mov.b64 	%rd2174, 9218868437227405312;
	st.global.u64 	[%rd4+10088], %rd2174;
	mov.b64 	%rd2175, -4616189618054758400;
	st.global.u64 	[%rd4+10080], %rd2175;
	mov.f64 	%fd3807, 0d7FF0000000000000;
	mov.f64 	%fd3806, 0dBFF0000000000000;
$L__BB1_1044:
	add.f64 	%fd2497, %fd3807, 0d4069000000000000;
	add.f64 	%fd2498, %fd3806, 0dC016CCCCCCCCCCCD;
	ld.global.f64 	%fd3814, [%rd4+10016];
	add.f64 	%fd2499, %fd2498, %fd3814;
	div.rn.f64 	%fd613, %fd2497, %fd2499;
	st.global.f64 	[%rd4+10096], %fd613;
	abs.f64 	%fd2500, %fd3813;
	setp.geu.f64 	%p701, %fd2500, 0d41CDCD64FF800000;
	@%p701 bra 	$L__BB1_1047;
	add.f64 	%fd2501, %fd3813, 0d4069000000000000;
	add.f64 	%fd2502, %fd3812, 0dC016CCCCCCCCCCCD;
	add.f64 	%fd2503, %fd2502, %fd3814;
	div.rn.f64 	%fd2504, %fd2501, %fd2503;
	st.global.f64 	[%rd12], %fd2504;
	setp.geu.f64 	%p702, %fd2504, %fd613;
	@%p702 bra 	$L__BB1_1062;
	st.global.f64 	[%rd9], %fd3806;
	st.global.f64 	[%rd10], %fd3807;
	st.global.f64 	[%rd12], %fd613;
	mov.f64 	%fd3812, %fd3806;
	mov.f64 	%fd3813, %fd3807;
	bra.uni 	$L__BB1_1062;
$L__BB1_1047:
	st.global.f64 	[%rd9], %fd3806;
	st.global.f64 	[%rd10], %fd3807;
	st.global.f64 	[%rd12], %fd613;
	mov.f64 	%fd3812, %fd3806;
	mov.f64 	%fd3813, %fd3807;
	bra.uni 	$L__BB1_1062;
$L__BB1_1048:
	mad.lo.s64 	%rd2144, %rd173, -24, %rd176;
	shl.b64 	%rd2145, %rd2144, 3;
	mov.u64 	%rd2146, parameter;
	add.s64 	%rd2147, %rd2146, %rd2145;
	ld.const.f64 	%fd2471, [%rd2147+45440];
	ld.const.f64 	%fd2472, [%rd175+20000];
	add.f64 	%fd3808, %fd2471, %fd2472;
	st.global.f64 	[%rd4+10080], %fd3808;
	ld.global.s8 	%r2528, [%rd171];
	mul.wide.s32 	%rd2148, %r2528, 5;
	ld.global.s8 	%rs340, [%rd172];
	cvt.s64.s16 	%rd2149, %rs340;
	add.s64 	%rd2150, %rd2148, %rd2149;
	shl.b64 	%rd2151, %rd2150, 3;
	add.s64 	%rd2152, %rd2146, %rd2151;
	ld.const.f64 	%fd2473, [%rd2152+45640];
	ld.global.s8 	%rs341, [%rd172+-1];
	mov.b32 	%r2529, {%rs341, %rs340};
	mov.b32 	%r2530, 6405;
	dp2a.lo.s32.u32 	%r2531, %r2529, %r2530, %r2528;
	mul.wide.s32 	%rd2153, %r2531, 8;
	add.s64 	%rd2154, %rd2146, %rd2153;
	ld.const.f64 	%fd2474, [%rd2154+21000];
	add.f64 	%fd3809, %fd2473, %fd2474;
	st.global.f64 	[%rd4+10088], %fd3809;
	abs.f64 	%fd2475, %fd3809;
	setp.leu.f64 	%p697, %fd2475, 0d41CDCD64FF800000;
	@%p697 bra 	$L__BB1_1050;
	mov.b64 	%rd2155, 9218868437227405312;
	st.global.u64 	[%rd4+10088], %rd2155;
	mov.b64 	%rd2156, -4616189618054758400;
	st.global.u64 	[%rd4+10080], %rd2156;
	mov.f64 	%fd3809, 0d7FF0000000000000;
	mov.f64 	%fd3808, 0dBFF0000000000000;
$L__BB1_1050:
	add.f64 	%fd2478, %fd3809, 0d4069000000000000;
	add.f64 	%fd2479, %fd3808, 0dC016CCCCCCCCCCCD;
	ld.global.f64 	%fd3814, [%rd4+10016];
	add.f64 	%fd2480, %fd2479, %fd3814;
	div.rn.f64 	%fd619, %fd2478, %fd2480;
	st.global.f64 	[%rd4+10096], %fd619;
	abs.f64 	%fd2481, %fd3813;
	setp.geu.f64 	%p698, %fd2481, 0d41CDCD64FF800000;
	@%p698 bra 	$L__BB1_1053;
	add.f64 	%fd2482, %fd3813, 0d4069000000000000;
	add.f64 	%fd2483, %fd3812, 0dC016CCCCCCCCCCCD;
	add.f64 	%fd2484, %fd2483, %fd3814;
	div.rn.f64 	%fd2485, %fd2482, %fd2484;
	st.global.f64 	[%rd12], %fd2485;
	setp.geu.f64 	%p699, %fd2485, %fd619;
	@%p699 bra 	$L__BB1_1062;
	st.global.f64 	[%rd9], %fd3808;
	st.global.f64 	[%rd10], %fd3809;
	st.global.f64 	[%rd12], %fd619;
	mov.f64 	%fd3812, %fd3808;
	mov.f64 	%fd3813, %fd3809;
	bra.uni 	$L__BB1_1062;
$L__BB1_1053:
	st.global.f64 	[%rd9], %fd3808;
	st.global.f64 	[%rd10], %fd3809;
	st.global.f64 	[%rd12], %fd619;
	mov.f64 	%fd3812, %fd3808;
	mov.f64 	%fd3813, %fd3809;
	bra.uni 	$L__BB1_1062;
$L__BB1_1054:
	cvt.u16.u64 	%rs337, %rd174;
	mov.b32 	%r2517, {%rs48, %rs337};
	mov.b32 	%r2518, 0;
	mov.b32 	%r2519, 1305;
	dp2a.lo.s32.u32 	%r2520, %r2517, %r2519, %r2518;
	cvt.s64.s32 	%rd178, %r2520;
	ld.global.s8 	%rd2118, [%rd171+-1];
	add.s64 	%rd2119, %rd178, %rd2118;
	shl.b64 	%rd2120, %rd2119, 3;
	mov.u64 	%rd2121, parameter;
	add.s64 	%rd179, %rd2121, %rd2120;
	ld.const.f64 	%fd2452, [%rd179+23000];
	abs.f64 	%fd2453, %fd2452;
	setp.lt.f64 	%p692, %fd2453, 0d41CDCD64FF800000;
	@%p692 bra 	$L__BB1_1056;
	ld.global.f64 	%fd3814, [%rd4+10016];
	bra.uni 	$L__BB1_1062;
$L__BB1_1056:
	mad.lo.s64 	%rd2122, %rd173, -24, %rd178;
	shl.b64 	%rd2123, %rd2122, 3;
	mov.u64 	%rd2124, parameter;
	add.s64 	%rd2125, %rd2124, %rd2123;
	ld.const.f64 	%fd2454, [%rd2125+45440];
	ld.const.f64 	%fd2455, [%rd179+22000];
	add.f64 	%fd3810, %fd2454, %fd2455;
	st.global.f64 	[%rd4+10080], %fd3810;
	ld.global.s8 	%r2521, [%rd171];
	mul.wide.s32 	%rd2126, %r2521, 5;
	ld.global.u8 	%rs338, [%rd172];
	cvt.u64.u16 	%rd2127, %rs338;
	cvt.s64.s8 	%rd2128, %rd2127;
	add.s64 	%rd2129, %rd2126, %rd2128;
	shl.b64 	%rd2130, %rd2129, 3;
	add.s64 	%rd2131, %rd2124, %rd2130;
	ld.const.f64 	%fd2456, [%rd2131+45640];
	ld.global.s8 	%rd2132, [%rd171+-1];
	cvt.u32.u16 	%r2522, %rs338;
	cvt.s32.s8 	%r2523, %r2522;
	mul.wide.s32 	%rd2133, %r2523, 24;
	add.s64 	%rd2134, %rd2129, %rd2133;
	add.s64 	%rd2135, %rd2134, %rd2132;
	shl.b64 	%rd2136, %rd2135, 3;
	add.s64 	%rd2137, %rd2124, %rd2136;
	ld.const.f64 	%fd2457, [%rd2137+23000];
	add.f64 	%fd3811, %fd2456, %fd2457;
	st.global.f64 	[%rd4+10088], %fd3811;
	abs.f64 	%fd2458, %fd3811;
	setp.leu.f64 	%p693, %fd2458, 0d41CDCD64FF800000;
	@%p693 bra 	$L__BB1_1058;
	mov.b64 	%rd2138, 9218868437227405312;
	st.global.u64 	[%rd4+10088], %rd2138;
	mov.b64 	%rd2139, -4616189618054758400;
	st.global.u64 	[%rd4+10080], %rd2139;
	mov.f64 	%fd3811, 0d7FF0000000000000;
	mov.f64 	%fd3810, 0dBFF0000000000000;
$L__BB1_1058:
	add.f64 	%fd2461, %fd3811, 0d4069000000000000;
	add.f64 	%fd2462, %fd3810, 0dC016CCCCCCCCCCCD;
	ld.global.f64 	%fd3814, [%rd4+10016];
	add.f64 	%fd2463, %fd2462, %fd3814;
	div.rn.f64 	%fd626, %fd2461, %fd2463;
	st.global.f64 	[%rd4+10096], %fd626;
	abs.f64 	%fd2464, %fd3813;
	setp.geu.f64 	%p694, %fd2464, 0d41CDCD64FF800000;
	@%p694 bra 	$L__BB1_1061;
	add.f64 	%fd2465, %fd3813, 0d4069000000000000;
	add.f64 	%fd2466, %fd3812, 0dC016CCCCCCCCCCCD;
	add.f64 	%fd2467, %fd2466, %fd3814;
	div.rn.f64 	%fd2468, %fd2465, %fd2467;
	st.global.f64 	[%rd12], %fd2468;
	setp.geu.f64 	%p695, %fd2468, %fd626;
	@%p695 bra 	$L__BB1_1062;
	st.global.f64 	[%rd9], %fd3810;
	st.global.f64 	[%rd10], %fd3811;
	st.global.f64 	[%rd12], %fd626;
	mov.f64 	%fd3812, %fd3810;
	mov.f64 	%fd3813, %fd3811;
	bra.uni 	$L__BB1_1062;
$L__BB1_1061:
	st.global.f64 	[%rd9], %fd3810;
	st.global.f64 	[%rd10], %fd3811;
	st.global.f64 	[%rd12], %fd626;
	mov.f64 	%fd3812, %fd3810;
	mov.f64 	%fd3813, %fd3811;
$L__BB1_1062:
	ld.global.s8 	%r2537, [%rd171];
	mul.wide.s32 	%rd2176, %r2537, 5;
	ld.global.s8 	%rd2177, [%rd172];
	add.s64 	%rd2178, %rd2176, %rd2177;
	shl.b64 	%rd2179, %rd2178, 3;
	mov.u64 	%rd2180, parameter;
	add.s64 	%rd2181, %rd2180, %rd2179;
	ld.const.f64 	%fd3815, [%rd2181+45440];
	st.global.f64 	[%rd4+10080], %fd3815;
	ld.global.s8 	%r2538, [%rd171];
	mul.wide.s32 	%rd2182, %r2538, 5;
	ld.global.s8 	%rd2183, [%rd172];
	add.s64 	%rd2184, %rd2182, %rd2183;
	shl.b64 	%rd2185, %rd2184, 3;
	add.s64 	%rd2186, %rd2180, %rd2185;
	ld.const.f64 	%fd631, [%rd2186+45640];
	st.global.f64 	[%rd4+10088], %fd631;
	add.f64 	%fd2505, %fd631, 0d4069000000000000;
	add.f64 	%fd2506, %fd3815, 0dC016CCCCCCCCCCCD;
	add.f64 	%fd2507, %fd2506, %fd3814;
	div.rn.f64 	%fd632, %fd2505, %fd2507;
	st.global.f64 	[%rd4+10096], %fd632;
	abs.f64 	%fd2508, %fd3813;
	setp.geu.f64 	%p703, %fd2508, 0d41CDCD64FF800000;
	@%p703 bra 	$L__BB1_1066;
	ld.global.f64 	%fd2509, [%rd12];
	setp.geu.f64 	%p704, %fd2509, %fd632;
	@%p704 bra 	$L__BB1_1065;
	st.global.f64 	[%rd7], %fd3815;
	st.global.f64 	[%rd8], %fd631;
	bra.uni 	$L__BB1_1067;
$L__BB1_1065:
	st.global.f64 	[%rd7], %fd3812;
	st.global.f64 	[%rd8], %fd3813;
	mov.f64 	%fd3815, %fd3812;
	bra.uni 	$L__BB1_1067;
$L__BB1_1066:
	st.global.f64 	[%rd7], %fd3815;
	st.global.f64 	[%rd8], %fd631;
$L__BB1_1067:
	add.s32 	%r468, %r4155, -1;
	ld.global.u32 	%r469, [%rd5];
	add.s32 	%r470, %r2, %r4154;
	mad.lo.s32 	%r2539, %r469, %r468, %r470;
	mul.wide.s32 	%rd2187, %r2539, 8;
	add.s64 	%rd180, %rd2, %rd2187;
	ld.global.f64 	%fd634, [%rd180];
	abs.f64 	%fd2510, %fd634;
	abs.f64 	%fd2511, %fd3815;
	max.f64 	%fd2513, %fd2510, %fd2511;
	setp.leu.f64 	%p705, %fd2513, 0d41CDCD64FF800000;
	@%p705 bra 	$L__BB1_1069;
	mov.b32 	%r3399, 0;
	st.global.u32 	[%rd3+248], %r3399;
	bra.uni 	$L__BB1_1089;
$L__BB1_1069:
	sub.f64 	%fd2514, %fd634, %fd3815;
	abs.f64 	%fd2515, %fd2514;
	setp.geu.f64 	%p706, %fd2515, 0d3EE4F8B588E368F1;
	@%p706 bra 	$L__BB1_1515;
	mov.b32 	%r2541, 1;
	st.global.u32 	[%rd3+248], %r2541;
	ld.global.f64 	%fd635, [%rd180+-5000];
	ld.global.f64 	%fd636, [%rd8];
	abs.f64 	%fd2516, %fd635;
	abs.f64 	%fd2517, %fd636;
	max.f64 	%fd2519, %fd2516, %fd2517;
	setp.gt.f64 	%p707, %fd2519, 0d41CDCD64FF800000;
	@%p707 bra 	$L__BB1_1071;
	bra.uni 	$L__BB1_1072;
$L__BB1_1071:
	mov.b32 	%r3398, 0;
	st.global.u32 	[%rd3+248], %r3398;
	bra.uni 	$L__BB1_1089;
$L__BB1_1072:
	sub.f64 	%fd2520, %fd635, %fd636;
	abs.f64 	%fd2521, %fd2520;
	setp.geu.f64 	%p708, %fd2521, 0d3EE4F8B588E368F1;
	@%p708 bra 	$L__BB1_1088;
	mov.b32 	%r2543, 1;
	st.global.u32 	[%rd3+248], %r2543;
	ld.global.f64 	%fd2523, [%rd4+10024];
	abs.f64 	%fd2524, %fd2523;
	setp.gt.f64 	%p709, %fd2524, 0d41CDCD64FF800000;
	mov.f64 	%fd3827, 0d3FE0000000000000;
	@%p709 bra 	$L__BB1_1085;
	ld.global.u32 	%r2545, [%rd3+208];
	ld.global.u32 	%r2546, [%rd3+212];
	add.s32 	%r2547, %r2545, -1;
	mad.lo.s32 	%r2548, %r2547, %r469, %r1;
	add.s32 	%r2549, %r2548, %r2546;
	mul.wide.s32 	%rd2188, %r2549, 8;
	add.s64 	%rd2189, %rd2, %rd2188;
	ld.global.f64 	%fd664, [%rd2189];
	ld.global.f64 	%fd665, [%rd4+10008];
	ld.global.f64 	%fd666, [%rd2189+5000];
	ld.global.f64 	%fd667, [%rd4+10000];
	mov.b32 	%r4173, 0;
	st.global.u32 	[%rd3+220], %r4173;
	st.global.u32 	[%rd3+216], %r4173;
	ld.global.u32 	%r498, [%rd3+200];
	setp.lt.s32 	%p710, %r498, 1;
	@%p710 bra 	$L__BB1_1079;
	mov.b32 	%r4173, 0;
	mov.u32 	%r4169, %r4173;
$L__BB1_1076:
	mul.wide.u32 	%rd2190, %r4169, 4;
	add.s64 	%rd2191, %rd3, %rd2190;
	ld.global.u32 	%r2551, [%rd2191];
	setp.lt.s32 	%p711, %r2551, 1;
	@%p711 bra 	$L__BB1_1078;
	add.s32 	%r4173, %r4173, 1;
	st.global.u32 	[%rd3+220], %r4173;
$L__BB1_1078:
	add.s32 	%r4169, %r4169, 1;
	st.global.u32 	[%rd3+216], %r4169;
	setp.lt.s32 	%p712, %r4169, %r498;
	@%p712 bra 	$L__BB1_1076;
$L__BB1_1079:
	mov.b32 	%r2552, 0;
	st.global.u32 	[%rd3+216], %r2552;
	setp.lt.s32 	%p713, %r469, 1;
	@%p713 bra 	$L__BB1_1084;
	mov.b32 	%r4172, 0;
$L__BB1_1081:
	mul.wide.u32 	%rd2192, %r4172, 4;
	add.s64 	%rd2193, %rd3, %rd2192;
	ld.global.u32 	%r2554, [%rd2193+100];
	setp.lt.s32 	%p714, %r2554, 1;
	@%p714 bra 	$L__BB1_1083;
	add.s32 	%r4173, %r4173, 1;
	st.global.u32 	[%rd3+220], %r4173;
$L__BB1_1083:
	add.s32 	%r4172, %r4172, 1;
	st.global.u32 	[%rd3+216], %r4172;
	setp.lt.s32 	%p715, %r4172, %r469;
	@%p715 bra 	$L__BB1_1081;
$L__BB1_1084:
	shr.u32 	%r2555, %r4173, 31;
	add.s32 	%r2556, %r4173, %r2555;
	shr.s32 	%r2557, %r2556, 1;
	add.s32 	%r2558, %r2557, -1;
	st.global.u32 	[%rd3+220], %r2558;
	cvt.rn.f64.s32 	%fd2525, %r2558;
	add.f64 	%fd2526, %fd666, %fd667;
	add.f64 	%fd2527, %fd2526, 0dC016CCCCCCCCCCCD;
	fma.rn.f64 	%fd2528, %fd2525, 0dBFE0A2B1704FF434, %fd2527;
	ld.global.f64 	%fd2529, [%rd4+10016];
	add.f64 	%fd2530, %fd2529, %fd2528;
	add.f64 	%fd2531, %fd664, %fd665;
	add.f64 	%fd2532, %fd2531, 0d4069000000000000;
	div.rn.f64 	%fd2533, %fd2532, %fd2530;
	add.f64 	%fd2534, %fd2533, 0dC071126666666666;
	fma.rn.f64 	%fd3827, %fd2534, 0d4059000000000000, 0d3FE0000000000000;
$L__BB1_1085:
	cvt.rzi.s32.f64 	%r2559, %fd3827;
	cvt.rn.f64.s32 	%fd2535, %r2559;
	div.rn.f64 	%fd3828, %fd2535, 0d4059000000000000;
$L__BB1_1086:
	ld.param.u32 	%r3955, [_Z15check_structurePcPiS0_iiPdS0_S_S0__param_2];
	st.global.f64 	[%rd4+10104], %fd3828;
	shl.b32 	%r2560, %r3955, 2;
	mov.u32 	%r2561, _ZZ4LAMPPcPiS0_S0_PdS0_S_PfE2GC;
	add.s32 	%r2562, %r2561, %r2560;
	ld.shared.u32 	%r2563, [%r2562];
	shr.u32 	%r2564, %r2563, 31;
	add.s32 	%r2565, %r2563, %r2564;
	shr.s32 	%r2566, %r2565, 1;
	shr.u32 	%r2567, %r2565, 31;
	add.s32 	%r2568, %r2566, %r2567;
	and.b32  	%r2569, %r2568, -2;
	sub.s32 	%r511, %r2566, %r2569;
	mad.lo.s32 	%r2570, %r511, -5, 49;
	cvt.rn.f64.u32 	%fd2536, %r2570;
	setp.leu.f64 	%p716, %fd3828, %fd2536;
	@%p716 bra 	$L__BB1_1132;
	mov.b32 	%r3397, 0;
	st.global.u32 	[%rd3+264], %r3397;
	bra.uni 	$L__BB1_1510;
$L__BB1_1088:
	mov.b32 	%r2542, 0;
	st.global.u32 	[%rd3+248], %r2542;
$L__BB1_1089:
	mov.b32 	%r3400, 0;
	st.global.u32 	[%rd3+228], %r3400;
	mov.pred 	%p1108, -1;
	min.s32 	%r3401, %r4154, %r4155;
	setp.lt.s32 	%p988, %r3401, 2;
	@%p988 bra 	$L__BB1_1093;
	cvt.u64.u32 	%rd2977, %r4155;
	add.s64 	%rd2978, %rd6, %rd2977;
	ld.global.s8 	%r3402, [%rd172];
	ld.global.u8 	%r3403, [%rd2978+-1];
	ld.global.u8 	%r3404, [%rd171];
	prmt.b32 	%r3405, %r3404, %r3403, 0x3340U;
	ld.global.u8 	%r3406, [%rd172+-1];
	prmt.b32 	%r3407, %r3406, 0, 0x3340U;
	prmt.b32 	%r3408, %r3405, %r3407, 0x5410U;
	mov.b32 	%r3409, 359705;
	dp4a.s32.u32 	%r3410, %r3408, %r3409, %r3402;
	mul.wide.s32 	%rd2979, %r3410, 8;
	mov.u64 	%rd2980, parameter;
	add.s64 	%rd2981, %rd2980, %rd2979;
	ld.const.f64 	%fd3203, [%rd2981];
	st.global.f64 	[%rd4+10104], %fd3203;
	ld.global.u32 	%r3411, [%rd5];
	mul.lo.s32 	%r3412, %r3411, %r468;
	add.s32 	%r3413, %r470, %r3412;
	mul.wide.s32 	%rd2982, %r3413, 8;
	add.s64 	%rd2983, %rd2, %rd2982;
	ld.global.f64 	%fd3204, [%rd2983];
	sub.s32 	%r3414, %r3412, %r3411;
	add.s32 	%r3415, %r470, %r3414;
	add.s32 	%r3416, %r3415, -1;
	mul.wide.s32 	%rd2984, %r3416, 8;
	add.s64 	%rd2985, %rd2, %rd2984;
	ld.global.f64 	%fd3205, [%rd2985];
	add.f64 	%fd3206, %fd3203, %fd3205;
	abs.f64 	%fd3207, %fd3204;
	abs.f64 	%fd3208, %fd3206;
	max.f64 	%fd3210, %fd3207, %fd3208;
	setp.gt.f64 	%p989, %fd3210, 0d41CDCD64FF800000;
	sub.f64 	%fd3211, %fd3204, %fd3206;
	abs.f64 	%fd3212, %fd3211;
	setp.geu.f64 	%p990, %fd3212, 0d3EE4F8B588E368F1;
	or.pred  	%p991, %p989, %p990;
	@%p991 bra 	$L__BB1_1092;
	ld.param.u64 	%rd3385, [_Z15check_structurePcPiS0_iiPdS0_S_S0__param_5];
	ld.param.u32 	%r3977, [_Z15check_structurePcPiS0_iiPdS0_S_S0__param_3];
	mov.b32 	%r3419, 1;
	st.global.u32 	[%rd3+248], %r3419;
	add.s32 	%r4154, %r4154, -1;
	mul.wide.s32 	%rd2986, %r4155, 4;
	add.s64 	%rd2987, %rd2986, %rd3;
	st.global.u32 	[%rd2987+-8], %r4154;
	mad.lo.s32 	%r3420, %r3977, -1183, %r1;
	add.s32 	%r3421, %r3420, %r4154;
	add.s32 	%r3422, %r3421, 25;
	cvta.to.global.u64 	%rd2988, %rd3385;
	mul.wide.s32 	%rd2989, %r3422, 4;
	add.s64 	%rd2990, %rd2988, %rd2989;
	st.global.u32 	[%rd2990], %r468;
	st.global.u32 	[%rd3+228], %r3419;
	mov.pred 	%p1108, 0;
	mov.u32 	%r4155, %r468;
	bra.uni 	$L__BB1_1093;
$L__BB1_1092:
	mov.b32 	%r3417, 0;
	st.global.u32 	[%rd3+248], %r3417;
	ld.global.u32 	%r3418, [%rd3+228];
	setp.eq.s32 	%p1108, %r3418, 0;
$L__BB1_1093:
	mov.b32 	%r3423, 3;
	st.global.u32 	[%rd3+216], %r3423;
	not.pred 	%p993, %p1108;
	@%p993 bra 	$L__BB1_1036;
	mov.b32 	%r4158, 3;
$L__BB1_1095:
	setp.gt.s32 	%p994, %r4158, 32;
	@%p994 bra 	$L__BB1_1036;
	add.s32 	%r477, %r4155, -1;
	st.global.u32 	[%rd3+220], %r477;
	sub.s32 	%r3425, %r4154, %r4158;
	add.s32 	%r4163, %r3425, 1;
	st.global.u32 	[%rd3+224], %r4163;
	setp.gt.s32 	%p995, %r4163, 0;
	mov.u32 	%r4164, %r477;
	@%p995 bra 	$L__BB1_1098;
	add.s32 	%r3427, %r4163, %r477;
	add.s32 	%r4164, %r3427, -1;
	st.global.u32 	[%rd3+220], %r4164;
	mov.b32 	%r4163, 1;
	st.global.u32 	[%rd3+224], %r4163;
$L__BB1_1098:
	cvt.s64.s32 	%rd2991, %r4154;
	add.s64 	%rd181, %rd6, %rd2991;
	cvt.s64.s32 	%rd2992, %r4155;
	add.s64 	%rd182, %rd6, %rd2992;
	add.s32 	%r482, %r1, %r4154;
	add.s32 	%r483, %r482, 625;
$L__BB1_1099:
	setp.lt.s32 	%p996, %r4164, 1;
	setp.ge.s32 	%p997, %r4163, %r4154;
	or.pred  	%p9, %p996, %p997;
	@%p9 bra 	$L__BB1_1131;
	mov.b64 	%rd2993, -4616189618054758400;
	st.global.u64 	[%rd7], %rd2993;
	mov.b64 	%rd2994, 9218868437227405312;
	st.global.u64 	[%rd8], %rd2994;
	ld.global.u32 	%r486, [%rd3+220];
	ld.global.u32 	%r3428, [%rd3+224];
	mov.b64 	%rd2995, -4564063970805153792;
	st.global.u64 	[%rd12], %rd2995;
	mov.b64 	%rd2996, 0;
	st.global.u64 	[%rd11], %rd2996;
	not.b32 	%r3429, %r486;
	add.s32 	%r488, %r4155, %r3429;
	st.global.u32 	[%rd3+236], %r488;
	not.b32 	%r3430, %r3428;
	add.s32 	%r489, %r4154, %r3430;
	st.global.u32 	[%rd3+240], %r489;
	add.s32 	%r3431, %r489, %r488;
	add.s32 	%r490, %r3431, -1;
	st.global.u32 	[%rd3+244], %r490;
	setp.eq.s32 	%p998, %r488, 0;
	setp.gt.s32 	%p999, %r489, 0;
	and.pred  	%p1000, %p998, %p999;
	@%p1000 bra 	$L__BB1_1102;
	setp.ne.s32 	%p1001, %r489, 0;
	setp.lt.s32 	%p1002, %r488, 1;
	or.pred  	%p1003, %p1001, %p1002;
	@%p1003 bra 	$L__BB1_1113;
$L__BB1_1102:
	setp.ne.s32 	%p1010, %r489, 1;
	setp.ne.s32 	%p1011, %r488, 1;
	and.pred  	%p1012, %p1010, %p1011;
	@%p1012 bra 	$L__BB1_1110;
	setp.eq.s32 	%p1014, %r489, 1;
	and.pred  	%p1016, %p1014, %p998;
	@%p1016 bra 	$L__BB1_1106;
	setp.eq.s32 	%p1017, %r488, 1;
	setp.eq.s32 	%p1018, %r489, 0;
	and.pred  	%p1019, %p1018, %p1017;
	@%p1019 bra 	$L__BB1_1106;
	ld.global.f64 	%fd3817, [%rd11];
	ld.global.f64 	%fd3816, [%rd12];
	bra.uni 	$L__BB1_1107;
$L__BB1_1106:
	mul.wide.s32 	%rd3080, %r490, 8;
	mov.u64 	%rd3081, parameter;
	add.s64 	%rd3082, %rd3081, %rd3080;
	ld.const.f64 	%fd3290, [%rd3082+25200];
	cvt.s64.s32 	%rd3083, %r486;
	add.s64 	%rd3084, %rd6, %rd3083;
	cvt.s64.s32 	%rd3085, %r3428;
	add.s64 	%rd3086, %rd6, %rd3085;
	ld.global.s8 	%r3537, [%rd181+27];
	ld.global.u8 	%r3538, [%rd3084];
	ld.global.u8 	%r3539, [%rd182];
	prmt.b32 	%r3540, %r3538, %r3539, 0x3340U;
	ld.global.u8 	%r3541, [%rd3086+27];
	prmt.b32 	%r3542, %r3541, 0, 0x3340U;
	prmt.b32 	%r3543, %r3540, %r3542, 0x5410U;
	mov.b32 	%r3544, 334205;
	dp4a.s32.u32 	%r3545, %r3543, %r3544, %r3537;
	mul.wide.s32 	%rd3087, %r3545, 8;
	add.s64 	%rd3088, %rd3081, %rd3087;
	ld.const.f64 	%fd3291, [%rd3088+5000];
	add.f64 	%fd3817, %fd3290, %fd3291;
	st.global.f64 	[%rd11], %fd3817;
	ld.global.u32 	%r3546, [%rd3+244];
	mul.wide.s32 	%rd3089, %r3546, 8;
	add.s64 	%rd3090, %rd3081, %rd3089;
	ld.const.f64 	%fd3292, [%rd3090+24480];
	ld.global.s8 	%r3547, [%rd181+27];
	ld.global.u8 	%r3548, [%rd3084];
	ld.global.u8 	%r3549, [%rd182];
	prmt.b32 	%r3550, %r3549, %r3548, 0x3340U;
	ld.global.u8 	%r3551, [%rd3086+27];
	prmt.b32 	%r3552, %r3551, 0, 0x3340U;
	prmt.b32 	%r3553, %r3550, %r3552, 0x5410U;
	mov.b32 	%r3554, 359705;
	dp4a.s32.u32 	%r3555, %r3553, %r3554, %r3547;
	mul.wide.s32 	%rd3091, %r3555, 8;
	add.s64 	%rd3092, %rd3081, %rd3091;
	ld.const.f64 	%fd3293, [%rd3092];
	add.f64 	%fd3816, %fd3292, %fd3293;
	st.global.f64 	[%rd12], %fd3816;
$L__BB1_1107:
	add.s32 	%r3556, %r486, -1;
	ld.global.u32 	%r3557, [%rd5];
	add.s32 	%r3558, %r1, %r3428;
	mad.lo.s32 	%r3559, %r3557, %r3556, %r3558;
	mul.wide.s32 	%rd3093, %r3559, 8;
	add.s64 	%rd3094, %rd2, %rd3093;
	ld.global.f64 	%fd3294, [%rd3094];
	add.f64 	%fd3819, %fd3294, %fd3817;
	st.global.f64 	[%rd11], %fd3819;
	ld.global.u32 	%r3560, [%rd5];
	mad.lo.s32 	%r3561, %r3560, %r3556, %r3558;
	add.s32 	%r3562, %r3561, 625;
	mul.wide.s32 	%rd3095, %r3562, 8;
	add.s64 	%rd3096, %rd2, %rd3095;
	ld.global.f64 	%fd3295, [%rd3096];
	add.f64 	%fd3826, %fd3295, %fd3816;
	st.global.f64 	[%rd12], %fd3826;
	abs.f64 	%fd3296, %fd3819;
	setp.leu.f64 	%p1020, %fd3296, 0d41CDCD64FF800000;
	@%p1020 bra 	$L__BB1_1109;
	mov.b64 	%rd3097, 9218868437227405312;
	st.global.u64 	[%rd11], %rd3097;
	mov.b64 	%rd3098, -4616189618054758400;
	st.global.u64 	[%rd12], %rd3098;
	mov.f64 	%fd3819, 0d7FF0000000000000;
	mov.f64 	%fd3826, 0dBFF0000000000000;
$L__BB1_1109:
	add.f64 	%fd3299, %fd3819, 0d4069000000000000;
	add.f64 	%fd3300, %fd3826, 0dC016CCCCCCCCCCCD;
	ld.global.f64 	%fd3301, [%rd4+10016];
	add.f64 	%fd3302, %fd3300, %fd3301;
	div.rn.f64 	%fd3303, %fd3299, %fd3302;
	st.global.f64 	[%rd4+10056], %fd3303;
	ld.global.u32 	%r3563, [%rd5];
	mad.lo.s32 	%r3564, %r3563, %r477, %r482;
	mul.wide.s32 	%rd3099, %r3564, 8;
	add.s64 	%rd3100, %rd2, %rd3099;
	ld.global.f64 	%fd3304, [%rd3100];
	add.f64 	%fd3305, %fd3304, 0d4069000000000000;
	ld.global.f64 	%fd3306, [%rd3100+5000];
	add.f64 	%fd3307, %fd3306, 0dC016CCCCCCCCCCCD;
	add.f64 	%fd3308, %fd3307, %fd3301;
	div.rn.f64 	%fd3309, %fd3305, %fd3308;
	st.global.f64 	[%rd4+10064], %fd3309;
	st.global.f64 	[%rd4+10040], %fd3826;
	st.global.f64 	[%rd4+10048], %fd3819;
	bra.uni 	$L__BB1_1122;
$L__BB1_1110:
	mul.wide.s32 	%rd3043, %r490, 8;
	mov.u64 	%rd3044, parameter;
	add.s64 	%rd3045, %rd3044, %rd3043;
	ld.const.f64 	%fd3264, [%rd3045+25200];
	cvt.s64.s32 	%rd3046, %r486;
	add.s64 	%rd3047, %rd6, %rd3046;
	ld.global.s8 	%r3523, [%rd3047];
	mul.wide.s32 	%rd3048, %r3523, 5;
	cvt.s64.s32 	%rd3049, %r3428;
	add.s64 	%rd3050, %rd6, %rd3049;
	ld.global.s8 	%rd3051, [%rd3050+27];
	add.s64 	%rd3052, %rd3048, %rd3051;
	shl.b64 	%rd3053, %rd3052, 3;
	add.s64 	%rd3054, %rd3044, %rd3053;
	ld.const.f64 	%fd3265, [%rd3054+45640];
	add.f64 	%fd3266, %fd3264, %fd3265;
	ld.global.s8 	%r3524, [%rd182];
	mul.wide.s32 	%rd3055, %r3524, 5;
	ld.global.s8 	%rd3056, [%rd181+27];
	add.s64 	%rd3057, %rd3055, %rd3056;
	shl.b64 	%rd3058, %rd3057, 3;
	add.s64 	%rd3059, %rd3044, %rd3058;
	ld.const.f64 	%fd3267, [%rd3059+45640];
	add.f64 	%fd3268, %fd3266, %fd3267;
	st.global.f64 	[%rd11], %fd3268;
	add.s32 	%r3525, %r486, -1;
	ld.global.u32 	%r3526, [%rd3+204];
	add.s32 	%r3527, %r1, %r3428;
	mad.lo.s32 	%r3528, %r3526, %r3525, %r3527;
	mul.wide.s32 	%rd3060, %r3528, 8;
	add.s64 	%rd3061, %rd2, %rd3060;
	ld.global.f64 	%fd3269, [%rd3061];
	add.f64 	%fd3821, %fd3269, %fd3268;
	st.global.f64 	[%rd11], %fd3821;
	ld.global.u32 	%r3529, [%rd3+244];
	mul.wide.s32 	%rd3062, %r3529, 8;
	add.s64 	%rd3063, %rd3044, %rd3062;
	ld.const.f64 	%fd3270, [%rd3063+24480];
	ld.global.s8 	%r3530, [%rd3047];
	mul.wide.s32 	%rd3064, %r3530, 5;
	ld.global.s8 	%rd3065, [%rd3050+27];
	add.s64 	%rd3066, %rd3064, %rd3065;
	shl.b64 	%rd3067, %rd3066, 3;
	add.s64 	%rd3068, %rd3044, %rd3067;
	ld.const.f64 	%fd3271, [%rd3068+45440];
	add.f64 	%fd3272, %fd3270, %fd3271;
	ld.global.s8 	%r3531, [%rd182];
	mul.wide.s32 	%rd3069, %r3531, 5;
	ld.global.s8 	%rd3070, [%rd181+27];
	add.s64 	%rd3071, %rd3069, %rd3070;
	shl.b64 	%rd3072, %rd3071, 3;
	add.s64 	%rd3073, %rd3044, %rd3072;
	ld.const.f64 	%fd3273, [%rd3073+45440];
	add.f64 	%fd3274, %fd3272, %fd3273;
	st.global.f64 	[%rd12], %fd3274;
	ld.global.u32 	%r3532, [%rd3+204];
	mad.lo.s32 	%r3533, %r3532, %r3525, %r3527;
	add.s32 	%r3534, %r3533, 625;
	mul.wide.s32 	%rd3074, %r3534, 8;
	add.s64 	%rd3075, %rd2, %rd3074;
	ld.global.f64 	%fd3275, [%rd3075];
	add.f64 	%fd3826, %fd3275, %fd3274;
	st.global.f64 	[%rd12], %fd3826;
	abs.f64 	%fd3276, %fd3821;
	setp.leu.f64 	%p1013, %fd3276, 0d41CDCD64FF800000;
	@%p1013 bra 	$L__BB1_1112;
	mov.b64 	%rd3076, 9218868437227405312;
	st.global.u64 	[%rd11], %rd3076;
	mov.b64 	%rd3077, -4616189618054758400;
	st.global.u64 	[%rd12], %rd3077;
	mov.f64 	%fd3821, 0d7FF0000000000000;
	mov.f64 	%fd3826, 0dBFF0000000000000;
$L__BB1_1112:
	add.f64 	%fd3279, %fd3821, 0d4069000000000000;
	add.f64 	%fd3280, %fd3826, 0dC016CCCCCCCCCCCD;
	ld.global.f64 	%fd3281, [%rd4+10016];
	add.f64 	%fd3282, %fd3280, %fd3281;
	div.rn.f64 	%fd3283, %fd3279, %fd3282;
	st.global.f64 	[%rd4+10056], %fd3283;
	ld.global.u32 	%r3535, [%rd5];
	mad.lo.s32 	%r3536, %r3535, %r477, %r482;
	mul.wide.s32 	%rd3078, %r3536, 8;
	add.s64 	%rd3079, %rd2, %rd3078;
	ld.global.f64 	%fd3284, [%rd3079];
	add.f64 	%fd3285, %fd3284, 0d4069000000000000;
	ld.global.f64 	%fd3286, [%rd3079+5000];
	add.f64 	%fd3287, %fd3286, 0dC016CCCCCCCCCCCD;
	add.f64 	%fd3288, %fd3287, %fd3281;
	div.rn.f64 	%fd3289, %fd3285, %fd3288;
	st.global.f64 	[%rd4+10064], %fd3289;
	st.global.f64 	[%rd4+10040], %fd3826;
	st.global.f64 	[%rd4+10048], %fd3821;
	bra.uni 	$L__BB1_1122;
$L__BB1_1113:
	setp.ne.s32 	%p1004, %r488, 1;
	setp.ne.s32 	%p1005, %r489, 1;
	or.pred  	%p1006, %p1004, %p1005;
	@%p1006 bra 	$L__BB1_1119;
	cvt.s64.s32 	%rd3022, %r486;
	add.s64 	%rd3023, %rd6, %rd3022;
	cvt.s64.s32 	%rd3024, %r3428;
	add.s64 	%rd3025, %rd6, %rd3024;
	ld.global.s8 	%r3480, [%rd3025+28];
	ld.global.u8 	%r3481, [%rd3023+1];
	ld.global.u8 	%r3482, [%rd3023];
	prmt.b32 	%r3483, %r3482, %r3481, 0x3340U;
	ld.global.u8 	%r3484, [%rd3025+27];
	prmt.b32 	%r3485, %r3484, 0, 0x3340U;
	prmt.b32 	%r3486, %r3483, %r3485, 0x5410U;
	mov.b32 	%r3487, 334205;
	dp4a.s32.u32 	%r3488, %r3486, %r3487, %r3480;
	mul.wide.s32 	%rd3026, %r3488, 8;
	mov.u64 	%rd3027, parameter;
	add.s64 	%rd3028, %rd3027, %rd3026;
	ld.const.f64 	%fd3242, [%rd3028+10000];
	ld.global.s8 	%r3489, [%rd182+-1];
	ld.global.u8 	%r3490, [%rd181+27];
	ld.global.u8 	%r3491, [%rd181+26];
	prmt.b32 	%r3492, %r3491, %r3490, 0x3340U;
	ld.global.u8 	%r3493, [%rd182];
	prmt.b32 	%r3494, %r3493, 0, 0x3340U;
	prmt.b32 	%r3495, %r3492, %r3494, 0x5410U;
	mov.b32 	%r3496, 359705;
	dp4a.s32.u32 	%r3497, %r3495, %r3496, %r3489;
	mul.wide.s32 	%rd3029, %r3497, 8;
	add.s64 	%rd3030, %rd3027, %rd3029;
	ld.const.f64 	%fd3243, [%rd3030+10000];
	add.f64 	%fd3244, %fd3242, %fd3243;
	st.global.f64 	[%rd12], %fd3244;
	add.s32 	%r3498, %r486, -1;
	ld.global.u32 	%r3499, [%rd5];
	add.s32 	%r3500, %r2, %r3428;
	mad.lo.s32 	%r3501, %r3499, %r3498, %r3500;
	mul.wide.s32 	%rd3031, %r3501, 8;
	add.s64 	%rd3032, %rd2, %rd3031;
	ld.global.f64 	%fd3245, [%rd3032];
	add.f64 	%fd3826, %fd3245, %fd3244;
	st.global.f64 	[%rd12], %fd3826;
	ld.global.s8 	%r3502, [%rd3025+28];
	ld.global.u8 	%r3503, [%rd3023+1];
	ld.global.u8 	%r3504, [%rd3023];
	prmt.b32 	%r3505, %r3504, %r3503, 0x3340U;
	ld.global.u8 	%r3506, [%rd3025+27];
	prmt.b32 	%r3507, %r3506, 0, 0x3340U;
	prmt.b32 	%r3508, %r3505, %r3507, 0x5410U;
	dp4a.s32.u32 	%r3509, %r3508, %r3487, %r3502;
	mul.wide.s32 	%rd3033, %r3509, 8;
	add.s64 	%rd3034, %rd3027, %rd3033;
	ld.const.f64 	%fd3246, [%rd3034+15000];
	ld.global.s8 	%r3510, [%rd182+-1];
	ld.global.u8 	%r3511, [%rd181+27];
	ld.global.u8 	%r3512, [%rd181+26];
	prmt.b32 	%r3513, %r3512, %r3511, 0x3340U;
	ld.global.u8 	%r3514, [%rd182];
	prmt.b32 	%r3515, %r3514, 0, 0x3340U;
	prmt.b32 	%r3516, %r3513, %r3515, 0x5410U;
	dp4a.s32.u32 	%r3517, %r3516, %r3496, %r3510;
	mul.wide.s32 	%rd3035, %r3517, 8;
	add.s64 	%rd3036, %rd3027, %rd3035;
	ld.const.f64 	%fd3247, [%rd3036+15000];
	add.f64 	%fd3248, %fd3246, %fd3247;
	st.global.f64 	[%rd11], %fd3248;
	ld.global.u32 	%r3518, [%rd5];
	mad.lo.s32 	%r3519, %r3518, %r3498, %r3500;
	add.s32 	%r3520, %r3519, -625;
	mul.wide.s32 	%rd3037, %r3520, 8;
	add.s64 	%rd3038, %rd2, %rd3037;
	ld.global.f64 	%fd3249, [%rd3038];
	add.f64 	%fd3823, %fd3249, %fd3248;
	st.global.f64 	[%rd11], %fd3823;
	abs.f64 	%fd3250, %fd3823;
	setp.leu.f64 	%p1008, %fd3250, 0d41CDCD64FF800000;
	@%p1008 bra 	$L__BB1_1116;
	mov.b64 	%rd3039, 9218868437227405312;
	st.global.u64 	[%rd11], %rd3039;
	mov.b64 	%rd3040, -4616189618054758400;
	st.global.u64 	[%rd12], %rd3040;
	mov.f64 	%fd3823, 0d7FF0000000000000;
	mov.f64 	%fd3826, 0dBFF0000000000000;
$L__BB1_1116:
	add.f64 	%fd3253, %fd3823, 0d4069000000000000;
	add.f64 	%fd3254, %fd3826, 0dC016CCCCCCCCCCCD;
	ld.global.f64 	%fd3255, [%rd4+10016];
	add.f64 	%fd3256, %fd3254, %fd3255;
	div.rn.f64 	%fd3257, %fd3253, %fd3256;
	st.global.f64 	[%rd4+10056], %fd3257;
	ld.global.u32 	%r3521, [%rd5];
	mad.lo.s32 	%r3522, %r3521, %r477, %r482;
	mul.wide.s32 	%rd3041, %r3522, 8;
	add.s64 	%rd3042, %rd2, %rd3041;
	ld.global.f64 	%fd3258, [%rd3042];
	add.f64 	%fd3259, %fd3258, 0d4069000000000000;
	ld.global.f64 	%fd3260, [%rd3042+5000];
	add.f64 	%fd3261, %fd3260, 0dC016CCCCCCCCCCCD;
	add.f64 	%fd3262, %fd3261, %fd3255;
	div.rn.f64 	%fd3263, %fd3259, %fd3262;
	st.global.f64 	[%rd4+10064], %fd3263;
	setp.ge.f64 	%p1009, %fd3257, %fd3263;
	@%p1009 bra 	$L__BB1_1118;
	ld.global.f64 	%fd3826, [%rd7];
	bra.uni 	$L__BB1_1122;
$L__BB1_1118:
	st.global.f64 	[%rd7], %fd3826;
	st.global.f64 	[%rd8], %fd3823;
	bra.uni 	$L__BB1_1122;
$L__BB1_1119:
	mul.wide.s32 	%rd2997, %r490, 8;
	mov.u64 	%rd2998, parameter;
	add.s64 	%rd2999, %rd2998, %rd2997;
	ld.const.f64 	%fd3214, [%rd2999+24960];
	cvt.s64.s32 	%rd3000, %r486;
	add.s64 	%rd3001, %rd6, %rd3000;
	cvt.s64.s32 	%rd3002, %r3428;
	add.s64 	%rd3003, %rd6, %rd3002;
	ld.global.s8 	%r3432, [%rd3003+28];
	ld.global.u8 	%r3433, [%rd3001+1];
	ld.global.u8 	%r3434, [%rd3001];
	prmt.b32 	%r3435, %r3434, %r3433, 0x3340U;
	ld.global.u8 	%r3436, [%rd3003+27];
	prmt.b32 	%r3437, %r3436, 0, 0x3340U;
	prmt.b32 	%r3438, %r3435, %r3437, 0x5410U;
	mov.b32 	%r3439, 334205;
	dp4a.s32.u32 	%r3440, %r3438, %r3439, %r3432;
	mul.wide.s32 	%rd3004, %r3440, 8;
	add.s64 	%rd3005, %rd2998, %rd3004;
	ld.const.f64 	%fd3215, [%rd3005+30440];
	add.f64 	%fd3216, %fd3214, %fd3215;
	ld.global.s8 	%r3441, [%rd182+-1];
	ld.global.u8 	%r3442, [%rd181+27];
	ld.global.u8 	%r3443, [%rd181+26];
	prmt.b32 	%r3444, %r3443, %r3442, 0x3340U;
	ld.global.u8 	%r3445, [%rd182];
	prmt.b32 	%r3446, %r3445, 0, 0x3340U;
	prmt.b32 	%r3447, %r3444, %r3446, 0x5410U;
	mov.b32 	%r3448, 359705;
	dp4a.s32.u32 	%r3449, %r3447, %r3448, %r3441;
	mul.wide.s32 	%rd3006, %r3449, 8;
	add.s64 	%rd3007, %rd2998, %rd3006;
	ld.const.f64 	%fd3217, [%rd3007+30440];
	add.f64 	%fd3218, %fd3216, %fd3217;
	st.global.f64 	[%rd11], %fd3218;
	add.s32 	%r3450, %r486, -1;
	ld.global.u32 	%r3451, [%rd3+204];
	add.s32 	%r3452, %r1, %r3428;
	mad.lo.s32 	%r3453, %r3451, %r3450, %r3452;
	mul.wide.s32 	%rd3008, %r3453, 8;
	add.s64 	%rd3009, %rd2, %rd3008;
	ld.global.f64 	%fd3219, [%rd3009];
	add.f64 	%fd3825, %fd3219, %fd3218;
	st.global.f64 	[%rd11], %fd3825;
	ld.global.u32 	%r3454, [%rd3+244];
	mul.wide.s32 	%rd3010, %r3454, 8;
	add.s64 	%rd3011, %rd2998, %rd3010;
	ld.const.f64 	%fd3220, [%rd3011+24240];
	ld.global.s8 	%r3455, [%rd3003+28];
	ld.global.u8 	%r3456, [%rd3001+1];
	ld.global.u8 	%r3457, [%rd3001];
	prmt.b32 	%r3458, %r3457, %r3456, 0x3340U;
	ld.global.u8 	%r3459, [%rd3003+27];
	prmt.b32 	%r3460, %r3459, 0, 0x3340U;
	prmt.b32 	%r3461, %r3458, %r3460, 0x5410U;
	dp4a.s32.u32 	%r3462, %r3461, %r3439, %r3455;
	mul.wide.s32 	%rd3012, %r3462, 8;
	add.s64 	%rd3013, %rd2998, %rd3012;
	ld.const.f64 	%fd3221, [%rd3013+25440];
	add.f64 	%fd3222, %fd3220, %fd3221;
	ld.global.s8 	%r3463, [%rd182+-1];
	ld.global.u8 	%r3464, [%rd181+27];
	ld.global.u8 	%r3465, [%rd181+26];
	prmt.b32 	%r3466, %r3465, %r3464, 0x3340U;
	ld.global.u8 	%r3467, [%rd182];
	prmt.b32 	%r3468, %r3467, 0, 0x3340U;
	prmt.b32 	%r3469, %r3466, %r3468, 0x5410U;
	dp4a.s32.u32 	%r3470, %r3469, %r3448, %r3463;
	mul.wide.s32 	%rd3014, %r3470, 8;
	add.s64 	%rd3015, %rd2998, %rd3014;
	ld.const.f64 	%fd3223, [%rd3015+25440];
	add.f64 	%fd3224, %fd3222, %fd3223;
	ld.global.u32 	%r3471, [%rd3+236];
	ld.global.u32 	%r3472, [%rd3+240];
	sub.s32 	%r3473, %r3471, %r3472;
	abs.s32 	%r3474, %r3473;
	cvt.rn.f64.s32 	%fd3225, %r3474;
	fma.rn.f64 	%fd3226, %fd3225, 0dBFEEF3E864B31D04, %fd3224;
	st.global.f64 	[%rd12], %fd3226;
	ld.global.u32 	%r3475, [%rd3+204];
	mad.lo.s32 	%r3476, %r3475, %r3450, %r3452;
	add.s32 	%r3477, %r3476, 625;
	mul.wide.s32 	%rd3016, %r3477, 8;
	add.s64 	%rd3017, %rd2, %rd3016;
	ld.global.f64 	%fd3227, [%rd3017];
	add.f64 	%fd3826, %fd3227, %fd3226;
	st.global.f64 	[%rd12], %fd3826;
	abs.f64 	%fd3228, %fd3825;
	setp.leu.f64 	%p1007, %fd3228, 0d41CDCD64FF800000;
	@%p1007 bra 	$L__BB1_1121;
	mov.b64 	%rd3018, 9218868437227405312;
	st.global.u64 	[%rd11], %rd3018;
	mov.b64 	%rd3019, -4616189618054758400;
	st.global.u64 	[%rd12], %rd3019;
	mov.f64 	%fd3825, 0d7FF0000000000000;
	mov.f64 	%fd3826, 0dBFF0000000000000;
$L__BB1_1121:
	add.f64 	%fd3231, %fd3825, 0d4069000000000000;
	add.f64 	%fd3232, %fd3826, 0dC016CCCCCCCCCCCD;
	ld.global.f64 	%fd3233, [%rd4+10016];
	add.f64 	%fd3234, %fd3232, %fd3233;
	div.rn.f64 	%fd3235, %fd3231, %fd3234;
	st.global.f64 	[%rd4+10056], %fd3235;
	ld.global.u32 	%r3478, [%rd5];
	mad.lo.s32 	%r3479, %r3478, %r477, %r482;
	mul.wide.s32 	%rd3020, %r3479, 8;
	add.s64 	%rd3021, %rd2, %rd3020;
	ld.global.f64 	%fd3236, [%rd3021];
	add.f64 	%fd3237, %fd3236, 0d4069000000000000;
	ld.global.f64 	%fd3238, [%rd3021+5000];
	add.f64 	%fd3239, %fd3238, 0dC016CCCCCCCCCCCD;
	add.f64 	%fd3240, %fd3239, %fd3233;
	div.rn.f64 	%fd3241, %fd3237, %fd3240;
	st.global.f64 	[%rd4+10064], %fd3241;
	st.global.f64 	[%rd4+10040], %fd3826;
	st.global.f64 	[%rd4+10048], %fd3825;
$L__BB1_1122:
	ld.global.u32 	%r3565, [%rd5];
	mad.lo.s32 	%r3566, %r3565, %r477, %r483;
	mul.wide.s32 	%rd3101, %r3566, 8;
	add.s64 	%rd183, %rd2, %rd3101;
	ld.global.f64 	%fd661, [%rd183];
	abs.f64 	%fd3310, %fd661;
	abs.f64 	%fd3311, %fd3826;
	max.f64 	%fd3313, %fd3310, %fd3311;
	setp.leu.f64 	%p1021, %fd3313, 0d41CDCD64FF800000;
	@%p1021 bra 	$L__BB1_1124;
	mov.b32 	%r3576, 0;
	st.global.u32 	[%rd3+248], %r3576;
	bra.uni 	$L__BB1_1130;
$L__BB1_1124:
	sub.f64 	%fd3314, %fd661, %fd3826;
	abs.f64 	%fd3315, %fd3314;
	setp.geu.f64 	%p1022, %fd3315, 0d3EE4F8B588E368F1;
	@%p1022 bra 	$L__BB1_1516;
	mov.b32 	%r3568, 1;
	st.global.u32 	[%rd3+248], %r3568;
	ld.global.f64 	%fd662, [%rd183+-5000];
	ld.global.f64 	%fd663, [%rd8];
	abs.f64 	%fd3316, %fd662;
	abs.f64 	%fd3317, %fd663;
	max.f64 	%fd3319, %fd3316, %fd3317;
	setp.gt.f64 	%p1023, %fd3319, 0d41CDCD64FF800000;
	@%p1023 bra 	$L__BB1_1126;
	bra.uni 	$L__BB1_1127;
$L__BB1_1126:
	mov.b32 	%r3575, 0;
	st.global.u32 	[%rd3+248], %r3575;
	bra.uni 	$L__BB1_1130;
$L__BB1_1127:
	sub.f64 	%fd3320, %fd662, %fd663;
	abs.f64 	%fd3321, %fd3320;
	setp.geu.f64 	%p1024, %fd3321, 0d3EE4F8B588E368F1;
	@%p1024 bra 	$L__BB1_1129;
	ld.param.u64 	%rd3386, [_Z15check_structurePcPiS0_iiPdS0_S_S0__param_5];
	ld.param.u32 	%r3978, [_Z15check_structurePcPiS0_iiPdS0_S_S0__param_3];
	mov.b32 	%r3570, 1;
	st.global.u32 	[%rd3+248], %r3570;
	ld.global.u32 	%r4155, [%rd3+220];
	ld.global.u32 	%r4154, [%rd3+224];
	mad.lo.s32 	%r3571, %r3978, -1183, %r1;
	add.s32 	%r3572, %r3571, %r4155;
	cvta.to.global.u64 	%rd3102, %rd3386;
	mul.wide.s32 	%rd3103, %r3572, 4;
	add.s64 	%rd3104, %rd3102, %rd3103;
	st.global.u32 	[%rd3104], %r4154;
	add.s32 	%r3573, %r3571, %r4154;
	add.s32 	%r3574, %r3573, 25;
	mul.wide.s32 	%rd3105, %r3574, 4;
	add.s64 	%rd3106, %rd3102, %rd3105;
	st.global.u32 	[%rd3106], %r4155;
	st.global.u32 	[%rd3+228], %r3570;
	bra.uni 	$L__BB1_1131;
$L__BB1_1129:
	mov.b32 	%r3569, 0;
	st.global.u32 	[%rd3+248], %r3569;
$L__BB1_1130:
	ld.global.u32 	%r3577, [%rd3+220];
	add.s32 	%r4164, %r3577, -1;
	st.global.u32 	[%rd3+220], %r4164;
	ld.global.u32 	%r3578, [%rd3+224];
	add.s32 	%r4163, %r3578, 1;
	st.global.u32 	[%rd3+224], %r4163;
	ld.global.u32 	%r3579, [%rd3+228];
	setp.eq.s32 	%p1025, %r3579, 0;
	@%p1025 bra 	$L__BB1_1099;
$L__BB1_1131:
	ld.global.u32 	%r3580, [%rd3+216];
	add.s32 	%r4158, %r3580, 1;
	st.global.u32 	[%rd3+216], %r4158;
	@%p9 bra 	$L__BB1_1095;
	bra.uni 	$L__BB1_1036;
$L__BB1_1132:
	ld.param.u32 	%r3956, [_Z15check_structurePcPiS0_iiPdS0_S_S0__param_2];
	ld.param.u64 	%rd3375, [_Z15check_structurePcPiS0_iiPdS0_S_S0__param_1];
	ld.param.u64 	%rd3370, [_Z15check_structurePcPiS0_iiPdS0_S_S0__param_0];
	cvta.to.global.u64 	%rd184, %rd3370;
	ld.global.u32 	%r2571, [%rd3+260];
	shl.b32 	%r2572, %r2571, 2;
	shl.b32 	%r2573, %r3956, 5;
	mov.u32 	%r2574, _ZZ4LAMPPcPiS0_S0_PdS0_S_PfE4turn;
	add.s32 	%r2575, %r2574, %r2573;
	add.s32 	%r2576, %r2575, %r2572;
	ld.shared.u32 	%r2577, [%r2576];
	ld.global.u32 	%r2578, [%rd3+256];
	shl.b32 	%r2579, %r2578, 2;
	add.s32 	%r2580, %r2575, %r2579;
	ld.shared.u32 	%r512, [%r2580];
	mul.wide.s32 	%rd2194, %r2571, 4;
	mov.u64 	%rd2195, const_int;
	add.s64 	%rd2196, %rd2195, %rd2194;
	ld.const.u32 	%r513, [%rd2196+44];
	mul.wide.s32 	%rd2197, %r2578, 4;
	add.s64 	%rd2198, %rd2195, %rd2197;
	ld.const.u32 	%r514, [%rd2198+44];
	mul.lo.s32 	%r2581, %r2577, 10;
	cvta.to.global.u64 	%rd185, %rd3375;
	mul.wide.s32 	%rd2199, %r2581, 4;
	add.s64 	%rd186, %rd185, %rd2199;
	ld.global.u32 	%r515, [%rd186];
	ld.global.u32 	%r516, [%rd186+4];
	mov.b32 	%r2582, 0;
	st.global.u32 	[%rd3+216], %r2582;
	and.b32  	%r2583, %r516, -2147483647;
	setp.ne.s32 	%p717, %r2583, 1;
	@%p717 bra 	$L__BB1_1134;
	mov.b32 	%r2614, 0;
	st.global.u32 	[%rd3+248], %r2614;
	bra.uni 	$L__BB1_1145;
$L__BB1_1134:
	mov.b32 	%r2584, 1;
	st.global.u32 	[%rd3+248], %r2584;
	setp.lt.s32 	%p718, %r516, 2;
	@%p718 bra 	$L__BB1_1149;
	add.s32 	%r517, %r516, %r515;
	shr.u32 	%r2586, %r516, 31;
	add.s32 	%r2587, %r516, %r2586;
	shr.s32 	%r518, %r2587, 1;
	mov.b32 	%r519, 0;
$L__BB1_1136:
	add.s32 	%r2588, %r519, %r515;
	cvt.s64.s32 	%rd2200, %r2588;
	add.s64 	%rd2201, %rd184, %rd2200;
	ld.global.u8 	%rs49, [%rd2201];
	setp.ne.s16 	%p719, %rs49, 65;
	not.b32 	%r2589, %r519;
	add.s32 	%r2590, %r517, %r2589;
	cvt.s64.s32 	%rd2202, %r2590;
	add.s64 	%rd2203, %rd184, %rd2202;
	ld.global.u8 	%rs50, [%rd2203];
	@%p719 bra 	$L__BB1_1138;
	setp.ne.s16 	%p720, %rs50, 84;
	@%p720 bra 	$L__BB1_1141;
$L__BB1_1138:
	setp.ne.s16 	%p721, %rs49, 84;
	@%p721 bra 	$L__BB1_1140;
	setp.ne.s16 	%p722, %rs50, 65;
	@%p722 bra 	$L__BB1_1141;
$L__BB1_1140:
	setp.eq.s16 	%p723, %rs49, 84;
	setp.eq.s16 	%p724, %rs49, 65;
	setp.ne.s16 	%p725, %rs50, 65;
	or.pred  	%p726, %p725, %p723;
	setp.ne.s16 	%p727, %rs50, 84;
	or.pred  	%p728, %p727, %p724;
	and.pred  	%p729, %p726, %p728;
	@%p729 bra 	$L__BB1_1142;
$L__BB1_1141:
	mov.b32 	%r2591, 0;
	st.global.u32 	[%rd3+248], %r2591;
	bra.uni 	$L__BB1_1145;
$L__BB1_1142:
	setp.eq.s16 	%p730, %rs49, 67;
	setp.ne.s16 	%p731, %rs50, 71;
	and.pred  	%p732, %p731, %p730;
	@%p732 bra 	$L__BB1_1144;
	setp.eq.s16 	%p735, %rs49, 71;
	setp.ne.s16 	%p736, %rs50, 67;
	xor.pred  	%p737, %p735, %p736;
	or.pred  	%p738, %p731, %p730;
	and.pred  	%p739, %p737, %p738;
	@%p739 bra 	$L__BB1_1148;
$L__BB1_1144:
	mov.b32 	%r2613, 0;
	st.global.u32 	[%rd3+248], %r2613;
$L__BB1_1145:
	setp.gt.u32 	%p769, %r3, 2146435070;
	mov.f64 	%fd3829, %fd2;
	@%p769 bra 	$L__BB1_1147;
	setp.gt.u32 	%p770, %r5, 1073127582;
	selp.f64 	%fd2603, %fd4, %fd3, %p770;
	selp.u32 	%r2615, 1, 0, %p770;
	add.s32 	%r2616, %r4, %r2615;
	add.f64 	%fd2604, %fd2603, 0dBFF0000000000000;
	add.f64 	%fd2605, %fd2603, 0d3FF0000000000000;
	rcp.approx.ftz.f64 	%fd2606, %fd2605;
	neg.f64 	%fd2607, %fd2605;
	fma.rn.f64 	%fd2608, %fd2607, %fd2606, 0d3FF0000000000000;
	fma.rn.f64 	%fd2609, %fd2608, %fd2608, %fd2608;
	fma.rn.f64 	%fd2610, %fd2609, %fd2606, %fd2606;
	mul.f64 	%fd2611, %fd2604, %fd2610;
	fma.rn.f64 	%fd2612, %fd2604, %fd2610, %fd2611;
	mul.f64 	%fd2613, %fd2612, %fd2612;
	fma.rn.f64 	%fd2614, %fd2613, 0d3EB1380B3AE80F1E, 0d3ED0EE258B7A8B04;
	fma.rn.f64 	%fd2615, %fd2614, %fd2613, 0d3EF3B2669F02676F;
	fma.rn.f64 	%fd2616, %fd2615, %fd2613, 0d3F1745CBA9AB0956;
	fma.rn.f64 	%fd2617, %fd2616, %fd2613, 0d3F3C71C72D1B5154;
	fma.rn.f64 	%fd2618, %fd2617, %fd2613, 0d3F624924923BE72D;
	fma.rn.f64 	%fd2619, %fd2618, %fd2613, 0d3F8999999999A3C4;
	fma.rn.f64 	%fd2620, %fd2619, %fd2613, 0d3FB5555555555554;
	sub.f64 	%fd2621, %fd2604, %fd2612;
	add.f64 	%fd2622, %fd2621, %fd2621;
	neg.f64 	%fd2623, %fd2612;
	fma.rn.f64 	%fd2624, %fd2623, %fd2604, %fd2622;
	mul.f64 	%fd2625, %fd2610, %fd2624;
	mul.f64 	%fd2626, %fd2613, %fd2620;
	fma.rn.f64 	%fd2627, %fd2626, %fd2612, %fd2625;
	xor.b32  	%r2617, %r2616, -2147483648;
	mov.b32 	%r2618, 1127219200;
	mov.b64 	%fd2628, {%r2617, %r2618};
	sub.f64 	%fd2629, %fd2628, %fd1;
	fma.rn.f64 	%fd2630, %fd2629, 0d3FE62E42FEFA39EF, %fd2612;
	fma.rn.f64 	%fd2631, %fd2629, 0dBFE62E42FEFA39EF, %fd2630;
	sub.f64 	%fd2632, %fd2631, %fd2612;
	sub.f64 	%fd2633, %fd2627, %fd2632;
	fma.rn.f64 	%fd2634, %fd2629, 0d3C7ABC9E3B39803F, %fd2633;
	add.f64 	%fd3829, %fd2630, %fd2634;
$L__BB1_1147:
	mul.f64 	%fd2635, %fd3829, 0d3FFFCB923A29C77A;
	st.global.f64 	[%rd4+10016], %fd2635;
	bra.uni 	$L__BB1_1169;
$L__BB1_1148:
	add.s32 	%r519, %r519, 1;
	st.global.u32 	[%rd3+216], %r519;
	setp.lt.s32 	%p740, %r519, %r518;
	@%p740 bra 	$L__BB1_1136;
$L__BB1_1149:
	mul.lo.s32 	%r2592, %r512, 10;
	mul.wide.s32 	%rd2204, %r2592, 4;
	add.s64 	%rd2205, %rd185, %rd2204;
	ld.global.u32 	%r521, [%rd2205];
	ld.global.u32 	%r522, [%rd2205+4];
	mov.b32 	%r2593, 0;
	st.global.u32 	[%rd3+216], %r2593;
	and.b32  	%r2594, %r522, -2147483647;
	setp.ne.s32 	%p741, %r2594, 1;
	@%p741 bra 	$L__BB1_1151;
	mov.b32 	%r2608, 0;
	st.global.u32 	[%rd3+248], %r2608;
	bra.uni 	$L__BB1_1159;
$L__BB1_1151:
	mov.b32 	%r2595, 1;
	st.global.u32 	[%rd3+248], %r2595;
	setp.lt.s32 	%p742, %r522, 2;
	@%p742 bra 	$L__BB1_1166;
	add.s32 	%r523, %r522, %r521;
	shr.u32 	%r2597, %r522, 31;
	add.s32 	%r2598, %r522, %r2597;
	shr.s32 	%r524, %r2598, 1;
	mov.b32 	%r525, 0;
$L__BB1_1153:
	add.s32 	%r2599, %r525, %r521;
	cvt.s64.s32 	%rd2206, %r2599;
	add.s64 	%rd2207, %rd184, %rd2206;
	ld.global.u8 	%rs51, [%rd2207];
	setp.ne.s16 	%p743, %rs51, 65;
	not.b32 	%r2600, %r525;
	add.s32 	%r2601, %r523, %r2600;
	cvt.s64.s32 	%rd2208, %r2601;
	add.s64 	%rd2209, %rd184, %rd2208;
	ld.global.u8 	%rs52, [%rd2209];
	@%p743 bra 	$L__BB1_1155;
	setp.ne.s16 	%p744, %rs52, 84;
	@%p744 bra 	$L__BB1_1158;
$L__BB1_1155:
	setp.ne.s16 	%p745, %rs51, 84;
	@%p745 bra 	$L__BB1_1157;
	setp.ne.s16 	%p746, %rs52, 65;
	@%p746 bra 	$L__BB1_1158;
$L__BB1_1157:
	setp.eq.s16 	%p747, %rs51, 84;
	setp.eq.s16 	%p748, %rs51, 65;
	setp.ne.s16 	%p749, %rs52, 65;
	or.pred  	%p750, %p749, %p747;
	setp.ne.s16 	%p751, %rs52, 84;
	or.pred  	%p752, %p751, %p748;
	and.pred  	%p753, %p750, %p752;
	@%p753 bra 	$L__BB1_1162;
$L__BB1_1158:
	mov.b32 	%r2602, 0;
	st.global.u32 	[%rd3+248], %r2602;
$L__BB1_1159:
	setp.gt.u32 	%p767, %r3, 2146435070;
	mov.f64 	%fd3831, %fd2;
	@%p767 bra 	$L__BB1_1161;
	setp.gt.u32 	%p768, %r5, 1073127582;
	selp.f64 	%fd2570, %fd4, %fd3, %p768;
	selp.u32 	%r2609, 1, 0, %p768;
	add.s32 	%r2610, %r4, %r2609;
	add.f64 	%fd2571, %fd2570, 0dBFF0000000000000;
	add.f64 	%fd2572, %fd2570, 0d3FF0000000000000;
	rcp.approx.ftz.f64 	%fd2573, %fd2572;
	neg.f64 	%fd2574, %fd2572;
	fma.rn.f64 	%fd2575, %fd2574, %fd2573, 0d3FF0000000000000;
	fma.rn.f64 	%fd2576, %fd2575, %fd2575, %fd2575;
	fma.rn.f64 	%fd2577, %fd2576, %fd2573, %fd2573;
	mul.f64 	%fd2578, %fd2571, %fd2577;
	fma.rn.f64 	%fd2579, %fd2571, %fd2577, %fd2578;
	mul.f64 	%fd2580, %fd2579, %fd2579;
	fma.rn.f64 	%fd2581, %fd2580, 0d3EB1380B3AE80F1E, 0d3ED0EE258B7A8B04;
	fma.rn.f64 	%fd2582, %fd2581, %fd2580, 0d3EF3B2669F02676F;
	fma.rn.f64 	%fd2583, %fd2582, %fd2580, 0d3F1745CBA9AB0956;
	fma.rn.f64 	%fd2584, %fd2583, %fd2580, 0d3F3C71C72D1B5154;
	fma.rn.f64 	%fd2585, %fd2584, %fd2580, 0d3F624924923BE72D;
	fma.rn.f64 	%fd2586, %fd2585, %fd2580, 0d3F8999999999A3C4;
	fma.rn.f64 	%fd2587, %fd2586, %fd2580, 0d3FB5555555555554;
	sub.f64 	%fd2588, %fd2571, %fd2579;
	add.f64 	%fd2589, %fd2588, %fd2588;
	neg.f64 	%fd2590, %fd2579;
	fma.rn.f64 	%fd2591, %fd2590, %fd2571, %fd2589;
	mul.f64 	%fd2592, %fd2577, %fd2591;
	mul.f64 	%fd2593, %fd2580, %fd2587;
	fma.rn.f64 	%fd2594, %fd2593, %fd2579, %fd2592;
	xor.b32  	%r2611, %r2610, -2147483648;
	mov.b32 	%r2612, 1127219200;
	mov.b64 	%fd2595, {%r2611, %r2612};
	sub.f64 	%fd2596, %fd2595, %fd1;
	fma.rn.f64 	%fd2597, %fd2596, 0d3FE62E42FEFA39EF, %fd2579;
	fma.rn.f64 	%fd2598, %fd2596, 0dBFE62E42FEFA39EF, %fd2597;
	sub.f64 	%fd2599, %fd2598, %fd2579;
	sub.f64 	%fd2600, %fd2594, %fd2599;
	fma.rn.f64 	%fd2601, %fd2596, 0d3C7ABC9E3B39803F, %fd2600;
	add.f64 	%fd3831, %fd2597, %fd2601;
$L__BB1_1161:
	mul.f64 	%fd2602, %fd3831, 0d3FFFCB923A29C77A;
	st.global.f64 	[%rd4+10016], %fd2602;
	bra.uni 	$L__BB1_1169;
$L__BB1_1162:
	setp.eq.s16 	%p754, %rs51, 67;
	setp.ne.s16 	%p755, %rs52, 71;
	and.pred  	%p756, %p755, %p754;
	@%p756 bra 	$L__BB1_1164;
	setp.eq.s16 	%p759, %rs51, 71;
	setp.ne.s16 	%p760, %rs52, 67;
	xor.pred  	%p761, %p759, %p760;
	or.pred  	%p762, %p755, %p754;
	and.pred  	%p763, %p761, %p762;
	@%p763 bra 	$L__BB1_1165;
$L__BB1_1164:
	mov.b32 	%r2607, 0;
	st.global.u32 	[%rd3+248], %r2607;
	bra.uni 	$L__BB1_1159;
$L__BB1_1165:
	add.s32 	%r525, %r525, 1;
	st.global.u32 	[%rd3+216], %r525;
	setp.lt.s32 	%p764, %r525, %r524;
	@%p764 bra 	$L__BB1_1153;
$L__BB1_1166:
	setp.gt.u32 	%p765, %r6, 2146435070;
	mov.f64 	%fd3830, %fd5;
	@%p765 bra 	$L__BB1_1168;
	setp.gt.u32 	%p766, %r8, 1073127582;
	selp.f64 	%fd2537, %fd7, %fd6, %p766;
	selp.u32 	%r2603, 1, 0, %p766;
	add.s32 	%r2604, %r7, %r2603;
	add.f64 	%fd2538, %fd2537, 0dBFF0000000000000;
	add.f64 	%fd2539, %fd2537, 0d3FF0000000000000;
	rcp.approx.ftz.f64 	%fd2540, %fd2539;
	neg.f64 	%fd2541, %fd2539;
	fma.rn.f64 	%fd2542, %fd2541, %fd2540, 0d3FF0000000000000;
	fma.rn.f64 	%fd2543, %fd2542, %fd2542, %fd2542;
	fma.rn.f64 	%fd2544, %fd2543, %fd2540, %fd2540;
	mul.f64 	%fd2545, %fd2538, %fd2544;
	fma.rn.f64 	%fd2546, %fd2538, %fd2544, %fd2545;
	mul.f64 	%fd2547, %fd2546, %fd2546;
	fma.rn.f64 	%fd2548, %fd2547, 0d3EB1380B3AE80F1E, 0d3ED0EE258B7A8B04;
	fma.rn.f64 	%fd2549, %fd2548, %fd2547, 0d3EF3B2669F02676F;
	fma.rn.f64 	%fd2550, %fd2549, %fd2547, 0d3F1745CBA9AB0956;
	fma.rn.f64 	%fd2551, %fd2550, %fd2547, 0d3F3C71C72D1B5154;
	fma.rn.f64 	%fd2552, %fd2551, %fd2547, 0d3F624924923BE72D;
	fma.rn.f64 	%fd2553, %fd2552, %fd2547, 0d3F8999999999A3C4;
	fma.rn.f64 	%fd2554, %fd2553, %fd2547, 0d3FB5555555555554;
	sub.f64 	%fd2555, %fd2538, %fd2546;
	add.f64 	%fd2556, %fd2555, %fd2555;
	neg.f64 	%fd2557, %fd2546;
	fma.rn.f64 	%fd2558, %fd2557, %fd2538, %fd2556;
	mul.f64 	%fd2559, %fd2544, %fd2558;
	mul.f64 	%fd2560, %fd2547, %fd2554;
	fma.rn.f64 	%fd2561, %fd2560, %fd2546, %fd2559;
	xor.b32  	%r2605, %r2604, -2147483648;
	mov.b32 	%r2606, 1127219200;
	mov.b64 	%fd2562, {%r2605, %r2606};
	sub.f64 	%fd2563, %fd2562, %fd1;
	fma.rn.f64 	%fd2564, %fd2563, 0d3FE62E42FEFA39EF, %fd2546;
	fma.rn.f64 	%fd2565, %fd2563, 0dBFE62E42FEFA39EF, %fd2564;
	sub.f64 	%fd2566, %fd2565, %fd2546;
	sub.f64 	%fd2567, %fd2561, %fd2566;
	fma.rn.f64 	%fd2568, %fd2563, 0d3C7ABC9E3B39803F, %fd2567;
	add.f64 	%fd3830, %fd2564, %fd2568;
$L__BB1_1168:
	mul.f64 	%fd2569, %fd3830, 0d3FFFCB923A29C77A;
	st.global.f64 	[%rd4+10016], %fd2569;
$L__BB1_1169:
	ld.global.u32 	%r527, [%rd186+4];
	st.global.u32 	[%rd3+200], %r527;
	mul.lo.s32 	%r2619, %r512, 10;
	mul.wide.s32 	%rd2210, %r2619, 4;
	add.s64 	%rd187, %rd185, %rd2210;
	ld.global.u32 	%r2620, [%rd187+4];
	st.global.u32 	[%rd3+204], %r2620;
	setp.eq.s32 	%p771, %r513, 1;
	@%p771 bra 	$L__BB1_1175;
	setp.lt.s32 	%p772, %r527, 1;
	@%p772 bra 	$L__BB1_1196;
	mov.b32 	%r4178, 1;
$L__BB1_1172:
	mov.u32 	%r530, %r4178;
	ld.global.u32 	%r2622, [%rd186];
	ld.global.u32 	%r2623, [%rd186+4];
	sub.s32 	%r2624, %r2622, %r530;
	add.s32 	%r2625, %r2624, %r2623;
	cvt.s64.s32 	%rd2211, %r2625;
	add.s64 	%rd2212, %rd184, %rd2211;
	ld.global.u8 	%rs354, [%rd2212];
	setp.gt.s16 	%p773, %rs354, 70;
	@%p773 bra 	$L__BB1_1190;
	setp.eq.s16 	%p776, %rs354, 65;
	@%p776 bra 	$L__BB1_1174;
	bra.uni 	$L__BB1_1188;
$L__BB1_1174:
	cvt.u64.u32 	%rd2219, %r530;
	add.s64 	%rd2220, %rd6, %rd2219;
	mov.b16 	%rs358, 3;
	st.global.u8 	[%rd2220], %rs358;
	bra.uni 	$L__BB1_1195;
$L__BB1_1175:
	setp.lt.s32 	%p779, %r527, 1;
	@%p779 bra 	$L__BB1_1196;
	mov.b32 	%r4177, 1;
$L__BB1_1177:
	mov.u32 	%r528, %r4177;
	ld.global.u32 	%r2628, [%rd186];
	add.s32 	%r2629, %r528, %r2628;
	add.s32 	%r2630, %r2629, -1;
	cvt.s64.s32 	%rd2223, %r2630;
	add.s64 	%rd2224, %rd184, %rd2223;
	ld.global.u8 	%rs360, [%rd2224];
	setp.gt.s16 	%p780, %rs360, 70;
	@%p780 bra 	$L__BB1_1181;
	setp.eq.s16 	%p783, %rs360, 65;
	@%p783 bra 	$L__BB1_1184;
	setp.eq.s16 	%p784, %rs360, 67;
	@%p784 bra 	$L__BB1_1180;
	bra.uni 	$L__BB1_1186;
$L__BB1_1180:
	cvt.s64.s32 	%rd2229, %r528;
	add.s64 	%rd2230, %rd6, %rd2229;
	mov.b16 	%rs363, 1;
	st.global.u8 	[%rd2230], %rs363;
	bra.uni 	$L__BB1_1187;
$L__BB1_1181:
	setp.eq.s16 	%p781, %rs360, 71;
	@%p781 bra 	$L__BB1_1185;
	setp.eq.s16 	%p782, %rs360, 84;
	@%p782 bra 	$L__BB1_1183;
	bra.uni 	$L__BB1_1186;
$L__BB1_1183:
	cvt.s64.s32 	%rd2225, %r528;
	add.s64 	%rd2226, %rd6, %rd2225;
	mov.b16 	%rs361, 3;
	st.global.u8 	[%rd2226], %rs361;
	bra.uni 	$L__BB1_1187;
$L__BB1_1184:
	cvt.s64.s32 	%rd2231, %r528;
	add.s64 	%rd2232, %rd6, %rd2231;
	mov.b16 	%rs364, 0;
	st.global.u8 	[%rd2232], %rs364;
	bra.uni 	$L__BB1_1187;
$L__BB1_1185:
	cvt.s64.s32 	%rd2227, %r528;
	add.s64 	%rd2228, %rd6, %rd2227;
	mov.b16 	%rs362, 2;
	st.global.u8 	[%rd2228], %rs362;
	bra.uni 	$L__BB1_1187;
$L__BB1_1186:
	cvt.s64.s32 	%rd2233, %r528;
	add.s64 	%rd2234, %rd6, %rd2233;
	mov.b16 	%rs365, 4;
	st.global.u8 	[%rd2234], %rs365;
$L__BB1_1187:
	add.s32 	%r4177, %r528, 1;
	ld.global.u32 	%r2631, [%rd3+200];
	setp.lt.s32 	%p785, %r528, %r2631;
	@%p785 bra 	$L__BB1_1177;
	bra.uni 	$L__BB1_1196;
$L__BB1_1188:
	setp.eq.s16 	%p777, %rs354, 67;
	@%p777 bra 	$L__BB1_1189;
	bra.uni 	$L__BB1_1194;
$L__BB1_1189:
	cvt.u64.u32 	%rd2217, %r530;
	add.s64 	%rd2218, %rd6, %rd2217;
	mov.b16 	%rs357, 2;
	st.global.u8 	[%rd2218], %rs357;
	bra.uni 	$L__BB1_1195;
$L__BB1_1190:
	setp.eq.s16 	%p774, %rs354, 71;
	@%p774 bra 	$L__BB1_1193;
	setp.ne.s16 	%p775, %rs354, 84;
	@%p775 bra 	$L__BB1_1194;
	cvt.u64.u32 	%rd2213, %r530;
	add.s64 	%rd2214, %rd6, %rd2213;
	mov.b16 	%rs355, 0;
	st.global.u8 	[%rd2214], %rs355;
	bra.uni 	$L__BB1_1195;
$L__BB1_1193:
	cvt.u64.u32 	%rd2215, %r530;
	add.s64 	%rd2216, %rd6, %rd2215;
	mov.b16 	%rs356, 1;
	st.global.u8 	[%rd2216], %rs356;
	bra.uni 	$L__BB1_1195;
$L__BB1_1194:
	cvt.u64.u32 	%rd2221, %r530;
	add.s64 	%rd2222, %rd6, %rd2221;
	mov.b16 	%rs359, 4;
	st.global.u8 	[%rd2222], %rs359;
$L__BB1_1195:
	add.s32 	%r4178, %r530, 1;
	ld.global.u32 	%r2626, [%rd3+200];
	setp.lt.s32 	%p778, %r530, %r2626;
	@%p778 bra 	$L__BB1_1172;
$L__BB1_1196:
	setp.eq.s32 	%p786, %r514, 1;
	@%p786 bra 	$L__BB1_1202;
	ld.global.u32 	%r4181, [%rd5];
	setp.lt.s32 	%p787, %r4181, 1;
	@%p787 bra 	$L__BB1_1223;
	mov.b32 	%r4180, 1;
$L__BB1_1199:
	mov.u32 	%r537, %r4180;
	ld.global.u32 	%r2633, [%rd187];
	add.s32 	%r2634, %r537, %r2633;
	add.s32 	%r2635, %r2634, -1;
	cvt.s64.s32 	%rd2235, %r2635;
	add.s64 	%rd2236, %rd184, %rd2235;
	ld.global.u8 	%rs366, [%rd2236];
	setp.gt.s16 	%p788, %rs366, 70;
	@%p788 bra 	$L__BB1_1217;
	setp.eq.s16 	%p791, %rs366, 65;
	@%p791 bra 	$L__BB1_1201;
	bra.uni 	$L__BB1_1215;
$L__BB1_1201:
	cvt.s64.s32 	%rd2243, %r537;
	add.s64 	%rd2244, %rd6, %rd2243;
	mov.b16 	%rs370, 3;
	st.global.u8 	[%rd2244+27], %rs370;
	bra.uni 	$L__BB1_1222;
$L__BB1_1202:
	ld.global.u32 	%r4181, [%rd5];
	setp.lt.s32 	%p794, %r4181, 1;
	@%p794 bra 	$L__BB1_1223;
	mov.b32 	%r4179, 1;
$L__BB1_1204:
	mov.u32 	%r534, %r4179;
	ld.global.u32 	%r2637, [%rd187];
	ld.global.u32 	%r2638, [%rd187+4];
	sub.s32 	%r2639, %r2637, %r534;
	add.s32 	%r2640, %r2639, %r2638;
	cvt.s64.s32 	%rd2247, %r2640;
	add.s64 	%rd2248, %rd184, %rd2247;
	ld.global.u8 	%rs372, [%rd2248];
	setp.gt.s16 	%p795, %rs372, 70;
	@%p795 bra 	$L__BB1_1208;
	setp.eq.s16 	%p798, %rs372, 65;
	@%p798 bra 	$L__BB1_1211;
	setp.eq.s16 	%p799, %rs372, 67;
	@%p799 bra 	$L__BB1_1207;
	bra.uni 	$L__BB1_1213;
$L__BB1_1207:
	cvt.u64.u32 	%rd2253, %r534;
	add.s64 	%rd2254, %rd6, %rd2253;
	mov.b16 	%rs375, 1;
	st.global.u8 	[%rd2254+27], %rs375;
	bra.uni 	$L__BB1_1214;
$L__BB1_1208:
	setp.eq.s16 	%p796, %rs372, 71;
	@%p796 bra 	$L__BB1_1212;
	setp.eq.s16 	%p797, %rs372, 84;
	@%p797 bra 	$L__BB1_1210;
	bra.uni 	$L__BB1_1213;
$L__BB1_1210:
	cvt.u64.u32 	%rd2249, %r534;
	add.s64 	%rd2250, %rd6, %rd2249;
	mov.b16 	%rs373, 3;
	st.global.u8 	[%rd2250+27], %rs373;
	bra.uni 	$L__BB1_1214;
$L__BB1_1211:
	cvt.u64.u32 	%rd2255, %r534;
	add.s64 	%rd2256, %rd6, %rd2255;
	mov.b16 	%rs376, 0;
	st.global.u8 	[%rd2256+27], %rs376;
	bra.uni 	$L__BB1_1214;
$L__BB1_1212:
	cvt.u64.u32 	%rd2251, %r534;
	add.s64 	%rd2252, %rd6, %rd2251;
	mov.b16 	%rs374, 2;
	st.global.u8 	[%rd2252+27], %rs374;
	bra.uni 	$L__BB1_1214;
$L__BB1_1213:
	cvt.u64.u32 	%rd2257, %r534;
	add.s64 	%rd2258, %rd6, %rd2257;
	mov.b16 	%rs377, 4;
	st.global.u8 	[%rd2258+27], %rs377;
$L__BB1_1214:
	add.s32 	%r4179, %r534, 1;
	ld.global.u32 	%r4181, [%rd5];
	setp.lt.s32 	%p800, %r534, %r4181;
	@%p800 bra 	$L__BB1_1204;
	bra.uni 	$L__BB1_1223;
$L__BB1_1215:
	setp.eq.s16 	%p792, %rs366, 67;
	@%p792 bra 	$L__BB1_1216;
	bra.uni 	$L__BB1_1221;
$L__BB1_1216:
	cvt.s64.s32 	%rd2241, %r537;
	add.s64 	%rd2242, %rd6, %rd2241;
	mov.b16 	%rs369, 2;
	st.global.u8 	[%rd2242+27], %rs369;
	bra.uni 	$L__BB1_1222;
$L__BB1_1217:
	setp.eq.s16 	%p789, %rs366, 71;
	@%p789 bra 	$L__BB1_1220;
	setp.ne.s16 	%p790, %rs366, 84;
	@%p790 bra 	$L__BB1_1221;
	cvt.s64.s32 	%rd2237, %r537;
	add.s64 	%rd2238, %rd6, %rd2237;
	mov.b16 	%rs367, 0;
	st.global.u8 	[%rd2238+27], %rs367;
	bra.uni 	$L__BB1_1222;
$L__BB1_1220:
	cvt.s64.s32 	%rd2239, %r537;
	add.s64 	%rd2240, %rd6, %rd2239;
	mov.b16 	%rs368, 1;
	st.global.u8 	[%rd2240+27], %rs368;
	bra.uni 	$L__BB1_1222;
$L__BB1_1221:
	cvt.s64.s32 	%rd2245, %r537;
	add.s64 	%rd2246, %rd6, %rd2245;
	mov.b16 	%rs371, 4;
	st.global.u8 	[%rd2246+27], %rs371;
$L__BB1_1222:
	add.s32 	%r4180, %r537, 1;
	ld.global.u32 	%r4181, [%rd5];
	setp.lt.s32 	%p793, %r537, %r4181;
	@%p793 bra 	$L__BB1_1199;
$L__BB1_1223:
	ld.param.u32 	%r3970, [_Z15check_structurePcPiS0_iiPdS0_S_S0__param_3];
	mul.lo.s32 	%r2641, %r3970, 54;
	add.s32 	%r2642, %r2641, %r4181;
	add.s32 	%r2643, %r2642, 28;
	cvt.s64.s32 	%rd2259, %r2643;
	add.s64 	%rd2260, %rd1, %rd2259;
	mov.b16 	%rs378, 4;
	st.global.u8 	[%rd2260], %rs378;
	st.global.u8 	[%rd6+27], %rs378;
	ld.global.u32 	%r2644, [%rd3+200];
	add.s32 	%r2645, %r2641, %r2644;
	add.s32 	%r2646, %r2645, 1;
	cvt.s64.s32 	%rd2261, %r2646;
	add.s64 	%rd2262, %rd1, %rd2261;
	st.global.u8 	[%rd2262], %rs378;
	st.global.u8 	[%rd6], %rs378;
	mov.b32 	%r2647, 1;
	st.global.u32 	[%rd3+216], %r2647;
	ld.global.u32 	%r4187, [%rd3+200];
	setp.lt.s32 	%p801, %r4187, 1;
	@%p801 bra 	$L__BB1_1233;
	ld.global.u32 	%r4185, [%rd5];
	mov.b32 	%r4188, 1;
$L__BB1_1225:
	mov.b32 	%r2649, 1;
	st.global.u32 	[%rd3+220], %r2649;
	setp.lt.s32 	%p802, %r4185, 1;
	@%p802 bra 	$L__BB1_1232;
	mov.b32 	%r4186, 1;
$L__BB1_1227:
	ld.global.u32 	%r548, [%rd3+216];
	cvt.s64.s32 	%rd2263, %r548;
	add.s64 	%rd2264, %rd6, %rd2263;
	ld.global.s8 	%r2651, [%rd2264];
	cvt.s64.s32 	%rd2265, %r4186;
	add.s64 	%rd2266, %rd6, %rd2265;
	ld.global.s8 	%r2652, [%rd2266+27];
	add.s32 	%r2653, %r2652, %r2651;
	setp.eq.s32 	%p803, %r2653, 3;
	@%p803 bra 	$L__BB1_1229;
	add.s32 	%r2654, %r548, -1;
	mad.lo.s32 	%r2655, %r2654, %r4185, %r1;
	add.s32 	%r2656, %r2655, %r4186;
	mul.wide.s32 	%rd2267, %r2656, 8;
	add.s64 	%rd2268, %rd2, %rd2267;
	mov.b64 	%rd2269, 9218868437227405312;
	st.global.u64 	[%rd2268], %rd2269;
	ld.global.u32 	%r2657, [%rd3+216];
	add.s32 	%r2658, %r2657, -1;
	ld.global.u32 	%r2659, [%rd3+204];
	ld.global.u32 	%r2660, [%rd3+220];
	mad.lo.s32 	%r2661, %r2658, %r2659, %r2;
	add.s32 	%r2662, %r2661, %r2660;
	mul.wide.s32 	%rd2270, %r2662, 8;
	add.s64 	%rd2271, %rd2, %rd2270;
	mov.b64 	%rd2272, -4616189618054758400;
	st.global.u64 	[%rd2271], %rd2272;
	bra.uni 	$L__BB1_1230;
$L__BB1_1229:
	add.s32 	%r2663, %r548, -1;
	mad.lo.s32 	%r2664, %r2663, %r4185, %r1;
	add.s32 	%r2665, %r2664, %r4186;
	mul.wide.s32 	%rd2273, %r2665, 8;
	add.s64 	%rd2274, %rd2, %rd2273;
	mov.b64 	%rd2275, 0;
	st.global.u64 	[%rd2274], %rd2275;
	ld.global.u32 	%r2666, [%rd3+216];
	add.s32 	%r2667, %r2666, -1;
	ld.global.u32 	%r2668, [%rd3+204];
	ld.global.u32 	%r2669, [%rd3+220];
	mad.lo.s32 	%r2670, %r2667, %r2668, %r2;
	add.s32 	%r2671, %r2670, %r2669;
	mul.wide.s32 	%rd2276, %r2671, 8;
	add.s64 	%rd2277, %rd2, %rd2276;
	mov.b64 	%rd2278, -4564063970805153792;
	st.global.u64 	[%rd2277], %rd2278;
$L__BB1_1230:
	ld.global.u32 	%r2672, [%rd3+220];
	add.s32 	%r4186, %r2672, 1;
	st.global.u32 	[%rd3+220], %r4186;
	ld.global.u32 	%r4185, [%rd3+204];
	setp.lt.s32 	%p804, %r2672, %r4185;
	@%p804 bra 	$L__BB1_1227;
	ld.global.u32 	%r4188, [%rd3+216];
	ld.global.u32 	%r4187, [%rd3+200];
$L__BB1_1232:
	add.s32 	%r556, %r4188, 1;
	st.global.u32 	[%rd3+216], %r556;
	setp.lt.s32 	%p805, %r4188, %r4187;
	mov.u32 	%r4188, %r556;
	@%p805 bra 	$L__BB1_1225;
$L__BB1_1233:
	mov.b32 	%r2673, 1;
	st.global.u32 	[%rd3+228], %r2673;
	setp.lt.s32 	%p806, %r4187, 1;
	@%p806 bra 	$L__BB1_1329;
	ld.global.u32 	%r4204, [%rd5];
	mov.b32 	%r4208, 1;
$L__BB1_1235:
	mov.b32 	%r2675, 1;
	st.global.u32 	[%rd3+232], %r2675;
	setp.lt.s32 	%p807, %r4204, 1;
	@%p807 bra 	$L__BB1_1328;
	mov.b32 	%r4196, 1;
$L__BB1_1237:
	ld.global.u32 	%r2677, [%rd3+228];
	add.s32 	%r2678, %r2677, -1;
	mad.lo.s32 	%r2679, %r2678, %r4204, %r1;
	add.s32 	%r2680, %r2679, %r4196;
	mul.wide.s32 	%rd2279, %r2680, 8;
	add.s64 	%rd2280, %rd2, %rd2279;
	ld.global.f64 	%fd2636, [%rd2280];
	abs.f64 	%fd2637, %fd2636;
	setp.geu.f64 	%p808, %fd2637, 0d41CDCD64FF800000;
	mov.u32 	%r4205, %r4196;
	@%p808 bra 	$L__BB1_1326;
	mov.b64 	%rd2281, -4616189618054758400;
	st.global.u64 	[%rd7], %rd2281;
	mov.b64 	%rd2282, 9218868437227405312;
	st.global.u64 	[%rd8], %rd2282;
	ld.global.u32 	%r566, [%rd3+228];
	ld.global.u32 	%r567, [%rd3+232];
	cvt.s64.s32 	%rd2283, %r566;
	add.s64 	%rd188, %rd6, %rd2283;
	ld.global.u8 	%rs53, [%rd188];
	cvt.u32.u16 	%r2681, %rs53;
	cvt.s32.s8 	%r2682, %r2681;
	cvt.s64.s32 	%rd2284, %r567;
	add.s64 	%rd189, %rd6, %rd2284;
	ld.global.u8 	%rs54, [%rd189+27];
	cvt.u32.u16 	%r2683, %rs54;
	cvt.s32.s8 	%r2684, %r2683;
	add.s32 	%r2685, %r2684, %r2682;
	setp.eq.s32 	%p809, %r2685, 3;
	@%p809 bra 	$L__BB1_1240;
	add.s32 	%r2686, %r566, -1;
	ld.global.u32 	%r2687, [%rd5];
	add.s32 	%r2688, %r2, %r567;
	mad.lo.s32 	%r2689, %r2687, %r2686, %r2688;
	mul.wide.s32 	%rd2285, %r2689, 8;
	add.s64 	%rd2286, %rd2, %rd2285;
	mov.b64 	%rd2287, -4616189618054758400;
	st.global.u64 	[%rd2286], %rd2287;
	ld.global.u32 	%r2690, [%rd5];
	mad.lo.s32 	%r2691, %r2690, %r2686, %r2688;
	add.s32 	%r2692, %r2691, -625;
	mul.wide.s32 	%rd2288, %r2692, 8;
	add.s64 	%rd2289, %rd2, %rd2288;
	mov.b64 	%rd2290, 9218868437227405312;
	st.global.u64 	[%rd2289], %rd2290;
	ld.global.f64 	%fd3843, [%rd8];
	bra.uni 	$L__BB1_1269;
$L__BB1_1240:
	cvt.s32.s8 	%r2694, %r2681;
	mul.wide.s32 	%rd2291, %r2694, 5;
	cvt.u64.u16 	%rd2292, %rs54;
	cvt.s64.s8 	%rd2293, %rd2292;
	add.s64 	%rd2294, %rd2291, %rd2293;
	shl.b64 	%rd2295, %rd2294, 3;
	mov.u64 	%rd2296, parameter;
	add.s64 	%rd2297, %rd2296, %rd2295;
	ld.const.f64 	%fd2638, [%rd2297+45440];
	ld.global.s8 	%r2695, [%rd188+-1];
	cvt.u32.u16 	%r2696, %rs54;
	ld.global.u8 	%r2697, [%rd189+26];
	prmt.b32 	%r2698, %r2697, %r2696, 0x3340U;
	prmt.b32 	%r2699, %r2681, 0, 0x3340U;
	prmt.b32 	%r2700, %r2698, %r2699, 0x5410U;
	mov.b32 	%r2701, 359705;
	dp4a.s32.u32 	%r2702, %r2700, %r2701, %r2695;
	mul.wide.s32 	%rd2298, %r2702, 8;
	add.s64 	%rd2299, %rd2296, %rd2298;
	ld.const.f64 	%fd2639, [%rd2299+35440];
	add.f64 	%fd3840, %fd2638, %fd2639;
	st.global.f64 	[%rd9], %fd3840;
	ld.global.s8 	%r2703, [%rd188];
	mul.wide.s32 	%rd2300, %r2703, 5;
	ld.global.u8 	%rs379, [%rd189+27];
	cvt.u64.u16 	%rd2301, %rs379;
	cvt.s64.s8 	%rd2302, %rd2301;
	add.s64 	%rd2303, %rd2300, %rd2302;
	shl.b64 	%rd2304, %rd2303, 3;
	add.s64 	%rd2305, %rd2296, %rd2304;
	ld.const.f64 	%fd2640, [%rd2305+45640];
	ld.global.s8 	%r2704, [%rd188+-1];
	ld.global.u8 	%r2705, [%rd189+26];
	cvt.u32.u16 	%r2706, %rs379;
	prmt.b32 	%r2707, %r2705, %r2706, 0x3340U;
	prmt.b32 	%r2708, %r2703, 0, 0x3340U;
	prmt.b32 	%r2709, %r2707, %r2708, 0x5410U;
	dp4a.s32.u32 	%r2710, %r2709, %r2701, %r2704;
	mul.wide.s32 	%rd2306, %r2710, 8;
	add.s64 	%rd2307, %rd2296, %rd2306;
	ld.const.f64 	%fd2641, [%rd2307+40440];
	add.f64 	%fd3841, %fd2640, %fd2641;
	st.global.f64 	[%rd10], %fd3841;
	abs.f64 	%fd2642, %fd3841;
	setp.leu.f64 	%p810, %fd2642, 0d41CDCD64FF800000;
	@%p810 bra 	$L__BB1_1242;
	mov.b64 	%rd2308, 9218868437227405312;
	st.global.u64 	[%rd10], %rd2308;
	mov.b64 	%rd2309, -4616189618054758400;
	st.global.u64 	[%rd9], %rd2309;
	mov.f64 	%fd3841, 0d7FF0000000000000;
	mov.f64 	%fd3840, 0dBFF0000000000000;
$L__BB1_1242:
	ld.global.s8 	%rs55, [%rd189+27];
	cvt.s64.s16 	%rd190, %rs55;
	ld.global.s8 	%rs380, [%rd189+26];
	ld.global.u8 	%rs381, [%rd188];
	cvt.u64.u16 	%rd2310, %rs381;
	cvt.s64.s8 	%rd191, %rd2310;
	mov.b32 	%r2711, {%rs380, %rs55};
	cvt.u32.u16 	%r2712, %rs381;
	cvt.s32.s8 	%r2713, %r2712;
	mov.b32 	%r2714, 6405;
	dp2a.lo.s32.u32 	%r2715, %r2711, %r2714, %r2713;
	mul.wide.s32 	%rd2311, %r2715, 8;
	mov.u64 	%rd2312, parameter;
	add.s64 	%rd192, %rd2312, %rd2311;
	ld.const.f64 	%fd2645, [%rd192+21000];
	abs.f64 	%fd2646, %fd2645;
	setp.geu.f64 	%p811, %fd2646, 0d41CDCD64FF800000;
	@%p811 bra 	$L__BB1_1256;
	cvt.u16.u64 	%rs384, %rd191;
	mov.b32 	%r2723, {%rs55, %rs384};
	mov.b32 	%r2724, 0;
	mov.b32 	%r2725, 1305;
	dp2a.lo.s32.u32 	%r2726, %r2723, %r2725, %r2724;
	cvt.s64.s32 	%rd193, %r2726;
	ld.global.s8 	%rd2335, [%rd188+-1];
	add.s64 	%rd2336, %rd193, %rd2335;
	shl.b64 	%rd2337, %rd2336, 3;
	mov.u64 	%rd2338, parameter;
	add.s64 	%rd194, %rd2338, %rd2337;
	ld.const.f64 	%fd2664, [%rd194+23000];
	abs.f64 	%fd2665, %fd2664;
	setp.geu.f64 	%p816, %fd2665, 0d41CDCD64FF800000;
	@%p816 bra 	$L__BB1_1250;
	mad.lo.s64 	%rd2352, %rd190, -24, %rd193;
	shl.b64 	%rd2353, %rd2352, 3;
	mov.u64 	%rd2354, parameter;
	add.s64 	%rd2355, %rd2354, %rd2353;
	ld.const.f64 	%fd2681, [%rd2355+45440];
	ld.const.f64 	%fd2682, [%rd192+20000];
	add.f64 	%fd2683, %fd2681, %fd2682;
	ld.const.f64 	%fd2684, [%rd194+22000];
	add.f64 	%fd3834, %fd2683, %fd2684;
	st.global.f64 	[%rd4+10080], %fd3834;
	ld.global.s8 	%r2731, [%rd188];
	mul.wide.s32 	%rd2356, %r2731, 5;
	ld.global.s8 	%rs387, [%rd189+27];
	cvt.s64.s16 	%rd2357, %rs387;
	add.s64 	%rd2358, %rd2356, %rd2357;
	shl.b64 	%rd2359, %rd2358, 3;
	add.s64 	%rd2360, %rd2354, %rd2359;
	ld.const.f64 	%fd2685, [%rd2360+45640];
	ld.global.s8 	%rs388, [%rd189+26];
	mov.b32 	%r2732, {%rs388, %rs387};
	mov.b32 	%r2733, 6405;
	dp2a.lo.s32.u32 	%r2734, %r2732, %r2733, %r2731;
	mul.wide.s32 	%rd2361, %r2734, 8;
	add.s64 	%rd2362, %rd2354, %rd2361;
	ld.const.f64 	%fd2686, [%rd2362+21000];
	add.f64 	%fd2687, %fd2685, %fd2686;
	ld.global.s8 	%rd2363, [%rd188+-1];
	cvt.s32.s16 	%r2735, %rs387;
	mul.wide.s32 	%rd2364, %r2735, 24;
	add.s64 	%rd2365, %rd2358, %rd2364;
	add.s64 	%rd2366, %rd2365, %rd2363;
	shl.b64 	%rd2367, %rd2366, 3;
	add.s64 	%rd2368, %rd2354, %rd2367;
	ld.const.f64 	%fd2688, [%rd2368+23000];
	add.f64 	%fd3835, %fd2687, %fd2688;
	st.global.f64 	[%rd4+10088], %fd3835;
	abs.f64 	%fd2689, %fd3835;
	setp.leu.f64 	%p820, %fd2689, 0d41CDCD64FF800000;
	@%p820 bra 	$L__BB1_1246;
	mov.b64 	%rd2369, 9218868437227405312;
	st.global.u64 	[%rd4+10088], %rd2369;
	mov.b64 	%rd2370, -4616189618054758400;
	st.global.u64 	[%rd4+10080], %rd2370;
	mov.f64 	%fd3835, 0d7FF0000000000000;
	mov.f64 	%fd3834, 0dBFF0000000000000;
$L__BB1_1246:
	add.f64 	%fd2692, %fd3835, 0d4069000000000000;
	add.f64 	%fd2693, %fd3834, 0dC016CCCCCCCCCCCD;
	ld.global.f64 	%fd3842, [%rd4+10016];
	add.f64 	%fd2694, %fd2693, %fd3842;
	div.rn.f64 	%fd688, %fd2692, %fd2694;
	st.global.f64 	[%rd4+10096], %fd688;
	abs.f64 	%fd2695, %fd3841;
	setp.geu.f64 	%p821, %fd2695, 0d41CDCD64FF800000;
	@%p821 bra 	$L__BB1_1249;
	add.f64 	%fd2696, %fd3841, 0d4069000000000000;
	add.f64 	%fd2697, %fd3840, 0dC016CCCCCCCCCCCD;
	add.f64 	%fd2698, %fd2697, %fd3842;
	div.rn.f64 	%fd2699, %fd2696, %fd2698;
	st.global.f64 	[%rd12], %fd2699;
	setp.geu.f64 	%p822, %fd2699, %fd688;
	@%p822 bra 	$L__BB1_1264;
	st.global.f64 	[%rd9], %fd3834;
	st.global.f64 	[%rd10], %fd3835;
	st.global.f64 	[%rd12], %fd688;
	mov.f64 	%fd3840, %fd3834;
	mov.f64 	%fd3841, %fd3835;
	bra.uni 	$L__BB1_1264;
$L__BB1_1249:
	st.global.f64 	[%rd9], %fd3834;
	st.global.f64 	[%rd10], %fd3835;
	st.global.f64 	[%rd12], %fd688;
	mov.f64 	%fd3840, %fd3834;
	mov.f64 	%fd3841, %fd3835;
	bra.uni 	$L__BB1_1264;
$L__BB1_1250:
	mad.lo.s64 	%rd2339, %rd190, -24, %rd193;
	shl.b64 	%rd2340, %rd2339, 3;
	mov.u64 	%rd2341, parameter;
	add.s64 	%rd2342, %rd2341, %rd2340;
	ld.const.f64 	%fd2666, [%rd2342+45440];
	ld.const.f64 	%fd2667, [%rd192+20000];
	add.f64 	%fd3836, %fd2666, %fd2667;
	st.global.f64 	[%rd4+10080], %fd3836;
	ld.global.s8 	%r2727, [%rd188];
	mul.wide.s32 	%rd2343, %r2727, 5;
	ld.global.s8 	%rs385, [%rd189+27];
	cvt.s64.s16 	%rd2344, %rs385;
	add.s64 	%rd2345, %rd2343, %rd2344;
	shl.b64 	%rd2346, %rd2345, 3;
	add.s64 	%rd2347, %rd2341, %rd2346;
	ld.const.f64 	%fd2668, [%rd2347+45640];
	ld.global.s8 	%rs386, [%rd189+26];
	mov.b32 	%r2728, {%rs386, %rs385};
	mov.b32 	%r2729, 6405;
	dp2a.lo.s32.u32 	%r2730, %r2728, %r2729, %r2727;
	mul.wide.s32 	%rd2348, %r2730, 8;
	add.s64 	%rd2349, %rd2341, %rd2348;
	ld.const.f64 	%fd2669, [%rd2349+21000];
	add.f64 	%fd3837, %fd2668, %fd2669;
	st.global.f64 	[%rd4+10088], %fd3837;
	abs.f64 	%fd2670, %fd3837;
	setp.leu.f64 	%p817, %fd2670, 0d41CDCD64FF800000;
	@%p817 bra 	$L__BB1_1252;
	mov.b64 	%rd2350, 9218868437227405312;
	st.global.u64 	[%rd4+10088], %rd2350;
	mov.b64 	%rd2351, -4616189618054758400;
	st.global.u64 	[%rd4+10080], %rd2351;
	mov.f64 	%fd3837, 0d7FF0000000000000;
	mov.f64 	%fd3836, 0dBFF0000000000000;
$L__BB1_1252:
	add.f64 	%fd2673, %fd3837, 0d4069000000000000;
	add.f64 	%fd2674, %fd3836, 0dC016CCCCCCCCCCCD;
	ld.global.f64 	%fd3842, [%rd4+10016];
	add.f64 	%fd2675, %fd2674, %fd3842;
	div.rn.f64 	%fd694, %fd2673, %fd2675;
	st.global.f64 	[%rd4+10096], %fd694;
	abs.f64 	%fd2676, %fd3841;
	setp.geu.f64 	%p818, %fd2676, 0d41CDCD64FF800000;
	@%p818 bra 	$L__BB1_1255;
	add.f64 	%fd2677, %fd3841, 0d4069000000000000;
	add.f64 	%fd2678, %fd3840, 0dC016CCCCCCCCCCCD;
	add.f64 	%fd2679, %fd2678, %fd3842;
	div.rn.f64 	%fd2680, %fd2677, %fd2679;
	st.global.f64 	[%rd12], %fd2680;
	setp.geu.f64 	%p819, %fd2680, %fd694;
	@%p819 bra 	$L__BB1_1264;
	st.global.f64 	[%rd9], %fd3836;
	st.global.f64 	[%rd10], %fd3837;
	st.global.f64 	[%rd12], %fd694;
	mov.f64 	%fd3840, %fd3836;
	mov.f64 	%fd3841, %fd3837;
	bra.uni 	$L__BB1_1264;
$L__BB1_1255:
	st.global.f64 	[%rd9], %fd3836;
	st.global.f64 	[%rd10], %fd3837;
	st.global.f64 	[%rd12], %fd694;
	mov.f64 	%fd3840, %fd3836;
	mov.f64 	%fd3841, %fd3837;
	bra.uni 	$L__BB1_1264;
$L__BB1_1256:
	cvt.u16.u64 	%rs382, %rd191;
	mov.b32 	%r2716, {%rs55, %rs382};
	mov.b32 	%r2717, 0;
	mov.b32 	%r2718, 1305;
	dp2a.lo.s32.u32 	%r2719, %r2716, %r2718, %r2717;
	cvt.s64.s32 	%rd195, %r2719;
	ld.global.s8 	%rd2313, [%rd188+-1];
	add.s64 	%rd2314, %rd195, %rd2313;
	shl.b64 	%rd2315, %rd2314, 3;
	mov.u64 	%rd2316, parameter;
	add.s64 	%rd196, %rd2316, %rd2315;
	ld.const.f64 	%fd2647, [%rd196+23000];
	abs.f64 	%fd2648, %fd2647;
	setp.lt.f64 	%p812, %fd2648, 0d41CDCD64FF800000;
	@%p812 bra 	$L__BB1_1258;
	ld.global.f64 	%fd3842, [%rd4+10016];
	bra.uni 	$L__BB1_1264;
$L__BB1_1258:
	mad.lo.s64 	%rd2317, %rd190, -24, %rd195;
	shl.b64 	%rd2318, %rd2317, 3;
	mov.u64 	%rd2319, parameter;
	add.s64 	%rd2320, %rd2319, %rd2318;
	ld.const.f64 	%fd2649, [%rd2320+45440];
	ld.const.f64 	%fd2650, [%rd196+22000];
	add.f64 	%fd3838, %fd2649, %fd2650;
	st.global.f64 	[%rd4+10080], %fd3838;
	ld.global.s8 	%r2720, [%rd188];
	mul.wide.s32 	%rd2321, %r2720, 5;
	ld.global.u8 	%rs383, [%rd189+27];
	cvt.u64.u16 	%rd2322, %rs383;
	cvt.s64.s8 	%rd2323, %rd2322;
	add.s64 	%rd2324, %rd2321, %rd2323;
	shl.b64 	%rd2325, %rd2324, 3;
	add.s64 	%rd2326, %rd2319, %rd2325;
	ld.const.f64 	%fd2651, [%rd2326+45640];
	ld.global.s8 	%rd2327, [%rd188+-1];
	cvt.u32.u16 	%r2721, %rs383;
	cvt.s32.s8 	%r2722, %r2721;
	mul.wide.s32 	%rd2328, %r2722, 24;
	add.s64 	%rd2329, %rd2324, %rd2328;
	add.s64 	%rd2330, %rd2329, %rd2327;
	shl.b64 	%rd2331, %rd2330, 3;
	add.s64 	%rd2332, %rd2319, %rd2331;
	ld.const.f64 	%fd2652, [%rd2332+23000];
	add.f64 	%fd3839, %fd2651, %fd2652;
	st.global.f64 	[%rd4+10088], %fd3839;
	abs.f64 	%fd2653, %fd3839;
	setp.leu.f64 	%p813, %fd2653, 0d41CDCD64FF800000;
	@%p813 bra 	$L__BB1_1260;
	mov.b64 	%rd2333, 9218868437227405312;
	st.global.u64 	[%rd4+10088], %rd2333;
	mov.b64 	%rd2334, -4616189618054758400;
	st.global.u64 	[%rd4+10080], %rd2334;
	mov.f64 	%fd3839, 0d7FF0000000000000;
	mov.f64 	%fd3838, 0dBFF0000000000000;
$L__BB1_1260:
	add.f64 	%fd2656, %fd3839, 0d4069000000000000;
	add.f64 	%fd2657, %fd3838, 0dC016CCCCCCCCCCCD;
	ld.global.f64 	%fd3842, [%rd4+10016];
	add.f64 	%fd2658, %fd2657, %fd3842;
	div.rn.f64 	%fd701, %fd2656, %fd2658;
	st.global.f64 	[%rd4+10096], %fd701;
	abs.f64 	%fd2659, %fd3841;
	setp.geu.f64 	%p814, %fd2659, 0d41CDCD64FF800000;
	@%p814 bra 	$L__BB1_1263;
	add.f64 	%fd2660, %fd3841, 0d4069000000000000;
	add.f64 	%fd2661, %fd3840, 0dC016CCCCCCCCCCCD;
	add.f64 	%fd2662, %fd2661, %fd3842;
	div.rn.f64 	%fd2663, %fd2660, %fd2662;
	st.global.f64 	[%rd12], %fd2663;
	setp.geu.f64 	%p815, %fd2663, %fd701;
	@%p815 bra 	$L__BB1_1264;
	st.global.f64 	[%rd9], %fd3838;
	st.global.f64 	[%rd10], %fd3839;
	st.global.f64 	[%rd12], %fd701;
	mov.f64 	%fd3840, %fd3838;
	mov.f64 	%fd3841, %fd3839;
	bra.uni 	$L__BB1_1264;
$L__BB1_1263:
	st.global.f64 	[%rd9], %fd3838;
	st.global.f64 	[%rd10], %fd3839;
	st.global.f64 	[%rd12], %fd701;
	mov.f64 	%fd3840, %fd3838;
	mov.f64 	%fd3841, %fd3839;
$L__BB1_1264:
	ld.global.s8 	%r2736, [%rd188];
	mul.wide.s32 	%rd2371, %r2736, 5;
	ld.global.s8 	%rd2372, [%rd189+27];
	add.s64 	%rd2373, %rd2371, %rd2372;
	shl.b64 	%rd2374, %rd2373, 3;
	mov.u64 	%rd2375, parameter;
	add.s64 	%rd2376, %rd2375, %rd2374;
	ld.const.f64 	%fd705, [%rd2376+45440];
	st.global.f64 	[%rd4+10080], %fd705;
	ld.global.s8 	%r2737, [%rd188];
	mul.wide.s32 	%rd2377, %r2737, 5;
	ld.global.s8 	%rd2378, [%rd189+27];
	add.s64 	%rd2379, %rd2377, %rd2378;
	shl.b64 	%rd2380, %rd2379, 3;
	add.s64 	%rd2381, %rd2375, %rd2380;
	ld.const.f64 	%fd3843, [%rd2381+45640];
	st.global.f64 	[%rd4+10088], %fd3843;
	add.f64 	%fd2700, %fd3843, 0d4069000000000000;
	add.f64 	%fd2701, %fd705, 0dC016CCCCCCCCCCCD;
	add.f64 	%fd2702, %fd2701, %fd3842;
	div.rn.f64 	%fd707, %fd2700, %fd2702;
	st.global.f64 	[%rd4+10096], %fd707;
	abs.f64 	%fd2703, %fd3841;
	setp.geu.f64 	%p823, %fd2703, 0d41CDCD64FF800000;
	@%p823 bra 	$L__BB1_1268;
	ld.global.f64 	%fd2704, [%rd12];
	setp.geu.f64 	%p824, %fd2704, %fd707;
	@%p824 bra 	$L__BB1_1267;
	st.global.f64 	[%rd7], %fd705;
	st.global.f64 	[%rd8], %fd3843;
	bra.uni 	$L__BB1_1269;
$L__BB1_1267:
	st.global.f64 	[%rd7], %fd3840;
	st.global.f64 	[%rd8], %fd3841;
	mov.f64 	%fd3843, %fd3841;
	bra.uni 	$L__BB1_1269;
$L__BB1_1268:
	st.global.f64 	[%rd7], %fd705;
	st.global.f64 	[%rd8], %fd3843;
$L__BB1_1269:
	abs.f64 	%fd2705, %fd3843;
	setp.geu.f64 	%p825, %fd2705, 0d41CDCD64FF800000;
	@%p825 bra 	$L__BB1_1271;
	ld.global.f64 	%fd2706, [%rd7];
	ld.global.u32 	%r2738, [%rd3+228];
	add.s32 	%r2739, %r2738, -1;
	ld.global.u32 	%r2740, [%rd3+204];
	ld.global.u32 	%r2741, [%rd3+232];
	mad.lo.s32 	%r2742, %r2739, %r2740, %r2;
	add.s32 	%r2743, %r2742, %r2741;
	mul.wide.s32 	%rd2382, %r2743, 8;
	add.s64 	%rd2383, %rd2, %rd2382;
	st.global.f64 	[%rd2383], %fd2706;
	ld.global.f64 	%fd2707, [%rd8];
	ld.global.u32 	%r2744, [%rd3+228];
	add.s32 	%r2745, %r2744, -1;
	ld.global.u32 	%r2746, [%rd3+204];
	ld.global.u32 	%r2747, [%rd3+232];
	mad.lo.s32 	%r2748, %r2745, %r2746, %r1;
	add.s32 	%r2749, %r2748, %r2747;
	mul.wide.s32 	%rd2384, %r2749, 8;
	add.s64 	%rd2385, %rd2, %rd2384;
	st.global.f64 	[%rd2385], %fd2707;
$L__BB1_1271:
	ld.global.u32 	%r568, [%rd3+228];
	ld.global.u32 	%r4205, [%rd3+232];
	min.s32 	%r2751, %r568, %r4205;
	setp.lt.s32 	%p826, %r2751, 2;
	ld.global.u32 	%r4204, [%rd3+204];
	@%p826 bra 	$L__BB1_1326;
	add.s32 	%r571, %r568, -1;
	add.s32 	%r572, %r2, %r4205;
	mad.lo.s32 	%r2752, %r4204, %r571, %r572;
	mul.wide.s32 	%rd2386, %r2752, 8;
	add.s64 	%rd2387, %rd2, %rd2386;
	ld.global.f64 	%fd3848, [%rd2387];
	st.global.f64 	[%rd4+10072], %fd3848;
	ld.global.u32 	%r2753, [%rd5];
	add.s32 	%r573, %r572, -625;
	mad.lo.s32 	%r2754, %r2753, %r571, %r573;
	mul.wide.s32 	%rd2388, %r2754, 8;
	add.s64 	%rd2389, %rd2, %rd2388;
	ld.global.f64 	%fd3847, [%rd2389];
	st.global.f64 	[%rd4+10088], %fd3847;
	add.f64 	%fd2708, %fd3847, 0d4069000000000000;
	add.f64 	%fd2709, %fd3848, 0dC016CCCCCCCCCCCD;
	ld.global.f64 	%fd711, [%rd4+10016];
	add.f64 	%fd2710, %fd2709, %fd711;
	div.rn.f64 	%fd712, %fd2708, %fd2710;
	st.global.f64 	[%rd4+10056], %fd712;
	add.s32 	%r574, %r568, -2;
	ld.global.u32 	%r2755, [%rd5];
	add.s32 	%r575, %r572, -626;
	mad.lo.s32 	%r2756, %r2755, %r574, %r575;
	mul.wide.s32 	%rd2390, %r2756, 8;
	add.s64 	%rd2391, %rd2, %rd2390;
	ld.global.f64 	%fd2711, [%rd2391];
	abs.f64 	%fd2712, %fd2711;
	setp.geu.f64 	%p827, %fd2712, 0d41CDCD64FF800000;
	@%p827 bra 	$L__BB1_1276;
	ld.param.u32 	%r3971, [_Z15check_structurePcPiS0_iiPdS0_S_S0__param_3];
	cvt.u64.u32 	%rd2394, %r568;
	add.s64 	%rd197, %rd6, %rd2394;
	mad.lo.s32 	%r2757, %r3971, 54, %r4205;
	add.s32 	%r2758, %r2757, 26;
	cvt.s64.s32 	%rd2395, %r2758;
	add.s64 	%rd198, %rd1, %rd2395;
	ld.global.s8 	%r2759, [%rd198+1];
	ld.global.u8 	%r2760, [%rd197];
	ld.global.u8 	%r2761, [%rd197+-1];
	prmt.b32 	%r2762, %r2761, %r2760, 0x3340U;
	ld.global.u8 	%r2763, [%rd198];
	prmt.b32 	%r2764, %r2763, 0, 0x3340U;
	prmt.b32 	%r2765, %r2762, %r2764, 0x5410U;
	mov.b32 	%r2766, 334205;
	dp4a.s32.u32 	%r2767, %r2765, %r2766, %r2759;
	mul.wide.s32 	%rd2396, %r2767, 8;
	mov.u64 	%rd2397, parameter;
	add.s64 	%rd2398, %rd2397, %rd2396;
	ld.const.f64 	%fd713, [%rd2398+5000];
	st.global.f64 	[%rd4+10104], %fd713;
	abs.f64 	%fd2715, %fd713;
	setp.lt.f64 	%p828, %fd2715, 0d41CDCD64FF800000;
	@%p828 bra 	$L__BB1_1275;
	ld.global.f64 	%fd3845, [%rd4+10096];
	ld.global.f64 	%fd3844, [%rd4+10080];
	bra.uni 	$L__BB1_1277;
$L__BB1_1275:
	ld.global.u32 	%r2768, [%rd5];
	mad.lo.s32 	%r2769, %r2768, %r574, %r575;
	mul.wide.s32 	%rd2399, %r2769, 8;
	add.s64 	%rd2400, %rd2, %rd2399;
	ld.global.f64 	%fd2716, [%rd2400];
	add.f64 	%fd3845, %fd2716, %fd713;
	st.global.f64 	[%rd4+10096], %fd3845;
	ld.global.s8 	%r2770, [%rd198+1];
	ld.global.u8 	%r2771, [%rd197];
	ld.global.u8 	%r2772, [%rd197+-1];
	prmt.b32 	%r2773, %r2772, %r2771, 0x3340U;
	ld.global.u8 	%r2774, [%rd198];
	prmt.b32 	%r2775, %r2774, 0, 0x3340U;
	prmt.b32 	%r2776, %r2773, %r2775, 0x5410U;
	mov.b32 	%r2777, 334205;
	dp4a.s32.u32 	%r2778, %r2776, %r2777, %r2770;
	mul.wide.s32 	%rd2401, %r2778, 8;
	mov.u64 	%rd2402, parameter;
	add.s64 	%rd2403, %rd2402, %rd2401;
	ld.const.f64 	%fd2717, [%rd2403];
	st.global.f64 	[%rd4+10104], %fd2717;
	ld.global.u32 	%r2779, [%rd5];
	mad.lo.s32 	%r2780, %r2779, %r574, %r572;
	add.s32 	%r2781, %r2780, -1;
	mul.wide.s32 	%rd2404, %r2781, 8;
	add.s64 	%rd2405, %rd2, %rd2404;
	ld.global.f64 	%fd2718, [%rd2405];
	add.f64 	%fd3844, %fd2718, %fd2717;
	st.global.f64 	[%rd4+10080], %fd3844;
	bra.uni 	$L__BB1_1277;
$L__BB1_1276:
	mov.b64 	%rd2392, -4616189618054758400;
	st.global.u64 	[%rd4+10080], %rd2392;
	mov.b64 	%rd2393, 9218868437227405312;
	st.global.u64 	[%rd4+10096], %rd2393;
	mov.f64 	%fd3845, 0d7FF0000000000000;
	mov.f64 	%fd3844, 0dBFF0000000000000;
$L__BB1_1277:
	add.f64 	%fd2719, %fd3845, 0d4069000000000000;
	add.f64 	%fd2720, %fd3844, 0dC016CCCCCCCCCCCD;
	add.f64 	%fd2721, %fd2720, %fd711;
	div.rn.f64 	%fd720, %fd2719, %fd2721;
	st.global.f64 	[%rd10], %fd720;
	setp.geu.f64 	%p829, %fd3844, 0dC0A3880000000000;
	@%p829 bra 	$L__BB1_1279;
	mov.b64 	%rd2406, -4564063970805153792;
	st.global.u64 	[%rd4+10080], %rd2406;
	mov.b64 	%rd2407, 0;
	st.global.u64 	[%rd4+10096], %rd2407;
	mov.f64 	%fd3844, 0dC0A9300000000000;
$L__BB1_1279:
	setp.geu.f64 	%p830, %fd3848, 0dC0A3880000000000;
	@%p830 bra 	$L__BB1_1281;
	mov.b64 	%rd2408, -4564063970805153792;
	st.global.u64 	[%rd4+10072], %rd2408;
	mov.b64 	%rd2409, 0;
	st.global.u64 	[%rd4+10088], %rd2409;
	mov.f64 	%fd3848, 0dC0A9300000000000;
	mov.f64 	%fd3847, 0d0000000000000000;
$L__BB1_1281:
	setp.gt.f64 	%p831, %fd720, %fd712;
	@%p831 bra 	$L__BB1_1283;
	setp.leu.f64 	%p832, %fd3848, 0d0000000000000000;
	setp.leu.f64 	%p833, %fd3847, 0d0000000000000000;
	or.pred  	%p834, %p832, %p833;
	@%p834 bra 	$L__BB1_1284;
$L__BB1_1283:
	ld.global.u32 	%r2786, [%rd5];
	mad.lo.s32 	%r2787, %r2786, %r571, %r572;
	mul.wide.s32 	%rd2414, %r2787, 8;
	add.s64 	%rd2415, %rd2, %rd2414;
	st.global.f64 	[%rd2415], %fd3844;
	ld.global.f64 	%fd2726, [%rd4+10096];
	ld.global.u32 	%r2788, [%rd5];
	mad.lo.s32 	%r2789, %r2788, %r571, %r573;
	mul.wide.s32 	%rd2416, %r2789, 8;
	add.s64 	%rd2417, %rd2, %rd2416;
	st.global.f64 	[%rd2417], %fd2726;
	bra.uni 	$L__BB1_1286;
$L__BB1_1284:
	setp.ltu.f64 	%p835, %fd712, %fd720;
	@%p835 bra 	$L__BB1_1286;
	ld.global.u32 	%r2782, [%rd5];
	mad.lo.s32 	%r2783, %r2782, %r571, %r572;
	mul.wide.s32 	%rd2410, %r2783, 8;
	add.s64 	%rd2411, %rd2, %rd2410;
	st.global.f64 	[%rd2411], %fd3848;
	ld.global.f64 	%fd2725, [%rd4+10088];
	ld.global.u32 	%r2784, [%rd5];
	mad.lo.s32 	%r2785, %r2784, %r571, %r573;
	mul.wide.s32 	%rd2412, %r2785, 8;
	add.s64 	%rd2413, %rd2, %rd2412;
	st.global.f64 	[%rd2413], %fd2725;
$L__BB1_1286:
	mov.b32 	%r4203, 3;
	st.global.u32 	[%rd3+216], %r4203;
$L__BB1_1287:
	ld.global.u32 	%r2791, [%rd3+232];
	sub.s32 	%r2792, %r2791, %r4203;
	add.s32 	%r4199, %r2792, 1;
	st.global.u32 	[%rd3+224], %r4199;
	setp.lt.u32 	%p836, %r2792, 2147483647;
	@%p836 bra 	$L__BB1_1289;
	ld.global.u32 	%r2795, [%rd3+228];
	add.s32 	%r2796, %r2795, %r4199;
	add.s32 	%r4201, %r2796, -2;
	st.global.u32 	[%rd3+220], %r4201;
	mov.b32 	%r4199, 1;
	st.global.u32 	[%rd3+224], %r4199;
	bra.uni 	$L__BB1_1290;
$L__BB1_1289:
	ld.global.u32 	%r2793, [%rd3+228];
	add.s32 	%r4201, %r2793, -1;
	st.global.u32 	[%rd3+220], %r4201;
$L__BB1_1290:
	setp.lt.s32 	%p837, %r4201, 1;
	@%p837 bra 	$L__BB1_1324;
$L__BB1_1291:
	ld.global.u32 	%r2797, [%rd3+232];
	setp.ge.s32 	%p838, %r4199, %r2797;
	@%p838 bra 	$L__BB1_1323;
	add.s32 	%r2798, %r4201, -1;
	ld.global.u32 	%r2799, [%rd5];
	mad.lo.s32 	%r2800, %r2798, %r2799, %r1;
	add.s32 	%r2801, %r2800, %r4199;
	mul.wide.s32 	%rd2418, %r2801, 8;
	add.s64 	%rd2419, %rd2, %rd2418;
	ld.global.f64 	%fd2727, [%rd2419];
	abs.f64 	%fd2728, %fd2727;
	setp.geu.f64 	%p839, %fd2728, 0d41CDCD64FF800000;
	@%p839 bra 	$L__BB1_1322;
	mov.b64 	%rd2420, -4616189618054758400;
	st.global.u64 	[%rd7], %rd2420;
	mov.b64 	%rd2421, 9218868437227405312;
	st.global.u64 	[%rd8], %rd2421;
	ld.global.u32 	%r584, [%rd3+220];
	ld.global.u32 	%r585, [%rd3+224];
	ld.global.u32 	%r586, [%rd3+228];
	ld.global.u32 	%r587, [%rd3+232];
	mov.b64 	%rd2422, -4564063970805153792;
	st.global.u64 	[%rd12], %rd2422;
	mov.b64 	%rd2423, 0;
	st.global.u64 	[%rd11], %rd2423;
	not.b32 	%r2802, %r584;
	add.s32 	%r588, %r586, %r2802;
	st.global.u32 	[%rd3+236], %r588;
	not.b32 	%r2803, %r585;
	add.s32 	%r2804, %r587, %r2803;
	st.global.u32 	[%rd3+240], %r2804;
	add.s32 	%r2805, %r2804, %r588;
	add.s32 	%r590, %r2805, -1;
	st.global.u32 	[%rd3+244], %r590;
	setp.eq.s32 	%p840, %r588, 0;
	setp.gt.s32 	%p841, %r2804, 0;
	and.pred  	%p842, %p840, %p841;
	@%p842 bra 	$L__BB1_1295;
	setp.ne.s32 	%p843, %r2804, 0;
	setp.lt.s32 	%p844, %r588, 1;
	or.pred  	%p845, %p843, %p844;
	@%p845 bra 	$L__BB1_1308;
$L__BB1_1295:
	setp.ne.s32 	%p855, %r2804, 1;
	setp.ne.s32 	%p856, %r588, 1;
	and.pred  	%p857, %p855, %p856;
	@%p857 bra 	$L__BB1_1304;
	setp.eq.s32 	%p860, %r2804, 1;
	and.pred  	%p862, %p860, %p840;
	@%p862 bra 	$L__BB1_1299;
	setp.eq.s32 	%p863, %r588, 1;
	setp.eq.s32 	%p864, %r2804, 0;
	and.pred  	%p865, %p864, %p863;
	@%p865 bra 	$L__BB1_1299;
	ld.global.f64 	%fd3850, [%rd11];
	ld.global.f64 	%fd3849, [%rd12];
	bra.uni 	$L__BB1_1300;
$L__BB1_1299:
	mul.wide.s32 	%rd2519, %r590, 8;
	mov.u64 	%rd2520, parameter;
	add.s64 	%rd2521, %rd2520, %rd2519;
	ld.const.f64 	%fd2806, [%rd2521+25200];
	cvt.s64.s32 	%rd2522, %r584;
	add.s64 	%rd2523, %rd6, %rd2522;
	cvt.s64.s32 	%rd2524, %r586;
	add.s64 	%rd2525, %rd6, %rd2524;
	cvt.s64.s32 	%rd2526, %r585;
	add.s64 	%rd2527, %rd6, %rd2526;
	cvt.s64.s32 	%rd2528, %r587;
	add.s64 	%rd2529, %rd6, %rd2528;
	ld.global.s8 	%r2917, [%rd2529+27];
	ld.global.u8 	%r2918, [%rd2525];
	ld.global.u8 	%r2919, [%rd2523];
	prmt.b32 	%r2920, %r2919, %r2918, 0x3340U;
	ld.global.u8 	%r2921, [%rd2527+27];
	prmt.b32 	%r2922, %r2921, 0, 0x3340U;
	prmt.b32 	%r2923, %r2920, %r2922, 0x5410U;
	mov.b32 	%r2924, 334205;
	dp4a.s32.u32 	%r2925, %r2923, %r2924, %r2917;
	mul.wide.s32 	%rd2530, %r2925, 8;
	add.s64 	%rd2531, %rd2520, %rd2530;
	ld.const.f64 	%fd2807, [%rd2531+5000];
	add.f64 	%fd3850, %fd2806, %fd2807;
	st.global.f64 	[%rd11], %fd3850;
	ld.global.u32 	%r2926, [%rd3+244];
	mul.wide.s32 	%rd2532, %r2926, 8;
	add.s64 	%rd2533, %rd2520, %rd2532;
	ld.const.f64 	%fd2808, [%rd2533+24480];
	ld.global.s8 	%r2927, [%rd2529+27];
	ld.global.u8 	%r2928, [%rd2523];
	ld.global.u8 	%r2929, [%rd2525];
	prmt.b32 	%r2930, %r2929, %r2928, 0x3340U;
	ld.global.u8 	%r2931, [%rd2527+27];
	prmt.b32 	%r2932, %r2931, 0, 0x3340U;
	prmt.b32 	%r2933, %r2930, %r2932, 0x5410U;
	mov.b32 	%r2934, 359705;
	dp4a.s32.u32 	%r2935, %r2933, %r2934, %r2927;
	mul.wide.s32 	%rd2534, %r2935, 8;
	add.s64 	%rd2535, %rd2520, %rd2534;
	ld.const.f64 	%fd2809, [%rd2535];
	add.f64 	%fd3849, %fd2808, %fd2809;
	st.global.f64 	[%rd12], %fd3849;
$L__BB1_1300:
	add.s32 	%r2936, %r584, -1;
	ld.global.u32 	%r2937, [%rd5];
	add.s32 	%r2938, %r1, %r585;
	mad.lo.s32 	%r2939, %r2937, %r2936, %r2938;
	mul.wide.s32 	%rd2536, %r2939, 8;
	add.s64 	%rd2537, %rd2, %rd2536;
	ld.global.f64 	%fd2810, [%rd2537];
	add.f64 	%fd3852, %fd2810, %fd3850;
	st.global.f64 	[%rd11], %fd3852;
	ld.global.u32 	%r2940, [%rd5];
	mad.lo.s32 	%r2941, %r2940, %r2936, %r2938;
	add.s32 	%r2942, %r2941, 625;
	mul.wide.s32 	%rd2538, %r2942, 8;
	add.s64 	%rd2539, %rd2, %rd2538;
	ld.global.f64 	%fd2811, [%rd2539];
	add.f64 	%fd3851, %fd2811, %fd3849;
	st.global.f64 	[%rd12], %fd3851;
	abs.f64 	%fd2812, %fd3852;
	setp.leu.f64 	%p866, %fd2812, 0d41CDCD64FF800000;
	@%p866 bra 	$L__BB1_1302;
	mov.b64 	%rd2540, 9218868437227405312;
	st.global.u64 	[%rd11], %rd2540;
	mov.b64 	%rd2541, -4616189618054758400;
	st.global.u64 	[%rd12], %rd2541;
	mov.f64 	%fd3852, 0d7FF0000000000000;
	mov.f64 	%fd3851, 0dBFF0000000000000;
$L__BB1_1302:
	add.f64 	%fd2815, %fd3852, 0d4069000000000000;
	add.f64 	%fd2816, %fd3851, 0dC016CCCCCCCCCCCD;
	ld.global.f64 	%fd2817, [%rd4+10016];
	add.f64 	%fd2818, %fd2816, %fd2817;
	div.rn.f64 	%fd2819, %fd2815, %fd2818;
	st.global.f64 	[%rd4+10056], %fd2819;
	add.s32 	%r2943, %r586, -1;
	ld.global.u32 	%r2944, [%rd5];
	add.s32 	%r2945, %r1, %r587;
	mad.lo.s32 	%r2946, %r2944, %r2943, %r2945;
	mul.wide.s32 	%rd2542, %r2946, 8;
	add.s64 	%rd2543, %rd2, %rd2542;
	ld.global.f64 	%fd2820, [%rd2543];
	add.f64 	%fd2821, %fd2820, 0d4069000000000000;
	ld.global.f64 	%fd2822, [%rd2543+5000];
	add.f64 	%fd2823, %fd2822, 0dC016CCCCCCCCCCCD;
	add.f64 	%fd2824, %fd2823, %fd2817;
	div.rn.f64 	%fd2825, %fd2821, %fd2824;
	st.global.f64 	[%rd4+10064], %fd2825;
	setp.leu.f64 	%p867, %fd2819, %fd2825;
	@%p867 bra 	$L__BB1_1317;
	st.global.f64 	[%rd7], %fd3851;
	st.global.f64 	[%rd8], %fd3852;
	bra.uni 	$L__BB1_1317;
$L__BB1_1304:
	mul.wide.s32 	%rd2478, %r590, 8;
	mov.u64 	%rd2479, parameter;
	add.s64 	%rd2480, %rd2479, %rd2478;
	ld.const.f64 	%fd2780, [%rd2480+25200];
	cvt.s64.s32 	%rd2481, %r584;
	add.s64 	%rd2482, %rd6, %rd2481;
	ld.global.s8 	%r2901, [%rd2482];
	mul.wide.s32 	%rd2483, %r2901, 5;
	cvt.s64.s32 	%rd2484, %r585;
	add.s64 	%rd2485, %rd6, %rd2484;
	ld.global.s8 	%rd2486, [%rd2485+27];
	add.s64 	%rd2487, %rd2483, %rd2486;
	shl.b64 	%rd2488, %rd2487, 3;
	add.s64 	%rd2489, %rd2479, %rd2488;
	ld.const.f64 	%fd2781, [%rd2489+45640];
	add.f64 	%fd2782, %fd2780, %fd2781;
	cvt.s64.s32 	%rd2490, %r586;
	add.s64 	%rd2491, %rd6, %rd2490;
	ld.global.s8 	%r2902, [%rd2491];
	mul.wide.s32 	%rd2492, %r2902, 5;
	cvt.s64.s32 	%rd2493, %r587;
	add.s64 	%rd2494, %rd6, %rd2493;
	ld.global.s8 	%rd2495, [%rd2494+27];
	add.s64 	%rd2496, %rd2492, %rd2495;
	shl.b64 	%rd2497, %rd2496, 3;
	add.s64 	%rd2498, %rd2479, %rd2497;
	ld.const.f64 	%fd2783, [%rd2498+45640];
	add.f64 	%fd2784, %fd2782, %fd2783;
	st.global.f64 	[%rd11], %fd2784;
	add.s32 	%r2903, %r584, -1;
	ld.global.u32 	%r2904, [%rd3+204];
	add.s32 	%r2905, %r1, %r585;
	mad.lo.s32 	%r2906, %r2904, %r2903, %r2905;
	mul.wide.s32 	%rd2499, %r2906, 8;
	add.s64 	%rd2500, %rd2, %rd2499;
	ld.global.f64 	%fd2785, [%rd2500];
	add.f64 	%fd3854, %fd2785, %fd2784;
	st.global.f64 	[%rd11], %fd3854;
	ld.global.u32 	%r2907, [%rd3+244];
	mul.wide.s32 	%rd2501, %r2907, 8;
	add.s64 	%rd2502, %rd2479, %rd2501;
	ld.const.f64 	%fd2786, [%rd2502+24480];
	ld.global.s8 	%r2908, [%rd2482];
	mul.wide.s32 	%rd2503, %r2908, 5;
	ld.global.s8 	%rd2504, [%rd2485+27];
	add.s64 	%rd2505, %rd2503, %rd2504;
	shl.b64 	%rd2506, %rd2505, 3;
	add.s64 	%rd2507, %rd2479, %rd2506;
	ld.const.f64 	%fd2787, [%rd2507+45440];
	add.f64 	%fd2788, %fd2786, %fd2787;
	ld.global.s8 	%r2909, [%rd2491];
	mul.wide.s32 	%rd2508, %r2909, 5;
	ld.global.s8 	%rd2509, [%rd2494+27];
	add.s64 	%rd2510, %rd2508, %rd2509;
	shl.b64 	%rd2511, %rd2510, 3;
	add.s64 	%rd2512, %rd2479, %rd2511;
	ld.const.f64 	%fd2789, [%rd2512+45440];
	add.f64 	%fd2790, %fd2788, %fd2789;
	st.global.f64 	[%rd12], %fd2790;
	ld.global.u32 	%r2910, [%rd3+204];
	mad.lo.s32 	%r2911, %r2910, %r2903, %r2905;
	add.s32 	%r2912, %r2911, 625;
	mul.wide.s32 	%rd2513, %r2912, 8;
	add.s64 	%rd2514, %rd2, %rd2513;
	ld.global.f64 	%fd2791, [%rd2514];
	add.f64 	%fd3853, %fd2791, %fd2790;
	st.global.f64 	[%rd12], %fd3853;
	abs.f64 	%fd2792, %fd3854;
	setp.leu.f64 	%p858, %fd2792, 0d41CDCD64FF800000;
	@%p858 bra 	$L__BB1_1306;
	mov.b64 	%rd2515, 9218868437227405312;
	st.global.u64 	[%rd11], %rd2515;
	mov.b64 	%rd2516, -4616189618054758400;
	st.global.u64 	[%rd12], %rd2516;
	mov.f64 	%fd3854, 0d7FF0000000000000;
	mov.f64 	%fd3853, 0dBFF0000000000000;
$L__BB1_1306:
	add.f64 	%fd2795, %fd3854, 0d4069000000000000;
	add.f64 	%fd2796, %fd3853, 0dC016CCCCCCCCCCCD;
	ld.global.f64 	%fd2797, [%rd4+10016];
	add.f64 	%fd2798, %fd2796, %fd2797;
	div.rn.f64 	%fd2799, %fd2795, %fd2798;
	st.global.f64 	[%rd4+10056], %fd2799;
	add.s32 	%r2913, %r586, -1;
	ld.global.u32 	%r2914, [%rd5];
	add.s32 	%r2915, %r1, %r587;
	mad.lo.s32 	%r2916, %r2914, %r2913, %r2915;
	mul.wide.s32 	%rd2517, %r2916, 8;
	add.s64 	%rd2518, %rd2, %rd2517;
	ld.global.f64 	%fd2800, [%rd2518];
	add.f64 	%fd2801, %fd2800, 0d4069000000000000;
	ld.global.f64 	%fd2802, [%rd2518+5000];
	add.f64 	%fd2803, %fd2802, 0dC016CCCCCCCCCCCD;
	add.f64 	%fd2804, %fd2803, %fd2797;
	div.rn.f64 	%fd2805, %fd2801, %fd2804;
	st.global.f64 	[%rd4+10064], %fd2805;
	setp.leu.f64 	%p859, %fd2799, %fd2805;
	@%p859 bra 	$L__BB1_1317;
	st.global.f64 	[%rd7], %fd3853;
	st.global.f64 	[%rd8], %fd3854;
	bra.uni 	$L__BB1_1317;
$L__BB1_1308:
	setp.ne.s32 	%p846, %r588, 1;
	setp.ne.s32 	%p847, %r2804, 1;
	or.pred  	%p848, %p846, %p847;
	@%p848 bra 	$L__BB1_1313;
	cvt.s64.s32 	%rd2453, %r584;
	add.s64 	%rd2454, %rd6, %rd2453;
	cvt.s64.s32 	%rd2455, %r585;
	add.s64 	%rd2456, %rd6, %rd2455;
	ld.global.s8 	%r2856, [%rd2456+28];
	ld.global.u8 	%r2857, [%rd2454+1];
	ld.global.u8 	%r2858, [%rd2454];
	prmt.b32 	%r2859, %r2858, %r2857, 0x3340U;
	ld.global.u8 	%r2860, [%rd2456+27];
	prmt.b32 	%r2861, %r2860, 0, 0x3340U;
	prmt.b32 	%r2862, %r2859, %r2861, 0x5410U;
	mov.b32 	%r2863, 334205;
	dp4a.s32.u32 	%r2864, %r2862, %r2863, %r2856;
	mul.wide.s32 	%rd2457, %r2864, 8;
	mov.u64 	%rd2458, parameter;
	add.s64 	%rd2459, %rd2458, %rd2457;
	ld.const.f64 	%fd2757, [%rd2459+10000];
	cvt.s64.s32 	%rd2460, %r587;
	add.s64 	%rd2461, %rd6, %rd2460;
	cvt.s64.s32 	%rd2462, %r586;
	add.s64 	%rd2463, %rd6, %rd2462;
	ld.global.s8 	%r2865, [%rd2463+-1];
	ld.global.u8 	%r2866, [%rd2461+27];
	ld.global.u8 	%r2867, [%rd2461+26];
	prmt.b32 	%r2868, %r2867, %r2866, 0x3340U;
	ld.global.u8 	%r2869, [%rd2463];
	prmt.b32 	%r2870, %r2869, 0, 0x3340U;
	prmt.b32 	%r2871, %r2868, %r2870, 0x5410U;
	mov.b32 	%r2872, 359705;
	dp4a.s32.u32 	%r2873, %r2871, %r2872, %r2865;
	mul.wide.s32 	%rd2464, %r2873, 8;
	add.s64 	%rd2465, %rd2458, %rd2464;
	ld.const.f64 	%fd2758, [%rd2465+10000];
	add.f64 	%fd2759, %fd2757, %fd2758;
	st.global.f64 	[%rd12], %fd2759;
	add.s32 	%r2874, %r584, -1;
	ld.global.u32 	%r2875, [%rd5];
	add.s32 	%r2876, %r2, %r585;
	mad.lo.s32 	%r2877, %r2875, %r2874, %r2876;
	mul.wide.s32 	%rd2466, %r2877, 8;
	add.s64 	%rd2467, %rd2, %rd2466;
	ld.global.f64 	%fd2760, [%rd2467];
	add.f64 	%fd3855, %fd2760, %fd2759;
	st.global.f64 	[%rd12], %fd3855;
	ld.global.s8 	%r2878, [%rd2456+28];
	ld.global.u8 	%r2879, [%rd2454+1];
	ld.global.u8 	%r2880, [%rd2454];
	prmt.b32 	%r2881, %r2880, %r2879, 0x3340U;
	ld.global.u8 	%r2882, [%rd2456+27];
	prmt.b32 	%r2883, %r2882, 0, 0x3340U;
	prmt.b32 	%r2884, %r2881, %r2883, 0x5410U;
	dp4a.s32.u32 	%r2885, %r2884, %r2863, %r2878;
	mul.wide.s32 	%rd2468, %r2885, 8;
	add.s64 	%rd2469, %rd2458, %rd2468;
	ld.const.f64 	%fd2761, [%rd2469+15000];
	ld.global.s8 	%r2886, [%rd2463+-1];
	ld.global.u8 	%r2887, [%rd2461+27];
	ld.global.u8 	%r2888, [%rd2461+26];
	prmt.b32 	%r2889, %r2888, %r2887, 0x3340U;
	ld.global.u8 	%r2890, [%rd2463];
	prmt.b32 	%r2891, %r2890, 0, 0x3340U;
	prmt.b32 	%r2892, %r2889, %r2891, 0x5410U;
	dp4a.s32.u32 	%r2893, %r2892, %r2872, %r2886;
	mul.wide.s32 	%rd2470, %r2893, 8;
	add.s64 	%rd2471, %rd2458, %rd2470;
	ld.const.f64 	%fd2762, [%rd2471+15000];
	add.f64 	%fd2763, %fd2761, %fd2762;
	st.global.f64 	[%rd11], %fd2763;
	ld.global.u32 	%r2894, [%rd5];
	mad.lo.s32 	%r2895, %r2894, %r2874, %r2876;
	add.s32 	%r2896, %r2895, -625;
	mul.wide.s32 	%rd2472, %r2896, 8;
	add.s64 	%rd2473, %rd2, %rd2472;
	ld.global.f64 	%fd2764, [%rd2473];
	add.f64 	%fd3856, %fd2764, %fd2763;
	st.global.f64 	[%rd11], %fd3856;
	abs.f64 	%fd2765, %fd3856;
	setp.leu.f64 	%p851, %fd2765, 0d41CDCD64FF800000;
	@%p851 bra 	$L__BB1_1311;
	mov.b64 	%rd2474, 9218868437227405312;
	st.global.u64 	[%rd11], %rd2474;
	mov.b64 	%rd2475, -4616189618054758400;
	st.global.u64 	[%rd12], %rd2475;
	mov.f64 	%fd3856, 0d7FF0000000000000;
	mov.f64 	%fd3855, 0dBFF0000000000000;
$L__BB1_1311:
	add.f64 	%fd2768, %fd3856, 0d4069000000000000;
	add.f64 	%fd2769, %fd3855, 0dC016CCCCCCCCCCCD;
	ld.global.f64 	%fd2770, [%rd4+10016];
	add.f64 	%fd2771, %fd2769, %fd2770;
	div.rn.f64 	%fd2772, %fd2768, %fd2771;
	st.global.f64 	[%rd4+10056], %fd2772;
	add.s32 	%r2897, %r586, -1;
	ld.global.u32 	%r2898, [%rd5];
	add.s32 	%r2899, %r1, %r587;
	mad.lo.s32 	%r2900, %r2898, %r2897, %r2899;
	mul.wide.s32 	%rd2476, %r2900, 8;
	add.s64 	%rd2477, %rd2, %rd2476;
	ld.global.f64 	%fd2773, [%rd2477];
	add.f64 	%fd2774, %fd2773, 0d4069000000000000;
	ld.global.f64 	%fd2775, [%rd2477+5000];
	add.f64 	%fd2776, %fd2775, 0dC016CCCCCCCCCCCD;
	add.f64 	%fd2777, %fd2776, %fd2770;
	div.rn.f64 	%fd2778, %fd2774, %fd2777;
	st.global.f64 	[%rd4+10064], %fd2778;
	sub.f64 	%fd2779, %fd2772, %fd2778;
	setp.ltu.f64 	%p852, %fd2779, 0d3EB0C6F7A0B5ED8D;
	setp.leu.f64 	%p853, %fd2772, %fd2778;
	or.pred  	%p854, %p852, %p853;
	@%p854 bra 	$L__BB1_1317;
	st.global.f64 	[%rd7], %fd3855;
	st.global.f64 	[%rd8], %fd3856;
	bra.uni 	$L__BB1_1317;
$L__BB1_1313:
	mul.wide.s32 	%rd2424, %r590, 8;
	mov.u64 	%rd2425, parameter;
	add.s64 	%rd2426, %rd2425, %rd2424;
	ld.const.f64 	%fd2729, [%rd2426+24960];
	cvt.s64.s32 	%rd2427, %r584;
	add.s64 	%rd2428, %rd6, %rd2427;
	cvt.s64.s32 	%rd2429, %r585;
	add.s64 	%rd2430, %rd6, %rd2429;
	ld.global.s8 	%r2806, [%rd2430+28];
	ld.global.u8 	%r2807, [%rd2428+1];
	ld.global.u8 	%r2808, [%rd2428];
	prmt.b32 	%r2809, %r2808, %r2807, 0x3340U;
	ld.global.u8 	%r2810, [%rd2430+27];
	prmt.b32 	%r2811, %r2810, 0, 0x3340U;
	prmt.b32 	%r2812, %r2809, %r2811, 0x5410U;
	mov.b32 	%r2813, 334205;
	dp4a.s32.u32 	%r2814, %r2812, %r2813, %r2806;
	mul.wide.s32 	%rd2431, %r2814, 8;
	add.s64 	%rd2432, %rd2425, %rd2431;
	ld.const.f64 	%fd2730, [%rd2432+30440];
	add.f64 	%fd2731, %fd2729, %fd2730;
	cvt.s64.s32 	%rd2433, %r587;
	add.s64 	%rd2434, %rd6, %rd2433;
	cvt.s64.s32 	%rd2435, %r586;
	add.s64 	%rd2436, %rd6, %rd2435;
	ld.global.s8 	%r2815, [%rd2436+-1];
	ld.global.u8 	%r2816, [%rd2434+27];
	ld.global.u8 	%r2817, [%rd2434+26];
	prmt.b32 	%r2818, %r2817, %r2816, 0x3340U;
	ld.global.u8 	%r2819, [%rd2436];
	prmt.b32 	%r2820, %r2819, 0, 0x3340U;
	prmt.b32 	%r2821, %r2818, %r2820, 0x5410U;
	mov.b32 	%r2822, 359705;
	dp4a.s32.u32 	%r2823, %r2821, %r2822, %r2815;
	mul.wide.s32 	%rd2437, %r2823, 8;
	add.s64 	%rd2438, %rd2425, %rd2437;
	ld.const.f64 	%fd2732, [%rd2438+30440];
	add.f64 	%fd2733, %fd2731, %fd2732;
	st.global.f64 	[%rd11], %fd2733;
	add.s32 	%r2824, %r584, -1;
	ld.global.u32 	%r2825, [%rd3+204];
	add.s32 	%r2826, %r1, %r585;
	mad.lo.s32 	%r2827, %r2825, %r2824, %r2826;
	mul.wide.s32 	%rd2439, %r2827, 8;
	add.s64 	%rd2440, %rd2, %rd2439;
	ld.global.f64 	%fd2734, [%rd2440];
	add.f64 	%fd3858, %fd2734, %fd2733;
	st.global.f64 	[%rd11], %fd3858;
	ld.global.u32 	%r2828, [%rd3+244];
	mul.wide.s32 	%rd2441, %r2828, 8;
	add.s64 	%rd2442, %rd2425, %rd2441;
	ld.const.f64 	%fd2735, [%rd2442+24240];
	ld.global.s8 	%r2829, [%rd2430+28];
	ld.global.u8 	%r2830, [%rd2428+1];
	ld.global.u8 	%r2831, [%rd2428];
	prmt.b32 	%r2832, %r2831, %r2830, 0x3340U;
	ld.global.u8 	%r2833, [%rd2430+27];
	prmt.b32 	%r2834, %r2833, 0, 0x3340U;
	prmt.b32 	%r2835, %r2832, %r2834, 0x5410U;
	dp4a.s32.u32 	%r2836, %r2835, %r2813, %r2829;
	mul.wide.s32 	%rd2443, %r2836, 8;
	add.s64 	%rd2444, %rd2425, %rd2443;
	ld.const.f64 	%fd2736, [%rd2444+25440];
	add.f64 	%fd2737, %fd2735, %fd2736;
	ld.global.s8 	%r2837, [%rd2436+-1];
	ld.global.u8 	%r2838, [%rd2434+27];
	ld.global.u8 	%r2839, [%rd2434+26];
	prmt.b32 	%r2840, %r2839, %r2838, 0x3340U;
	ld.global.u8 	%r2841, [%rd2436];
	prmt.b32 	%r2842, %r2841, 0, 0x3340U;
	prmt.b32 	%r2843, %r2840, %r2842, 0x5410U;
	dp4a.s32.u32 	%r2844, %r2843, %r2822, %r2837;
	mul.wide.s32 	%rd2445, %r2844, 8;
	add.s64 	%rd2446, %rd2425, %rd2445;
	ld.const.f64 	%fd2738, [%rd2446+25440];
	add.f64 	%fd2739, %fd2737, %fd2738;
	ld.global.u32 	%r2845, [%rd3+236];
	ld.global.u32 	%r2846, [%rd3+240];
	sub.s32 	%r2847, %r2845, %r2846;
	abs.s32 	%r2848, %r2847;
	cvt.rn.f64.s32 	%fd2740, %r2848;
	fma.rn.f64 	%fd2741, %fd2740, 0dBFEEF3E864B31D04, %fd2739;
	st.global.f64 	[%rd12], %fd2741;
	ld.global.u32 	%r2849, [%rd3+204];
	mad.lo.s32 	%r2850, %r2849, %r2824, %r2826;
	add.s32 	%r2851, %r2850, 625;
	mul.wide.s32 	%rd2447, %r2851, 8;
	add.s64 	%rd2448, %rd2, %rd2447;
	ld.global.f64 	%fd2742, [%rd2448];
	add.f64 	%fd3857, %fd2742, %fd2741;
	st.global.f64 	[%rd12], %fd3857;
	abs.f64 	%fd2743, %fd3858;
	setp.leu.f64 	%p849, %fd2743, 0d41CDCD64FF800000;
	@%p849 bra 	$L__BB1_1315;
	mov.b64 	%rd2449, 9218868437227405312;
	st.global.u64 	[%rd11], %rd2449;
	mov.b64 	%rd2450, -4616189618054758400;
	st.global.u64 	[%rd12], %rd2450;
	mov.f64 	%fd3858, 0d7FF0000000000000;
	mov.f64 	%fd3857, 0dBFF0000000000000;
$L__BB1_1315:
	add.f64 	%fd2746, %fd3858, 0d4069000000000000;
	add.f64 	%fd2747, %fd3857, 0dC016CCCCCCCCCCCD;
	ld.global.f64 	%fd2748, [%rd4+10016];
	add.f64 	%fd2749, %fd2747, %fd2748;
	div.rn.f64 	%fd2750, %fd2746, %fd2749;
	st.global.f64 	[%rd4+10056], %fd2750;
	add.s32 	%r2852, %r586, -1;
	ld.global.u32 	%r2853, [%rd5];
	add.s32 	%r2854, %r1, %r587;
	mad.lo.s32 	%r2855, %r2853, %r2852, %r2854;
	mul.wide.s32 	%rd2451, %r2855, 8;
	add.s64 	%rd2452, %rd2, %rd2451;
	ld.global.f64 	%fd2751, [%rd2452];
	add.f64 	%fd2752, %fd2751, 0d4069000000000000;
	ld.global.f64 	%fd2753, [%rd2452+5000];
	add.f64 	%fd2754, %fd2753, 0dC016CCCCCCCCCCCD;
	add.f64 	%fd2755, %fd2754, %fd2748;
	div.rn.f64 	%fd2756, %fd2752, %fd2755;
	st.global.f64 	[%rd4+10064], %fd2756;
	setp.leu.f64 	%p850, %fd2750, %fd2756;
	@%p850 bra 	$L__BB1_1317;
	st.global.f64 	[%rd7], %fd3857;
	st.global.f64 	[%rd8], %fd3858;
$L__BB1_1317:
	ld.global.f64 	%fd2826, [%rd7];
	setp.lt.f64 	%p868, %fd2826, 0dC0A3880000000000;
	@%p868 bra 	$L__BB1_1319;
	ld.global.f64 	%fd3859, [%rd8];
	bra.uni 	$L__BB1_1320;
$L__BB1_1319:
	mov.b64 	%rd2544, -4564063970805153792;
	st.global.u64 	[%rd7], %rd2544;
	mov.b64 	%rd2545, 0;
	st.global.u64 	[%rd8], %rd2545;
	mov.f64 	%fd3859, 0d0000000000000000;
$L__BB1_1320:
	abs.f64 	%fd2828, %fd3859;
	setp.geu.f64 	%p869, %fd2828, 0d41CDCD64FF800000;
	@%p869 bra 	$L__BB1_1322;
	ld.global.u32 	%r2947, [%rd3+228];
	add.s32 	%r2948, %r2947, -1;
	ld.global.u32 	%r2949, [%rd3+204];
	ld.global.u32 	%r2950, [%rd3+232];
	mad.lo.s32 	%r2951, %r2948, %r2949, %r1;
	add.s32 	%r2952, %r2951, %r2950;
	mul.wide.s32 	%rd2546, %r2952, 8;
	add.s64 	%rd2547, %rd2, %rd2546;
	st.global.f64 	[%rd2547], %fd3859;
	ld.global.f64 	%fd2829, [%rd7];
	ld.global.u32 	%r2953, [%rd3+228];
	add.s32 	%r2954, %r2953, -1;
	ld.global.u32 	%r2955, [%rd3+204];
	ld.global.u32 	%r2956, [%rd3+232];
	mad.lo.s32 	%r2957, %r2954, %r2955, %r2;
	add.s32 	%r2958, %r2957, %r2956;
	mul.wide.s32 	%rd2548, %r2958, 8;
	add.s64 	%rd2549, %rd2, %rd2548;
	st.global.f64 	[%rd2549], %fd2829;
$L__BB1_1322:
	ld.global.u32 	%r2959, [%rd3+220];
	add.s32 	%r4201, %r2959, -1;
	st.global.u32 	[%rd3+220], %r4201;
	ld.global.u32 	%r2960, [%rd3+224];
	add.s32 	%r4199, %r2960, 1;
	st.global.u32 	[%rd3+224], %r4199;
	setp.gt.s32 	%p870, %r2959, 1;
	@%p870 bra 	$L__BB1_1291;
$L__BB1_1323:
	ld.global.u32 	%r4203, [%rd3+216];
$L__BB1_1324:
	add.s32 	%r595, %r4203, 1;
	st.global.u32 	[%rd3+216], %r595;
	setp.lt.s32 	%p871, %r4203, 32;
	mov.u32 	%r4203, %r595;
	@%p871 bra 	$L__BB1_1287;
	ld.global.u32 	%r4205, [%rd3+232];
	ld.global.u32 	%r4204, [%rd3+204];
$L__BB1_1326:
	add.s32 	%r4196, %r4205, 1;
	st.global.u32 	[%rd3+232], %r4196;
	setp.lt.s32 	%p872, %r4205, %r4204;
	@%p872 bra 	$L__BB1_1237;
	ld.global.u32 	%r4208, [%rd3+228];
	ld.global.u32 	%r4187, [%rd3+200];
$L__BB1_1328:
	add.s32 	%r607, %r4208, 1;
	st.global.u32 	[%rd3+228], %r607;
	setp.lt.s32 	%p873, %r4208, %r4187;
	mov.u32 	%r4208, %r607;
	@%p873 bra 	$L__BB1_1235;
$L__BB1_1329:
	mov.b64 	%rd2550, -4503599627370496;
	st.global.u64 	[%rd4+10024], %rd2550;
	mov.b32 	%r2961, 0;
	st.global.u32 	[%rd3+212], %r2961;
	ld.global.u32 	%r608, [%rd3+200];
	st.global.u32 	[%rd3+208], %r608;
	st.global.u64 	[%rd4+10024], %rd2550;
	ld.global.u32 	%r2962, [%rd3+204];
	setp.lt.s32 	%p874, %r2962, 1;
	mov.f64 	%fd3878, 0dFFF0000000000000;
	@%p874 bra 	$L__BB1_1366;
	cvt.s64.s32 	%rd2551, %r608;
	add.s64 	%rd199, %rd6, %rd2551;
	add.s32 	%r609, %r608, -1;
	mov.b32 	%r4210, 1;
$L__BB1_1331:
	mov.u32 	%r610, %r4210;
	ld.global.u8 	%rs56, [%rd199];
	cvt.u32.u16 	%r2964, %rs56;
	cvt.s32.s8 	%r2965, %r2964;
	cvt.u64.u32 	%rd2552, %r610;
	add.s64 	%rd200, %rd6, %rd2552;
	ld.global.u8 	%rs57, [%rd200+27];
	cvt.u32.u16 	%r2966, %rs57;
	cvt.s32.s8 	%r2967, %r2966;
	add.s32 	%r2968, %r2967, %r2965;
	setp.eq.s32 	%p875, %r2968, 3;
	@%p875 bra 	$L__BB1_1333;
	ld.global.f64 	%fd3874, [%rd4+10016];
	mov.f64 	%fd3877, 0dBFF0000000000000;
	mov.f64 	%fd3876, 0d7FF0000000000000;
	bra.uni 	$L__BB1_1360;
$L__BB1_1333:
	cvt.s32.s8 	%r2970, %r2964;
	mul.wide.s32 	%rd2553, %r2970, 5;
	cvt.u64.u16 	%rd2554, %rs57;
	cvt.s64.s8 	%rd2555, %rd2554;
	add.s64 	%rd2556, %rd2553, %rd2555;
	shl.b64 	%rd2557, %rd2556, 3;
	mov.u64 	%rd2558, parameter;
	add.s64 	%rd2559, %rd2558, %rd2557;
	ld.const.f64 	%fd2833, [%rd2559+45440];
	ld.global.s8 	%r2971, [%rd200+28];
	ld.global.u8 	%r2972, [%rd199+1];
	prmt.b32 	%r2973, %r2964, %r2972, 0x3340U;
	cvt.u32.u16 	%r2974, %rs57;
	prmt.b32 	%r2975, %r2974, 0, 0x3340U;
	prmt.b32 	%r2976, %r2973, %r2975, 0x5410U;
	mov.b32 	%r2977, 334205;
	dp4a.s32.u32 	%r2978, %r2976, %r2977, %r2971;
	mul.wide.s32 	%rd2560, %r2978, 8;
	add.s64 	%rd2561, %rd2558, %rd2560;
	ld.const.f64 	%fd2834, [%rd2561+35440];
	add.f64 	%fd3864, %fd2833, %fd2834;
	st.global.f64 	[%rd7], %fd3864;
	ld.global.s8 	%r2979, [%rd199];
	mul.wide.s32 	%rd2562, %r2979, 5;
	ld.global.u8 	%rs389, [%rd200+27];
	cvt.u64.u16 	%rd2563, %rs389;
	cvt.s64.s8 	%rd2564, %rd2563;
	add.s64 	%rd2565, %rd2562, %rd2564;
	shl.b64 	%rd2566, %rd2565, 3;
	add.s64 	%rd2567, %rd2558, %rd2566;
	ld.const.f64 	%fd2835, [%rd2567+45640];
	ld.global.s8 	%r2980, [%rd200+28];
	ld.global.u8 	%r2981, [%rd199+1];
	prmt.b32 	%r2982, %r2979, %r2981, 0x3340U;
	cvt.u32.u16 	%r2983, %rs389;
	prmt.b32 	%r2984, %r2983, 0, 0x3340U;
	prmt.b32 	%r2985, %r2982, %r2984, 0x5410U;
	dp4a.s32.u32 	%r2986, %r2985, %r2977, %r2980;
	mul.wide.s32 	%rd2568, %r2986, 8;
	add.s64 	%rd2569, %rd2558, %rd2568;
	ld.const.f64 	%fd2836, [%rd2569+40440];
	add.f64 	%fd3865, %fd2835, %fd2836;
	st.global.f64 	[%rd9], %fd3865;
	abs.f64 	%fd2837, %fd3865;
	setp.leu.f64 	%p876, %fd2837, 0d41CDCD64FF800000;
	@%p876 bra 	$L__BB1_1335;
	mov.b64 	%rd2570, 9218868437227405312;
	st.global.u64 	[%rd9], %rd2570;
	mov.b64 	%rd2571, -4616189618054758400;
	st.global.u64 	[%rd7], %rd2571;
	mov.f64 	%fd3865, 0d7FF0000000000000;
	mov.f64 	%fd3864, 0dBFF0000000000000;
$L__BB1_1335:
	ld.global.s8 	%rs58, [%rd199];
	cvt.s64.s16 	%rd201, %rs58;
	ld.global.s8 	%rs390, [%rd199+1];
	ld.global.u8 	%rs391, [%rd200+27];
	cvt.u64.u16 	%rd2572, %rs391;
	cvt.s64.s8 	%rd202, %rd2572;
	mov.b32 	%r611, {%rs58, %rs392};
	mov.b32 	%r2987, {%rs58, %rs390};
	cvt.u32.u16 	%r2988, %rs391;
	cvt.s32.s8 	%r2989, %r2988;
	mov.b32 	%r2990, 1305;
	dp2a.lo.s32.u32 	%r2991, %r2987, %r2990, %r2989;
	mul.wide.s32 	%rd2573, %r2991, 8;
	mov.u64 	%rd2574, parameter;
	add.s64 	%rd203, %rd2574, %rd2573;
	ld.const.f64 	%fd2840, [%rd203+21000];
	abs.f64 	%fd2841, %fd2840;
	setp.geu.f64 	%p877, %fd2841, 0d41CDCD64FF800000;
	@%p877 bra 	$L__BB1_1343;
	ld.global.s8 	%r2992, [%rd200+28];
	cvt.u16.u64 	%rs393, %rd202;
	{ .reg .b16 tmp; mov.b32 {%rs394, tmp}, %r611; }
	mov.b32 	%r2993, {%rs394, %rs393};
	mov.b32 	%r2994, 1305;
	dp2a.lo.s32.u32 	%r2995, %r2993, %r2994, %r2992;
	mul.wide.s32 	%rd2575, %r2995, 8;
	mov.u64 	%rd2576, parameter;
	add.s64 	%rd204, %rd2576, %rd2575;
	ld.const.f64 	%fd2842, [%rd204+23000];
	abs.f64 	%fd2843, %fd2842;
	setp.geu.f64 	%p878, %fd2843, 0d41CDCD64FF800000;
	@%p878 bra 	$L__BB1_1343;
	mad.lo.s64 	%rd2577, %rd201, 5, %rd202;
	shl.b64 	%rd2578, %rd2577, 3;
	mov.u64 	%rd2579, parameter;
	add.s64 	%rd2580, %rd2579, %rd2578;
	ld.const.f64 	%fd2844, [%rd2580+45440];
	ld.const.f64 	%fd2845, [%rd203+20000];
	add.f64 	%fd2846, %fd2844, %fd2845;
	ld.const.f64 	%fd2847, [%rd204+22000];
	add.f64 	%fd3862, %fd2846, %fd2847;
	st.global.f64 	[%rd8], %fd3862;
	ld.global.s8 	%rs395, [%rd199];
	cvt.s32.s16 	%r2996, %rs395;
	mul.wide.s32 	%rd2581, %r2996, 5;
	ld.global.s8 	%rs396, [%rd200+27];
	cvt.s64.s16 	%rd2582, %rs396;
	add.s64 	%rd2583, %rd2581, %rd2582;
	shl.b64 	%rd2584, %rd2583, 3;
	add.s64 	%rd2585, %rd2579, %rd2584;
	ld.const.f64 	%fd2848, [%rd2585+45640];
	ld.global.s8 	%rs397, [%rd199+1];
	mov.b32 	%r2997, {%rs395, %rs397};
	cvt.s32.s16 	%r2998, %rs396;
	mov.b32 	%r2999, 1305;
	dp2a.lo.s32.u32 	%r3000, %r2997, %r2999, %r2998;
	mul.wide.s32 	%rd2586, %r3000, 8;
	add.s64 	%rd2587, %rd2579, %rd2586;
	ld.const.f64 	%fd2849, [%rd2587+21000];
	add.f64 	%fd2850, %fd2848, %fd2849;
	ld.global.s8 	%r3001, [%rd200+28];
	mov.b32 	%r3002, {%rs395, %rs396};
	dp2a.lo.s32.u32 	%r3003, %r3002, %r2999, %r3001;
	mul.wide.s32 	%rd2588, %r3003, 8;
	add.s64 	%rd2589, %rd2579, %rd2588;
	ld.const.f64 	%fd2851, [%rd2589+23000];
	add.f64 	%fd3863, %fd2850, %fd2851;
	st.global.f64 	[%rd10], %fd3863;
	abs.f64 	%fd2852, %fd3863;
	setp.leu.f64 	%p879, %fd2852, 0d41CDCD64FF800000;
	@%p879 bra 	$L__BB1_1339;
	mov.b64 	%rd2590, 9218868437227405312;
	st.global.u64 	[%rd10], %rd2590;
	mov.b64 	%rd2591, -4616189618054758400;
	st.global.u64 	[%rd8], %rd2591;
	mov.f64 	%fd3863, 0d7FF0000000000000;
	mov.f64 	%fd3862, 0dBFF0000000000000;
$L__BB1_1339:
	add.f64 	%fd2855, %fd3863, 0d4069000000000000;
	add.f64 	%fd2856, %fd3862, 0dC016CCCCCCCCCCCD;
	ld.global.f64 	%fd757, [%rd4+10016];
	add.f64 	%fd2857, %fd2856, %fd757;
	div.rn.f64 	%fd758, %fd2855, %fd2857;
	st.global.f64 	[%rd4+10080], %fd758;
	abs.f64 	%fd2858, %fd3865;
	setp.geu.f64 	%p880, %fd2858, 0d41CDCD64FF800000;
	@%p880 bra 	$L__BB1_1342;
	add.f64 	%fd2859, %fd3865, 0d4069000000000000;
	add.f64 	%fd2860, %fd3864, 0dC016CCCCCCCCCCCD;
	add.f64 	%fd2861, %fd2860, %fd757;
	div.rn.f64 	%fd2862, %fd2859, %fd2861;
	st.global.f64 	[%rd12], %fd2862;
	setp.geu.f64 	%p881, %fd2862, %fd758;
	@%p881 bra 	$L__BB1_1343;
	st.global.f64 	[%rd7], %fd3862;
	st.global.f64 	[%rd9], %fd3863;
	st.global.f64 	[%rd12], %fd758;
	mov.f64 	%fd3864, %fd3862;
	mov.f64 	%fd3865, %fd3863;
	bra.uni 	$L__BB1_1343;
$L__BB1_1342:
	st.global.f64 	[%rd7], %fd3862;
	st.global.f64 	[%rd9], %fd3863;
	st.global.f64 	[%rd12], %fd758;
	mov.f64 	%fd3864, %fd3862;
	mov.f64 	%fd3865, %fd3863;
$L__BB1_1343:
	ld.global.s8 	%rs398, [%rd199];
	cvt.s64.s16 	%rd205, %rs398;
	ld.global.s8 	%rs399, [%rd199+1];
	ld.global.u8 	%rs400, [%rd200+27];
	cvt.u64.u16 	%rd2592, %rs400;
	cvt.s64.s8 	%rd206, %rd2592;
	mov.b32 	%r3004, {%rs398, %rs399};
	cvt.u32.u16 	%r3005, %rs400;
	cvt.s32.s8 	%r3006, %r3005;
	mov.b32 	%r3007, 1305;
	dp2a.lo.s32.u32 	%r3008, %r3004, %r3007, %r3006;
	mul.wide.s32 	%rd2593, %r3008, 8;
	mov.u64 	%rd2594, parameter;
	add.s64 	%rd207, %rd2594, %rd2593;
	ld.const.f64 	%fd2863, [%rd207+21000];
	abs.f64 	%fd2864, %fd2863;
	setp.geu.f64 	%p882, %fd2864, 0d41CDCD64FF800000;
	@%p882 bra 	$L__BB1_1350;
	mad.lo.s64 	%rd2595, %rd205, 5, %rd206;
	shl.b64 	%rd2596, %rd2595, 3;
	mov.u64 	%rd2597, parameter;
	add.s64 	%rd2598, %rd2597, %rd2596;
	ld.const.f64 	%fd2865, [%rd2598+45440];
	ld.const.f64 	%fd2866, [%rd207+20000];
	add.f64 	%fd3866, %fd2865, %fd2866;
	st.global.f64 	[%rd8], %fd3866;
	ld.global.s8 	%rs401, [%rd199];
	cvt.s32.s16 	%r3009, %rs401;
	mul.wide.s32 	%rd2599, %r3009, 5;
	ld.global.u8 	%rs402, [%rd200+27];
	cvt.u64.u16 	%rd2600, %rs402;
	cvt.s64.s8 	%rd2601, %rd2600;
	add.s64 	%rd2602, %rd2599, %rd2601;
	shl.b64 	%rd2603, %rd2602, 3;
	add.s64 	%rd2604, %rd2597, %rd2603;
	ld.const.f64 	%fd2867, [%rd2604+45640];
	ld.global.s8 	%rs403, [%rd199+1];
	mov.b32 	%r3010, {%rs401, %rs403};
	cvt.u32.u16 	%r3011, %rs402;
	cvt.s32.s8 	%r3012, %r3011;
	mov.b32 	%r3013, 1305;
	dp2a.lo.s32.u32 	%r3014, %r3010, %r3013, %r3012;
	mul.wide.s32 	%rd2605, %r3014, 8;
	add.s64 	%rd2606, %rd2597, %rd2605;
	ld.const.f64 	%fd2868, [%rd2606+21000];
	add.f64 	%fd3867, %fd2867, %fd2868;
	st.global.f64 	[%rd10], %fd3867;
	abs.f64 	%fd2869, %fd3867;
	setp.leu.f64 	%p883, %fd2869, 0d41CDCD64FF800000;
	@%p883 bra 	$L__BB1_1346;
	mov.b64 	%rd2607, 9218868437227405312;
	st.global.u64 	[%rd10], %rd2607;
	mov.b64 	%rd2608, -4616189618054758400;
	st.global.u64 	[%rd8], %rd2608;
	mov.f64 	%fd3867, 0d7FF0000000000000;
	mov.f64 	%fd3866, 0dBFF0000000000000;
$L__BB1_1346:
	add.f64 	%fd2872, %fd3867, 0d4069000000000000;
	add.f64 	%fd2873, %fd3866, 0dC016CCCCCCCCCCCD;
	ld.global.f64 	%fd765, [%rd4+10016];
	add.f64 	%fd2874, %fd2873, %fd765;
	div.rn.f64 	%fd766, %fd2872, %fd2874;
	st.global.f64 	[%rd4+10080], %fd766;
	abs.f64 	%fd2875, %fd3865;
	setp.geu.f64 	%p884, %fd2875, 0d41CDCD64FF800000;
	@%p884 bra 	$L__BB1_1349;
	add.f64 	%fd2876, %fd3865, 0d4069000000000000;
	add.f64 	%fd2877, %fd3864, 0dC016CCCCCCCCCCCD;
	add.f64 	%fd2878, %fd2877, %fd765;
	div.rn.f64 	%fd2879, %fd2876, %fd2878;
	st.global.f64 	[%rd12], %fd2879;
	setp.geu.f64 	%p885, %fd2879, %fd766;
	@%p885 bra 	$L__BB1_1350;
	st.global.f64 	[%rd7], %fd3866;
	st.global.f64 	[%rd9], %fd3867;
	st.global.f64 	[%rd12], %fd766;
	mov.f64 	%fd3864, %fd3866;
	mov.f64 	%fd3865, %fd3867;
	bra.uni 	$L__BB1_1350;
$L__BB1_1349:
	st.global.f64 	[%rd7], %fd3866;
	st.global.f64 	[%rd9], %fd3867;
	st.global.f64 	[%rd12], %fd766;
	mov.f64 	%fd3864, %fd3866;
	mov.f64 	%fd3865, %fd3867;
$L__BB1_1350:
	ld.global.s8 	%rs404, [%rd199];
	cvt.s64.s16 	%rd208, %rs404;
	ld.global.s8 	%rs405, [%rd200+27];
	cvt.s64.s16 	%rd209, %rs405;
	ld.global.s8 	%r3015, [%rd200+28];
	mov.b32 	%r3016, {%rs404, %rs405};
	mov.b32 	%r3017, 1305;
	dp2a.lo.s32.u32 	%r3018, %r3016, %r3017, %r3015;
	mul.wide.s32 	%rd2609, %r3018, 8;
	mov.u64 	%rd2610, parameter;
	add.s64 	%rd210, %rd2610, %rd2609;
	ld.const.f64 	%fd2880, [%rd210+23000];
	abs.f64 	%fd2881, %fd2880;
	setp.lt.f64 	%p886, %fd2881, 0d41CDCD64FF800000;
	@%p886 bra 	$L__BB1_1352;
	ld.global.f64 	%fd3874, [%rd4+10016];
	bra.uni 	$L__BB1_1358;
$L__BB1_1352:
	mad.lo.s64 	%rd2611, %rd208, 5, %rd209;
	shl.b64 	%rd2612, %rd2611, 3;
	mov.u64 	%rd2613, parameter;
	add.s64 	%rd2614, %rd2613, %rd2612;
	ld.const.f64 	%fd2882, [%rd2614+45440];
	ld.const.f64 	%fd2883, [%rd210+22000];
	add.f64 	%fd3870, %fd2882, %fd2883;
	st.global.f64 	[%rd8], %fd3870;
	ld.global.s8 	%rs406, [%rd199];
	cvt.s32.s16 	%r3019, %rs406;
	mul.wide.s32 	%rd2615, %r3019, 5;
	ld.global.s8 	%rs407, [%rd200+27];
	cvt.s64.s16 	%rd2616, %rs407;
	add.s64 	%rd2617, %rd2615, %rd2616;
	shl.b64 	%rd2618, %rd2617, 3;
	add.s64 	%rd2619, %rd2613, %rd2618;
	ld.const.f64 	%fd2884, [%rd2619+45640];
	ld.global.s8 	%r3020, [%rd200+28];
	mov.b32 	%r3021, {%rs406, %rs407};
	mov.b32 	%r3022, 1305;
	dp2a.lo.s32.u32 	%r3023, %r3021, %r3022, %r3020;
	mul.wide.s32 	%rd2620, %r3023, 8;
	add.s64 	%rd2621, %rd2613, %rd2620;
	ld.const.f64 	%fd2885, [%rd2621+23000];
	add.f64 	%fd3871, %fd2884, %fd2885;
	st.global.f64 	[%rd10], %fd3871;
	abs.f64 	%fd2886, %fd3871;
	setp.leu.f64 	%p887, %fd2886, 0d41CDCD64FF800000;
	@%p887 bra 	$L__BB1_1354;
	mov.b64 	%rd2622, 9218868437227405312;
	st.global.u64 	[%rd10], %rd2622;
	mov.b64 	%rd2623, -4616189618054758400;
	st.global.u64 	[%rd8], %rd2623;
	mov.f64 	%fd3871, 0d7FF0000000000000;
	mov.f64 	%fd3870, 0dBFF0000000000000;
$L__BB1_1354:
	add.f64 	%fd2889, %fd3871, 0d4069000000000000;
	add.f64 	%fd2890, %fd3870, 0dC016CCCCCCCCCCCD;
	ld.global.f64 	%fd3874, [%rd4+10016];
	add.f64 	%fd2891, %fd2890, %fd3874;
	div.rn.f64 	%fd775, %fd2889, %fd2891;
	st.global.f64 	[%rd4+10080], %fd775;
	abs.f64 	%fd2892, %fd3865;
	setp.geu.f64 	%p888, %fd2892, 0d41CDCD64FF800000;
	@%p888 bra 	$L__BB1_1357;
	add.f64 	%fd2893, %fd3865, 0d4069000000000000;
	add.f64 	%fd2894, %fd3864, 0dC016CCCCCCCCCCCD;
	add.f64 	%fd2895, %fd2894, %fd3874;
	div.rn.f64 	%fd2896, %fd2893, %fd2895;
	st.global.f64 	[%rd12], %fd2896;
	setp.geu.f64 	%p889, %fd2896, %fd775;
	@%p889 bra 	$L__BB1_1358;
	st.global.f64 	[%rd7], %fd3870;
	st.global.f64 	[%rd9], %fd3871;
	st.global.f64 	[%rd12], %fd775;
	mov.f64 	%fd3864, %fd3870;
	mov.f64 	%fd3865, %fd3871;
	bra.uni 	$L__BB1_1358;
$L__BB1_1357:
	st.global.f64 	[%rd7], %fd3870;
	st.global.f64 	[%rd9], %fd3871;
	st.global.f64 	[%rd12], %fd775;
	mov.f64 	%fd3864, %fd3870;
	mov.f64 	%fd3865, %fd3871;
$L__BB1_1358:
	ld.global.s8 	%r3024, [%rd199];
	mul.wide.s32 	%rd2624, %r3024, 5;
	ld.global.s8 	%rd2625, [%rd200+27];
	add.s64 	%rd2626, %rd2624, %rd2625;
	shl.b64 	%rd2627, %rd2626, 3;
	mov.u64 	%rd2628, parameter;
	add.s64 	%rd2629, %rd2628, %rd2627;
	ld.const.f64 	%fd3877, [%rd2629+45440];
	st.global.f64 	[%rd8], %fd3877;
	ld.global.s8 	%r3025, [%rd199];
	mul.wide.s32 	%rd2630, %r3025, 5;
	ld.global.s8 	%rd2631, [%rd200+27];
	add.s64 	%rd2632, %rd2630, %rd2631;
	shl.b64 	%rd2633, %rd2632, 3;
	add.s64 	%rd2634, %rd2628, %rd2633;
	ld.const.f64 	%fd3876, [%rd2634+45640];
	st.global.f64 	[%rd10], %fd3876;
	add.f64 	%fd2897, %fd3876, 0d4069000000000000;
	add.f64 	%fd2898, %fd3877, 0dC016CCCCCCCCCCCD;
	add.f64 	%fd2899, %fd2898, %fd3874;
	div.rn.f64 	%fd781, %fd2897, %fd2899;
	st.global.f64 	[%rd11], %fd781;
	abs.f64 	%fd2900, %fd3865;
	setp.geu.f64 	%p890, %fd2900, 0d41CDCD64FF800000;
	@%p890 bra 	$L__BB1_1360;
	ld.global.f64 	%fd2901, [%rd12];
	setp.lt.f64 	%p891, %fd2901, %fd781;
	selp.f64 	%fd3876, %fd3876, %fd3865, %p891;
	selp.f64 	%fd3877, %fd3877, %fd3864, %p891;
$L__BB1_1360:
	add.f64 	%fd787, %fd3877, 0d3EB0C6F7A0B5ED8D;
	st.global.f64 	[%rd4+10000], %fd787;
	add.f64 	%fd788, %fd3876, 0d3EB0C6F7A0B5ED8D;
	st.global.f64 	[%rd4+10008], %fd788;
	ld.global.u32 	%r3026, [%rd5];
	add.s32 	%r612, %r1, %r610;
	mad.lo.s32 	%r3027, %r3026, %r609, %r612;
	mul.wide.s32 	%rd2635, %r3027, 8;
	add.s64 	%rd2636, %rd2, %rd2635;
	ld.global.f64 	%fd2902, [%rd2636];
	add.f64 	%fd2903, %fd2902, %fd788;
	add.f64 	%fd2904, %fd2903, 0d4069000000000000;
	ld.global.f64 	%fd2905, [%rd2636+5000];
	add.f64 	%fd2906, %fd2905, %fd787;
	add.f64 	%fd2907, %fd2906, 0dC016CCCCCCCCCCCD;
	add.f64 	%fd2908, %fd3874, %fd2907;
	div.rn.f64 	%fd2909, %fd2904, %fd2908;
	add.f64 	%fd789, %fd2909, 0dC071126666666666;
	st.global.f64 	[%rd4+10032], %fd789;
	ld.global.f64 	%fd2910, [%rd4+10024];
	setp.leu.f64 	%p892, %fd789, %fd2910;
	ld.global.u32 	%r4211, [%rd5];
	@%p892 bra 	$L__BB1_1364;
	mad.lo.s32 	%r3028, %r4211, %r609, %r612;
	add.s32 	%r3029, %r3028, 625;
	mul.wide.s32 	%rd2637, %r3029, 8;
	add.s64 	%rd211, %rd2, %rd2637;
	ld.global.f64 	%fd2911, [%rd211];
	add.f64 	%fd2912, %fd787, %fd2911;
	setp.geu.f64 	%p893, %fd2912, 0d0000000000000000;
	@%p893 bra 	$L__BB1_1364;
	ld.global.f64 	%fd2913, [%rd211+-5000];
	add.f64 	%fd2914, %fd788, %fd2913;
	setp.geu.f64 	%p894, %fd2914, 0d0000000000000000;
	@%p894 bra 	$L__BB1_1364;
	st.global.f64 	[%rd4+10024], %fd789;
	st.global.u32 	[%rd3+212], %r610;
	ld.global.u32 	%r4211, [%rd3+204];
$L__BB1_1364:
	add.s32 	%r4210, %r610, 1;
	setp.lt.s32 	%p895, %r610, %r4211;
	@%p895 bra 	$L__BB1_1331;
	ld.global.f64 	%fd3878, [%rd4+10024];
$L__BB1_1366:
	abs.f64 	%fd2915, %fd3878;
	setp.gt.f64 	%p896, %fd2915, 0d41CDCD64FF800000;
	@%p896 bra 	$L__BB1_1368;
	ld.global.s32 	%rd3399, [%rd3+208];
	ld.global.s32 	%rd3398, [%rd3+212];
	bra.uni 	$L__BB1_1369;
$L__BB1_1368:
	mov.b32 	%r3030, 1;
	st.global.u32 	[%rd3+212], %r3030;
	st.global.u32 	[%rd3+208], %r3030;
	mov.b64 	%rd3398, 1;
	mov.u64 	%rd3399, %rd3398;
$L__BB1_1369:
	add.s64 	%rd216, %rd6, %rd3399;
	ld.global.u8 	%rs59, [%rd216];
	cvt.u32.u16 	%r3031, %rs59;
	cvt.s32.s8 	%r3032, %r3031;
	add.s64 	%rd217, %rd6, %rd3398;
	ld.global.u8 	%rs60, [%rd217+27];
	cvt.u32.u16 	%r3033, %rs60;
	cvt.s32.s8 	%r3034, %r3033;
	add.s32 	%r3035, %r3034, %r3032;
	setp.eq.s32 	%p897, %r3035, 3;
	@%p897 bra 	$L__BB1_1371;
	mov.b64 	%rd2639, -4616189618054758400;
	st.global.u64 	[%rd4+10000], %rd2639;
	mov.b64 	%rd2640, 9218868437227405312;
	st.global.u64 	[%rd4+10008], %rd2640;
	bra.uni 	$L__BB1_1401;
$L__BB1_1371:
	cvt.s32.s8 	%r3037, %r3031;
	mul.wide.s32 	%rd2641, %r3037, 5;
	cvt.u64.u16 	%rd2642, %rs60;
	cvt.s64.s8 	%rd2643, %rd2642;
	add.s64 	%rd2644, %rd2641, %rd2643;
	shl.b64 	%rd2645, %rd2644, 3;
	mov.u64 	%rd2646, parameter;
	add.s64 	%rd2647, %rd2646, %rd2645;
	ld.const.f64 	%fd2916, [%rd2647+45440];
	ld.global.s8 	%r3038, [%rd217+28];
	ld.global.u8 	%r3039, [%rd216+1];
	prmt.b32 	%r3040, %r3031, %r3039, 0x3340U;
	cvt.u32.u16 	%r3041, %rs60;
	prmt.b32 	%r3042, %r3041, 0, 0x3340U;
	prmt.b32 	%r3043, %r3040, %r3042, 0x5410U;
	mov.b32 	%r3044, 334205;
	dp4a.s32.u32 	%r3045, %r3043, %r3044, %r3038;
	mul.wide.s32 	%rd2648, %r3045, 8;
	add.s64 	%rd2649, %rd2646, %rd2648;
	ld.const.f64 	%fd2917, [%rd2649+35440];
	add.f64 	%fd3883, %fd2916, %fd2917;
	st.global.f64 	[%rd7], %fd3883;
	ld.global.s8 	%r3046, [%rd216];
	mul.wide.s32 	%rd2650, %r3046, 5;
	ld.global.u8 	%rs408, [%rd217+27];
	cvt.u64.u16 	%rd2651, %rs408;
	cvt.s64.s8 	%rd2652, %rd2651;
	add.s64 	%rd2653, %rd2650, %rd2652;
	shl.b64 	%rd2654, %rd2653, 3;
	add.s64 	%rd2655, %rd2646, %rd2654;
	ld.const.f64 	%fd2918, [%rd2655+45640];
	ld.global.s8 	%r3047, [%rd217+28];
	ld.global.u8 	%r3048, [%rd216+1];
	prmt.b32 	%r3049, %r3046, %r3048, 0x3340U;
	cvt.u32.u16 	%r3050, %rs408;
	prmt.b32 	%r3051, %r3050, 0, 0x3340U;
	prmt.b32 	%r3052, %r3049, %r3051, 0x5410U;
	dp4a.s32.u32 	%r3053, %r3052, %r3044, %r3047;
	mul.wide.s32 	%rd2656, %r3053, 8;
	add.s64 	%rd2657, %rd2646, %rd2656;
	ld.const.f64 	%fd2919, [%rd2657+40440];
	add.f64 	%fd3884, %fd2918, %fd2919;
	st.global.f64 	[%rd9], %fd3884;
	abs.f64 	%fd2920, %fd3884;
	setp.leu.f64 	%p898, %fd2920, 0d41CDCD64FF800000;
	@%p898 bra 	$L__BB1_1373;
	mov.b64 	%rd2658, 9218868437227405312;
	st.global.u64 	[%rd9], %rd2658;
	mov.b64 	%rd2659, -4616189618054758400;
	st.global.u64 	[%rd7], %rd2659;
	mov.f64 	%fd3884, 0d7FF0000000000000;
	mov.f64 	%fd3883, 0dBFF0000000000000;
$L__BB1_1373:
	ld.global.s8 	%rs61, [%rd216];
	cvt.s64.s16 	%rd218, %rs61;
	ld.global.s8 	%rs409, [%rd216+1];
	ld.global.u8 	%rs410, [%rd217+27];
	cvt.u64.u16 	%rd2660, %rs410;
	cvt.s64.s8 	%rd219, %rd2660;
	mov.b32 	%r617, {%rs61, %rs411};
	mov.b32 	%r3054, {%rs61, %rs409};
	cvt.u32.u16 	%r3055, %rs410;
	cvt.s32.s8 	%r3056, %r3055;
	mov.b32 	%r3057, 1305;
	dp2a.lo.s32.u32 	%r3058, %r3054, %r3057, %r3056;
	mul.wide.s32 	%rd2661, %r3058, 8;
	mov.u64 	%rd2662, parameter;
	add.s64 	%rd220, %rd2662, %rd2661;
	ld.const.f64 	%fd2923, [%rd220+21000];
	abs.f64 	%fd2924, %fd2923;
	setp.geu.f64 	%p899, %fd2924, 0d41CDCD64FF800000;
	@%p899 bra 	$L__BB1_1381;
	ld.global.s8 	%r3059, [%rd217+28];
	cvt.u16.u64 	%rs412, %rd219;
	{ .reg .b16 tmp; mov.b32 {%rs413, tmp}, %r617; }
	mov.b32 	%r3060, {%rs413, %rs412};
	mov.b32 	%r3061, 1305;
	dp2a.lo.s32.u32 	%r3062, %r3060, %r3061, %r3059;
	mul.wide.s32 	%rd2663, %r3062, 8;
	mov.u64 	%rd2664, parameter;
	add.s64 	%rd221, %rd2664, %rd2663;
	ld.const.f64 	%fd2925, [%rd221+23000];
	abs.f64 	%fd2926, %fd2925;
	setp.geu.f64 	%p900, %fd2926, 0d41CDCD64FF800000;
	@%p900 bra 	$L__BB1_1381;
	mad.lo.s64 	%rd2665, %rd218, 5, %rd219;
	shl.b64 	%rd2666, %rd2665, 3;
	mov.u64 	%rd2667, parameter;
	add.s64 	%rd2668, %rd2667, %rd2666;
	ld.const.f64 	%fd2927, [%rd2668+45440];
	ld.const.f64 	%fd2928, [%rd220+20000];
	add.f64 	%fd2929, %fd2927, %fd2928;
	ld.const.f64 	%fd2930, [%rd221+22000];
	add.f64 	%fd3881, %fd2929, %fd2930;
	st.global.f64 	[%rd8], %fd3881;
	ld.global.s8 	%rs414, [%rd216];
	cvt.s32.s16 	%r3063, %rs414;
	mul.wide.s32 	%rd2669, %r3063, 5;
	ld.global.s8 	%rs415, [%rd217+27];
	cvt.s64.s16 	%rd2670, %rs415;
	add.s64 	%rd2671, %rd2669, %rd2670;
	shl.b64 	%rd2672, %rd2671, 3;
	add.s64 	%rd2673, %rd2667, %rd2672;
	ld.const.f64 	%fd2931, [%rd2673+45640];
	ld.global.s8 	%rs416, [%rd216+1];
	mov.b32 	%r3064, {%rs414, %rs416};
	cvt.s32.s16 	%r3065, %rs415;
	mov.b32 	%r3066, 1305;
	dp2a.lo.s32.u32 	%r3067, %r3064, %r3066, %r3065;
	mul.wide.s32 	%rd2674, %r3067, 8;
	add.s64 	%rd2675, %rd2667, %rd2674;
	ld.const.f64 	%fd2932, [%rd2675+21000];
	add.f64 	%fd2933, %fd2931, %fd2932;
	ld.global.s8 	%r3068, [%rd217+28];
	mov.b32 	%r3069, {%rs414, %rs415};
	dp2a.lo.s32.u32 	%r3070, %r3069, %r3066, %r3068;
	mul.wide.s32 	%rd2676, %r3070, 8;
	add.s64 	%rd2677, %rd2667, %rd2676;
	ld.const.f64 	%fd2934, [%rd2677+23000];
	add.f64 	%fd3882, %fd2933, %fd2934;
	st.global.f64 	[%rd10], %fd3882;
	abs.f64 	%fd2935, %fd3882;
	setp.leu.f64 	%p901, %fd2935, 0d41CDCD64FF800000;
	@%p901 bra 	$L__BB1_1377;
	mov.b64 	%rd2678, 9218868437227405312;
	st.global.u64 	[%rd10], %rd2678;
	mov.b64 	%rd2679, -4616189618054758400;
	st.global.u64 	[%rd8], %rd2679;
	mov.f64 	%fd3882, 0d7FF0000000000000;
	mov.f64 	%fd3881, 0dBFF0000000000000;
$L__BB1_1377:
	add.f64 	%fd2938, %fd3882, 0d4069000000000000;
	add.f64 	%fd2939, %fd3881, 0dC016CCCCCCCCCCCD;
	ld.global.f64 	%fd800, [%rd4+10016];
	add.f64 	%fd2940, %fd2939, %fd800;
	div.rn.f64 	%fd801, %fd2938, %fd2940;
	st.global.f64 	[%rd4+10080], %fd801;
	abs.f64 	%fd2941, %fd3884;
	setp.geu.f64 	%p902, %fd2941, 0d41CDCD64FF800000;
	@%p902 bra 	$L__BB1_1380;
	add.f64 	%fd2942, %fd3884, 0d4069000000000000;
	add.f64 	%fd2943, %fd3883, 0dC016CCCCCCCCCCCD;
	add.f64 	%fd2944, %fd2943, %fd800;
	div.rn.f64 	%fd2945, %fd2942, %fd2944;
	st.global.f64 	[%rd12], %fd2945;
	setp.geu.f64 	%p903, %fd2945, %fd801;
	@%p903 bra 	$L__BB1_1381;
	st.global.f64 	[%rd7], %fd3881;
	st.global.f64 	[%rd9], %fd3882;
	st.global.f64 	[%rd12], %fd801;
	mov.f64 	%fd3883, %fd3881;
	mov.f64 	%fd3884, %fd3882;
	bra.uni 	$L__BB1_1381;
$L__BB1_1380:
	st.global.f64 	[%rd7], %fd3881;
	st.global.f64 	[%rd9], %fd3882;
	st.global.f64 	[%rd12], %fd801;
	mov.f64 	%fd3883, %fd3881;
	mov.f64 	%fd3884, %fd3882;
$L__BB1_1381:
	ld.global.s8 	%rs417, [%rd216];
	cvt.s64.s16 	%rd222, %rs417;
	ld.global.s8 	%rs418, [%rd216+1];
	ld.global.u8 	%rs419, [%rd217+27];
	cvt.u64.u16 	%rd2680, %rs419;
	cvt.s64.s8 	%rd223, %rd2680;
	mov.b32 	%r3071, {%rs417, %rs418};
	cvt.u32.u16 	%r3072, %rs419;
	cvt.s32.s8 	%r3073, %r3072;
	mov.b32 	%r3074, 1305;
	dp2a.lo.s32.u32 	%r3075, %r3071, %r3074, %r3073;
	mul.wide.s32 	%rd2681, %r3075, 8;
	mov.u64 	%rd2682, parameter;
	add.s64 	%rd224, %rd2682, %rd2681;
	ld.const.f64 	%fd2946, [%rd224+21000];
	abs.f64 	%fd2947, %fd2946;
	setp.geu.f64 	%p904, %fd2947, 0d41CDCD64FF800000;
	@%p904 bra 	$L__BB1_1388;
	mad.lo.s64 	%rd2683, %rd222, 5, %rd223;
	shl.b64 	%rd2684, %rd2683, 3;
	mov.u64 	%rd2685, parameter;
	add.s64 	%rd2686, %rd2685, %rd2684;
	ld.const.f64 	%fd2948, [%rd2686+45440];
	ld.const.f64 	%fd2949, [%rd224+20000];
	add.f64 	%fd3885, %fd2948, %fd2949;
	st.global.f64 	[%rd8], %fd3885;
	ld.global.s8 	%rs420, [%rd216];
	cvt.s32.s16 	%r3076, %rs420;
	mul.wide.s32 	%rd2687, %r3076, 5;
	ld.global.u8 	%rs421, [%rd217+27];
	cvt.u64.u16 	%rd2688, %rs421;
	cvt.s64.s8 	%rd2689, %rd2688;
	add.s64 	%rd2690, %rd2687, %rd2689;
	shl.b64 	%rd2691, %rd2690, 3;
	add.s64 	%rd2692, %rd2685, %rd2691;
	ld.const.f64 	%fd2950, [%rd2692+45640];
	ld.global.s8 	%rs422, [%rd216+1];
	mov.b32 	%r3077, {%rs420, %rs422};
	cvt.u32.u16 	%r3078, %rs421;
	cvt.s32.s8 	%r3079, %r3078;
	mov.b32 	%r3080, 1305;
	dp2a.lo.s32.u32 	%r3081, %r3077, %r3080, %r3079;
	mul.wide.s32 	%rd2693, %r3081, 8;
	add.s64 	%rd2694, %rd2685, %rd2693;
	ld.const.f64 	%fd2951, [%rd2694+21000];
	add.f64 	%fd3886, %fd2950, %fd2951;
	st.global.f64 	[%rd10], %fd3886;
	abs.f64 	%fd2952, %fd3886;
	setp.leu.f64 	%p905, %fd2952, 0d41CDCD64FF800000;
	@%p905 bra 	$L__BB1_1384;
	mov.b64 	%rd2695, 9218868437227405312;
	st.global.u64 	[%rd10], %rd2695;
	mov.b64 	%rd2696, -4616189618054758400;
	st.global.u64 	[%rd8], %rd2696;
	mov.f64 	%fd3886, 0d7FF0000000000000;
	mov.f64 	%fd3885, 0dBFF0000000000000;
$L__BB1_1384:
	add.f64 	%fd2955, %fd3886, 0d4069000000000000;
	add.f64 	%fd2956, %fd3885, 0dC016CCCCCCCCCCCD;
	ld.global.f64 	%fd808, [%rd4+10016];
	add.f64 	%fd2957, %fd2956, %fd808;
	div.rn.f64 	%fd809, %fd2955, %fd2957;
	st.global.f64 	[%rd4+10080], %fd809;
	abs.f64 	%fd2958, %fd3884;
	setp.geu.f64 	%p906, %fd2958, 0d41CDCD64FF800000;
	@%p906 bra 	$L__BB1_1387;
	add.f64 	%fd2959, %fd3884, 0d4069000000000000;
	add.f64 	%fd2960, %fd3883, 0dC016CCCCCCCCCCCD;
	add.f64 	%fd2961, %fd2960, %fd808;
	div.rn.f64 	%fd2962, %fd2959, %fd2961;
	st.global.f64 	[%rd12], %fd2962;
	setp.geu.f64 	%p907, %fd2962, %fd809;
	@%p907 bra 	$L__BB1_1388;
	st.global.f64 	[%rd7], %fd3885;
	st.global.f64 	[%rd9], %fd3886;
	st.global.f64 	[%rd12], %fd809;
	mov.f64 	%fd3883, %fd3885;
	mov.f64 	%fd3884, %fd3886;
	bra.uni 	$L__BB1_1388;
$L__BB1_1387:
	st.global.f64 	[%rd7], %fd3885;
	st.global.f64 	[%rd9], %fd3886;
	st.global.f64 	[%rd12], %fd809;
	mov.f64 	%fd3883, %fd3885;
	mov.f64 	%fd3884, %fd3886;
$L__BB1_1388:
	ld.global.s8 	%rs423, [%rd216];
	cvt.s64.s16 	%rd225, %rs423;
	ld.global.s8 	%rs424, [%rd217+27];
	cvt.s64.s16 	%rd226, %rs424;
	ld.global.s8 	%r3082, [%rd217+28];
	mov.b32 	%r3083, {%rs423, %rs424};
	mov.b32 	%r3084, 1305;
	dp2a.lo.s32.u32 	%r3085, %r3083, %r3084, %r3082;
	mul.wide.s32 	%rd2697, %r3085, 8;
	mov.u64 	%rd2698, parameter;
	add.s64 	%rd227, %rd2698, %rd2697;
	ld.const.f64 	%fd2963, [%rd227+23000];
	abs.f64 	%fd2964, %fd2963;
	setp.lt.f64 	%p908, %fd2964, 0d41CDCD64FF800000;
	@%p908 bra 	$L__BB1_1390;
	ld.global.f64 	%fd3893, [%rd4+10016];
	bra.uni 	$L__BB1_1396;
$L__BB1_1390:
	mad.lo.s64 	%rd2699, %rd225, 5, %rd226;
	shl.b64 	%rd2700, %rd2699, 3;
	mov.u64 	%rd2701, parameter;
	add.s64 	%rd2702, %rd2701, %rd2700;
	ld.const.f64 	%fd2965, [%rd2702+45440];
	ld.const.f64 	%fd2966, [%rd227+22000];
	add.f64 	%fd3889, %fd2965, %fd2966;
	st.global.f64 	[%rd8], %fd3889;
	ld.global.s8 	%rs425, [%rd216];
	cvt.s32.s16 	%r3086, %rs425;
	mul.wide.s32 	%rd2703, %r3086, 5;
	ld.global.s8 	%rs426, [%rd217+27];
	cvt.s64.s16 	%rd2704, %rs426;
	add.s64 	%rd2705, %rd2703, %rd2704;
	shl.b64 	%rd2706, %rd2705, 3;
	add.s64 	%rd2707, %rd2701, %rd2706;
	ld.const.f64 	%fd2967, [%rd2707+45640];
	ld.global.s8 	%r3087, [%rd217+28];
	mov.b32 	%r3088, {%rs425, %rs426};
	mov.b32 	%r3089, 1305;
	dp2a.lo.s32.u32 	%r3090, %r3088, %r3089, %r3087;
	mul.wide.s32 	%rd2708, %r3090, 8;
	add.s64 	%rd2709, %rd2701, %rd2708;
	ld.const.f64 	%fd2968, [%rd2709+23000];
	add.f64 	%fd3890, %fd2967, %fd2968;
	st.global.f64 	[%rd10], %fd3890;
	abs.f64 	%fd2969, %fd3890;
	setp.leu.f64 	%p909, %fd2969, 0d41CDCD64FF800000;
	@%p909 bra 	$L__BB1_1392;
	mov.b64 	%rd2710, 9218868437227405312;
	st.global.u64 	[%rd10], %rd2710;
	mov.b64 	%rd2711, -4616189618054758400;
	st.global.u64 	[%rd8], %rd2711;
	mov.f64 	%fd3890, 0d7FF0000000000000;
	mov.f64 	%fd3889, 0dBFF0000000000000;
$L__BB1_1392:
	add.f64 	%fd2972, %fd3890, 0d4069000000000000;
	add.f64 	%fd2973, %fd3889, 0dC016CCCCCCCCCCCD;
	ld.global.f64 	%fd3893, [%rd4+10016];
	add.f64 	%fd2974, %fd2973, %fd3893;
	div.rn.f64 	%fd818, %fd2972, %fd2974;
	st.global.f64 	[%rd4+10080], %fd818;
	abs.f64 	%fd2975, %fd3884;
	setp.geu.f64 	%p910, %fd2975, 0d41CDCD64FF800000;
	@%p910 bra 	$L__BB1_1395;
	add.f64 	%fd2976, %fd3884, 0d4069000000000000;
	add.f64 	%fd2977, %fd3883, 0dC016CCCCCCCCCCCD;
	add.f64 	%fd2978, %fd2977, %fd3893;
	div.rn.f64 	%fd2979, %fd2976, %fd2978;
	st.global.f64 	[%rd12], %fd2979;
	setp.geu.f64 	%p911, %fd2979, %fd818;
	@%p911 bra 	$L__BB1_1396;
	st.global.f64 	[%rd7], %fd3889;
	st.global.f64 	[%rd9], %fd3890;
	st.global.f64 	[%rd12], %fd818;
	mov.f64 	%fd3883, %fd3889;
	mov.f64 	%fd3884, %fd3890;
	bra.uni 	$L__BB1_1396;
$L__BB1_1395:
	st.global.f64 	[%rd7], %fd3889;
	st.global.f64 	[%rd9], %fd3890;
	st.global.f64 	[%rd12], %fd818;
	mov.f64 	%fd3883, %fd3889;
	mov.f64 	%fd3884, %fd3890;
$L__BB1_1396:
	ld.global.s8 	%r3091, [%rd216];
	mul.wide.s32 	%rd2712, %r3091, 5;
	ld.global.s8 	%rd2713, [%rd217+27];
	add.s64 	%rd2714, %rd2712, %rd2713;
	shl.b64 	%rd2715, %rd2714, 3;
	mov.u64 	%rd2716, parameter;
	add.s64 	%rd2717, %rd2716, %rd2715;
	ld.const.f64 	%fd822, [%rd2717+45440];
	st.global.f64 	[%rd8], %fd822;
	ld.global.s8 	%r3092, [%rd216];
	mul.wide.s32 	%rd2718, %r3092, 5;
	ld.global.s8 	%rd2719, [%rd217+27];
	add.s64 	%rd2720, %rd2718, %rd2719;
	shl.b64 	%rd2721, %rd2720, 3;
	add.s64 	%rd2722, %rd2716, %rd2721;
	ld.const.f64 	%fd823, [%rd2722+45640];
	st.global.f64 	[%rd10], %fd823;
	add.f64 	%fd2980, %fd823, 0d4069000000000000;
	add.f64 	%fd2981, %fd822, 0dC016CCCCCCCCCCCD;
	add.f64 	%fd2982, %fd2981, %fd3893;
	div.rn.f64 	%fd824, %fd2980, %fd2982;
	st.global.f64 	[%rd11], %fd824;
	abs.f64 	%fd2983, %fd3884;
	setp.geu.f64 	%p912, %fd2983, 0d41CDCD64FF800000;
	@%p912 bra 	$L__BB1_1400;
	ld.global.f64 	%fd2984, [%rd12];
	setp.geu.f64 	%p913, %fd2984, %fd824;
	@%p913 bra 	$L__BB1_1399;
	st.global.f64 	[%rd4+10000], %fd822;
	st.global.f64 	[%rd4+10008], %fd823;
	bra.uni 	$L__BB1_1401;
$L__BB1_1399:
	st.global.f64 	[%rd4+10000], %fd3883;
	st.global.f64 	[%rd4+10008], %fd3884;
	bra.uni 	$L__BB1_1401;
$L__BB1_1400:
	st.global.f64 	[%rd4+10000], %fd822;
	st.global.f64 	[%rd4+10008], %fd823;
$L__BB1_1401:
	ld.global.u32 	%r3093, [%rd3+200];
	setp.lt.s32 	%p914, %r3093, 1;
	@%p914 bra 	$L__BB1_1404;
	mov.b32 	%r4212, 0;
$L__BB1_1403:
	mul.wide.u32 	%rd2723, %r4212, 4;
	add.s64 	%rd2724, %rd3, %rd2723;
	mov.b32 	%r3095, 0;
	st.global.u32 	[%rd2724], %r3095;
	add.s32 	%r4212, %r4212, 1;
	ld.global.u32 	%r3096, [%rd3+200];
	setp.lt.s32 	%p915, %r4212, %r3096;
	@%p915 bra 	$L__BB1_1403;
$L__BB1_1404:
	ld.global.u32 	%r4214, [%rd5];
	setp.lt.s32 	%p916, %r4214, 1;
	@%p916 bra 	$L__BB1_1407;
	mov.b32 	%r4213, 0;
$L__BB1_1406:
	mul.wide.u32 	%rd2725, %r4213, 4;
	add.s64 	%rd2726, %rd3, %rd2725;
	mov.b32 	%r3098, 0;
	st.global.u32 	[%rd2726+100], %r3098;
	add.s32 	%r4213, %r4213, 1;
	ld.global.u32 	%r4214, [%rd3+204];
	setp.lt.s32 	%p917, %r4213, %r4214;
	@%p917 bra 	$L__BB1_1406;
$L__BB1_1407:
	ld.global.u32 	%r4216, [%rd3+208];
	add.s32 	%r626, %r4216, -1;
	ld.global.u32 	%r4215, [%rd3+212];
	mad.lo.s32 	%r3099, %r626, %r4214, %r1;
	add.s32 	%r3100, %r3099, %r4215;
	mul.wide.s32 	%rd2727, %r3100, 8;
	add.s64 	%rd2728, %rd2, %rd2727;
	ld.global.f64 	%fd2986, [%rd2728];
	abs.f64 	%fd2987, %fd2986;
	setp.geu.f64 	%p918, %fd2987, 0d41CDCD64FF800000;
	mov.f64 	%fd3918, 0d0000000000000000;
	@%p918 bra 	$L__BB1_1459;
	ld.param.u64 	%rd3381, [_Z15check_structurePcPiS0_iiPdS0_S_S0__param_5];
	ld.param.u32 	%r3972, [_Z15check_structurePcPiS0_iiPdS0_S_S0__param_3];
	mul.wide.s32 	%rd2729, %r626, 4;
	add.s64 	%rd2730, %rd3, %rd2729;
	st.global.u32 	[%rd2730], %r4215;
	mad.lo.s32 	%r3101, %r3972, -1183, %r1;
	add.s32 	%r3102, %r3101, %r4215;
	add.s32 	%r3103, %r3102, 25;
	cvta.to.global.u64 	%rd2731, %rd3381;
	mul.wide.s32 	%rd2732, %r3103, 4;
	add.s64 	%rd2733, %rd2731, %rd2732;
	st.global.u32 	[%rd2733], %r4216;
$L__BB1_1409:
	ld.param.u32 	%r3973, [_Z15check_structurePcPiS0_iiPdS0_S_S0__param_3];
	mov.b64 	%rd2734, -4616189618054758400;
	st.global.u64 	[%rd7], %rd2734;
	mov.b64 	%rd2735, 9218868437227405312;
	st.global.u64 	[%rd8], %rd2735;
	cvt.s64.s32 	%rd2736, %r4216;
	add.s64 	%rd228, %rd6, %rd2736;
	ld.global.u8 	%rs62, [%rd228];
	cvt.u32.u16 	%r3104, %rs62;
	cvt.s32.s8 	%r3105, %r3104;
	mad.lo.s32 	%r3106, %r3973, 54, %r4215;
	add.s32 	%r3107, %r3106, 27;
	cvt.s64.s32 	%rd2737, %r3107;
	add.s64 	%rd229, %rd1, %rd2737;
	ld.global.u8 	%rs63, [%rd229];
	cvt.u32.u16 	%r3108, %rs63;
	cvt.s32.s8 	%r3109, %r3108;
	add.s32 	%r3110, %r3109, %r3105;
	setp.eq.s32 	%p919, %r3110, 3;
	@%p919 bra 	$L__BB1_1411;
	add.s32 	%r3111, %r4216, -1;
	ld.global.u32 	%r3112, [%rd5];
	add.s32 	%r3113, %r2, %r4215;
	mad.lo.s32 	%r3114, %r3112, %r3111, %r3113;
	mul.wide.s32 	%rd2738, %r3114, 8;
	add.s64 	%rd2739, %rd2, %rd2738;
	mov.b64 	%rd2740, -4616189618054758400;
	st.global.u64 	[%rd2739], %rd2740;
	ld.global.u32 	%r3115, [%rd5];
	mad.lo.s32 	%r3116, %r3115, %r3111, %r3113;
	add.s32 	%r3117, %r3116, -625;
	mul.wide.s32 	%rd2741, %r3117, 8;
	add.s64 	%rd2742, %rd2, %rd2741;
	mov.b64 	%rd2743, 9218868437227405312;
	st.global.u64 	[%rd2742], %rd2743;
	ld.global.f64 	%fd3905, [%rd7];
	bra.uni 	$L__BB1_1440;
$L__BB1_1411:
	cvt.s32.s8 	%r3119, %r3104;
	mul.wide.s32 	%rd2744, %r3119, 5;
	cvt.u64.u16 	%rd2745, %rs63;
	cvt.s64.s8 	%rd2746, %rd2745;
	add.s64 	%rd2747, %rd2744, %rd2746;
	shl.b64 	%rd2748, %rd2747, 3;
	mov.u64 	%rd2749, parameter;
	add.s64 	%rd2750, %rd2749, %rd2748;
	ld.const.f64 	%fd2988, [%rd2750+45440];
	ld.global.s8 	%r3120, [%rd228+-1];
	cvt.u32.u16 	%r3121, %rs63;
	ld.global.u8 	%r3122, [%rd229+-1];
	prmt.b32 	%r3123, %r3122, %r3121, 0x3340U;
	prmt.b32 	%r3124, %r3104, 0, 0x3340U;
	prmt.b32 	%r3125, %r3123, %r3124, 0x5410U;
	mov.b32 	%r3126, 359705;
	dp4a.s32.u32 	%r3127, %r3125, %r3126, %r3120;
	mul.wide.s32 	%rd2751, %r3127, 8;
	add.s64 	%rd2752, %rd2749, %rd2751;
	ld.const.f64 	%fd2989, [%rd2752+35440];
	add.f64 	%fd3902, %fd2988, %fd2989;
	st.global.f64 	[%rd9], %fd3902;
	ld.global.s8 	%r3128, [%rd228];
	mul.wide.s32 	%rd2753, %r3128, 5;
	ld.global.u8 	%rs427, [%rd229];
	cvt.u64.u16 	%rd2754, %rs427;
	cvt.s64.s8 	%rd2755, %rd2754;
	add.s64 	%rd2756, %rd2753, %rd2755;
	shl.b64 	%rd2757, %rd2756, 3;
	add.s64 	%rd2758, %rd2749, %rd2757;
	ld.const.f64 	%fd2990, [%rd2758+45640];
	ld.global.s8 	%r3129, [%rd228+-1];
	ld.global.u8 	%r3130, [%rd229+-1];
	cvt.u32.u16 	%r3131, %rs427;
	prmt.b32 	%r3132, %r3130, %r3131, 0x3340U;
	prmt.b32 	%r3133, %r3128, 0, 0x3340U;
	prmt.b32 	%r3134, %r3132, %r3133, 0x5410U;
	dp4a.s32.u32 	%r3135, %r3134, %r3126, %r3129;
	mul.wide.s32 	%rd2759, %r3135, 8;
	add.s64 	%rd2760, %rd2749, %rd2759;
	ld.const.f64 	%fd2991, [%rd2760+40440];
	add.f64 	%fd3903, %fd2990, %fd2991;
	st.global.f64 	[%rd10], %fd3903;
	abs.f64 	%fd2992, %fd3903;
	setp.leu.f64 	%p920, %fd2992, 0d41CDCD64FF800000;
	@%p920 bra 	$L__BB1_1413;
	mov.b64 	%rd2761, 9218868437227405312;
	st.global.u64 	[%rd10], %rd2761;
	mov.b64 	%rd2762, -4616189618054758400;
	st.global.u64 	[%rd9], %rd2762;
	mov.f64 	%fd3903, 0d7FF0000000000000;
	mov.f64 	%fd3902, 0dBFF0000000000000;
$L__BB1_1413:
	ld.global.s8 	%rs64, [%rd229];
	cvt.s64.s16 	%rd230, %rs64;
	ld.global.s8 	%rs428, [%rd229+-1];
	ld.global.u8 	%rs429, [%rd228];
	cvt.u64.u16 	%rd2763, %rs429;
	cvt.s64.s8 	%rd231, %rd2763;
	mov.b32 	%r3136, {%rs428, %rs64};
	cvt.u32.u16 	%r3137, %rs429;
	cvt.s32.s8 	%r3138, %r3137;
	mov.b32 	%r3139, 6405;
	dp2a.lo.s32.u32 	%r3140, %r3136, %r3139, %r3138;
	mul.wide.s32 	%rd2764, %r3140, 8;
	mov.u64 	%rd2765, parameter;
	add.s64 	%rd232, %rd2765, %rd2764;
	ld.const.f64 	%fd2995, [%rd232+21000];
	abs.f64 	%fd2996, %fd2995;
	setp.geu.f64 	%p921, %fd2996, 0d41CDCD64FF800000;
	@%p921 bra 	$L__BB1_1427;
	cvt.u16.u64 	%rs432, %rd231;
	mov.b32 	%r3148, {%rs64, %rs432};
	mov.b32 	%r3149, 0;
	mov.b32 	%r3150, 1305;
	dp2a.lo.s32.u32 	%r3151, %r3148, %r3150, %r3149;
	cvt.s64.s32 	%rd233, %r3151;
	ld.global.s8 	%rd2788, [%rd228+-1];
	add.s64 	%rd2789, %rd233, %rd2788;
	shl.b64 	%rd2790, %rd2789, 3;
	mov.u64 	%rd2791, parameter;
	add.s64 	%rd234, %rd2791, %rd2790;
	ld.const.f64 	%fd3014, [%rd234+23000];
	abs.f64 	%fd3015, %fd3014;
	setp.geu.f64 	%p926, %fd3015, 0d41CDCD64FF800000;
	@%p926 bra 	$L__BB1_1421;
	mad.lo.s64 	%rd2805, %rd230, -24, %rd233;
	shl.b64 	%rd2806, %rd2805, 3;
	mov.u64 	%rd2807, parameter;
	add.s64 	%rd2808, %rd2807, %rd2806;
	ld.const.f64 	%fd3031, [%rd2808+45440];
	ld.const.f64 	%fd3032, [%rd232+20000];
	add.f64 	%fd3033, %fd3031, %fd3032;
	ld.const.f64 	%fd3034, [%rd234+22000];
	add.f64 	%fd3896, %fd3033, %fd3034;
	st.global.f64 	[%rd4+10080], %fd3896;
	ld.global.s8 	%r3156, [%rd228];
	mul.wide.s32 	%rd2809, %r3156, 5;
	ld.global.s8 	%rs435, [%rd229];
	cvt.s64.s16 	%rd2810, %rs435;
	add.s64 	%rd2811, %rd2809, %rd2810;
	shl.b64 	%rd2812, %rd2811, 3;
	add.s64 	%rd2813, %rd2807, %rd2812;
	ld.const.f64 	%fd3035, [%rd2813+45640];
	ld.global.s8 	%rs436, [%rd229+-1];
	mov.b32 	%r3157, {%rs436, %rs435};
	mov.b32 	%r3158, 6405;
	dp2a.lo.s32.u32 	%r3159, %r3157, %r3158, %r3156;
	mul.wide.s32 	%rd2814, %r3159, 8;
	add.s64 	%rd2815, %rd2807, %rd2814;
	ld.const.f64 	%fd3036, [%rd2815+21000];
	add.f64 	%fd3037, %fd3035, %fd3036;
	ld.global.s8 	%rd2816, [%rd228+-1];
	cvt.s32.s16 	%r3160, %rs435;
	mul.wide.s32 	%rd2817, %r3160, 24;
	add.s64 	%rd2818, %rd2811, %rd2817;
	add.s64 	%rd2819, %rd2818, %rd2816;
	shl.b64 	%rd2820, %rd2819, 3;
	add.s64 	%rd2821, %rd2807, %rd2820;
	ld.const.f64 	%fd3038, [%rd2821+23000];
	add.f64 	%fd3897, %fd3037, %fd3038;
	st.global.f64 	[%rd4+10088], %fd3897;
	abs.f64 	%fd3039, %fd3897;
	setp.leu.f64 	%p930, %fd3039, 0d41CDCD64FF800000;
	@%p930 bra 	$L__BB1_1417;
	mov.b64 	%rd2822, 9218868437227405312;
	st.global.u64 	[%rd4+10088], %rd2822;
	mov.b64 	%rd2823, -4616189618054758400;
	st.global.u64 	[%rd4+10080], %rd2823;
	mov.f64 	%fd3897, 0d7FF0000000000000;
	mov.f64 	%fd3896, 0dBFF0000000000000;
$L__BB1_1417:
	add.f64 	%fd3042, %fd3897, 0d4069000000000000;
	add.f64 	%fd3043, %fd3896, 0dC016CCCCCCCCCCCD;
	ld.global.f64 	%fd3904, [%rd4+10016];
	add.f64 	%fd3044, %fd3043, %fd3904;
	div.rn.f64 	%fd835, %fd3042, %fd3044;
	st.global.f64 	[%rd4+10096], %fd835;
	abs.f64 	%fd3045, %fd3903;
	setp.geu.f64 	%p931, %fd3045, 0d41CDCD64FF800000;
	@%p931 bra 	$L__BB1_1420;
	add.f64 	%fd3046, %fd3903, 0d4069000000000000;
	add.f64 	%fd3047, %fd3902, 0dC016CCCCCCCCCCCD;
	add.f64 	%fd3048, %fd3047, %fd3904;
	div.rn.f64 	%fd3049, %fd3046, %fd3048;
	st.global.f64 	[%rd12], %fd3049;
	setp.geu.f64 	%p932, %fd3049, %fd835;
	@%p932 bra 	$L__BB1_1435;
	st.global.f64 	[%rd9], %fd3896;
	st.global.f64 	[%rd10], %fd3897;
	st.global.f64 	[%rd12], %fd835;
	mov.f64 	%fd3902, %fd3896;
	mov.f64 	%fd3903, %fd3897;
	bra.uni 	$L__BB1_1435;
$L__BB1_1420:
	st.global.f64 	[%rd9], %fd3896;
	st.global.f64 	[%rd10], %fd3897;
	st.global.f64 	[%rd12], %fd835;
	mov.f64 	%fd3902, %fd3896;
	mov.f64 	%fd3903, %fd3897;
	bra.uni 	$L__BB1_1435;
$L__BB1_1421:
	mad.lo.s64 	%rd2792, %rd230, -24, %rd233;
	shl.b64 	%rd2793, %rd2792, 3;
	mov.u64 	%rd2794, parameter;
	add.s64 	%rd2795, %rd2794, %rd2793;
	ld.const.f64 	%fd3016, [%rd2795+45440];
	ld.const.f64 	%fd3017, [%rd232+20000];
	add.f64 	%fd3898, %fd3016, %fd3017;
	st.global.f64 	[%rd4+10080], %fd3898;
	ld.global.s8 	%r3152, [%rd228];
	mul.wide.s32 	%rd2796, %r3152, 5;
	ld.global.s8 	%rs433, [%rd229];
	cvt.s64.s16 	%rd2797, %rs433;
	add.s64 	%rd2798, %rd2796, %rd2797;
	shl.b64 	%rd2799, %rd2798, 3;
	add.s64 	%rd2800, %rd2794, %rd2799;
	ld.const.f64 	%fd3018, [%rd2800+45640];
	ld.global.s8 	%rs434, [%rd229+-1];
	mov.b32 	%r3153, {%rs434, %rs433};
	mov.b32 	%r3154, 6405;
	dp2a.lo.s32.u32 	%r3155, %r3153, %r3154, %r3152;
	mul.wide.s32 	%rd2801, %r3155, 8;
	add.s64 	%rd2802, %rd2794, %rd2801;
	ld.const.f64 	%fd3019, [%rd2802+21000];
	add.f64 	%fd3899, %fd3018, %fd3019;
	st.global.f64 	[%rd4+10088], %fd3899;
	abs.f64 	%fd3020, %fd3899;
	setp.leu.f64 	%p927, %fd3020, 0d41CDCD64FF800000;
	@%p927 bra 	$L__BB1_1423;
	mov.b64 	%rd2803, 9218868437227405312;
	st.global.u64 	[%rd4+10088], %rd2803;
	mov.b64 	%rd2804, -4616189618054758400;
	st.global.u64 	[%rd4+10080], %rd2804;
	mov.f64 	%fd3899, 0d7FF0000000000000;
	mov.f64 	%fd3898, 0dBFF0000000000000;
$L__BB1_1423:
	add.f64 	%fd3023, %fd3899, 0d4069000000000000;
	add.f64 	%fd3024, %fd3898, 0dC016CCCCCCCCCCCD;
	ld.global.f64 	%fd3904, [%rd4+10016];
	add.f64 	%fd3025, %fd3024, %fd3904;
	div.rn.f64 	%fd841, %fd3023, %fd3025;
	st.global.f64 	[%rd4+10096], %fd841;
	abs.f64 	%fd3026, %fd3903;
	setp.geu.f64 	%p928, %fd3026, 0d41CDCD64FF800000;
	@%p928 bra 	$L__BB1_1426;
	add.f64 	%fd3027, %fd3903, 0d4069000000000000;
	add.f64 	%fd3028, %fd3902, 0dC016CCCCCCCCCCCD;
	add.f64 	%fd3029, %fd3028, %fd3904;
	div.rn.f64 	%fd3030, %fd3027, %fd3029;
	st.global.f64 	[%rd12], %fd3030;
	setp.geu.f64 	%p929, %fd3030, %fd841;
	@%p929 bra 	$L__BB1_1435;
	st.global.f64 	[%rd9], %fd3898;
	st.global.f64 	[%rd10], %fd3899;
	st.global.f64 	[%rd12], %fd841;
	mov.f64 	%fd3902, %fd3898;
	mov.f64 	%fd3903, %fd3899;
	bra.uni 	$L__BB1_1435;
$L__BB1_1426:
	st.global.f64 	[%rd9], %fd3898;
	st.global.f64 	[%rd10], %fd3899;
	st.global.f64 	[%rd12], %fd841;
	mov.f64 	%fd3902, %fd3898;
	mov.f64 	%fd3903, %fd3899;
	bra.uni 	$L__BB1_1435;
$L__BB1_1427:
	cvt.u16.u64 	%rs430, %rd231;
	mov.b32 	%r3141, {%rs64, %rs430};
	mov.b32 	%r3142, 0;
	mov.b32 	%r3143, 1305;
	dp2a.lo.s32.u32 	%r3144, %r3141, %r3143, %r3142;
	cvt.s64.s32 	%rd235, %r3144;
	ld.global.s8 	%rd2766, [%rd228+-1];
	add.s64 	%rd2767, %rd235, %rd2766;
	shl.b64 	%rd2768, %rd2767, 3;
	mov.u64 	%rd2769, parameter;
	add.s64 	%rd236, %rd2769, %rd2768;
	ld.const.f64 	%fd2997, [%rd236+23000];
	abs.f64 	%fd2998, %fd2997;
	setp.lt.f64 	%p922, %fd2998, 0d41CDCD64FF800000;
	@%p922 bra 	$L__BB1_1429;
	ld.global.f64 	%fd3904, [%rd4+10016];
	bra.uni 	$L__BB1_1435;
$L__BB1_1429:
	mad.lo.s64 	%rd2770, %rd230, -24, %rd235;
	shl.b64 	%rd2771, %rd2770, 3;
	mov.u64 	%rd2772, parameter;
	add.s64 	%rd2773, %rd2772, %rd2771;
	ld.const.f64 	%fd2999, [%rd2773+45440];
	ld.const.f64 	%fd3000, [%rd236+22000];
	add.f64 	%fd3900, %fd2999, %fd3000;
	st.global.f64 	[%rd4+10080], %fd3900;
	ld.global.s8 	%r3145, [%rd228];
	mul.wide.s32 	%rd2774, %r3145, 5;
	ld.global.u8 	%rs431, [%rd229];
	cvt.u64.u16 	%rd2775, %rs431;
	cvt.s64.s8 	%rd2776, %rd2775;
	add.s64 	%rd2777, %rd2774, %rd2776;
	shl.b64 	%rd2778, %rd2777, 3;
	add.s64 	%rd2779, %rd2772, %rd2778;
	ld.const.f64 	%fd3001, [%rd2779+45640];
	ld.global.s8 	%rd2780, [%rd228+-1];
	cvt.u32.u16 	%r3146, %rs431;
	cvt.s32.s8 	%r3147, %r3146;
	mul.wide.s32 	%rd2781, %r3147, 24;
	add.s64 	%rd2782, %rd2777, %rd2781;
	add.s64 	%rd2783, %rd2782, %rd2780;
	shl.b64 	%rd2784, %rd2783, 3;
	add.s64 	%rd2785, %rd2772, %rd2784;
	ld.const.f64 	%fd3002, [%rd2785+23000];
	add.f64 	%fd3901, %fd3001, %fd3002;
	st.global.f64 	[%rd4+10088], %fd3901;
	abs.f64 	%fd3003, %fd3901;
	setp.leu.f64 	%p923, %fd3003, 0d41CDCD64FF800000;
	@%p923 bra 	$L__BB1_1431;
	mov.b64 	%rd2786, 9218868437227405312;
	st.global.u64 	[%rd4+10088], %rd2786;
	mov.b64 	%rd2787, -4616189618054758400;
	st.global.u64 	[%rd4+10080], %rd2787;
	mov.f64 	%fd3901, 0d7FF0000000000000;
	mov.f64 	%fd3900, 0dBFF0000000000000;
$L__BB1_1431:
	add.f64 	%fd3006, %fd3901, 0d4069000000000000;
	add.f64 	%fd3007, %fd3900, 0dC016CCCCCCCCCCCD;
	ld.global.f64 	%fd3904, [%rd4+10016];
	add.f64 	%fd3008, %fd3007, %fd3904;
	div.rn.f64 	%fd848, %fd3006, %fd3008;
	st.global.f64 	[%rd4+10096], %fd848;
	abs.f64 	%fd3009, %fd3903;
	setp.geu.f64 	%p924, %fd3009, 0d41CDCD64FF800000;
	@%p924 bra 	$L__BB1_1434;
	add.f64 	%fd3010, %fd3903, 0d4069000000000000;
	add.f64 	%fd3011, %fd3902, 0dC016CCCCCCCCCCCD;
	add.f64 	%fd3012, %fd3011, %fd3904;
	div.rn.f64 	%fd3013, %fd3010, %fd3012;
	st.global.f64 	[%rd12], %fd3013;
	setp.geu.f64 	%p925, %fd3013, %fd848;
	@%p925 bra 	$L__BB1_1435;
	st.global.f64 	[%rd9], %fd3900;
	st.global.f64 	[%rd10], %fd3901;
	st.global.f64 	[%rd12], %fd848;
	mov.f64 	%fd3902, %fd3900;
	mov.f64 	%fd3903, %fd3901;
	bra.uni 	$L__BB1_1435;
$L__BB1_1434:
	st.global.f64 	[%rd9], %fd3900;
	st.global.f64 	[%rd10], %fd3901;
	st.global.f64 	[%rd12], %fd848;
	mov.f64 	%fd3902, %fd3900;
	mov.f64 	%fd3903, %fd3901;
$L__BB1_1435:
	ld.global.s8 	%r3161, [%rd228];
	mul.wide.s32 	%rd2824, %r3161, 5;
	ld.global.s8 	%rd2825, [%rd229];
	add.s64 	%rd2826, %rd2824, %rd2825;
	shl.b64 	%rd2827, %rd2826, 3;
	mov.u64 	%rd2828, parameter;
	add.s64 	%rd2829, %rd2828, %rd2827;
	ld.const.f64 	%fd3905, [%rd2829+45440];
	st.global.f64 	[%rd4+10080], %fd3905;
	ld.global.s8 	%r3162, [%rd228];
	mul.wide.s32 	%rd2830, %r3162, 5;
	ld.global.s8 	%rd2831, [%rd229];
	add.s64 	%rd2832, %rd2830, %rd2831;
	shl.b64 	%rd2833, %rd2832, 3;
	add.s64 	%rd2834, %rd2828, %rd2833;
	ld.const.f64 	%fd853, [%rd2834+45640];
	st.global.f64 	[%rd4+10088], %fd853;
	add.f64 	%fd3050, %fd853, 0d4069000000000000;
	add.f64 	%fd3051, %fd3905, 0dC016CCCCCCCCCCCD;
	add.f64 	%fd3052, %fd3051, %fd3904;
	div.rn.f64 	%fd854, %fd3050, %fd3052;
	st.global.f64 	[%rd4+10096], %fd854;
	abs.f64 	%fd3053, %fd3903;
	setp.geu.f64 	%p933, %fd3053, 0d41CDCD64FF800000;
	@%p933 bra 	$L__BB1_1439;
	ld.global.f64 	%fd3054, [%rd12];
	setp.geu.f64 	%p934, %fd3054, %fd854;
	@%p934 bra 	$L__BB1_1438;
	st.global.f64 	[%rd7], %fd3905;
	st.global.f64 	[%rd8], %fd853;
	bra.uni 	$L__BB1_1440;
$L__BB1_1438:
	st.global.f64 	[%rd7], %fd3902;
	st.global.f64 	[%rd8], %fd3903;
	mov.f64 	%fd3905, %fd3902;
	bra.uni 	$L__BB1_1440;
$L__BB1_1439:
	st.global.f64 	[%rd7], %fd3905;
	st.global.f64 	[%rd8], %fd853;
$L__BB1_1440:
	add.s32 	%r630, %r4216, -1;
	ld.global.u32 	%r631, [%rd5];
	add.s32 	%r632, %r2, %r4215;
	mad.lo.s32 	%r3163, %r631, %r630, %r632;
	mul.wide.s32 	%rd2835, %r3163, 8;
	add.s64 	%rd237, %rd2, %rd2835;
	ld.global.f64 	%fd856, [%rd237];
	abs.f64 	%fd3055, %fd856;
	abs.f64 	%fd3056, %fd3905;
	max.f64 	%fd3058, %fd3055, %fd3056;
	setp.leu.f64 	%p935, %fd3058, 0d41CDCD64FF800000;
	@%p935 bra 	$L__BB1_1442;
	mov.b32 	%r3215, 0;
	st.global.u32 	[%rd3+248], %r3215;
	bra.uni 	$L__BB1_1462;
$L__BB1_1442:
	sub.f64 	%fd3059, %fd856, %fd3905;
	abs.f64 	%fd3060, %fd3059;
	setp.geu.f64 	%p936, %fd3060, 0d3EE4F8B588E368F1;
	@%p936 bra 	$L__BB1_1517;
	mov.b32 	%r3165, 1;
	st.global.u32 	[%rd3+248], %r3165;
	ld.global.f64 	%fd857, [%rd237+-5000];
	ld.global.f64 	%fd858, [%rd8];
	abs.f64 	%fd3061, %fd857;
	abs.f64 	%fd3062, %fd858;
	max.f64 	%fd3064, %fd3061, %fd3062;
	setp.gt.f64 	%p937, %fd3064, 0d41CDCD64FF800000;
	@%p937 bra 	$L__BB1_1444;
	bra.uni 	$L__BB1_1445;
$L__BB1_1444:
	mov.b32 	%r3214, 0;
	st.global.u32 	[%rd3+248], %r3214;
	bra.uni 	$L__BB1_1462;
$L__BB1_1445:
	sub.f64 	%fd3065, %fd857, %fd858;
	abs.f64 	%fd3066, %fd3065;
	setp.geu.f64 	%p938, %fd3066, 0d3EE4F8B588E368F1;
	@%p938 bra 	$L__BB1_1461;
	mov.b32 	%r3167, 1;
	st.global.u32 	[%rd3+248], %r3167;
	ld.global.f64 	%fd3068, [%rd4+10024];
	abs.f64 	%fd3069, %fd3068;
	setp.gt.f64 	%p939, %fd3069, 0d41CDCD64FF800000;
	mov.f64 	%fd3917, 0d3FE0000000000000;
	@%p939 bra 	$L__BB1_1458;
	ld.global.u32 	%r3169, [%rd3+208];
	ld.global.u32 	%r3170, [%rd3+212];
	add.s32 	%r3171, %r3169, -1;
	mad.lo.s32 	%r3172, %r3171, %r631, %r1;
	add.s32 	%r3173, %r3172, %r3170;
	mul.wide.s32 	%rd2836, %r3173, 8;
	add.s64 	%rd2837, %rd2, %rd2836;
	ld.global.f64 	%fd886, [%rd2837];
	ld.global.f64 	%fd887, [%rd4+10008];
	ld.global.f64 	%fd888, [%rd2837+5000];
	ld.global.f64 	%fd889, [%rd4+10000];
	mov.b32 	%r4234, 0;
	st.global.u32 	[%rd3+220], %r4234;
	st.global.u32 	[%rd3+216], %r4234;
	ld.global.u32 	%r660, [%rd3+200];
	setp.lt.s32 	%p940, %r660, 1;
	@%p940 bra 	$L__BB1_1452;
	mov.b32 	%r4234, 0;
	mov.u32 	%r4230, %r4234;
$L__BB1_1449:
	mul.wide.u32 	%rd2838, %r4230, 4;
	add.s64 	%rd2839, %rd3, %rd2838;
	ld.global.u32 	%r3175, [%rd2839];
	setp.lt.s32 	%p941, %r3175, 1;
	@%p941 bra 	$L__BB1_1451;
	add.s32 	%r4234, %r4234, 1;
	st.global.u32 	[%rd3+220], %r4234;
$L__BB1_1451:
	add.s32 	%r4230, %r4230, 1;
	st.global.u32 	[%rd3+216], %r4230;
	setp.lt.s32 	%p942, %r4230, %r660;
	@%p942 bra 	$L__BB1_1449;
$L__BB1_1452:
	mov.b32 	%r3176, 0;
	st.global.u32 	[%rd3+216], %r3176;
	setp.lt.s32 	%p943, %r631, 1;
	@%p943 bra 	$L__BB1_1457;
	mov.b32 	%r4233, 0;
$L__BB1_1454:
	mul.wide.u32 	%rd2840, %r4233, 4;
	add.s64 	%rd2841, %rd3, %rd2840;
	ld.global.u32 	%r3178, [%rd2841+100];
	setp.lt.s32 	%p944, %r3178, 1;
	@%p944 bra 	$L__BB1_1456;
	add.s32 	%r4234, %r4234, 1;
	st.global.u32 	[%rd3+220], %r4234;
$L__BB1_1456:
	add.s32 	%r4233, %r4233, 1;
	st.global.u32 	[%rd3+216], %r4233;
	setp.lt.s32 	%p945, %r4233, %r631;
	@%p945 bra 	$L__BB1_1454;
$L__BB1_1457:
	shr.u32 	%r3179, %r4234, 31;
	add.s32 	%r3180, %r4234, %r3179;
	shr.s32 	%r3181, %r3180, 1;
	add.s32 	%r3182, %r3181, -1;
	st.global.u32 	[%rd3+220], %r3182;
	cvt.rn.f64.s32 	%fd3070, %r3182;
	add.f64 	%fd3071, %fd888, %fd889;
	add.f64 	%fd3072, %fd3071, 0dC016CCCCCCCCCCCD;
	fma.rn.f64 	%fd3073, %fd3070, 0dBFE0A2B1704FF434, %fd3072;
	ld.global.f64 	%fd3074, [%rd4+10016];
	add.f64 	%fd3075, %fd3074, %fd3073;
	add.f64 	%fd3076, %fd886, %fd887;
	add.f64 	%fd3077, %fd3076, 0d4069000000000000;
	div.rn.f64 	%fd3078, %fd3077, %fd3075;
	add.f64 	%fd3079, %fd3078, 0dC071126666666666;
	fma.rn.f64 	%fd3917, %fd3079, 0d4059000000000000, 0d3FE0000000000000;
$L__BB1_1458:
	cvt.rzi.s32.f64 	%r3183, %fd3917;
	cvt.rn.f64.s32 	%fd3080, %r3183;
	div.rn.f64 	%fd3918, %fd3080, 0d4059000000000000;
$L__BB1_1459:
	st.global.f64 	[%rd4+10104], %fd3918;
	cvt.rn.f64.u32 	%fd3081, %r2570;
	setp.leu.f64 	%p946, %fd3918, %fd3081;
	@%p946 bra 	$L__BB1_1505;
	mov.b32 	%r3213, 0;
	st.global.u32 	[%rd3+264], %r3213;
	bra.uni 	$L__BB1_1510;
$L__BB1_1461:
	mov.b32 	%r3166, 0;
	st.global.u32 	[%rd3+248], %r3166;
$L__BB1_1462:
	mov.b32 	%r3216, 0;
	st.global.u32 	[%rd3+228], %r3216;
	mov.pred 	%p1109, -1;
	min.s32 	%r3217, %r4215, %r4216;
	setp.lt.s32 	%p949, %r3217, 2;
	@%p949 bra 	$L__BB1_1466;
	cvt.u64.u32 	%rd2847, %r4216;
	add.s64 	%rd2848, %rd6, %rd2847;
	ld.global.s8 	%r3218, [%rd229];
	ld.global.u8 	%r3219, [%rd2848+-1];
	ld.global.u8 	%r3220, [%rd228];
	prmt.b32 	%r3221, %r3220, %r3219, 0x3340U;
	ld.global.u8 	%r3222, [%rd229+-1];
	prmt.b32 	%r3223, %r3222, 0, 0x3340U;
	prmt.b32 	%r3224, %r3221, %r3223, 0x5410U;
	mov.b32 	%r3225, 359705;
	dp4a.s32.u32 	%r3226, %r3224, %r3225, %r3218;
	mul.wide.s32 	%rd2849, %r3226, 8;
	mov.u64 	%rd2850, parameter;
	add.s64 	%rd2851, %rd2850, %rd2849;
	ld.const.f64 	%fd3084, [%rd2851];
	st.global.f64 	[%rd4+10104], %fd3084;
	ld.global.u32 	%r3227, [%rd5];
	mul.lo.s32 	%r3228, %r3227, %r630;
	add.s32 	%r3229, %r632, %r3228;
	mul.wide.s32 	%rd2852, %r3229, 8;
	add.s64 	%rd2853, %rd2, %rd2852;
	ld.global.f64 	%fd3085, [%rd2853];
	sub.s32 	%r3230, %r3228, %r3227;
	add.s32 	%r3231, %r632, %r3230;
	add.s32 	%r3232, %r3231, -1;
	mul.wide.s32 	%rd2854, %r3232, 8;
	add.s64 	%rd2855, %rd2, %rd2854;
	ld.global.f64 	%fd3086, [%rd2855];
	add.f64 	%fd3087, %fd3084, %fd3086;
	abs.f64 	%fd3088, %fd3085;
	abs.f64 	%fd3089, %fd3087;
	max.f64 	%fd3091, %fd3088, %fd3089;
	setp.gt.f64 	%p950, %fd3091, 0d41CDCD64FF800000;
	sub.f64 	%fd3092, %fd3085, %fd3087;
	abs.f64 	%fd3093, %fd3092;
	setp.geu.f64 	%p951, %fd3093, 0d3EE4F8B588E368F1;
	or.pred  	%p952, %p950, %p951;
	@%p952 bra 	$L__BB1_1465;
	ld.param.u64 	%rd3383, [_Z15check_structurePcPiS0_iiPdS0_S_S0__param_5];
	ld.param.u32 	%r3975, [_Z15check_structurePcPiS0_iiPdS0_S_S0__param_3];
	mov.b32 	%r3235, 1;
	st.global.u32 	[%rd3+248], %r3235;
	add.s32 	%r4215, %r4215, -1;
	mul.wide.s32 	%rd2856, %r4216, 4;
	add.s64 	%rd2857, %rd2856, %rd3;
	st.global.u32 	[%rd2857+-8], %r4215;
	mad.lo.s32 	%r3236, %r3975, -1183, %r1;
	add.s32 	%r3237, %r3236, %r4215;
	add.s32 	%r3238, %r3237, 25;
	cvta.to.global.u64 	%rd2858, %rd3383;
	mul.wide.s32 	%rd2859, %r3238, 4;
	add.s64 	%rd2860, %rd2858, %rd2859;
	st.global.u32 	[%rd2860], %r630;
	st.global.u32 	[%rd3+228], %r3235;
	mov.pred 	%p1109, 0;
	mov.u32 	%r4216, %r630;
	bra.uni 	$L__BB1_1466;
$L__BB1_1465:
	mov.b32 	%r3233, 0;
	st.global.u32 	[%rd3+248], %r3233;
	ld.global.u32 	%r3234, [%rd3+228];
	setp.eq.s32 	%p1109, %r3234, 0;
$L__BB1_1466:
	mov.b32 	%r3239, 3;
	st.global.u32 	[%rd3+216], %r3239;
	not.pred 	%p954, %p1109;
	@%p954 bra 	$L__BB1_1409;
	mov.b32 	%r4219, 3;
$L__BB1_1468:
	setp.gt.s32 	%p955, %r4219, 32;
	@%p955 bra 	$L__BB1_1409;
	add.s32 	%r639, %r4216, -1;
	st.global.u32 	[%rd3+220], %r639;
	sub.s32 	%r3241, %r4215, %r4219;
	add.s32 	%r4224, %r3241, 1;
	st.global.u32 	[%rd3+224], %r4224;
	setp.gt.s32 	%p956, %r4224, 0;
	mov.u32 	%r4225, %r639;
	@%p956 bra 	$L__BB1_1471;
	add.s32 	%r3243, %r4224, %r639;
	add.s32 	%r4225, %r3243, -1;
	st.global.u32 	[%rd3+220], %r4225;
	mov.b32 	%r4224, 1;
	st.global.u32 	[%rd3+224], %r4224;
$L__BB1_1471:
	cvt.s64.s32 	%rd2861, %r4215;
	add.s64 	%rd238, %rd6, %rd2861;
	cvt.s64.s32 	%rd2862, %r4216;
	add.s64 	%rd239, %rd6, %rd2862;
	add.s32 	%r644, %r1, %r4215;
	add.s32 	%r645, %r644, 625;
$L__BB1_1472:
	setp.lt.s32 	%p957, %r4225, 1;
	setp.ge.s32 	%p958, %r4224, %r4215;
	or.pred  	%p12, %p957, %p958;
	@%p12 bra 	$L__BB1_1504;
	mov.b64 	%rd2863, -4616189618054758400;
	st.global.u64 	[%rd7], %rd2863;
	mov.b64 	%rd2864, 9218868437227405312;
	st.global.u64 	[%rd8], %rd2864;
	ld.global.u32 	%r648, [%rd3+220];
	ld.global.u32 	%r3244, [%rd3+224];
	mov.b64 	%rd2865, -4564063970805153792;
	st.global.u64 	[%rd12], %rd2865;
	mov.b64 	%rd2866, 0;
	st.global.u64 	[%rd11], %rd2866;
	not.b32 	%r3245, %r648;
	add.s32 	%r650, %r4216, %r3245;
	st.global.u32 	[%rd3+236], %r650;
	not.b32 	%r3246, %r3244;
	add.s32 	%r651, %r4215, %r3246;
	st.global.u32 	[%rd3+240], %r651;
	add.s32 	%r3247, %r651, %r650;
	add.s32 	%r652, %r3247, -1;
	st.global.u32 	[%rd3+244], %r652;
	setp.eq.s32 	%p959, %r650, 0;
	setp.gt.s32 	%p960, %r651, 0;
	and.pred  	%p961, %p959, %p960;
	@%p961 bra 	$L__BB1_1475;
	setp.ne.s32 	%p962, %r651, 0;
	setp.lt.s32 	%p963, %r650, 1;
	or.pred  	%p964, %p962, %p963;
	@%p964 bra 	$L__BB1_1486;
$L__BB1_1475:
	setp.ne.s32 	%p971, %r651, 1;
	setp.ne.s32 	%p972, %r650, 1;
	and.pred  	%p973, %p971, %p972;
	@%p973 bra 	$L__BB1_1483;
	setp.eq.s32 	%p975, %r651, 1;
	and.pred  	%p977, %p975, %p959;
	@%p977 bra 	$L__BB1_1479;
	setp.eq.s32 	%p978, %r650, 1;
	setp.eq.s32 	%p979, %r651, 0;
	and.pred  	%p980, %p979, %p978;
	@%p980 bra 	$L__BB1_1479;
	ld.global.f64 	%fd3907, [%rd11];
	ld.global.f64 	%fd3906, [%rd12];
	bra.uni 	$L__BB1_1480;
$L__BB1_1479:
	mul.wide.s32 	%rd2950, %r652, 8;
	mov.u64 	%rd2951, parameter;
	add.s64 	%rd2952, %rd2951, %rd2950;
	ld.const.f64 	%fd3171, [%rd2952+25200];
	cvt.s64.s32 	%rd2953, %r648;
	add.s64 	%rd2954, %rd6, %rd2953;
	cvt.s64.s32 	%rd2955, %r3244;
	add.s64 	%rd2956, %rd6, %rd2955;
	ld.global.s8 	%r3353, [%rd238+27];
	ld.global.u8 	%r3354, [%rd2954];
	ld.global.u8 	%r3355, [%rd239];
	prmt.b32 	%r3356, %r3354, %r3355, 0x3340U;
	ld.global.u8 	%r3357, [%rd2956+27];
	prmt.b32 	%r3358, %r3357, 0, 0x3340U;
	prmt.b32 	%r3359, %r3356, %r3358, 0x5410U;
	mov.b32 	%r3360, 334205;
	dp4a.s32.u32 	%r3361, %r3359, %r3360, %r3353;
	mul.wide.s32 	%rd2957, %r3361, 8;
	add.s64 	%rd2958, %rd2951, %rd2957;
	ld.const.f64 	%fd3172, [%rd2958+5000];
	add.f64 	%fd3907, %fd3171, %fd3172;
	st.global.f64 	[%rd11], %fd3907;
	ld.global.u32 	%r3362, [%rd3+244];
	mul.wide.s32 	%rd2959, %r3362, 8;
	add.s64 	%rd2960, %rd2951, %rd2959;
	ld.const.f64 	%fd3173, [%rd2960+24480];
	ld.global.s8 	%r3363, [%rd238+27];
	ld.global.u8 	%r3364, [%rd2954];
	ld.global.u8 	%r3365, [%rd239];
	prmt.b32 	%r3366, %r3365, %r3364, 0x3340U;
	ld.global.u8 	%r3367, [%rd2956+27];
	prmt.b32 	%r3368, %r3367, 0, 0x3340U;
	prmt.b32 	%r3369, %r3366, %r3368, 0x5410U;
	mov.b32 	%r3370, 359705;
	dp4a.s32.u32 	%r3371, %r3369, %r3370, %r3363;
	mul.wide.s32 	%rd2961, %r3371, 8;
	add.s64 	%rd2962, %rd2951, %rd2961;
	ld.const.f64 	%fd3174, [%rd2962];
	add.f64 	%fd3906, %fd3173, %fd3174;
	st.global.f64 	[%rd12], %fd3906;
$L__BB1_1480:
	add.s32 	%r3372, %r648, -1;
	ld.global.u32 	%r3373, [%rd5];
	add.s32 	%r3374, %r1, %r3244;
	mad.lo.s32 	%r3375, %r3373, %r3372, %r3374;
	mul.wide.s32 	%rd2963, %r3375, 8;
	add.s64 	%rd2964, %rd2, %rd2963;
	ld.global.f64 	%fd3175, [%rd2964];
	add.f64 	%fd3909, %fd3175, %fd3907;
	st.global.f64 	[%rd11], %fd3909;
	ld.global.u32 	%r3376, [%rd5];
	mad.lo.s32 	%r3377, %r3376, %r3372, %r3374;
	add.s32 	%r3378, %r3377, 625;
	mul.wide.s32 	%rd2965, %r3378, 8;
	add.s64 	%rd2966, %rd2, %rd2965;
	ld.global.f64 	%fd3176, [%rd2966];
	add.f64 	%fd3916, %fd3176, %fd3906;
	st.global.f64 	[%rd12], %fd3916;
	abs.f64 	%fd3177, %fd3909;
	setp.leu.f64 	%p981, %fd3177, 0d41CDCD64FF800000;
	@%p981 bra 	$L__BB1_1482;
	mov.b64 	%rd2967, 9218868437227405312;
	st.global.u64 	[%rd11], %rd2967;
	mov.b64 	%rd2968, -4616189618054758400;
	st.global.u64 	[%rd12], %rd2968;
	mov.f64 	%fd3909, 0d7FF0000000000000;
	mov.f64 	%fd3916, 0dBFF0000000000000;
$L__BB1_1482:
	add.f64 	%fd3180, %fd3909, 0d4069000000000000;
	add.f64 	%fd3181, %fd3916, 0dC016CCCCCCCCCCCD;
	ld.global.f64 	%fd3182, [%rd4+10016];
	add.f64 	%fd3183, %fd3181, %fd3182;
	div.rn.f64 	%fd3184, %fd3180, %fd3183;
	st.global.f64 	[%rd4+10056], %fd3184;
	ld.global.u32 	%r3379, [%rd5];
	mad.lo.s32 	%r3380, %r3379, %r639, %r644;
	mul.wide.s32 	%rd2969, %r3380, 8;
	add.s64 	%rd2970, %rd2, %rd2969;
	ld.global.f64 	%fd3185, [%rd2970];
	add.f64 	%fd3186, %fd3185, 0d4069000000000000;
	ld.global.f64 	%fd3187, [%rd2970+5000];
	add.f64 	%fd3188, %fd3187, 0dC016CCCCCCCCCCCD;
	add.f64 	%fd3189, %fd3188, %fd3182;
	div.rn.f64 	%fd3190, %fd3186, %fd3189;
	st.global.f64 	[%rd4+10064], %fd3190;
	st.global.f64 	[%rd4+10040], %fd3916;
	st.global.f64 	[%rd4+10048], %fd3909;
	bra.uni 	$L__BB1_1495;
$L__BB1_1483:
	mul.wide.s32 	%rd2913, %r652, 8;
	mov.u64 	%rd2914, parameter;
	add.s64 	%rd2915, %rd2914, %rd2913;
	ld.const.f64 	%fd3145, [%rd2915+25200];
	cvt.s64.s32 	%rd2916, %r648;
	add.s64 	%rd2917, %rd6, %rd2916;
	ld.global.s8 	%r3339, [%rd2917];
	mul.wide.s32 	%rd2918, %r3339, 5;
	cvt.s64.s32 	%rd2919, %r3244;
	add.s64 	%rd2920, %rd6, %rd2919;
	ld.global.s8 	%rd2921, [%rd2920+27];
	add.s64 	%rd2922, %rd2918, %rd2921;
	shl.b64 	%rd2923, %rd2922, 3;
	add.s64 	%rd2924, %rd2914, %rd2923;
	ld.const.f64 	%fd3146, [%rd2924+45640];
	add.f64 	%fd3147, %fd3145, %fd3146;
	ld.global.s8 	%r3340, [%rd239];
	mul.wide.s32 	%rd2925, %r3340, 5;
	ld.global.s8 	%rd2926, [%rd238+27];
	add.s64 	%rd2927, %rd2925, %rd2926;
	shl.b64 	%rd2928, %rd2927, 3;
	add.s64 	%rd2929, %rd2914, %rd2928;
	ld.const.f64 	%fd3148, [%rd2929+45640];
	add.f64 	%fd3149, %fd3147, %fd3148;
	st.global.f64 	[%rd11], %fd3149;
	add.s32 	%r3341, %r648, -1;
	ld.global.u32 	%r3342, [%rd3+204];
	add.s32 	%r3343, %r1, %r3244;
	mad.lo.s32 	%r3344, %r3342, %r3341, %r3343;
	mul.wide.s32 	%rd2930, %r3344, 8;
	add.s64 	%rd2931, %rd2, %rd2930;
	ld.global.f64 	%fd3150, [%rd2931];
	add.f64 	%fd3911, %fd3150, %fd3149;
	st.global.f64 	[%rd11], %fd3911;
	ld.global.u32 	%r3345, [%rd3+244];
	mul.wide.s32 	%rd2932, %r3345, 8;
	add.s64 	%rd2933, %rd2914, %rd2932;
	ld.const.f64 	%fd3151, [%rd2933+24480];
	ld.global.s8 	%r3346, [%rd2917];
	mul.wide.s32 	%rd2934, %r3346, 5;
	ld.global.s8 	%rd2935, [%rd2920+27];
	add.s64 	%rd2936, %rd2934, %rd2935;
	shl.b64 	%rd2937, %rd2936, 3;
	add.s64 	%rd2938, %rd2914, %rd2937;
	ld.const.f64 	%fd3152, [%rd2938+45440];
	add.f64 	%fd3153, %fd3151, %fd3152;
	ld.global.s8 	%r3347, [%rd239];
	mul.wide.s32 	%rd2939, %r3347, 5;
	ld.global.s8 	%rd2940, [%rd238+27];
	add.s64 	%rd2941, %rd2939, %rd2940;
	shl.b64 	%rd2942, %rd2941, 3;
	add.s64 	%rd2943, %rd2914, %rd2942;
	ld.const.f64 	%fd3154, [%rd2943+45440];
	add.f64 	%fd3155, %fd3153, %fd3154;
	st.global.f64 	[%rd12], %fd3155;
	ld.global.u32 	%r3348, [%rd3+204];
	mad.lo.s32 	%r3349, %r3348, %r3341, %r3343;
	add.s32 	%r3350, %r3349, 625;
	mul.wide.s32 	%rd2944, %r3350, 8;
	add.s64 	%rd2945, %rd2, %rd2944;
	ld.global.f64 	%fd3156, [%rd2945];
	add.f64 	%fd3916, %fd3156, %fd3155;
	st.global.f64 	[%rd12], %fd3916;
	abs.f64 	%fd3157, %fd3911;
	setp.leu.f64 	%p974, %fd3157, 0d41CDCD64FF800000;
	@%p974 bra 	$L__BB1_1485;
	mov.b64 	%rd2946, 9218868437227405312;
	st.global.u64 	[%rd11], %rd2946;
	mov.b64 	%rd2947, -4616189618054758400;
	st.global.u64 	[%rd12], %rd2947;
	mov.f64 	%fd3911, 0d7FF0000000000000;
	mov.f64 	%fd3916, 0dBFF0000000000000;
$L__BB1_1485:
	add.f64 	%fd3160, %fd3911, 0d4069000000000000;
	add.f64 	%fd3161, %fd3916, 0dC016CCCCCCCCCCCD;
	ld.global.f64 	%fd3162, [%rd4+10016];
	add.f64 	%fd3163, %fd3161, %fd3162;
	div.rn.f64 	%fd3164, %fd3160, %fd3163;
	st.global.f64 	[%rd4+10056], %fd3164;
	ld.global.u32 	%r3351, [%rd5];
	mad.lo.s32 	%r3352, %r3351, %r639, %r644;
	mul.wide.s32 	%rd2948, %r3352, 8;
	add.s64 	%rd2949, %rd2, %rd2948;
	ld.global.f64 	%fd3165, [%rd2949];
	add.f64 	%fd3166, %fd3165, 0d4069000000000000;
	ld.global.f64 	%fd3167, [%rd2949+5000];
	add.f64 	%fd3168, %fd3167, 0dC016CCCCCCCCCCCD;
	add.f64 	%fd3169, %fd3168, %fd3162;
	div.rn.f64 	%fd3170, %fd3166, %fd3169;
	st.global.f64 	[%rd4+10064], %fd3170;
	st.global.f64 	[%rd4+10040], %fd3916;
	st.global.f64 	[%rd4+10048], %fd3911;
	bra.uni 	$L__BB1_1495;
$L__BB1_1486:
	setp.ne.s32 	%p965, %r650, 1;
	setp.ne.s32 	%p966, %r651, 1;
	or.pred  	%p967, %p965, %p966;
	@%p967 bra 	$L__BB1_1492;
	cvt.s64.s32 	%rd2892, %r648;
	add.s64 	%rd2893, %rd6, %rd2892;
	cvt.s64.s32 	%rd2894, %r3244;
	add.s64 	%rd2895, %rd6, %rd2894;
	ld.global.s8 	%r3296, [%rd2895+28];
	ld.global.u8 	%r3297, [%rd2893+1];
	ld.global.u8 	%r3298, [%rd2893];
	prmt.b32 	%r3299, %r3298, %r3297, 0x3340U;
	ld.global.u8 	%r3300, [%rd2895+27];
	prmt.b32 	%r3301, %r3300, 0, 0x3340U;
	prmt.b32 	%r3302, %r3299, %r3301, 0x5410U;
	mov.b32 	%r3303, 334205;
	dp4a.s32.u32 	%r3304, %r3302, %r3303, %r3296;
	mul.wide.s32 	%rd2896, %r3304, 8;
	mov.u64 	%rd2897, parameter;
	add.s64 	%rd2898, %rd2897, %rd2896;
	ld.const.f64 	%fd3123, [%rd2898+10000];
	ld.global.s8 	%r3305, [%rd239+-1];
	ld.global.u8 	%r3306, [%rd238+27];
	ld.global.u8 	%r3307, [%rd238+26];
	prmt.b32 	%r3308, %r3307, %r3306, 0x3340U;
	ld.global.u8 	%r3309, [%rd239];
	prmt.b32 	%r3310, %r3309, 0, 0x3340U;
	prmt.b32 	%r3311, %r3308, %r3310, 0x5410U;
	mov.b32 	%r3312, 359705;
	dp4a.s32.u32 	%r3313, %r3311, %r3312, %r3305;
	mul.wide.s32 	%rd2899, %r3313, 8;
	add.s64 	%rd2900, %rd2897, %rd2899;
	ld.const.f64 	%fd3124, [%rd2900+10000];
	add.f64 	%fd3125, %fd3123, %fd3124;
	st.global.f64 	[%rd12], %fd3125;
	add.s32 	%r3314, %r648, -1;
	ld.global.u32 	%r3315, [%rd5];
	add.s32 	%r3316, %r2, %r3244;
	mad.lo.s32 	%r3317, %r3315, %r3314, %r3316;
	mul.wide.s32 	%rd2901, %r3317, 8;
	add.s64 	%rd2902, %rd2, %rd2901;
	ld.global.f64 	%fd3126, [%rd2902];
	add.f64 	%fd3916, %fd3126, %fd3125;
	st.global.f64 	[%rd12], %fd3916;
	ld.global.s8 	%r3318, [%rd2895+28];
	ld.global.u8 	%r3319, [%rd2893+1];
	ld.global.u8 	%r3320, [%rd2893];
	prmt.b32 	%r3321, %r3320, %r3319, 0x3340U;
	ld.global.u8 	%r3322, [%rd2895+27];
	prmt.b32 	%r3323, %r3322, 0, 0x3340U;
	prmt.b32 	%r3324, %r3321, %r3323, 0x5410U;
	dp4a.s32.u32 	%r3325, %r3324, %r3303, %r3318;
	mul.wide.s32 	%rd2903, %r3325, 8;
	add.s64 	%rd2904, %rd2897, %rd2903;
	ld.const.f64 	%fd3127, [%rd2904+15000];
	ld.global.s8 	%r3326, [%rd239+-1];
	ld.global.u8 	%r3327, [%rd238+27];
	ld.global.u8 	%r3328, [%rd238+26];
	prmt.b32 	%r3329, %r3328, %r3327, 0x3340U;
	ld.global.u8 	%r3330, [%rd239];
	prmt.b32 	%r3331, %r3330, 0, 0x3340U;
	prmt.b32 	%r3332, %r3329, %r3331, 0x5410U;
	dp4a.s32.u32 	%r3333, %r3332, %r3312, %r3326;
	mul.wide.s32 	%rd2905, %r3333, 8;
	add.s64 	%rd2906, %rd2897, %rd2905;
	ld.const.f64 	%fd3128, [%rd2906+15000];
	add.f64 	%fd3129, %fd3127, %fd3128;
	st.global.f64 	[%rd11], %fd3129;
	ld.global.u32 	%r3334, [%rd5];
	mad.lo.s32 	%r3335, %r3334, %r3314, %r3316;
	add.s32 	%r3336, %r3335, -625;
	mul.wide.s32 	%rd2907, %r3336, 8;
	add.s64 	%rd2908, %rd2, %rd2907;
	ld.global.f64 	%fd3130, [%rd2908];
	add.f64 	%fd3913, %fd3130, %fd3129;
	st.global.f64 	[%rd11], %fd3913;
	abs.f64 	%fd3131, %fd3913;
	setp.leu.f64 	%p969, %fd3131, 0d41CDCD64FF800000;
	@%p969 bra 	$L__BB1_1489;
	mov.b64 	%rd2909, 9218868437227405312;
	st.global.u64 	[%rd11], %rd2909;
	mov.b64 	%rd2910, -4616189618054758400;
	st.global.u64 	[%rd12], %rd2910;
	mov.f64 	%fd3913, 0d7FF0000000000000;
	mov.f64 	%fd3916, 0dBFF0000000000000;
$L__BB1_1489:
	add.f64 	%fd3134, %fd3913, 0d4069000000000000;
	add.f64 	%fd3135, %fd3916, 0dC016CCCCCCCCCCCD;
	ld.global.f64 	%fd3136, [%rd4+10016];
	add.f64 	%fd3137, %fd3135, %fd3136;
	div.rn.f64 	%fd3138, %fd3134, %fd3137;
	st.global.f64 	[%rd4+10056], %fd3138;
	ld.global.u32 	%r3337, [%rd5];
	mad.lo.s32 	%r3338, %r3337, %r639, %r644;
	mul.wide.s32 	%rd2911, %r3338, 8;
	add.s64 	%rd2912, %rd2, %rd2911;
	ld.global.f64 	%fd3139, [%rd2912];
	add.f64 	%fd3140, %fd3139, 0d4069000000000000;
	ld.global.f64 	%fd3141, [%rd2912+5000];
	add.f64 	%fd3142, %fd3141, 0dC016CCCCCCCCCCCD;
	add.f64 	%fd3143, %fd3142, %fd3136;
	div.rn.f64 	%fd3144, %fd3140, %fd3143;
	st.global.f64 	[%rd4+10064], %fd3144;
	setp.ge.f64 	%p970, %fd3138, %fd3144;
	@%p970 bra 	$L__BB1_1491;
	ld.global.f64 	%fd3916, [%rd7];
	bra.uni 	$L__BB1_1495;
$L__BB1_1491:
	st.global.f64 	[%rd7], %fd3916;
	st.global.f64 	[%rd8], %fd3913;
	bra.uni 	$L__BB1_1495;
$L__BB1_1492:
	mul.wide.s32 	%rd2867, %r652, 8;
	mov.u64 	%rd2868, parameter;
	add.s64 	%rd2869, %rd2868, %rd2867;
	ld.const.f64 	%fd3095, [%rd2869+24960];
	cvt.s64.s32 	%rd2870, %r648;
	add.s64 	%rd2871, %rd6, %rd2870;
	cvt.s64.s32 	%rd2872, %r3244;
	add.s64 	%rd2873, %rd6, %rd2872;
	ld.global.s8 	%r3248, [%rd2873+28];
	ld.global.u8 	%r3249, [%rd2871+1];
	ld.global.u8 	%r3250, [%rd2871];
	prmt.b32 	%r3251, %r3250, %r3249, 0x3340U;
	ld.global.u8 	%r3252, [%rd2873+27];
	prmt.b32 	%r3253, %r3252, 0, 0x3340U;
	prmt.b32 	%r3254, %r3251, %r3253, 0x5410U;
	mov.b32 	%r3255, 334205;
	dp4a.s32.u32 	%r3256, %r3254, %r3255, %r3248;
	mul.wide.s32 	%rd2874, %r3256, 8;
	add.s64 	%rd2875, %rd2868, %rd2874;
	ld.const.f64 	%fd3096, [%rd2875+30440];
	add.f64 	%fd3097, %fd3095, %fd3096;
	ld.global.s8 	%r3257, [%rd239+-1];
	ld.global.u8 	%r3258, [%rd238+27];
	ld.global.u8 	%r3259, [%rd238+26];
	prmt.b32 	%r3260, %r3259, %r3258, 0x3340U;
	ld.global.u8 	%r3261, [%rd239];
	prmt.b32 	%r3262, %r3261, 0, 0x3340U;
	prmt.b32 	%r3263, %r3260, %r3262, 0x5410U;
	mov.b32 	%r3264, 359705;
	dp4a.s32.u32 	%r3265, %r3263, %r3264, %r3257;
	mul.wide.s32 	%rd2876, %r3265, 8;
	add.s64 	%rd2877, %rd2868, %rd2876;
	ld.const.f64 	%fd3098, [%rd2877+30440];
	add.f64 	%fd3099, %fd3097, %fd3098;
	st.global.f64 	[%rd11], %fd3099;
	add.s32 	%r3266, %r648, -1;
	ld.global.u32 	%r3267, [%rd3+204];
	add.s32 	%r3268, %r1, %r3244;
	mad.lo.s32 	%r3269, %r3267, %r3266, %r3268;
	mul.wide.s32 	%rd2878, %r3269, 8;
	add.s64 	%rd2879, %rd2, %rd2878;
	ld.global.f64 	%fd3100, [%rd2879];
	add.f64 	%fd3915, %fd3100, %fd3099;
	st.global.f64 	[%rd11], %fd3915;
	ld.global.u32 	%r3270, [%rd3+244];
	mul.wide.s32 	%rd2880, %r3270, 8;
	add.s64 	%rd2881, %rd2868, %rd2880;
	ld.const.f64 	%fd3101, [%rd2881+24240];
	ld.global.s8 	%r3271, [%rd2873+28];
	ld.global.u8 	%r3272, [%rd2871+1];
	ld.global.u8 	%r3273, [%rd2871];
	prmt.b32 	%r3274, %r3273, %r3272, 0x3340U;
	ld.global.u8 	%r3275, [%rd2873+27];
	prmt.b32 	%r3276, %r3275, 0, 0x3340U;
	prmt.b32 	%r3277, %r3274, %r3276, 0x5410U;
	dp4a.s32.u32 	%r3278, %r3277, %r3255, %r3271;
	mul.wide.s32 	%rd2882, %r3278, 8;
	add.s64 	%rd2883, %rd2868, %rd2882;
	ld.const.f64 	%fd3102, [%rd2883+25440];
	add.f64 	%fd3103, %fd3101, %fd3102;
	ld.global.s8 	%r3279, [%rd239+-1];
	ld.global.u8 	%r3280, [%rd238+27];
	ld.global.u8 	%r3281, [%rd238+26];
	prmt.b32 	%r3282, %r3281, %r3280, 0x3340U;
	ld.global.u8 	%r3283, [%rd239];
	prmt.b32 	%r3284, %r3283, 0, 0x3340U;
	prmt.b32 	%r3285, %r3282, %r3284, 0x5410U;
	dp4a.s32.u32 	%r3286, %r3285, %r3264, %r3279;
	mul.wide.s32 	%rd2884, %r3286, 8;
	add.s64 	%rd2885, %rd2868, %rd2884;
	ld.const.f64 	%fd3104, [%rd2885+25440];
	add.f64 	%fd3105, %fd3103, %fd3104;
	ld.global.u32 	%r3287, [%rd3+236];
	ld.global.u32 	%r3288, [%rd3+240];
	sub.s32 	%r3289, %r3287, %r3288;
	abs.s32 	%r3290, %r3289;
	cvt.rn.f64.s32 	%fd3106, %r3290;
	fma.rn.f64 	%fd3107, %fd3106, 0dBFEEF3E864B31D04, %fd3105;
	st.global.f64 	[%rd12], %fd3107;
	ld.global.u32 	%r3291, [%rd3+204];
	mad.lo.s32 	%r3292, %r3291, %r3266, %r3268;
	add.s32 	%r3293, %r3292, 625;
	mul.wide.s32 	%rd2886, %r3293, 8;
	add.s64 	%rd2887, %rd2, %rd2886;
	ld.global.f64 	%fd3108, [%rd2887];
	add.f64 	%fd3916, %fd3108, %fd3107;
	st.global.f64 	[%rd12], %fd3916;
	abs.f64 	%fd3109, %fd3915;
	setp.leu.f64 	%p968, %fd3109, 0d41CDCD64FF800000;
	@%p968 bra 	$L__BB1_1494;
	mov.b64 	%rd2888, 9218868437227405312;
	st.global.u64 	[%rd11], %rd2888;
	mov.b64 	%rd2889, -4616189618054758400;
	st.global.u64 	[%rd12], %rd2889;
	mov.f64 	%fd3915, 0d7FF0000000000000;
	mov.f64 	%fd3916, 0dBFF0000000000000;
$L__BB1_1494:
	add.f64 	%fd3112, %fd3915, 0d4069000000000000;
	add.f64 	%fd3113, %fd3916, 0dC016CCCCCCCCCCCD;
	ld.global.f64 	%fd3114, [%rd4+10016];
	add.f64 	%fd3115, %fd3113, %fd3114;
	div.rn.f64 	%fd3116, %fd3112, %fd3115;
	st.global.f64 	[%rd4+10056], %fd3116;
	ld.global.u32 	%r3294, [%rd5];
	mad.lo.s32 	%r3295, %r3294, %r639, %r644;
	mul.wide.s32 	%rd2890, %r3295, 8;
	add.s64 	%rd2891, %rd2, %rd2890;
	ld.global.f64 	%fd3117, [%rd2891];
	add.f64 	%fd3118, %fd3117, 0d4069000000000000;
	ld.global.f64 	%fd3119, [%rd2891+5000];
	add.f64 	%fd3120, %fd3119, 0dC016CCCCCCCCCCCD;
	add.f64 	%fd3121, %fd3120, %fd3114;
	div.rn.f64 	%fd3122, %fd3118, %fd3121;
	st.global.f64 	[%rd4+10064], %fd3122;
	st.global.f64 	[%rd4+10040], %fd3916;
	st.global.f64 	[%rd4+10048], %fd3915;
$L__BB1_1495:
	ld.global.u32 	%r3381, [%rd5];
	mad.lo.s32 	%r3382, %r3381, %r639, %r645;
	mul.wide.s32 	%rd2971, %r3382, 8;
	add.s64 	%rd240, %rd2, %rd2971;
	ld.global.f64 	%fd883, [%rd240];
	abs.f64 	%fd3191, %fd883;
	abs.f64 	%fd3192, %fd3916;
	max.f64 	%fd3194, %fd3191, %fd3192;
	setp.leu.f64 	%p982, %fd3194, 0d41CDCD64FF800000;
	@%p982 bra 	$L__BB1_1497;
	mov.b32 	%r3392, 0;
	st.global.u32 	[%rd3+248], %r3392;
	bra.uni 	$L__BB1_1503;
$L__BB1_1497:
	sub.f64 	%fd3195, %fd883, %fd3916;
	abs.f64 	%fd3196, %fd3195;
	setp.geu.f64 	%p983, %fd3196, 0d3EE4F8B588E368F1;
	@%p983 bra 	$L__BB1_1518;
	mov.b32 	%r3384, 1;
	st.global.u32 	[%rd3+248], %r3384;
	ld.global.f64 	%fd884, [%rd240+-5000];
	ld.global.f64 	%fd885, [%rd8];
	abs.f64 	%fd3197, %fd884;
	abs.f64 	%fd3198, %fd885;
	max.f64 	%fd3200, %fd3197, %fd3198;
	setp.gt.f64 	%p984, %fd3200, 0d41CDCD64FF800000;
	@%p984 bra 	$L__BB1_1499;
	bra.uni 	$L__BB1_1500;
$L__BB1_1499:
	mov.b32 	%r3391, 0;
	st.global.u32 	[%rd3+248], %r3391;
	bra.uni 	$L__BB1_1503;
$L__BB1_1500:
	sub.f64 	%fd3201, %fd884, %fd885;
	abs.f64 	%fd3202, %fd3201;
	setp.geu.f64 	%p985, %fd3202, 0d3EE4F8B588E368F1;
	@%p985 bra 	$L__BB1_1502;
	ld.param.u64 	%rd3384, [_Z15check_structurePcPiS0_iiPdS0_S_S0__param_5];
	ld.param.u32 	%r3976, [_Z15check_structurePcPiS0_iiPdS0_S_S0__param_3];
	mov.b32 	%r3386, 1;
	st.global.u32 	[%rd3+248], %r3386;
	ld.global.u32 	%r4216, [%rd3+220];
	ld.global.u32 	%r4215, [%rd3+224];
	mad.lo.s32 	%r3387, %r3976, -1183, %r1;
	add.s32 	%r3388, %r3387, %r4216;
	cvta.to.global.u64 	%rd2972, %rd3384;
	mul.wide.s32 	%rd2973, %r3388, 4;
	add.s64 	%rd2974, %rd2972, %rd2973;
	st.global.u32 	[%rd2974], %r4215;
	add.s32 	%r3389, %r3387, %r4215;
	add.s32 	%r3390, %r3389, 25;
	mul.wide.s32 	%rd2975, %r3390, 4;
	add.s64 	%rd2976, %rd2972, %rd2975;
	st.global.u32 	[%rd2976], %r4216;
	st.global.u32 	[%rd3+228], %r3386;
	bra.uni 	$L__BB1_1504;
$L__BB1_1502:
	mov.b32 	%r3385, 0;
	st.global.u32 	[%rd3+248], %r3385;
$L__BB1_1503:
	ld.global.u32 	%r3393, [%rd3+220];
	add.s32 	%r4225, %r3393, -1;
	st.global.u32 	[%rd3+220], %r4225;
	ld.global.u32 	%r3394, [%rd3+224];
	add.s32 	%r4224, %r3394, 1;
	st.global.u32 	[%rd3+224], %r4224;
	ld.global.u32 	%r3395, [%rd3+228];
	setp.eq.s32 	%p986, %r3395, 0;
	@%p986 bra 	$L__BB1_1472;
$L__BB1_1504:
	ld.global.u32 	%r3396, [%rd3+216];
	add.s32 	%r4219, %r3396, 1;
	st.global.u32 	[%rd3+216], %r4219;
	@%p12 bra 	$L__BB1_1468;
	bra.uni 	$L__BB1_1409;
$L__BB1_1505:
	ld.param.u64 	%rd3391, [_Z15check_structurePcPiS0_iiPdS0_S_S0__param_6];
	ld.param.u64 	%rd3382, [_Z15check_structurePcPiS0_iiPdS0_S_S0__param_5];
	ld.param.u64 	%rd3377, [_Z15check_structurePcPiS0_iiPdS0_S_S0__param_4];
	ld.param.u32 	%r3974, [_Z15check_structurePcPiS0_iiPdS0_S_S0__param_3];
	ld.param.u32 	%r3957, [_Z15check_structurePcPiS0_iiPdS0_S_S0__param_2];
	ld.param.u64 	%rd3376, [_Z15check_structurePcPiS0_iiPdS0_S_S0__param_1];
	ld.param.u64 	%rd3371, [_Z15check_structurePcPiS0_iiPdS0_S_S0__param_0];
	ld.global.u32 	%r3185, [%rd3+260];
	shl.b32 	%r3186, %r3185, 2;
	shl.b32 	%r3187, %r3957, 5;
	mov.u32 	%r3188, _ZZ4LAMPPcPiS0_S0_PdS0_S_PfE4turn;
	add.s32 	%r3189, %r3188, %r3187;
	add.s32 	%r3190, %r3189, %r3186;
	ld.shared.u32 	%r3191, [%r3190];
	ld.global.u32 	%r3192, [%rd3+256];
	shl.b32 	%r3193, %r3192, 2;
	add.s32 	%r3194, %r3189, %r3193;
	ld.shared.u32 	%r3195, [%r3194];
	mul.wide.s32 	%rd2842, %r3185, 4;
	mov.u64 	%rd2843, const_int;
	add.s64 	%rd2844, %rd2843, %rd2842;
	ld.const.u32 	%r3196, [%rd2844+44];
	sub.s32 	%r3197, 1, %r3196;
	mul.wide.s32 	%rd2845, %r3192, 4;
	add.s64 	%rd2846, %rd2843, %rd2845;
	ld.const.u32 	%r3198, [%rd2846+44];
	sub.s32 	%r3199, 1, %r3198;
	{ // callseq 0, 0
	.param .b64 param0;
	st.param.b64 	[param0], %rd3371;
	.param .b64 param1;
	st.param.b64 	[param1], %rd3376;
	.param .b32 param2;
	st.param.b32 	[param2], %r3191;
	.param .b32 param3;
	st.param.b32 	[param3], %r3195;
	.param .b32 param4;
	st.param.b32 	[param4], %r3197;
	.param .b32 param5;
	st.param.b32 	[param5], %r3199;
	.param .b32 param6;
	st.param.b32 	[param6], 3;
	.param .b64 param7;
	st.param.b64 	[param7], %rd3377;
	.param .b32 param8;
	st.param.b32 	[param8], %r3974;
	.param .b64 param9;
	st.param.b64 	[param9], %rd3382;
	.param .b64 param10;
	st.param.b64 	[param10], %rd3391;
	call.uni 
	_Z4thalPcPiiiiiiPdiS0_S_, 
	(
	param0, 
	param1, 
	param2, 
	param3, 
	param4, 
	param5, 
	param6, 
	param7, 
	param8, 
	param9, 
	param10
	);
	} // callseq 0
	ld.global.f64 	%fd3082, [%rd4+10104];
	shl.b32 	%r3200, %r3957, 2;
	mov.u32 	%r3201, _ZZ4LAMPPcPiS0_S0_PdS0_S_PfE2GC;
	add.s32 	%r3202, %r3201, %r3200;
	ld.shared.u32 	%r3203, [%r3202];
	shr.u32 	%r3204, %r3203, 31;
	add.s32 	%r3205, %r3203, %r3204;
	shr.s32 	%r3206, %r3205, 1;
	shr.u32 	%r3207, %r3205, 31;
	add.s32 	%r3208, %r3206, %r3207;
	and.b32  	%r3209, %r3208, -2;
	sub.s32 	%r3210, %r3206, %r3209;
	mad.lo.s32 	%r3211, %r3210, -5, 49;
	cvt.rn.f64.u32 	%fd3083, %r3211;
	setp.gt.f64 	%p947, %fd3082, %fd3083;
	@%p947 bra 	$L__BB1_1519;
	ld.global.u32 	%r4236, [%rd3+260];
$L__BB1_1507:
	add.s32 	%r3984, %r4236, 1;
	st.global.u32 	[%rd3+260], %r3984;
	setp.lt.s32 	%p1104, %r4236, 7;
	@%p1104 bra 	$L__BB1_2;
	ld.global.u32 	%r3949, [%rd3+256];
	add.s32 	%r3983, %r3949, 1;
	st.global.u32 	[%rd3+256], %r3983;
	setp.lt.s32 	%p1105, %r3949, 6;
	@%p1105 bra 	$L__BB1_1;
	mov.b32 	%r3950, 1;
	st.global.u32 	[%rd3+264], %r3950;
$L__BB1_1510:
	ret;
$L__BB1_1511:
	mov.b32 	%r1302, 0;
	st.global.u32 	[%rd3+248], %r1302;
	bra.uni 	$L__BB1_343;
$L__BB1_1512:
	mov.b32 	%r3935, 0;
	st.global.u32 	[%rd3+248], %r3935;
	bra.uni 	$L__BB1_384;
$L__BB1_1513:
	mov.b32 	%r1926, 0;
	st.global.u32 	[%rd3+248], %r1926;
	bra.uni 	$L__BB1_716;
$L__BB1_1514:
	mov.b32 	%r3751, 0;
	st.global.u32 	[%rd3+248], %r3751;
	bra.uni 	$L__BB1_757;
$L__BB1_1515:
	mov.b32 	%r2540, 0;
	st.global.u32 	[%rd3+248], %r2540;
	bra.uni 	$L__BB1_1089;
$L__BB1_1516:
	mov.b32 	%r3567, 0;
	st.global.u32 	[%rd3+248], %r3567;
	bra.uni 	$L__BB1_1130;
$L__BB1_1517:
	mov.b32 	%r3164, 0;
	st.global.u32 	[%rd3+248], %r3164;
	bra.uni 	$L__BB1_1462;
$L__BB1_1518:
	mov.b32 	%r3383, 0;
	st.global.u32 	[%rd3+248], %r3383;
	bra.uni 	$L__BB1_1503;
$L__BB1_1519:
	mov.b32 	%r3212, 0;
	st.global.u32 	[%rd3+264], %r3212;
	bra.uni 	$L__BB1_1510;

}
.func _Z11design_loopPiPcS_S_iS_PdiS_S0_S_(
	.param .b64 _Z11design_loopPiPcS_S_iS_PdiS_S0_S__param_0,
	.param .b64 _Z11design_loopPiPcS_S_iS_PdiS_S0_S__param_1,
	.param .b64 _Z11design_loopPiPcS_S_iS_PdiS_S0_S__param_2,
	.param .b32 _Z11design_loopPiPcS_S_iS_PdiS_S0_S__param_3,
	.param .b64 _Z11design_loopPiPcS_S_iS_PdiS_S0_S__param_4,
	.param .b64 _Z11design_loopPiPcS_S_iS_PdiS_S0_S__param_5,
	.param .b32 _Z11design_loopPiPcS_S_iS_PdiS_S0_S__param_6,
	.param .b64 _Z11design_loopPiPcS_S_iS_PdiS_S0_S__param_7,
	.param .b64 _Z11design_loopPiPcS_S_iS_PdiS_S0_S__param_8
)
{
	.reg .pred 	%p<1599>;
	.reg .b16 	%rs<437>;
	.reg .b32 	%r<7754>;
	.reg .b64 	%rd<3967>;
	.reg .b64 	%fd<3917>;

	ld.param.u64 	%rd346, [_Z11design_loopPiPcS_S_iS_PdiS_S0_S__param_0];
	ld.param.u64 	%rd347, [_Z11design_loopPiPcS_S_iS_PdiS_S0_S__param_1];
	ld.param.u64 	%rd351, [_Z11design_loopPiPcS_S_iS_PdiS_S0_S__param_2];
	ld.param.u32 	%r2239, [_Z11design_loopPiPcS_S_iS_PdiS_S0_S__param_3];
	ld.param.u64 	%rd352, [_Z11design_loopPiPcS_S_iS_PdiS_S0_S__param_4];
	ld.param.u64 	%rd348, [_Z11design_loopPiPcS_S_iS_PdiS_S0_S__param_5];
	ld.param.u32 	%r2240, [_Z11design_loopPiPcS_S_iS_PdiS_S0_S__param_6];
	ld.param.u64 	%rd349, [_Z11design_loopPiPcS_S_iS_PdiS_S0_S__param_7];
	ld.param.u64 	%rd350, [_Z11design_loopPiPcS_S_iS_PdiS_S0_S__param_8];
	cvta.to.global.u64 	%rd1, %rd350;
	cvta.to.global.u64 	%rd2, %rd348;
	cvta.to.global.u64 	%rd3, %rd347;
	cvta.to.global.u64 	%rd4, %rd351;
	cvta.to.global.u64 	%rd5, %rd352;
	cvta.to.global.u64 	%rd6, %rd346;
	cvta.to.global.u64 	%rd7, %rd349;
	mul.lo.s32 	%r2242, %r2240, 81;
	mul.wide.s32 	%rd353, %r2242, 4;
	add.s64 	%rd8, %rd7, %rd353;
	mov.b32 	%r7226, 0;
	st.global.u32 	[%rd8+292], %r7226;
	shl.b32 	%r2243, %r2239, 5;
	mov.u32 	%r2244, _ZZ4LAMPPcPiS0_S0_PdS0_S_PfE4turn;
	add.s32 	%r1, %r2244, %r2243;
	ld.shared.u32 	%r2245, [%r1+4];
	mul.lo.s32 	%r2246, %r2245, 10;
	mul.wide.s32 	%rd354, %r2246, 4;
	add.s64 	%rd355, %rd6, %rd354;
	ld.global.u32 	%r7225, [%rd355+36];
	st.shared.u32 	[%r1+8], %r7225;
	ld.const.u32 	%r2247, [const_int+8];
	ld.const.u32 	%r2248, [const_int];
	add.s32 	%r2249, %r2248, %r2247;
	ld.const.u32 	%r2250, [const_int+4];
	add.s32 	%r3, %r2249, %r2250;
	setp.ge.s32 	%p13, %r7225, %r3;
	shl.b32 	%r2251, %r2239, 2;
	mov.u32 	%r2252, _ZZ4LAMPPcPiS0_S0_PdS0_S_PfE2GC;
	add.s32 	%r4, %r2252, %r2251;
	@%p13 bra 	$L__BB2_1722;
	ld.const.u32 	%r5, [const_int+28];
	mov.f64 	%fd896, 0d3E4466AE23AE1ED1;
	{
	.reg .b32 %temp; 
	mov.b64 	{%temp, %r2254}, %fd896;
	}
	{
	.reg .b32 %temp; 
	mov.b64 	{%r2255, %temp}, %fd896;
	}
	setp.lt.s32 	%p14, %r2254, 1048576;
	mov.f64 	%fd897, 0d41A466AE23AE1ED1;
	{
	.reg .b32 %temp; 
	mov.b64 	{%temp, %r2256}, %fd897;
	}
	{
	.reg .b32 %temp; 
	mov.b64 	{%r2257, %temp}, %fd897;
	}
	mov.b32 	%r2258, 1127219200;
	mov.b32 	%r2259, -2147483648;
	mov.b64 	%fd1, {%r2259, %r2258};
	mul.lo.s32 	%r2260, %r2240, 1264;
	mul.wide.s32 	%rd356, %r2260, 8;
	add.s64 	%rd9, %rd2, %rd356;
	mov.f64 	%fd898, 0d3E6466AE23AE1ED1;
	{
	.reg .b32 %temp; 
	mov.b64 	{%temp, %r2261}, %fd898;
	}
	{
	.reg .b32 %temp; 
	mov.b64 	{%r2262, %temp}, %fd898;
	}
	setp.lt.s32 	%p15, %r2261, 1048576;
	mov.f64 	%fd899, 0d41C466AE23AE1ED1;
	{
	.reg .b32 %temp; 
	mov.b64 	{%temp, %r2263}, %fd899;
	}
	{
	.reg .b32 %temp; 
	mov.b64 	{%r2264, %temp}, %fd899;
	}
	add.s64 	%rd10, %rd8, 204;
	mul.lo.s32 	%r2265, %r2240, 54;
	add.s32 	%r6, %r2265, 27;
	cvt.s64.s32 	%rd357, %r2265;
	add.s64 	%rd11, %rd1, %rd357;
	add.s32 	%r7, %r2260, -1;
	add.s32 	%r8, %r2260, 624;
	add.s64 	%rd12, %rd9, 10040;
	add.s64 	%rd13, %rd9, 10048;
	add.s64 	%rd14, %rd9, 10056;
	add.s64 	%rd15, %rd9, 10064;
	add.s64 	%rd16, %rd9, 10080;
	add.s64 	%rd17, %rd9, 10072;
	add.s32 	%r9, %r2265, 26;
	mad.lo.s32 	%r10, %r2240, -1183, %r7;
	add.s32 	%r11, %r10, 25;
	selp.b32 	%r2266, %r2256, %r2254, %p14;
	selp.b32 	%r2267, %r2257, %r2255, %p14;
	add.s32 	%r12, %r2266, -1;
	selp.f64 	%fd900, 0d41A466AE23AE1ED1, 0d3E4466AE23AE1ED1, %p14;
	fma.rn.f64 	%fd901, %fd900, 0d7FF0000000000000, 0d7FF0000000000000;
	{
	.reg .b32 %temp; 
	mov.b64 	{%temp, %r2268}, %fd900;
	}
	and.b32  	%r2269, %r2268, 2147483647;
	setp.eq.s32 	%p16, %r2269, 0;
	selp.f64 	%fd2, 0dFFF0000000000000, %fd901, %p16;
	selp.b32 	%r2270, -1077, -1023, %p14;
	shr.u32 	%r2271, %r2266, 20;
	add.s32 	%r13, %r2270, %r2271;
	and.b32  	%r2272, %r2266, 1048575;
	or.b32  	%r14, %r2272, 1072693248;
	mov.b64 	%fd3, {%r2267, %r14};
	{
	.reg .b32 %temp; 
	mov.b64 	{%r2273, %temp}, %fd3;
	}
	{
	.reg .b32 %temp; 
	mov.b64 	{%temp, %r2274}, %fd3;
	}
	add.s32 	%r2275, %r2274, -1048576;
	mov.b64 	%fd4, {%r2273, %r2275};
	selp.b32 	%r2276, %r2263, %r2261, %p15;
	selp.b32 	%r2277, %r2264, %r2262, %p15;
	add.s32 	%r15, %r2276, -1;
	selp.f64 	%fd902, 0d41C466AE23AE1ED1, 0d3E6466AE23AE1ED1, %p15;
	fma.rn.f64 	%fd903, %fd902, 0d7FF0000000000000, 0d7FF0000000000000;
	{
	.reg .b32 %temp; 
	mov.b64 	{%temp, %r2278}, %fd902;
	}
	and.b32  	%r2279, %r2278, 2147483647;
	setp.eq.s32 	%p17, %r2279, 0;
	selp.f64 	%fd5, 0dFFF0000000000000, %fd903, %p17;
	selp.b32 	%r2280, -1077, -1023, %p15;
	shr.u32 	%r2281, %r2276, 20;
	add.s32 	%r16, %r2280, %r2281;
	and.b32  	%r2282, %r2276, 1048575;
	or.b32  	%r17, %r2282, 1072693248;
	mov.b64 	%fd6, {%r2277, %r17};
	{
	.reg .b32 %temp; 
	mov.b64 	{%r2283, %temp}, %fd6;
	}
	{
	.reg .b32 %temp; 
	mov.b64 	{%temp, %r2284}, %fd6;
	}
	add.s32 	%r2285, %r2284, -1048576;
	mov.b64 	%fd7, {%r2283, %r2285};
	mov.b32 	%r7222, 0;
	mov.u32 	%r7226, %r7222;
$L__BB2_2:
	setp.eq.s32 	%p18, %r7225, -1;
	@%p18 bra 	$L__BB2_1722;
	mul.lo.s32 	%r2286, %r7225, 10;
	mul.wide.s32 	%rd358, %r2286, 4;
	add.s64 	%rd18, %rd6, %rd358;
	ld.global.u32 	%r2287, [%rd18+8];
	mul.hi.s32 	%r2288, %r2287, 1717986919;
	shr.u32 	%r2289, %r2288, 31;
	shr.s32 	%r2290, %r2288, 2;
	add.s32 	%r2291, %r2290, %r2289;
	ld.shared.u32 	%r7221, [%r4];
	and.b32  	%r2292, %r2291, %r7221;
	setp.eq.s32 	%p19, %r2292, 0;
	@%p19 bra 	$L__BB2_1721;
	ld.global.u32 	%r2293, [%rd18];
	add.s32 	%r2294, %r2293, 18;
	ld.shared.u32 	%r2295, [%r1+12];
	mul.lo.s32 	%r2296, %r2295, 10;
	mul.wide.s32 	%rd359, %r2296, 4;
	add.s64 	%rd19, %rd6, %rd359;
	ld.global.u32 	%r2297, [%rd19];
	setp.gt.s32 	%p20, %r2294, %r2297;
	@%p20 bra 	$L__BB2_1722;
	ld.global.u32 	%r6895, [%rd19+36];
	st.shared.u32 	[%r1+20], %r6895;
	setp.eq.s32 	%p21, %r6895, -1;
	@%p21 bra 	$L__BB2_1722;
	mul.lo.s32 	%r2298, %r6895, 10;
	mul.wide.s32 	%rd360, %r2298, 4;
	add.s64 	%rd361, %rd6, %rd360;
	ld.global.u32 	%r2299, [%rd361];
	add.s32 	%r2300, %r2299, 18;
	ld.shared.u32 	%r2301, [%r1+24];
	mul.lo.s32 	%r2302, %r2301, 10;
	mul.wide.s32 	%rd362, %r2302, 4;
	add.s64 	%rd363, %rd6, %rd362;
	ld.global.u32 	%r2303, [%rd363];
	setp.gt.s32 	%p22, %r2300, %r2303;
	@%p22 bra 	$L__BB2_1722;
	setp.ge.s32 	%p23, %r6895, %r3;
	@%p23 bra 	$L__BB2_1719;
$L__BB2_8:
	mul.lo.s32 	%r2304, %r6895, 10;
	mul.wide.s32 	%rd364, %r2304, 4;
	add.s64 	%rd20, %rd6, %rd364;
	ld.global.u32 	%r2305, [%rd20+8];
	mul.hi.s32 	%r2306, %r2305, 1717986919;
	shr.u32 	%r2307, %r2306, 31;
	shr.s32 	%r2308, %r2306, 2;
	add.s32 	%r2309, %r2308, %r2307;
	mul.lo.s32 	%r2310, %r2309, 10;
	sub.s32 	%r2311, %r2305, %r2310;
	and.b32  	%r2312, %r2311, %r7221;
	setp.eq.s32 	%p24, %r2312, 0;
	@%p24 bra 	$L__BB2_1717;
	ld.global.u32 	%r2313, [%rd20];
	add.s32 	%r2314, %r2313, 18;
	ld.shared.u32 	%r25, [%r1+24];
	mul.lo.s32 	%r2315, %r25, 10;
	mul.wide.s32 	%rd365, %r2315, 4;
	add.s64 	%rd21, %rd6, %rd365;
	ld.global.u32 	%r2316, [%rd21];
	setp.gt.s32 	%p25, %r2314, %r2316;
	@%p25 bra 	$L__BB2_1718;
	ld.const.u32 	%r2317, [const_int+12];
	setp.eq.s32 	%p26, %r2317, 0;
	@%p26 bra 	$L__BB2_204;
	setp.lt.s32 	%p27, %r5, 1;
	mov.b32 	%r2318, 0;
	st.global.u32 	[%rd8+288], %r2318;
	@%p27 bra 	$L__BB2_14;
	ld.shared.u32 	%r26, [%r1];
	mov.b32 	%r6711, 0;
$L__BB2_13:
	add.s32 	%r2320, %r5, 8;
	mul.lo.s32 	%r2321, %r2320, %r26;
	cvt.s64.s32 	%rd366, %r6711;
	cvt.s64.s32 	%rd367, %r2321;
	add.s64 	%rd368, %rd367, %rd366;
	shl.b64 	%rd369, %rd368, 2;
	add.s64 	%rd370, %rd5, %rd369;
	mov.b32 	%r2322, 0;
	st.global.u32 	[%rd370+32], %r2322;
	ld.global.u32 	%r2323, [%rd8+288];
	add.s32 	%r6711, %r2323, 1;
	st.global.u32 	[%rd8+288], %r6711;
	setp.lt.s32 	%p28, %r6711, %r5;
	@%p28 bra 	$L__BB2_13;
$L__BB2_14:
	ld.shared.u32 	%r29, [%r1+4];
	mul.lo.s32 	%r2324, %r29, 10;
	mul.wide.s32 	%rd371, %r2324, 4;
	add.s64 	%rd372, %rd6, %rd371;
	ld.global.u32 	%r2325, [%rd372+12];
	st.global.u32 	[%rd8+296], %r2325;
	ld.shared.u32 	%r30, [%r1+12];
	mul.lo.s32 	%r2326, %r30, 10;
	mul.wide.s32 	%rd373, %r2326, 4;
	add.s64 	%rd374, %rd6, %rd373;
	ld.global.u32 	%r2327, [%rd374+12];
	st.global.u32 	[%rd8+300], %r2327;
	ld.shared.u32 	%r31, [%r1+16];
	mul.lo.s32 	%r2328, %r31, 10;
	mul.wide.s32 	%rd375, %r2328, 4;
	add.s64 	%rd22, %rd6, %rd375;
	ld.global.u32 	%r2329, [%rd22+12];
	st.global.u32 	[%rd8+304], %r2329;
	ld.global.u32 	%r2330, [%rd21+12];
	st.global.u32 	[%rd8+308], %r2330;
	ld.shared.u32 	%r361, [%r1+28];
	mul.lo.s32 	%r2331, %r361, 10;
	mul.wide.s32 	%rd376, %r2331, 4;
	add.s64 	%rd23, %rd6, %rd376;
	ld.global.u32 	%r2332, [%rd23+12];
	st.global.u32 	[%rd8+312], %r2332;
	ld.shared.u32 	%r6898, [%r1+8];
	setp.eq.s32 	%p29, %r6898, -1;
	@%p29 bra 	$L__BB2_16;
	mul.lo.s32 	%r2333, %r6898, 10;
	mul.wide.s32 	%rd377, %r2333, 4;
	add.s64 	%rd378, %rd6, %rd377;
	ld.global.u32 	%r2334, [%rd378+12];
	st.global.u32 	[%rd8+316], %r2334;
$L__BB2_16:
	setp.eq.s32 	%p30, %r6895, -1;
	@%p30 bra 	$L__BB2_18;
	ld.global.u32 	%r2335, [%rd20+12];
	st.global.u32 	[%rd8+320], %r2335;
$L__BB2_18:
	ld.shared.u32 	%r34, [%r1];
	mul.lo.s32 	%r2336, %r34, 10;
	mul.wide.s32 	%rd379, %r2336, 4;
	add.s64 	%rd380, %rd6, %rd379;
	ld.global.u32 	%r6832, [%rd380+12];
	st.global.u32 	[%rd8+256], %r6832;
	ld.global.u32 	%r2337, [%rd380+16];
	setp.ge.s32 	%p31, %r6832, %r2337;
	@%p31 bra 	$L__BB2_107;
	mov.u32 	%r6770, %r6895;
	mov.u32 	%r6772, %r6898;
$L__BB2_20:
	mul.lo.s32 	%r2338, %r6832, 3;
	mul.wide.s32 	%rd381, %r2338, 4;
	add.s64 	%rd24, %rd4, %rd381;
	ld.global.u32 	%r2339, [%rd24+8];
	and.b32  	%r2340, %r2339, 1;
	setp.eq.b32 	%p32, %r2340, 1;
	not.pred 	%p33, %p32;
	@%p33 bra 	$L__BB2_106;
	ld.global.u32 	%r2341, [%rd24];
	st.global.u32 	[%rd8+288], %r2341;
	add.s32 	%r2342, %r5, 8;
	mad.lo.s32 	%r2343, %r2342, %r34, %r2341;
	add.s32 	%r2344, %r2343, 8;
	mul.wide.s32 	%rd382, %r2344, 4;
	add.s64 	%rd383, %rd5, %rd382;
	ld.global.u32 	%r2345, [%rd383];
	setp.ne.s32 	%p34, %r2345, 0;
	@%p34 bra 	$L__BB2_106;
	ld.global.u32 	%r6819, [%rd8+296];
	st.global.u32 	[%rd8+260], %r6819;
	mul.wide.s32 	%rd384, %r2324, 4;
	add.s64 	%rd385, %rd6, %rd384;
	ld.global.u32 	%r2347, [%rd385+16];
	setp.ge.s32 	%p35, %r6819, %r2347;
	@%p35 bra 	$L__BB2_106;
$L__BB2_23:
	mul.lo.s32 	%r2348, %r6819, 3;
	mul.wide.s32 	%rd386, %r2348, 4;
	add.s64 	%rd25, %rd4, %rd386;
	ld.global.u32 	%r60, [%rd25];
	ld.global.u32 	%r61, [%rd8+288];
	setp.ge.s32 	%p36, %r60, %r61;
	@%p36 bra 	$L__BB2_25;
	ld.global.u32 	%r2504, [%rd8+296];
	add.s32 	%r2505, %r2504, 1;
	st.global.u32 	[%rd8+296], %r2505;
	bra.uni 	$L__BB2_104;
$L__BB2_25:
	setp.gt.s32 	%p37, %r60, %r61;
	@%p37 bra 	$L__BB2_105;
	ld.global.u32 	%r2349, [%rd25+8];
	and.b32  	%r2350, %r2349, 1;
	setp.eq.b32 	%p38, %r2350, 1;
	not.pred 	%p39, %p38;
	@%p39 bra 	$L__BB2_104;
	ld.global.u32 	%r62, [%rd25+4];
	ld.global.u32 	%r2351, [%rd8+256];
	mul.lo.s32 	%r2352, %r2351, 3;
	mul.wide.s32 	%rd387, %r2352, 4;
	add.s64 	%rd388, %rd4, %rd387;
	ld.global.u32 	%r63, [%rd388+4];
	setp.ge.s32 	%p40, %r62, %r63;
	@%p40 bra 	$L__BB2_29;
	ld.global.u32 	%r2502, [%rd8+296];
	add.s32 	%r2503, %r2502, 1;
	st.global.u32 	[%rd8+296], %r2503;
	bra.uni 	$L__BB2_104;
$L__BB2_29:
	sub.s32 	%r2353, %r62, %r63;
	setp.gt.s32 	%p41, %r2353, 300;
	@%p41 bra 	$L__BB2_105;
	ld.global.u32 	%r6806, [%rd8+300];
	st.global.u32 	[%rd8+264], %r6806;
	mul.wide.s32 	%rd389, %r2326, 4;
	add.s64 	%rd390, %rd6, %rd389;
	ld.global.u32 	%r2355, [%rd390+16];
	setp.ge.s32 	%p42, %r6806, %r2355;
	@%p42 bra 	$L__BB2_104;
$L__BB2_31:
	mul.lo.s32 	%r2356, %r6806, 3;
	mul.wide.s32 	%rd391, %r2356, 4;
	add.s64 	%rd26, %rd4, %rd391;
	ld.global.u32 	%r76, [%rd26];
	ld.global.u32 	%r77, [%rd8+288];
	setp.ge.s32 	%p43, %r76, %r77;
	@%p43 bra 	$L__BB2_33;
	ld.global.u32 	%r2498, [%rd8+300];
	add.s32 	%r2499, %r2498, 1;
	st.global.u32 	[%rd8+300], %r2499;
	bra.uni 	$L__BB2_102;
$L__BB2_33:
	setp.gt.s32 	%p44, %r76, %r77;
	@%p44 bra 	$L__BB2_103;
	ld.global.u32 	%r2357, [%rd26+8];
	and.b32  	%r2358, %r2357, 2;
	setp.eq.s32 	%p45, %r2358, 0;
	@%p45 bra 	$L__BB2_102;
	ld.global.u32 	%r78, [%rd26+4];
	ld.global.u32 	%r2359, [%rd8+256];
	mul.lo.s32 	%r2360, %r2359, 3;
	mul.wide.s32 	%rd392, %r2360, 4;
	add.s64 	%rd393, %rd4, %rd392;
	ld.global.u32 	%r79, [%rd393+4];
	setp.ge.s32 	%p46, %r78, %r79;
	@%p46 bra 	$L__BB2_37;
	ld.global.u32 	%r2496, [%rd8+300];
	add.s32 	%r2497, %r2496, 1;
	st.global.u32 	[%rd8+300], %r2497;
	bra.uni 	$L__BB2_102;
$L__BB2_37:
	sub.s32 	%r2361, %r78, %r79;
	setp.gt.s32 	%p47, %r2361, 300;
	@%p47 bra 	$L__BB2_103;
	ld.global.u32 	%r6793, [%rd8+304];
	st.global.u32 	[%rd8+268], %r6793;
	mul.wide.s32 	%rd394, %r2328, 4;
	add.s64 	%rd395, %rd6, %rd394;
	ld.global.u32 	%r2363, [%rd395+16];
	setp.ge.s32 	%p48, %r6793, %r2363;
	@%p48 bra 	$L__BB2_102;
$L__BB2_39:
	mul.lo.s32 	%r2364, %r6793, 3;
	mul.wide.s32 	%rd396, %r2364, 4;
	add.s64 	%rd27, %rd4, %rd396;
	ld.global.u32 	%r91, [%rd27];
	ld.global.u32 	%r92, [%rd8+288];
	setp.ge.s32 	%p49, %r91, %r92;
	@%p49 bra 	$L__BB2_41;
	ld.global.u32 	%r2493, [%rd8+304];
	add.s32 	%r2494, %r2493, 1;
	st.global.u32 	[%rd8+304], %r2494;
	bra.uni 	$L__BB2_100;
$L__BB2_41:
	setp.gt.s32 	%p50, %r91, %r92;
	@%p50 bra 	$L__BB2_101;
	ld.global.u32 	%r2365, [%rd27+8];
	and.b32  	%r2366, %r2365, 1;
	setp.eq.b32 	%p51, %r2366, 1;
	not.pred 	%p52, %p51;
	@%p52 bra 	$L__BB2_100;
	ld.global.u32 	%r93, [%rd27+4];
	ld.global.u32 	%r2367, [%rd8+256];
	mul.lo.s32 	%r2368, %r2367, 3;
	mul.wide.s32 	%rd397, %r2368, 4;
	add.s64 	%rd398, %rd4, %rd397;
	ld.global.u32 	%r94, [%rd398+4];
	setp.ge.s32 	%p53, %r93, %r94;
	@%p53 bra 	$L__BB2_45;
	ld.global.u32 	%r2491, [%rd8+304];
	add.s32 	%r2492, %r2491, 1;
	st.global.u32 	[%rd8+304], %r2492;
	bra.uni 	$L__BB2_100;
$L__BB2_45:
	sub.s32 	%r2369, %r93, %r94;
	setp.gt.s32 	%p54, %r2369, 300;
	@%p54 bra 	$L__BB2_101;
	ld.global.u32 	%r6780, [%rd8+308];
	st.global.u32 	[%rd8+272], %r6780;
	mul.wide.s32 	%rd399, %r2315, 4;
	add.s64 	%rd400, %rd6, %rd399;
	ld.global.u32 	%r2371, [%rd400+16];
	setp.ge.s32 	%p55, %r6780, %r2371;
	@%p55 bra 	$L__BB2_100;
$L__BB2_47:
	mul.lo.s32 	%r2372, %r6780, 3;
	mul.wide.s32 	%rd401, %r2372, 4;
	add.s64 	%rd28, %rd4, %rd401;
	ld.global.u32 	%r106, [%rd28];
	ld.global.u32 	%r107, [%rd8+288];
	setp.ge.s32 	%p56, %r106, %r107;
	@%p56 bra 	$L__BB2_49;
	ld.global.u32 	%r2488, [%rd8+308];
	add.s32 	%r2489, %r2488, 1;
	st.global.u32 	[%rd8+308], %r2489;
	bra.uni 	$L__BB2_98;
$L__BB2_49:
	setp.gt.s32 	%p57, %r106, %r107;
	@%p57 bra 	$L__BB2_99;
	ld.global.u32 	%r2373, [%rd28+8];
	and.b32  	%r2374, %r2373, 2;
	setp.eq.s32 	%p58, %r2374, 0;
	@%p58 bra 	$L__BB2_98;
	ld.global.u32 	%r108, [%rd28+4];
	ld.global.u32 	%r2375, [%rd8+256];
	mul.lo.s32 	%r2376, %r2375, 3;
	mul.wide.s32 	%rd402, %r2376, 4;
	add.s64 	%rd403, %rd4, %rd402;
	ld.global.u32 	%r109, [%rd403+4];
	setp.ge.s32 	%p59, %r108, %r109;
	@%p59 bra 	$L__BB2_53;
	ld.global.u32 	%r2486, [%rd8+308];
	add.s32 	%r2487, %r2486, 1;
	st.global.u32 	[%rd8+308], %r2487;
	bra.uni 	$L__BB2_98;
$L__BB2_53:
	sub.s32 	%r2377, %r108, %r109;
	setp.gt.s32 	%p60, %r2377, 300;
	@%p60 bra 	$L__BB2_99;
	ld.global.u32 	%r6773, [%rd8+312];
	st.global.u32 	[%rd8+276], %r6773;
	mul.lo.s32 	%r2378, %r361, 10;
	mul.wide.s32 	%rd404, %r2378, 4;
	add.s64 	%rd405, %rd6, %rd404;
	ld.global.u32 	%r2379, [%rd405+16];
	setp.ge.s32 	%p61, %r6773, %r2379;
	@%p61 bra 	$L__BB2_98;
$L__BB2_55:
	mul.lo.s32 	%r2380, %r6773, 3;
	mul.wide.s32 	%rd406, %r2380, 4;
	add.s64 	%rd29, %rd4, %rd406;
	ld.global.u32 	%r122, [%rd29];
	ld.global.u32 	%r2381, [%rd8+288];
	cvt.s64.s32 	%rd30, %r2381;
	setp.ge.s32 	%p62, %r122, %r2381;
	@%p62 bra 	$L__BB2_57;
	ld.global.u32 	%r2483, [%rd8+312];
	add.s32 	%r2484, %r2483, 1;
	st.global.u32 	[%rd8+312], %r2484;
	bra.uni 	$L__BB2_96;
$L__BB2_57:
	cvt.u32.u64 	%r2382, %rd30;
	setp.gt.s32 	%p63, %r122, %r2382;
	@%p63 bra 	$L__BB2_97;
	ld.global.u32 	%r2383, [%rd29+8];
	and.b32  	%r2384, %r2383, 2;
	setp.eq.s32 	%p64, %r2384, 0;
	@%p64 bra 	$L__BB2_96;
	ld.global.u32 	%r123, [%rd29+4];
	ld.global.u32 	%r2385, [%rd8+256];
	mul.lo.s32 	%r2386, %r2385, 3;
	mul.wide.s32 	%rd407, %r2386, 4;
	add.s64 	%rd31, %rd4, %rd407;
	ld.global.u32 	%r124, [%rd31+4];
	setp.ge.s32 	%p65, %r123, %r124;
	@%p65 bra 	$L__BB2_61;
	ld.global.u32 	%r2481, [%rd8+312];
	add.s32 	%r2482, %r2481, 1;
	st.global.u32 	[%rd8+312], %r2482;
	bra.uni 	$L__BB2_96;
$L__BB2_61:
	sub.s32 	%r2387, %r123, %r124;
	setp.gt.s32 	%p66, %r2387, 300;
	@%p66 bra 	$L__BB2_97;
	ld.global.u32 	%r2388, [%rd8+260];
	mul.lo.s32 	%r2389, %r2388, 3;
	mul.wide.s32 	%rd408, %r2389, 4;
	add.s64 	%rd32, %rd4, %rd408;
	ld.global.u32 	%r2390, [%rd32+4];
	mul.lo.s32 	%r2391, %r34, 10;
	mul.wide.s32 	%rd409, %r2391, 4;
	add.s64 	%rd410, %rd6, %rd409;
	ld.global.u32 	%r2392, [%rd410+4];
	add.s32 	%r2393, %r124, %r2392;
	sub.s32 	%r2394, %r2390, %r2393;
	st.global.u32 	[%rd8+284], %r2394;
	setp.gt.u32 	%p67, %r2394, 20;
	@%p67 bra 	$L__BB2_96;
	ld.global.u32 	%r2395, [%rd8+264];
	mul.lo.s32 	%r2396, %r2395, 3;
	mul.wide.s32 	%rd411, %r2396, 4;
	add.s64 	%rd33, %rd4, %rd411;
	ld.global.u32 	%r2397, [%rd33+4];
	ld.global.u32 	%r2398, [%rd32+4];
	not.b32 	%r2399, %r2398;
	add.s32 	%r2400, %r2397, %r2399;
	st.global.u32 	[%rd8+284], %r2400;
	add.s32 	%r2401, %r2400, -61;
	setp.lt.u32 	%p68, %r2401, -21;
	@%p68 bra 	$L__BB2_96;
	ld.global.u32 	%r2402, [%rd8+268];
	mul.lo.s32 	%r2403, %r2402, 3;
	mul.wide.s32 	%rd412, %r2403, 4;
	add.s64 	%rd34, %rd4, %rd412;
	ld.global.u32 	%r2404, [%rd34+4];
	ld.global.u32 	%r2405, [%rd33+4];
	mul.wide.s32 	%rd413, %r2326, 4;
	add.s64 	%rd414, %rd6, %rd413;
	ld.global.u32 	%r2407, [%rd414+4];
	add.s32 	%r2408, %r2405, %r2407;
	sub.s32 	%r2409, %r2404, %r2408;
	st.global.u32 	[%rd8+284], %r2409;
	setp.lt.s32 	%p69, %r2409, 0;
	@%p69 bra 	$L__BB2_96;
	ld.global.u32 	%r2410, [%rd8+272];
	mul.lo.s32 	%r2411, %r2410, 3;
	mul.wide.s32 	%rd415, %r2411, 4;
	add.s64 	%rd35, %rd4, %rd415;
	ld.global.u32 	%r2412, [%rd35+4];
	mul.wide.s32 	%rd416, %r2315, 4;
	add.s64 	%rd417, %rd6, %rd416;
	ld.global.u32 	%r2414, [%rd417+4];
	add.s32 	%r2415, %r2414, %r2412;
	ld.global.u32 	%r2416, [%rd34+4];
	mul.wide.s32 	%rd418, %r2328, 4;
	add.s64 	%rd419, %rd6, %rd418;
	ld.global.u32 	%r2418, [%rd419+4];
	add.s32 	%r2419, %r2418, %r2416;
	not.b32 	%r2420, %r2419;
	add.s32 	%r2421, %r2415, %r2420;
	st.global.u32 	[%rd8+284], %r2421;
	add.s32 	%r2422, %r2421, -61;
	setp.lt.u32 	%p70, %r2422, -21;
	@%p70 bra 	$L__BB2_96;
	ld.global.u32 	%r2423, [%rd35+4];
	mul.wide.s32 	%rd420, %r2315, 4;
	add.s64 	%rd421, %rd6, %rd420;
	ld.global.u32 	%r2425, [%rd421+4];
	add.s32 	%r2426, %r2425, %r2423;
	ld.global.u32 	%r2427, [%rd32+4];
	not.b32 	%r2428, %r2427;
	add.s32 	%r2429, %r2426, %r2428;
	add.s32 	%r2430, %r2429, -1;
	st.global.u32 	[%rd8+284], %r2430;
	add.s32 	%r2431, %r2429, -182;
	setp.lt.u32 	%p71, %r2431, -61;
	@%p71 bra 	$L__BB2_96;
	ld.global.u32 	%r2432, [%rd29+4];
	ld.global.u32 	%r2433, [%rd35+4];
	mul.wide.s32 	%rd422, %r2315, 4;
	add.s64 	%rd423, %rd6, %rd422;
	ld.global.u32 	%r2435, [%rd423+4];
	add.s32 	%r2436, %r2433, %r2435;
	sub.s32 	%r2437, %r2432, %r2436;
	st.global.u32 	[%rd8+284], %r2437;
	setp.gt.u32 	%p72, %r2437, 20;
	@%p72 bra 	$L__BB2_96;
	setp.eq.s32 	%p73, %r6772, -1;
	mov.b32 	%r6772, -1;
	@%p73 bra 	$L__BB2_82;
	mov.b32 	%r2439, 0;
	st.global.u32 	[%rd8+284], %r2439;
	ld.global.u32 	%r6757, [%rd8+316];
	st.global.u32 	[%rd8+280], %r6757;
	mul.lo.s32 	%r2440, %r6898, 10;
	mul.wide.s32 	%rd424, %r2440, 4;
	add.s64 	%rd425, %rd6, %rd424;
	ld.global.u32 	%r2441, [%rd425+16];
	setp.ge.s32 	%p74, %r6757, %r2441;
	mov.u32 	%r6772, %r6898;
	@%p74 bra 	$L__BB2_96;
	mov.u32 	%r6756, %r6757;
$L__BB2_71:
	cvt.u32.u64 	%r2442, %rd30;
	mul.lo.s32 	%r2443, %r6756, 3;
	mul.wide.s32 	%rd426, %r2443, 4;
	add.s64 	%rd36, %rd4, %rd426;
	ld.global.u32 	%r129, [%rd36];
	setp.ge.s32 	%p75, %r129, %r2442;
	@%p75 bra 	$L__BB2_73;
	add.s32 	%r6757, %r6757, 1;
	st.global.u32 	[%rd8+316], %r6757;
	bra.uni 	$L__BB2_77;
$L__BB2_73:
	cvt.u32.u64 	%r2444, %rd30;
	setp.gt.s32 	%p76, %r129, %r2444;
	mov.u32 	%r6772, %r6898;
	@%p76 bra 	$L__BB2_96;
	ld.global.u32 	%r2445, [%rd36+8];
	and.b32  	%r2446, %r2445, 2;
	setp.eq.s32 	%p77, %r2446, 0;
	@%p77 bra 	$L__BB2_77;
	ld.global.u32 	%r131, [%rd36+4];
	ld.global.u32 	%r132, [%rd31+4];
	setp.ge.s32 	%p78, %r131, %r132;
	@%p78 bra 	$L__BB2_78;
	add.s32 	%r6757, %r6757, 1;
	st.global.u32 	[%rd8+316], %r6757;
$L__BB2_77:
	add.s32 	%r6756, %r6756, 1;
	st.global.u32 	[%rd8+280], %r6756;
	mul.lo.s32 	%r2457, %r6898, 10;
	mul.wide.s32 	%rd431, %r2457, 4;
	add.s64 	%rd432, %rd6, %rd431;
	ld.global.u32 	%r2458, [%rd432+16];
	setp.lt.s32 	%p82, %r6756, %r2458;
	mov.u32 	%r6772, %r6898;
	@%p82 bra 	$L__BB2_71;
	bra.uni 	$L__BB2_96;
$L__BB2_78:
	sub.s32 	%r2447, %r131, %r132;
	setp.gt.s32 	%p79, %r2447, 300;
	mov.u32 	%r6772, %r6898;
	@%p79 bra 	$L__BB2_96;
	ld.global.u32 	%r2448, [%rd32+4];
	mul.wide.s32 	%rd427, %r2324, 4;
	add.s64 	%rd428, %rd6, %rd427;
	ld.global.u32 	%r2450, [%rd428+4];
	add.s32 	%r2451, %r2450, %r2448;
	setp.gt.s32 	%p80, %r2451, %r131;
	@%p80 bra 	$L__BB2_77;
	mul.lo.s32 	%r2452, %r6898, 10;
	mul.wide.s32 	%rd429, %r2452, 4;
	add.s64 	%rd430, %rd6, %rd429;
	ld.global.u32 	%r2453, [%rd430+4];
	add.s32 	%r2454, %r2453, %r131;
	ld.global.u32 	%r2455, [%rd33+4];
	setp.gt.s32 	%p81, %r2454, %r2455;
	@%p81 bra 	$L__BB2_77;
	mov.b32 	%r2456, 1;
	st.global.u32 	[%rd8+284], %r2456;
	mov.u32 	%r6772, %r6898;
$L__BB2_82:
	setp.eq.s32 	%p83, %r6770, -1;
	mov.b32 	%r6770, -1;
	@%p83 bra 	$L__BB2_95;
	mov.b32 	%r2460, 0;
	st.global.u32 	[%rd8+284], %r2460;
	ld.global.u32 	%r6764, [%rd8+320];
	st.global.u32 	[%rd8+280], %r6764;
	mul.lo.s32 	%r2461, %r6895, 10;
	mul.wide.s32 	%rd433, %r2461, 4;
	add.s64 	%rd434, %rd6, %rd433;
	ld.global.u32 	%r6763, [%rd434+16];
	st.global.u32 	[%rd8+280], %r6763;
	setp.eq.s32 	%p84, %r6763, 0;
	mov.u32 	%r6770, %r6895;
	@%p84 bra 	$L__BB2_96;
$L__BB2_84:
	cvt.u32.u64 	%r2462, %rd30;
	mul.lo.s32 	%r2463, %r6763, 3;
	mul.wide.s32 	%rd435, %r2463, 4;
	add.s64 	%rd37, %rd4, %rd435;
	ld.global.u32 	%r145, [%rd37];
	setp.ge.s32 	%p85, %r145, %r2462;
	@%p85 bra 	$L__BB2_86;
	add.s32 	%r6764, %r6764, 1;
	st.global.u32 	[%rd8+320], %r6764;
	bra.uni 	$L__BB2_90;
$L__BB2_86:
	cvt.u32.u64 	%r2464, %rd30;
	setp.gt.s32 	%p86, %r145, %r2464;
	mov.u32 	%r6770, %r6895;
	@%p86 bra 	$L__BB2_96;
	ld.global.u32 	%r2465, [%rd37+8];
	and.b32  	%r2466, %r2465, 1;
	setp.eq.b32 	%p87, %r2466, 1;
	not.pred 	%p88, %p87;
	@%p88 bra 	$L__BB2_90;
	ld.global.u32 	%r147, [%rd37+4];
	ld.global.u32 	%r148, [%rd31+4];
	setp.ge.s32 	%p89, %r147, %r148;
	@%p89 bra 	$L__BB2_91;
	add.s32 	%r6764, %r6764, 1;
	st.global.u32 	[%rd8+320], %r6764;
$L__BB2_90:
	add.s32 	%r2477, %r6763, 1;
	st.global.u32 	[%rd8+280], %r2477;
	ld.global.u32 	%r6763, [%rd20+16];
	st.global.u32 	[%rd8+280], %r6763;
	setp.eq.s32 	%p93, %r6763, 0;
	mov.u32 	%r6770, %r6895;
	@%p93 bra 	$L__BB2_96;
	bra.uni 	$L__BB2_84;
$L__BB2_91:
	sub.s32 	%r2467, %r147, %r148;
	setp.gt.s32 	%p90, %r2467, 300;
	mov.u32 	%r6770, %r6895;
	@%p90 bra 	$L__BB2_96;
	ld.global.u32 	%r2468, [%rd34+4];
	mul.wide.s32 	%rd436, %r2328, 4;
	add.s64 	%rd437, %rd6, %rd436;
	ld.global.u32 	%r2470, [%rd437+4];
	add.s32 	%r2471, %r2470, %r2468;
	setp.gt.s32 	%p91, %r2471, %r147;
	@%p91 bra 	$L__BB2_90;
	mul.lo.s32 	%r2472, %r6895, 10;
	mul.wide.s32 	%rd438, %r2472, 4;
	add.s64 	%rd439, %rd6, %rd438;
	ld.global.u32 	%r2473, [%rd439+4];
	add.s32 	%r2474, %r2473, %r147;
	ld.global.u32 	%r2475, [%rd35+4];
	setp.gt.s32 	%p92, %r2474, %r2475;
	@%p92 bra 	$L__BB2_90;
	mov.b32 	%r2476, 1;
	st.global.u32 	[%rd8+284], %r2476;
	mov.u32 	%r6770, %r6895;
$L__BB2_95:
	add.s32 	%r2478, %r5, 8;
	mul.lo.s32 	%r2479, %r2478, %r34;
	cvt.s64.s32 	%rd440, %r2479;
	add.s64 	%rd441, %rd440, %rd30;
	shl.b64 	%rd442, %rd441, 2;
	add.s64 	%rd443, %rd5, %rd442;
	mov.b32 	%r2480, 1;
	st.global.u32 	[%rd443+32], %r2480;
	ld.global.u32 	%r6773, [%rd8+276];
$L__BB2_96:
	add.s32 	%r6773, %r6773, 1;
	st.global.u32 	[%rd8+276], %r6773;
	ld.global.u32 	%r2485, [%rd23+16];
	setp.lt.s32 	%p94, %r6773, %r2485;
	@%p94 bra 	$L__BB2_55;
$L__BB2_97:
	ld.global.u32 	%r6780, [%rd8+272];
$L__BB2_98:
	add.s32 	%r6780, %r6780, 1;
	st.global.u32 	[%rd8+272], %r6780;
	ld.global.u32 	%r2490, [%rd21+16];
	setp.lt.s32 	%p95, %r6780, %r2490;
	@%p95 bra 	$L__BB2_47;
$L__BB2_99:
	ld.global.u32 	%r6793, [%rd8+268];
$L__BB2_100:
	add.s32 	%r6793, %r6793, 1;
	st.global.u32 	[%rd8+268], %r6793;
	ld.global.u32 	%r2495, [%rd22+16];
	setp.lt.s32 	%p96, %r6793, %r2495;
	@%p96 bra 	$L__BB2_39;
$L__BB2_101:
	ld.global.u32 	%r6806, [%rd8+264];
$L__BB2_102:
	add.s32 	%r6806, %r6806, 1;
	st.global.u32 	[%rd8+264], %r6806;
	mul.wide.s32 	%rd444, %r2326, 4;
	add.s64 	%rd445, %rd6, %rd444;
	ld.global.u32 	%r2501, [%rd445+16];
	setp.lt.s32 	%p97, %r6806, %r2501;
	@%p97 bra 	$L__BB2_31;
$L__BB2_103:
	ld.global.u32 	%r6819, [%rd8+260];
$L__BB2_104:
	add.s32 	%r6819, %r6819, 1;
	st.global.u32 	[%rd8+260], %r6819;
	mul.wide.s32 	%rd446, %r2324, 4;
	add.s64 	%rd447, %rd6, %rd446;
	ld.global.u32 	%r2507, [%rd447+16];
	setp.lt.s32 	%p98, %r6819, %r2507;
	@%p98 bra 	$L__BB2_23;
$L__BB2_105:
	ld.global.u32 	%r6832, [%rd8+256];
$L__BB2_106:
	add.s32 	%r6832, %r6832, 1;
	st.global.u32 	[%rd8+256], %r6832;
	mul.lo.s32 	%r2508, %r34, 10;
	mul.wide.s32 	%rd448, %r2508, 4;
	add.s64 	%rd449, %rd6, %rd448;
	ld.global.u32 	%r2509, [%rd449+16];
	setp.lt.s32 	%p99, %r6832, %r2509;
	@%p99 bra 	$L__BB2_20;
$L__BB2_107:
	mul.wide.s32 	%rd450, %r2324, 4;
	add.s64 	%rd451, %rd6, %rd450;
	ld.global.u32 	%r2511, [%rd451+12];
	st.global.u32 	[%rd8+296], %r2511;
	mul.wide.s32 	%rd452, %r2326, 4;
	add.s64 	%rd453, %rd6, %rd452;
	ld.global.u32 	%r2513, [%rd453+12];
	st.global.u32 	[%rd8+300], %r2513;
	ld.global.u32 	%r2514, [%rd22+12];
	st.global.u32 	[%rd8+304], %r2514;
	ld.global.u32 	%r2515, [%rd21+12];
	st.global.u32 	[%rd8+308], %r2515;
	ld.global.u32 	%r2516, [%rd23+12];
	st.global.u32 	[%rd8+312], %r2516;
	@%p29 bra 	$L__BB2_109;
	mul.lo.s32 	%r2517, %r6898, 10;
	mul.wide.s32 	%rd454, %r2517, 4;
	add.s64 	%rd455, %rd6, %rd454;
	ld.global.u32 	%r2518, [%rd455+12];
	st.global.u32 	[%rd8+316], %r2518;
$L__BB2_109:
	@%p30 bra 	$L__BB2_111;
	ld.global.u32 	%r2519, [%rd20+12];
	st.global.u32 	[%rd8+320], %r2519;
$L__BB2_111:
	mul.lo.s32 	%r2520, %r34, 10;
	mul.wide.s32 	%rd456, %r2520, 4;
	add.s64 	%rd457, %rd6, %rd456;
	ld.global.u32 	%r6959, [%rd457+12];
	st.global.u32 	[%rd8+256], %r6959;
	ld.global.u32 	%r2521, [%rd457+16];
	setp.ge.s32 	%p102, %r6959, %r2521;
	@%p102 bra 	$L__BB2_200;
	mov.u32 	%r6897, %r6895;
	mov.u32 	%r6899, %r6898;
$L__BB2_113:
	mul.lo.s32 	%r2522, %r6959, 3;
	mul.wide.s32 	%rd458, %r2522, 4;
	add.s64 	%rd38, %rd4, %rd458;
	ld.global.u32 	%r2523, [%rd38+8];
	and.b32  	%r2524, %r2523, 2;
	setp.eq.s32 	%p103, %r2524, 0;
	@%p103 bra 	$L__BB2_199;
	ld.global.u32 	%r2525, [%rd38];
	st.global.u32 	[%rd8+288], %r2525;
	add.s32 	%r2526, %r5, 8;
	mad.lo.s32 	%r2527, %r2526, %r34, %r2525;
	add.s32 	%r2528, %r2527, 8;
	mul.wide.s32 	%rd459, %r2528, 4;
	add.s64 	%rd460, %rd5, %rd459;
	ld.global.u32 	%r2529, [%rd460];
	setp.ne.s32 	%p104, %r2529, 0;
	@%p104 bra 	$L__BB2_199;
	ld.global.u32 	%r6946, [%rd8+296];
	st.global.u32 	[%rd8+260], %r6946;
	mul.wide.s32 	%rd461, %r2324, 4;
	add.s64 	%rd462, %rd6, %rd461;
	ld.global.u32 	%r2531, [%rd462+16];
	setp.ge.s32 	%p105, %r6946, %r2531;
	@%p105 bra 	$L__BB2_199;
$L__BB2_116:
	mul.lo.s32 	%r2532, %r6946, 3;
	mul.wide.s32 	%rd463, %r2532, 4;
	add.s64 	%rd39, %rd4, %rd463;
	ld.global.u32 	%r298, [%rd39];
	ld.global.u32 	%r299, [%rd8+288];
	setp.ge.s32 	%p106, %r298, %r299;
	@%p106 bra 	$L__BB2_118;
	ld.global.u32 	%r2688, [%rd8+296];
	add.s32 	%r2689, %r2688, 1;
	st.global.u32 	[%rd8+296], %r2689;
	bra.uni 	$L__BB2_197;
$L__BB2_118:
	setp.gt.s32 	%p107, %r298, %r299;
	@%p107 bra 	$L__BB2_198;
	ld.global.u32 	%r2533, [%rd39+8];
	and.b32  	%r2534, %r2533, 2;
	setp.eq.s32 	%p108, %r2534, 0;
	@%p108 bra 	$L__BB2_197;
	ld.global.u32 	%r300, [%rd39+4];
	ld.global.u32 	%r2535, [%rd8+256];
	mul.lo.s32 	%r2536, %r2535, 3;
	mul.wide.s32 	%rd464, %r2536, 4;
	add.s64 	%rd465, %rd4, %rd464;
	ld.global.u32 	%r301, [%rd465+4];
	sub.s32 	%r2537, %r300, %r301;
	setp.gt.s32 	%p109, %r2537, -301;
	@%p109 bra 	$L__BB2_122;
	ld.global.u32 	%r2686, [%rd8+296];
	add.s32 	%r2687, %r2686, 1;
	st.global.u32 	[%rd8+296], %r2687;
	bra.uni 	$L__BB2_197;
$L__BB2_122:
	setp.gt.s32 	%p110, %r300, %r301;
	@%p110 bra 	$L__BB2_198;
	ld.global.u32 	%r6933, [%rd8+300];
	st.global.u32 	[%rd8+264], %r6933;
	mul.wide.s32 	%rd466, %r2326, 4;
	add.s64 	%rd467, %rd6, %rd466;
	ld.global.u32 	%r2539, [%rd467+16];
	setp.ge.s32 	%p111, %r6933, %r2539;
	@%p111 bra 	$L__BB2_197;
$L__BB2_124:
	mul.lo.s32 	%r2540, %r6933, 3;
	mul.wide.s32 	%rd468, %r2540, 4;
	add.s64 	%rd40, %rd4, %rd468;
	ld.global.u32 	%r315, [%rd40];
	ld.global.u32 	%r316, [%rd8+288];
	setp.ge.s32 	%p112, %r315, %r316;
	@%p112 bra 	$L__BB2_126;
	ld.global.u32 	%r2682, [%rd8+300];
	add.s32 	%r2683, %r2682, 1;
	st.global.u32 	[%rd8+300], %r2683;
	bra.uni 	$L__BB2_195;
$L__BB2_126:
	setp.gt.s32 	%p113, %r315, %r316;
	@%p113 bra 	$L__BB2_196;
	ld.global.u32 	%r2541, [%rd40+8];
	and.b32  	%r2542, %r2541, 1;
	setp.eq.b32 	%p114, %r2542, 1;
	not.pred 	%p115, %p114;
	@%p115 bra 	$L__BB2_195;
	ld.global.u32 	%r317, [%rd40+4];
	ld.global.u32 	%r2543, [%rd8+256];
	mul.lo.s32 	%r2544, %r2543, 3;
	mul.wide.s32 	%rd469, %r2544, 4;
	add.s64 	%rd470, %rd4, %rd469;
	ld.global.u32 	%r318, [%rd470+4];
	sub.s32 	%r2545, %r317, %r318;
	setp.gt.s32 	%p116, %r2545, -301;
	@%p116 bra 	$L__BB2_130;
	ld.global.u32 	%r2680, [%rd8+300];
	add.s32 	%r2681, %r2680, 1;
	st.global.u32 	[%rd8+300], %r2681;
	bra.uni 	$L__BB2_195;
$L__BB2_130:
	setp.gt.s32 	%p117, %r317, %r318;
	@%p117 bra 	$L__BB2_196;
	ld.global.u32 	%r6920, [%rd8+304];
	st.global.u32 	[%rd8+268], %r6920;
	mul.wide.s32 	%rd471, %r2328, 4;
	add.s64 	%rd472, %rd6, %rd471;
	ld.global.u32 	%r2547, [%rd472+16];
	setp.ge.s32 	%p118, %r6920, %r2547;
	@%p118 bra 	$L__BB2_195;
$L__BB2_132:
	mul.lo.s32 	%r2548, %r6920, 3;
	mul.wide.s32 	%rd473, %r2548, 4;
	add.s64 	%rd41, %rd4, %rd473;
	ld.global.u32 	%r332, [%rd41];
	ld.global.u32 	%r333, [%rd8+288];
	setp.ge.s32 	%p119, %r332, %r333;
	@%p119 bra 	$L__BB2_134;
	ld.global.u32 	%r2677, [%rd8+304];
	add.s32 	%r2678, %r2677, 1;
	st.global.u32 	[%rd8+304], %r2678;
	bra.uni 	$L__BB2_193;
$L__BB2_134:
	setp.gt.s32 	%p120, %r332, %r333;
	@%p120 bra 	$L__BB2_194;
	ld.global.u32 	%r2549, [%rd41+8];
	and.b32  	%r2550, %r2549, 2;
	setp.eq.s32 	%p121, %r2550, 0;
	@%p121 bra 	$L__BB2_193;
	ld.global.u32 	%r334, [%rd41+4];
	ld.global.u32 	%r2551, [%rd8+256];
	mul.lo.s32 	%r2552, %r2551, 3;
	mul.wide.s32 	%rd474, %r2552, 4;
	add.s64 	%rd475, %rd4, %rd474;
	ld.global.u32 	%r335, [%rd475+4];
	sub.s32 	%r2553, %r334, %r335;
	setp.gt.s32 	%p122, %r2553, -301;
	@%p122 bra 	$L__BB2_138;
	ld.global.u32 	%r2675, [%rd8+304];
	add.s32 	%r2676, %r2675, 1;
	st.global.u32 	[%rd8+304], %r2676;
	bra.uni 	$L__BB2_193;
$L__BB2_138:
	setp.gt.s32 	%p123, %r334, %r335;
	@%p123 bra 	$L__BB2_194;
	ld.global.u32 	%r6907, [%rd8+308];
	st.global.u32 	[%rd8+272], %r6907;
	mul.wide.s32 	%rd476, %r2315, 4;
	add.s64 	%rd477, %rd6, %rd476;
	ld.global.u32 	%r2555, [%rd477+16];
	setp.ge.s32 	%p124, %r6907, %r2555;
	@%p124 bra 	$L__BB2_193;
$L__BB2_140:
	mul.lo.s32 	%r2556, %r6907, 3;
	mul.wide.s32 	%rd478, %r2556, 4;
	add.s64 	%rd42, %rd4, %rd478;
	ld.global.u32 	%r348, [%rd42];
	ld.global.u32 	%r349, [%rd8+288];
	setp.ge.s32 	%p125, %r348, %r349;
	@%p125 bra 	$L__BB2_142;
	ld.global.u32 	%r2672, [%rd8+308];
	add.s32 	%r2673, %r2672, 1;
	st.global.u32 	[%rd8+308], %r2673;
	bra.uni 	$L__BB2_191;
$L__BB2_142:
	setp.gt.s32 	%p126, %r348, %r349;
	@%p126 bra 	$L__BB2_192;
	ld.global.u32 	%r2557, [%rd42+8];
	and.b32  	%r2558, %r2557, 1;
	setp.eq.b32 	%p127, %r2558, 1;
	not.pred 	%p128, %p127;
	@%p128 bra 	$L__BB2_191;
	ld.global.u32 	%r350, [%rd42+4];
	ld.global.u32 	%r2559, [%rd8+256];
	mul.lo.s32 	%r2560, %r2559, 3;
	mul.wide.s32 	%rd479, %r2560, 4;
	add.s64 	%rd480, %rd4, %rd479;
	ld.global.u32 	%r351, [%rd480+4];
	sub.s32 	%r2561, %r350, %r351;
	setp.gt.s32 	%p129, %r2561, -301;
	@%p129 bra 	$L__BB2_146;
	ld.global.u32 	%r2670, [%rd8+308];
	add.s32 	%r2671, %r2670, 1;
	st.global.u32 	[%rd8+308], %r2671;
	bra.uni 	$L__BB2_191;
$L__BB2_146:
	setp.gt.s32 	%p130, %r350, %r351;
	@%p130 bra 	$L__BB2_192;
	ld.global.u32 	%r6900, [%rd8+312];
	st.global.u32 	[%rd8+276], %r6900;
	mul.lo.s32 	%r2562, %r361, 10;
	mul.wide.s32 	%rd481, %r2562, 4;
	add.s64 	%rd482, %rd6, %rd481;
	ld.global.u32 	%r2563, [%rd482+16];
	setp.ge.s32 	%p131, %r6900, %r2563;
	@%p131 bra 	$L__BB2_191;
$L__BB2_148:
	mul.lo.s32 	%r2564, %r6900, 3;
	mul.wide.s32 	%rd483, %r2564, 4;
	add.s64 	%rd43, %rd4, %rd483;
	ld.global.u32 	%r363, [%rd43];
	ld.global.u32 	%r2565, [%rd8+288];
	cvt.s64.s32 	%rd44, %r2565;
	setp.ge.s32 	%p132, %r363, %r2565;
	@%p132 bra 	$L__BB2_150;
	ld.global.u32 	%r2667, [%rd8+312];
	add.s32 	%r2668, %r2667, 1;
	st.global.u32 	[%rd8+312], %r2668;
	bra.uni 	$L__BB2_189;
$L__BB2_150:
	cvt.u32.u64 	%r2566, %rd44;
	setp.gt.s32 	%p133, %r363, %r2566;
	@%p133 bra 	$L__BB2_190;
	ld.global.u32 	%r2567, [%rd43+8];
	and.b32  	%r2568, %r2567, 1;
	setp.eq.b32 	%p134, %r2568, 1;
	not.pred 	%p135, %p134;
	@%p135 bra 	$L__BB2_189;
	ld.global.u32 	%r364, [%rd43+4];
	ld.global.u32 	%r2569, [%rd8+256];
	mul.lo.s32 	%r2570, %r2569, 3;
	mul.wide.s32 	%rd484, %r2570, 4;
	add.s64 	%rd45, %rd4, %rd484;
	ld.global.u32 	%r365, [%rd45+4];
	sub.s32 	%r2571, %r364, %r365;
	setp.gt.s32 	%p136, %r2571, -301;
	@%p136 bra 	$L__BB2_154;
	ld.global.u32 	%r2665, [%rd8+312];
	add.s32 	%r2666, %r2665, 1;
	st.global.u32 	[%rd8+312], %r2666;
	bra.uni 	$L__BB2_189;
$L__BB2_154:
	setp.gt.s32 	%p137, %r364, %r365;
	@%p137 bra 	$L__BB2_190;
	ld.global.u32 	%r2572, [%rd8+260];
	mul.lo.s32 	%r2573, %r2572, 3;
	mul.wide.s32 	%rd485, %r2573, 4;
	add.s64 	%rd46, %rd4, %rd485;
	ld.global.u32 	%r2574, [%rd46+4];
	mul.wide.s32 	%rd486, %r2324, 4;
	add.s64 	%rd487, %rd6, %rd486;
	ld.global.u32 	%r2576, [%rd487+4];
	add.s32 	%r2577, %r2574, %r2576;
	sub.s32 	%r2578, %r365, %r2577;
	st.global.u32 	[%rd8+284], %r2578;
	setp.gt.u32 	%p138, %r2578, 20;
	@%p138 bra 	$L__BB2_189;
	ld.global.u32 	%r2579, [%rd46+4];
	mul.wide.s32 	%rd488, %r2324, 4;
	add.s64 	%rd489, %rd6, %rd488;
	ld.global.u32 	%r2581, [%rd489+4];
	add.s32 	%r2582, %r2581, %r2579;
	ld.global.u32 	%r2583, [%rd8+264];
	mul.lo.s32 	%r2584, %r2583, 3;
	mul.wide.s32 	%rd490, %r2584, 4;
	add.s64 	%rd47, %rd4, %rd490;
	ld.global.u32 	%r2585, [%rd47+4];
	mul.wide.s32 	%rd491, %r2326, 4;
	add.s64 	%rd492, %rd6, %rd491;
	ld.global.u32 	%r2587, [%rd492+4];
	add.s32 	%r2588, %r2587, %r2585;
	not.b32 	%r2589, %r2588;
	add.s32 	%r2590, %r2582, %r2589;
	st.global.u32 	[%rd8+284], %r2590;
	add.s32 	%r2591, %r2590, -61;
	setp.lt.u32 	%p139, %r2591, -21;
	@%p139 bra 	$L__BB2_189;
	ld.global.u32 	%r2592, [%rd47+4];
	ld.global.u32 	%r2593, [%rd8+268];
	mul.lo.s32 	%r2594, %r2593, 3;
	mul.wide.s32 	%rd493, %r2594, 4;
	add.s64 	%rd48, %rd4, %rd493;
	ld.global.u32 	%r2595, [%rd48+4];
	mul.wide.s32 	%rd494, %r2328, 4;
	add.s64 	%rd495, %rd6, %rd494;
	ld.global.u32 	%r2597, [%rd495+4];
	add.s32 	%r2598, %r2595, %r2597;
	sub.s32 	%r2599, %r2592, %r2598;
	st.global.u32 	[%rd8+284], %r2599;
	setp.lt.s32 	%p140, %r2599, 0;
	@%p140 bra 	$L__BB2_189;
	ld.global.u32 	%r2600, [%rd48+4];
	ld.global.u32 	%r2601, [%rd8+272];
	mul.lo.s32 	%r2602, %r2601, 3;
	mul.wide.s32 	%rd496, %r2602, 4;
	add.s64 	%rd49, %rd4, %rd496;
	ld.global.u32 	%r2603, [%rd49+4];
	not.b32 	%r2604, %r2603;
	add.s32 	%r2605, %r2600, %r2604;
	st.global.u32 	[%rd8+284], %r2605;
	add.s32 	%r2606, %r2605, -61;
	setp.lt.u32 	%p141, %r2606, -21;
	@%p141 bra 	$L__BB2_189;
	ld.global.u32 	%r2607, [%rd46+4];
	mul.wide.s32 	%rd497, %r2324, 4;
	add.s64 	%rd498, %rd6, %rd497;
	ld.global.u32 	%r2609, [%rd498+4];
	add.s32 	%r2610, %r2609, %r2607;
	ld.global.u32 	%r2611, [%rd49+4];
	not.b32 	%r2612, %r2611;
	add.s32 	%r2613, %r2610, %r2612;
	add.s32 	%r2614, %r2613, -1;
	st.global.u32 	[%rd8+284], %r2614;
	add.s32 	%r2615, %r2613, -182;
	setp.lt.u32 	%p142, %r2615, -61;
	@%p142 bra 	$L__BB2_189;
	ld.global.u32 	%r2616, [%rd49+4];
	ld.global.u32 	%r2617, [%rd43+4];
	mul.lo.s32 	%r2618, %r361, 10;
	mul.wide.s32 	%rd499, %r2618, 4;
	add.s64 	%rd500, %rd6, %rd499;
	ld.global.u32 	%r2619, [%rd500+4];
	add.s32 	%r2620, %r2617, %r2619;
	sub.s32 	%r2621, %r2616, %r2620;
	st.global.u32 	[%rd8+284], %r2621;
	setp.gt.u32 	%p143, %r2621, 20;
	@%p143 bra 	$L__BB2_189;
	setp.eq.s32 	%p144, %r6899, -1;
	mov.b32 	%r6899, -1;
	@%p144 bra 	$L__BB2_175;
	mov.b32 	%r2623, 0;
	st.global.u32 	[%rd8+284], %r2623;
	ld.global.u32 	%r6884, [%rd8+316];
	st.global.u32 	[%rd8+280], %r6884;
	mul.lo.s32 	%r2624, %r6898, 10;
	mul.wide.s32 	%rd501, %r2624, 4;
	add.s64 	%rd502, %rd6, %rd501;
	ld.global.u32 	%r2625, [%rd502+16];
	setp.ge.s32 	%p145, %r6884, %r2625;
	mov.u32 	%r6899, %r6898;
	@%p145 bra 	$L__BB2_189;
	mov.u32 	%r6883, %r6884;
$L__BB2_164:
	cvt.u32.u64 	%r2626, %rd44;
	mul.lo.s32 	%r2627, %r6883, 3;
	mul.wide.s32 	%rd503, %r2627, 4;
	add.s64 	%rd50, %rd4, %rd503;
	ld.global.u32 	%r371, [%rd50];
	setp.ge.s32 	%p146, %r371, %r2626;
	@%p146 bra 	$L__BB2_166;
	add.s32 	%r6884, %r6884, 1;
	st.global.u32 	[%rd8+316], %r6884;
	bra.uni 	$L__BB2_170;
$L__BB2_166:
	cvt.u32.u64 	%r2628, %rd44;
	setp.gt.s32 	%p147, %r371, %r2628;
	mov.u32 	%r6899, %r6898;
	@%p147 bra 	$L__BB2_189;
	ld.global.u32 	%r2629, [%rd50+8];
	and.b32  	%r2630, %r2629, 1;
	setp.eq.b32 	%p148, %r2630, 1;
	not.pred 	%p149, %p148;
	@%p149 bra 	$L__BB2_170;
	ld.global.u32 	%r373, [%rd50+4];
	ld.global.u32 	%r374, [%rd45+4];
	sub.s32 	%r2631, %r373, %r374;
	setp.gt.s32 	%p150, %r2631, -301;
	@%p150 bra 	$L__BB2_171;
	add.s32 	%r6884, %r6884, 1;
	st.global.u32 	[%rd8+316], %r6884;
$L__BB2_170:
	add.s32 	%r6883, %r6883, 1;
	st.global.u32 	[%rd8+280], %r6883;
	mul.lo.s32 	%r2641, %r6898, 10;
	mul.wide.s32 	%rd508, %r2641, 4;
	add.s64 	%rd509, %rd6, %rd508;
	ld.global.u32 	%r2642, [%rd509+16];
	setp.lt.s32 	%p154, %r6883, %r2642;
	mov.u32 	%r6899, %r6898;
	@%p154 bra 	$L__BB2_164;
	bra.uni 	$L__BB2_189;
$L__BB2_171:
	setp.gt.s32 	%p151, %r373, %r374;
	mov.u32 	%r6899, %r6898;
	@%p151 bra 	$L__BB2_189;
	ld.global.u32 	%r2632, [%rd47+4];
	mul.wide.s32 	%rd504, %r2326, 4;
	add.s64 	%rd505, %rd6, %rd504;
	ld.global.u32 	%r2634, [%rd505+4];
	add.s32 	%r2635, %r2634, %r2632;
	setp.gt.s32 	%p152, %r2635, %r373;
	@%p152 bra 	$L__BB2_170;
	mul.lo.s32 	%r2636, %r6898, 10;
	mul.wide.s32 	%rd506, %r2636, 4;
	add.s64 	%rd507, %rd6, %rd506;
	ld.global.u32 	%r2637, [%rd507+4];
	add.s32 	%r2638, %r2637, %r373;
	ld.global.u32 	%r2639, [%rd46+4];
	setp.gt.s32 	%p153, %r2638, %r2639;
	@%p153 bra 	$L__BB2_170;
	mov.b32 	%r2640, 1;
	st.global.u32 	[%rd8+284], %r2640;
	mov.u32 	%r6899, %r6898;
$L__BB2_175:
	setp.eq.s32 	%p155, %r6897, -1;
	mov.b32 	%r6897, -1;
	@%p155 bra 	$L__BB2_188;
	mov.b32 	%r2644, 0;
	st.global.u32 	[%rd8+284], %r2644;
	ld.global.u32 	%r6891, [%rd8+320];
	st.global.u32 	[%rd8+280], %r6891;
	mul.lo.s32 	%r2645, %r6895, 10;
	mul.wide.s32 	%rd510, %r2645, 4;
	add.s64 	%rd511, %rd6, %rd510;
	ld.global.u32 	%r6890, [%rd511+16];
	st.global.u32 	[%rd8+280], %r6890;
	setp.eq.s32 	%p156, %r6890, 0;
	mov.u32 	%r6897, %r6895;
	@%p156 bra 	$L__BB2_189;
$L__BB2_177:
	cvt.u32.u64 	%r2646, %rd44;
	mul.lo.s32 	%r2647, %r6890, 3;
	mul.wide.s32 	%rd512, %r2647, 4;
	add.s64 	%rd51, %rd4, %rd512;
	ld.global.u32 	%r388, [%rd51];
	setp.ge.s32 	%p157, %r388, %r2646;
	@%p157 bra 	$L__BB2_179;
	add.s32 	%r6891, %r6891, 1;
	st.global.u32 	[%rd8+320], %r6891;
	bra.uni 	$L__BB2_183;
$L__BB2_179:
	cvt.u32.u64 	%r2648, %rd44;
	setp.gt.s32 	%p158, %r388, %r2648;
	mov.u32 	%r6897, %r6895;
	@%p158 bra 	$L__BB2_189;
	ld.global.u32 	%r2649, [%rd51+8];
	and.b32  	%r2650, %r2649, 2;
	setp.eq.s32 	%p159, %r2650, 0;
	@%p159 bra 	$L__BB2_183;
	ld.global.u32 	%r390, [%rd51+4];
	ld.global.u32 	%r391, [%rd45+4];
	sub.s32 	%r2651, %r390, %r391;
	setp.gt.s32 	%p160, %r2651, -301;
	@%p160 bra 	$L__BB2_184;
	add.s32 	%r6891, %r6891, 1;
	st.global.u32 	[%rd8+320], %r6891;
$L__BB2_183:
	add.s32 	%r2661, %r6890, 1;
	st.global.u32 	[%rd8+280], %r2661;
	ld.global.u32 	%r6890, [%rd20+16];
	st.global.u32 	[%rd8+280], %r6890;
	setp.eq.s32 	%p164, %r6890, 0;
	mov.u32 	%r6897, %r6895;
	@%p164 bra 	$L__BB2_189;
	bra.uni 	$L__BB2_177;
$L__BB2_184:
	setp.gt.s32 	%p161, %r390, %r391;
	mov.u32 	%r6897, %r6895;
	@%p161 bra 	$L__BB2_189;
	ld.global.u32 	%r2652, [%rd49+4];
	mul.wide.s32 	%rd513, %r2315, 4;
	add.s64 	%rd514, %rd6, %rd513;
	ld.global.u32 	%r2654, [%rd514+4];
	add.s32 	%r2655, %r2654, %r2652;
	setp.gt.s32 	%p162, %r2655, %r390;
	@%p162 bra 	$L__BB2_183;
	mul.lo.s32 	%r2656, %r6895, 10;
	mul.wide.s32 	%rd515, %r2656, 4;
	add.s64 	%rd516, %rd6, %rd515;
	ld.global.u32 	%r2657, [%rd516+4];
	add.s32 	%r2658, %r2657, %r390;
	ld.global.u32 	%r2659, [%rd48+4];
	setp.gt.s32 	%p163, %r2658, %r2659;
	@%p163 bra 	$L__BB2_183;
	mov.b32 	%r2660, 1;
	st.global.u32 	[%rd8+284], %r2660;
	mov.u32 	%r6897, %r6895;
$L__BB2_188:
	add.s32 	%r2662, %r5, 8;
	mul.lo.s32 	%r2663, %r2662, %r34;
	cvt.s64.s32 	%rd517, %r2663;
	add.s64 	%rd518, %rd517, %rd44;
	shl.b64 	%rd519, %rd518, 2;
	add.s64 	%rd520, %rd5, %rd519;
	mov.b32 	%r2664, 1;
	st.global.u32 	[%rd520+32], %r2664;
	ld.global.u32 	%r6900, [%rd8+276];
$L__BB2_189:
	add.s32 	%r6900, %r6900, 1;
	st.global.u32 	[%rd8+276], %r6900;
	ld.global.u32 	%r2669, [%rd23+16];
	setp.lt.s32 	%p165, %r6900, %r2669;
	@%p165 bra 	$L__BB2_148;
$L__BB2_190:
	ld.global.u32 	%r6907, [%rd8+272];
$L__BB2_191:
	add.s32 	%r6907, %r6907, 1;
	st.global.u32 	[%rd8+272], %r6907;
	ld.global.u32 	%r2674, [%rd21+16];
	setp.lt.s32 	%p166, %r6907, %r2674;
	@%p166 bra 	$L__BB2_140;
$L__BB2_192:
	ld.global.u32 	%r6920, [%rd8+268];
$L__BB2_193:
	add.s32 	%r6920, %r6920, 1;
	st.global.u32 	[%rd8+268], %r6920;
	ld.global.u32 	%r2679, [%rd22+16];
	setp.lt.s32 	%p167, %r6920, %r2679;
	@%p167 bra 	$L__BB2_132;
$L__BB2_194:
	ld.global.u32 	%r6933, [%rd8+264];
$L__BB2_195:
	add.s32 	%r6933, %r6933, 1;
	st.global.u32 	[%rd8+264], %r6933;
	mul.wide.s32 	%rd521, %r2326, 4;
	add.s64 	%rd522, %rd6, %rd521;
	ld.global.u32 	%r2685, [%rd522+16];
	setp.lt.s32 	%p168, %r6933, %r2685;
	@%p168 bra 	$L__BB2_124;
$L__BB2_196:
	ld.global.u32 	%r6946, [%rd8+260];
$L__BB2_197:
	add.s32 	%r6946, %r6946, 1;
	st.global.u32 	[%rd8+260], %r6946;
	mul.wide.s32 	%rd523, %r2324, 4;
	add.s64 	%rd524, %rd6, %rd523;
	ld.global.u32 	%r2691, [%rd524+16];
	setp.lt.s32 	%p169, %r6946, %r2691;
	@%p169 bra 	$L__BB2_116;
$L__BB2_198:
	ld.global.u32 	%r6959, [%rd8+256];
$L__BB2_199:
	add.s32 	%r6959, %r6959, 1;
	st.global.u32 	[%rd8+256], %r6959;
	mul.lo.s32 	%r2692, %r34, 10;
	mul.wide.s32 	%rd525, %r2692, 4;
	add.s64 	%rd526, %rd6, %rd525;
	ld.global.u32 	%r2693, [%rd526+16];
	setp.lt.s32 	%p170, %r6959, %r2693;
	@%p170 bra 	$L__BB2_113;
$L__BB2_200:
	mov.b32 	%r6968, 0;
	st.global.u32 	[%rd8+284], %r6968;
	st.global.u32 	[%rd8+288], %r6968;
	@%p27 bra 	$L__BB2_203;
	mov.b32 	%r6966, 0;
	mov.u32 	%r6968, %r6966;
$L__BB2_202:
	add.s32 	%r2696, %r5, 8;
	mul.lo.s32 	%r2697, %r2696, %r34;
	cvt.u64.u32 	%rd527, %r6966;
	cvt.s64.s32 	%rd528, %r2697;
	add.s64 	%rd529, %rd528, %rd527;
	shl.b64 	%rd530, %rd529, 2;
	add.s64 	%rd531, %rd5, %rd530;
	ld.global.u32 	%r2698, [%rd531+32];
	add.s32 	%r6968, %r2698, %r6968;
	st.global.u32 	[%rd8+284], %r6968;
	add.s32 	%r6966, %r6966, 1;
	st.global.u32 	[%rd8+288], %r6966;
	setp.lt.s32 	%p172, %r6966, %r5;
	@%p172 bra 	$L__BB2_202;
$L__BB2_203:
	ld.const.u32 	%r2699, [const_int+32];
	setp.lt.s32 	%p173, %r6968, %r2699;
	@%p173 bra 	$L__BB2_1717;
$L__BB2_204:
	ld.const.u32 	%r2700, [const_int+24];
	setp.eq.s32 	%p174, %r2700, 0;
	@%p174 bra 	$L__BB2_1715;
	mov.b32 	%r6969, 0;
	st.global.u32 	[%rd8+256], %r6969;
$L__BB2_206:
	add.s32 	%r6970, %r6969, 1;
	st.global.u32 	[%rd8+260], %r6970;
$L__BB2_207:
	mov.u32 	%r7220, %r6970;
	ld.global.u32 	%r528, [%rd8+256];
	setp.eq.s32 	%p175, %r528, 2;
	@%p175 bra 	$L__BB2_211;
	setp.eq.s32 	%p176, %r528, 5;
	@%p176 bra 	$L__BB2_211;
	setp.eq.s32 	%p177, %r7220, 5;
	@%p177 bra 	$L__BB2_211;
	setp.ne.s32 	%p178, %r7220, 2;
	@%p178 bra 	$L__BB2_213;
$L__BB2_211:
	ld.shared.u32 	%r2702, [%r1+8];
	setp.ne.s32 	%p179, %r2702, -1;
	@%p179 bra 	$L__BB2_213;
	ld.shared.u32 	%r2703, [%r1+20];
	setp.eq.s32 	%p180, %r2703, -1;
	@%p180 bra 	$L__BB2_1712;
$L__BB2_213:
	shl.b32 	%r2704, %r528, 2;
	add.s32 	%r2705, %r1, %r2704;
	ld.shared.u32 	%r529, [%r2705];
	setp.eq.s32 	%p181, %r529, -1;
	@%p181 bra 	$L__BB2_1712;
	shl.b32 	%r2706, %r7220, 2;
	add.s32 	%r2707, %r1, %r2706;
	ld.shared.u32 	%r530, [%r2707];
	setp.eq.s32 	%p182, %r530, -1;
	@%p182 bra 	$L__BB2_1712;
	mul.wide.s32 	%rd532, %r528, 4;
	mov.u64 	%rd533, const_int;
	add.s64 	%rd534, %rd533, %rd532;
	ld.const.u32 	%r531, [%rd534+44];
	mul.wide.s32 	%rd535, %r7220, 4;
	add.s64 	%rd536, %rd533, %rd535;
	ld.const.u32 	%r532, [%rd536+44];
	mul.lo.s32 	%r2708, %r529, 10;
	mul.wide.s32 	%rd537, %r2708, 4;
	add.s64 	%rd52, %rd6, %rd537;
	ld.global.u32 	%r533, [%rd52];
	ld.global.u32 	%r534, [%rd52+4];
	mov.b32 	%r2709, 0;
	st.global.u32 	[%rd8+216], %r2709;
	and.b32  	%r2710, %r534, -2147483647;
	setp.ne.s32 	%p183, %r2710, 1;
	@%p183 bra 	$L__BB2_217;
	mov.b32 	%r2741, 0;
	st.global.u32 	[%rd8+248], %r2741;
	bra.uni 	$L__BB2_228;
$L__BB2_217:
	mov.b32 	%r2711, 1;
	st.global.u32 	[%rd8+248], %r2711;
	setp.lt.s32 	%p184, %r534, 2;
	@%p184 bra 	$L__BB2_232;
	add.s32 	%r535, %r534, %r533;
	shr.u32 	%r2713, %r534, 31;
	add.s32 	%r2714, %r534, %r2713;
	shr.s32 	%r536, %r2714, 1;
	mov.b32 	%r537, 0;
$L__BB2_219:
	add.s32 	%r2715, %r537, %r533;
	cvt.s64.s32 	%rd538, %r2715;
	add.s64 	%rd539, %rd3, %rd538;
	ld.global.u8 	%rs1, [%rd539];
	setp.ne.s16 	%p185, %rs1, 65;
	not.b32 	%r2716, %r537;
	add.s32 	%r2717, %r535, %r2716;
	cvt.s64.s32 	%rd540, %r2717;
	add.s64 	%rd541, %rd3, %rd540;
	ld.global.u8 	%rs2, [%rd541];
	@%p185 bra 	$L__BB2_221;
	setp.ne.s16 	%p186, %rs2, 84;
	@%p186 bra 	$L__BB2_224;
$L__BB2_221:
	setp.ne.s16 	%p187, %rs1, 84;
	@%p187 bra 	$L__BB2_223;
	setp.ne.s16 	%p188, %rs2, 65;
	@%p188 bra 	$L__BB2_224;
$L__BB2_223:
	setp.eq.s16 	%p189, %rs1, 84;
	setp.eq.s16 	%p190, %rs1, 65;
	setp.ne.s16 	%p191, %rs2, 65;
	or.pred  	%p192, %p191, %p189;
	setp.ne.s16 	%p193, %rs2, 84;
	or.pred  	%p194, %p193, %p190;
	and.pred  	%p195, %p192, %p194;
	@%p195 bra 	$L__BB2_225;
$L__BB2_224:
	mov.b32 	%r2718, 0;
	st.global.u32 	[%rd8+248], %r2718;
	bra.uni 	$L__BB2_228;
$L__BB2_225:
	setp.eq.s16 	%p196, %rs1, 67;
	setp.ne.s16 	%p197, %rs2, 71;
	and.pred  	%p198, %p197, %p196;
	@%p198 bra 	$L__BB2_227;
	setp.eq.s16 	%p201, %rs1, 71;
	setp.ne.s16 	%p202, %rs2, 67;
	xor.pred  	%p203, %p201, %p202;
	or.pred  	%p204, %p197, %p196;
	and.pred  	%p205, %p203, %p204;
	@%p205 bra 	$L__BB2_231;
$L__BB2_227:
	mov.b32 	%r2740, 0;
	st.global.u32 	[%rd8+248], %r2740;
$L__BB2_228:
	setp.gt.u32 	%p235, %r12, 2146435070;
	mov.f64 	%fd3558, %fd2;
	@%p235 bra 	$L__BB2_230;
	setp.gt.u32 	%p236, %r14, 1073127582;
	selp.f64 	%fd970, %fd4, %fd3, %p236;
	selp.u32 	%r2742, 1, 0, %p236;
	add.s32 	%r2743, %r13, %r2742;
	add.f64 	%fd971, %fd970, 0dBFF0000000000000;
	add.f64 	%fd972, %fd970, 0d3FF0000000000000;
	rcp.approx.ftz.f64 	%fd973, %fd972;
	neg.f64 	%fd974, %fd972;
	fma.rn.f64 	%fd975, %fd974, %fd973, 0d3FF0000000000000;
	fma.rn.f64 	%fd976, %fd975, %fd975, %fd975;
	fma.rn.f64 	%fd977, %fd976, %fd973, %fd973;
	mul.f64 	%fd978, %fd971, %fd977;
	fma.rn.f64 	%fd979, %fd971, %fd977, %fd978;
	mul.f64 	%fd980, %fd979, %fd979;
	fma.rn.f64 	%fd981, %fd980, 0d3EB1380B3AE80F1E, 0d3ED0EE258B7A8B04;
	fma.rn.f64 	%fd982, %fd981, %fd980, 0d3EF3B2669F02676F;
	fma.rn.f64 	%fd983, %fd982, %fd980, 0d3F1745CBA9AB0956;
	fma.rn.f64 	%fd984, %fd983, %fd980, 0d3F3C71C72D1B5154;
	fma.rn.f64 	%fd985, %fd984, %fd980, 0d3F624924923BE72D;
	fma.rn.f64 	%fd986, %fd985, %fd980, 0d3F8999999999A3C4;
	fma.rn.f64 	%fd987, %fd986, %fd980, 0d3FB5555555555554;
	sub.f64 	%fd988, %fd971, %fd979;
	add.f64 	%fd989, %fd988, %fd988;
	neg.f64 	%fd990, %fd979;
	fma.rn.f64 	%fd991, %fd990, %fd971, %fd989;
	mul.f64 	%fd992, %fd977, %fd991;
	mul.f64 	%fd993, %fd980, %fd987;
	fma.rn.f64 	%fd994, %fd993, %fd979, %fd992;
	xor.b32  	%r2744, %r2743, -2147483648;
	mov.b32 	%r2745, 1127219200;
	mov.b64 	%fd995, {%r2744, %r2745};
	sub.f64 	%fd996, %fd995, %fd1;
	fma.rn.f64 	%fd997, %fd996, 0d3FE62E42FEFA39EF, %fd979;
	fma.rn.f64 	%fd998, %fd996, 0dBFE62E42FEFA39EF, %fd997;
	sub.f64 	%fd999, %fd998, %fd979;
	sub.f64 	%fd1000, %fd994, %fd999;
	fma.rn.f64 	%fd1001, %fd996, 0d3C7ABC9E3B39803F, %fd1000;
	add.f64 	%fd3558, %fd997, %fd1001;
$L__BB2_230:
	mul.f64 	%fd1002, %fd3558, 0d3FFFCB923A29C77A;
	st.global.f64 	[%rd9+10016], %fd1002;
	bra.uni 	$L__BB2_252;
$L__BB2_231:
	add.s32 	%r537, %r537, 1;
	st.global.u32 	[%rd8+216], %r537;
	setp.lt.s32 	%p206, %r537, %r536;
	@%p206 bra 	$L__BB2_219;
$L__BB2_232:
	mul.lo.s32 	%r2719, %r530, 10;
	mul.wide.s32 	%rd542, %r2719, 4;
	add.s64 	%rd543, %rd6, %rd542;
	ld.global.u32 	%r539, [%rd543];
	ld.global.u32 	%r540, [%rd543+4];
	mov.b32 	%r2720, 0;
	st.global.u32 	[%rd8+216], %r2720;
	and.b32  	%r2721, %r540, -2147483647;
	setp.ne.s32 	%p207, %r2721, 1;
	@%p207 bra 	$L__BB2_234;
	mov.b32 	%r2735, 0;
	st.global.u32 	[%rd8+248], %r2735;
	bra.uni 	$L__BB2_242;
$L__BB2_234:
	mov.b32 	%r2722, 1;
	st.global.u32 	[%rd8+248], %r2722;
	setp.lt.s32 	%p208, %r540, 2;
	@%p208 bra 	$L__BB2_249;
	add.s32 	%r541, %r540, %r539;
	shr.u32 	%r2724, %r540, 31;
	add.s32 	%r2725, %r540, %r2724;
	shr.s32 	%r542, %r2725, 1;
	mov.b32 	%r543, 0;
$L__BB2_236:
	add.s32 	%r2726, %r543, %r539;
	cvt.s64.s32 	%rd544, %r2726;
	add.s64 	%rd545, %rd3, %rd544;
	ld.global.u8 	%rs3, [%rd545];
	setp.ne.s16 	%p209, %rs3, 65;
	not.b32 	%r2727, %r543;
	add.s32 	%r2728, %r541, %r2727;
	cvt.s64.s32 	%rd546, %r2728;
	add.s64 	%rd547, %rd3, %rd546;
	ld.global.u8 	%rs4, [%rd547];
	@%p209 bra 	$L__BB2_238;
	setp.ne.s16 	%p210, %rs4, 84;
	@%p210 bra 	$L__BB2_241;
$L__BB2_238:
	setp.ne.s16 	%p211, %rs3, 84;
	@%p211 bra 	$L__BB2_240;
	setp.ne.s16 	%p212, %rs4, 65;
	@%p212 bra 	$L__BB2_241;
$L__BB2_240:
	setp.eq.s16 	%p213, %rs3, 84;
	setp.eq.s16 	%p214, %rs3, 65;
	setp.ne.s16 	%p215, %rs4, 65;
	or.pred  	%p216, %p215, %p213;
	setp.ne.s16 	%p217, %rs4, 84;
	or.pred  	%p218, %p217, %p214;
	and.pred  	%p219, %p216, %p218;
	@%p219 bra 	$L__BB2_245;
$L__BB2_241:
	mov.b32 	%r2729, 0;
	st.global.u32 	[%rd8+248], %r2729;
$L__BB2_242:
	setp.gt.u32 	%p233, %r12, 2146435070;
	mov.f64 	%fd3560, %fd2;
	@%p233 bra 	$L__BB2_244;
	setp.gt.u32 	%p234, %r14, 1073127582;
	selp.f64 	%fd937, %fd4, %fd3, %p234;
	selp.u32 	%r2736, 1, 0, %p234;
	add.s32 	%r2737, %r13, %r2736;
	add.f64 	%fd938, %fd937, 0dBFF0000000000000;
	add.f64 	%fd939, %fd937, 0d3FF0000000000000;
	rcp.approx.ftz.f64 	%fd940, %fd939;
	neg.f64 	%fd941, %fd939;
	fma.rn.f64 	%fd942, %fd941, %fd940, 0d3FF0000000000000;
	fma.rn.f64 	%fd943, %fd942, %fd942, %fd942;
	fma.rn.f64 	%fd944, %fd943, %fd940, %fd940;
	mul.f64 	%fd945, %fd938, %fd944;
	fma.rn.f64 	%fd946, %fd938, %fd944, %fd945;
	mul.f64 	%fd947, %fd946, %fd946;
	fma.rn.f64 	%fd948, %fd947, 0d3EB1380B3AE80F1E, 0d3ED0EE258B7A8B04;
	fma.rn.f64 	%fd949, %fd948, %fd947, 0d3EF3B2669F02676F;
	fma.rn.f64 	%fd950, %fd949, %fd947, 0d3F1745CBA9AB0956;
	fma.rn.f64 	%fd951, %fd950, %fd947, 0d3F3C71C72D1B5154;
	fma.rn.f64 	%fd952, %fd951, %fd947, 0d3F624924923BE72D;
	fma.rn.f64 	%fd953, %fd952, %fd947, 0d3F8999999999A3C4;
	fma.rn.f64 	%fd954, %fd953, %fd947, 0d3FB5555555555554;
	sub.f64 	%fd955, %fd938, %fd946;
	add.f64 	%fd956, %fd955, %fd955;
	neg.f64 	%fd957, %fd946;
	fma.rn.f64 	%fd958, %fd957, %fd938, %fd956;
	mul.f64 	%fd959, %fd944, %fd958;
	mul.f64 	%fd960, %fd947, %fd954;
	fma.rn.f64 	%fd961, %fd960, %fd946, %fd959;
	xor.b32  	%r2738, %r2737, -2147483648;
	mov.b32 	%r2739, 1127219200;
	mov.b64 	%fd962, {%r2738, %r2739};
	sub.f64 	%fd963, %fd962, %fd1;
	fma.rn.f64 	%fd964, %fd963, 0d3FE62E42FEFA39EF, %fd946;
	fma.rn.f64 	%fd965, %fd963, 0dBFE62E42FEFA39EF, %fd964;
	sub.f64 	%fd966, %fd965, %fd946;
	sub.f64 	%fd967, %fd961, %fd966;
	fma.rn.f64 	%fd968, %fd963, 0d3C7ABC9E3B39803F, %fd967;
	add.f64 	%fd3560, %fd964, %fd968;
$L__BB2_244:
	mul.f64 	%fd969, %fd3560, 0d3FFFCB923A29C77A;
	st.global.f64 	[%rd9+10016], %fd969;
	bra.uni 	$L__BB2_252;
$L__BB2_245:
	setp.eq.s16 	%p220, %rs3, 67;
	setp.ne.s16 	%p221, %rs4, 71;
	and.pred  	%p222, %p221, %p220;
	@%p222 bra 	$L__BB2_247;
	setp.eq.s16 	%p225, %rs3, 71;
	setp.ne.s16 	%p226, %rs4, 67;
	xor.pred  	%p227, %p225, %p226;
	or.pred  	%p228, %p221, %p220;
	and.pred  	%p229, %p227, %p228;
	@%p229 bra 	$L__BB2_248;
$L__BB2_247:
	mov.b32 	%r2734, 0;
	st.global.u32 	[%rd8+248], %r2734;
	bra.uni 	$L__BB2_242;
$L__BB2_248:
	add.s32 	%r543, %r543, 1;
	st.global.u32 	[%rd8+216], %r543;
	setp.lt.s32 	%p230, %r543, %r542;
	@%p230 bra 	$L__BB2_236;
$L__BB2_249:
	setp.gt.u32 	%p231, %r15, 2146435070;
	mov.f64 	%fd3559, %fd5;
	@%p231 bra 	$L__BB2_251;
	setp.gt.u32 	%p232, %r17, 1073127582;
	selp.f64 	%fd904, %fd7, %fd6, %p232;
	selp.u32 	%r2730, 1, 0, %p232;
	add.s32 	%r2731, %r16, %r2730;
	add.f64 	%fd905, %fd904, 0dBFF0000000000000;
	add.f64 	%fd906, %fd904, 0d3FF0000000000000;
	rcp.approx.ftz.f64 	%fd907, %fd906;
	neg.f64 	%fd908, %fd906;
	fma.rn.f64 	%fd909, %fd908, %fd907, 0d3FF0000000000000;
	fma.rn.f64 	%fd910, %fd909, %fd909, %fd909;
	fma.rn.f64 	%fd911, %fd910, %fd907, %fd907;
	mul.f64 	%fd912, %fd905, %fd911;
	fma.rn.f64 	%fd913, %fd905, %fd911, %fd912;
	mul.f64 	%fd914, %fd913, %fd913;
	fma.rn.f64 	%fd915, %fd914, 0d3EB1380B3AE80F1E, 0d3ED0EE258B7A8B04;
	fma.rn.f64 	%fd916, %fd915, %fd914, 0d3EF3B2669F02676F;
	fma.rn.f64 	%fd917, %fd916, %fd914, 0d3F1745CBA9AB0956;
	fma.rn.f64 	%fd918, %fd917, %fd914, 0d3F3C71C72D1B5154;
	fma.rn.f64 	%fd919, %fd918, %fd914, 0d3F624924923BE72D;
	fma.rn.f64 	%fd920, %fd919, %fd914, 0d3F8999999999A3C4;
	fma.rn.f64 	%fd921, %fd920, %fd914, 0d3FB5555555555554;
	sub.f64 	%fd922, %fd905, %fd913;
	add.f64 	%fd923, %fd922, %fd922;
	neg.f64 	%fd924, %fd913;
	fma.rn.f64 	%fd925, %fd924, %fd905, %fd923;
	mul.f64 	%fd926, %fd911, %fd925;
	mul.f64 	%fd927, %fd914, %fd921;
	fma.rn.f64 	%fd928, %fd927, %fd913, %fd926;
	xor.b32  	%r2732, %r2731, -2147483648;
	mov.b32 	%r2733, 1127219200;
	mov.b64 	%fd929, {%r2732, %r2733};
	sub.f64 	%fd930, %fd929, %fd1;
	fma.rn.f64 	%fd931, %fd930, 0d3FE62E42FEFA39EF, %fd913;
	fma.rn.f64 	%fd932, %fd930, 0dBFE62E42FEFA39EF, %fd931;
	sub.f64 	%fd933, %fd932, %fd913;
	sub.f64 	%fd934, %fd928, %fd933;
	fma.rn.f64 	%fd935, %fd930, 0d3C7ABC9E3B39803F, %fd934;
	add.f64 	%fd3559, %fd931, %fd935;
$L__BB2_251:
	mul.f64 	%fd936, %fd3559, 0d3FFFCB923A29C77A;
	st.global.f64 	[%rd9+10016], %fd936;
$L__BB2_252:
	ld.global.u32 	%r545, [%rd52+4];
	st.global.u32 	[%rd8+200], %r545;
	mul.lo.s32 	%r2746, %r530, 10;
	mul.wide.s32 	%rd548, %r2746, 4;
	add.s64 	%rd53, %rd6, %rd548;
	ld.global.u32 	%r2747, [%rd53+4];
	st.global.u32 	[%rd8+204], %r2747;
	setp.eq.s32 	%p237, %r531, 0;
	@%p237 bra 	$L__BB2_258;
	setp.lt.s32 	%p238, %r545, 1;
	@%p238 bra 	$L__BB2_279;
	mov.b32 	%r6974, 1;
$L__BB2_255:
	mov.u32 	%r548, %r6974;
	ld.global.u32 	%r2749, [%rd52];
	ld.global.u32 	%r2750, [%rd52+4];
	sub.s32 	%r2751, %r2749, %r548;
	add.s32 	%r2752, %r2751, %r2750;
	cvt.s64.s32 	%rd549, %r2752;
	add.s64 	%rd550, %rd3, %rd549;
	ld.global.u8 	%rs75, [%rd550];
	setp.gt.s16 	%p239, %rs75, 70;
	@%p239 bra 	$L__BB2_273;
	setp.eq.s16 	%p242, %rs75, 65;
	@%p242 bra 	$L__BB2_257;
	bra.uni 	$L__BB2_271;
$L__BB2_257:
	cvt.u64.u32 	%rd557, %r548;
	add.s64 	%rd558, %rd11, %rd557;
	mov.b16 	%rs79, 3;
	st.global.u8 	[%rd558], %rs79;
	bra.uni 	$L__BB2_278;
$L__BB2_258:
	setp.lt.s32 	%p245, %r545, 1;
	@%p245 bra 	$L__BB2_279;
	mov.b32 	%r6973, 1;
$L__BB2_260:
	mov.u32 	%r546, %r6973;
	ld.global.u32 	%r2755, [%rd52];
	add.s32 	%r2756, %r546, %r2755;
	add.s32 	%r2757, %r2756, -1;
	cvt.s64.s32 	%rd561, %r2757;
	add.s64 	%rd562, %rd3, %rd561;
	ld.global.u8 	%rs81, [%rd562];
	setp.gt.s16 	%p246, %rs81, 70;
	@%p246 bra 	$L__BB2_264;
	setp.eq.s16 	%p249, %rs81, 65;
	@%p249 bra 	$L__BB2_267;
	setp.eq.s16 	%p250, %rs81, 67;
	@%p250 bra 	$L__BB2_263;
	bra.uni 	$L__BB2_269;
$L__BB2_263:
	cvt.s64.s32 	%rd567, %r546;
	add.s64 	%rd568, %rd11, %rd567;
	mov.b16 	%rs84, 1;
	st.global.u8 	[%rd568], %rs84;
	bra.uni 	$L__BB2_270;
$L__BB2_264:
	setp.eq.s16 	%p247, %rs81, 71;
	@%p247 bra 	$L__BB2_268;
	setp.eq.s16 	%p248, %rs81, 84;
	@%p248 bra 	$L__BB2_266;
	bra.uni 	$L__BB2_269;
$L__BB2_266:
	cvt.s64.s32 	%rd563, %r546;
	add.s64 	%rd564, %rd11, %rd563;
	mov.b16 	%rs82, 3;
	st.global.u8 	[%rd564], %rs82;
	bra.uni 	$L__BB2_270;
$L__BB2_267:
	cvt.s64.s32 	%rd569, %r546;
	add.s64 	%rd570, %rd11, %rd569;
	mov.b16 	%rs85, 0;
	st.global.u8 	[%rd570], %rs85;
	bra.uni 	$L__BB2_270;
$L__BB2_268:
	cvt.s64.s32 	%rd565, %r546;
	add.s64 	%rd566, %rd11, %rd565;
	mov.b16 	%rs83, 2;
	st.global.u8 	[%rd566], %rs83;
	bra.uni 	$L__BB2_270;
$L__BB2_269:
	cvt.s64.s32 	%rd571, %r546;
	add.s64 	%rd572, %rd11, %rd571;
	mov.b16 	%rs86, 4;
	st.global.u8 	[%rd572], %rs86;
$L__BB2_270:
	add.s32 	%r6973, %r546, 1;
	ld.global.u32 	%r2758, [%rd8+200];
	setp.lt.s32 	%p251, %r546, %r2758;
	@%p251 bra 	$L__BB2_260;
	bra.uni 	$L__BB2_279;
$L__BB2_271:
	setp.eq.s16 	%p243, %rs75, 67;
	@%p243 bra 	$L__BB2_272;
	bra.uni 	$L__BB2_277;
$L__BB2_272:
	cvt.u64.u32 	%rd555, %r548;
	add.s64 	%rd556, %rd11, %rd555;
	mov.b16 	%rs78, 2;
	st.global.u8 	[%rd556], %rs78;
	bra.uni 	$L__BB2_278;
$L__BB2_273:
	setp.eq.s16 	%p240, %rs75, 71;
	@%p240 bra 	$L__BB2_276;
	setp.ne.s16 	%p241, %rs75, 84;
	@%p241 bra 	$L__BB2_277;
	cvt.u64.u32 	%rd551, %r548;
	add.s64 	%rd552, %rd11, %rd551;
	mov.b16 	%rs76, 0;
	st.global.u8 	[%rd552], %rs76;
	bra.uni 	$L__BB2_278;
$L__BB2_276:
	cvt.u64.u32 	%rd553, %r548;
	add.s64 	%rd554, %rd11, %rd553;
	mov.b16 	%rs77, 1;
	st.global.u8 	[%rd554], %rs77;
	bra.uni 	$L__BB2_278;
$L__BB2_277:
	cvt.u64.u32 	%rd559, %r548;
	add.s64 	%rd560, %rd11, %rd559;
	mov.b16 	%rs80, 4;
	st.global.u8 	[%rd560], %rs80;
$L__BB2_278:
	add.s32 	%r6974, %r548, 1;
	ld.global.u32 	%r2753, [%rd8+200];
	setp.lt.s32 	%p244, %r548, %r2753;
	@%p244 bra 	$L__BB2_255;
$L__BB2_279:
	setp.eq.s32 	%p252, %r532, 0;
	@%p252 bra 	$L__BB2_285;
	ld.global.u32 	%r6977, [%rd10];
	setp.lt.s32 	%p253, %r6977, 1;
	@%p253 bra 	$L__BB2_306;
	mov.b32 	%r6976, 1;
$L__BB2_282:
	mov.u32 	%r555, %r6976;
	ld.global.u32 	%r2760, [%rd53];
	add.s32 	%r2761, %r555, %r2760;
	add.s32 	%r2762, %r2761, -1;
	cvt.s64.s32 	%rd573, %r2762;
	add.s64 	%rd574, %rd3, %rd573;
	ld.global.u8 	%rs87, [%rd574];
	setp.gt.s16 	%p254, %rs87, 70;
	@%p254 bra 	$L__BB2_300;
	setp.eq.s16 	%p257, %rs87, 65;
	@%p257 bra 	$L__BB2_284;
	bra.uni 	$L__BB2_298;
$L__BB2_284:
	cvt.s64.s32 	%rd581, %r555;
	add.s64 	%rd582, %rd11, %rd581;
	mov.b16 	%rs91, 3;
	st.global.u8 	[%rd582+27], %rs91;
	bra.uni 	$L__BB2_305;
$L__BB2_285:
	ld.global.u32 	%r6977, [%rd10];
	setp.lt.s32 	%p260, %r6977, 1;
	@%p260 bra 	$L__BB2_306;
	mov.b32 	%r6975, 1;
$L__BB2_287:
	mov.u32 	%r552, %r6975;
	ld.global.u32 	%r2764, [%rd53];
	ld.global.u32 	%r2765, [%rd53+4];
	sub.s32 	%r2766, %r2764, %r552;
	add.s32 	%r2767, %r2766, %r2765;
	cvt.s64.s32 	%rd585, %r2767;
	add.s64 	%rd586, %rd3, %rd585;
	ld.global.u8 	%rs93, [%rd586];
	setp.gt.s16 	%p261, %rs93, 70;
	@%p261 bra 	$L__BB2_291;
	setp.eq.s16 	%p264, %rs93, 65;
	@%p264 bra 	$L__BB2_294;
	setp.eq.s16 	%p265, %rs93, 67;
	@%p265 bra 	$L__BB2_290;
	bra.uni 	$L__BB2_296;
$L__BB2_290:
	cvt.u64.u32 	%rd591, %r552;
	add.s64 	%rd592, %rd11, %rd591;
	mov.b16 	%rs96, 1;
	st.global.u8 	[%rd592+27], %rs96;
	bra.uni 	$L__BB2_297;
$L__BB2_291:
	setp.eq.s16 	%p262, %rs93, 71;
	@%p262 bra 	$L__BB2_295;
	setp.eq.s16 	%p263, %rs93, 84;
	@%p263 bra 	$L__BB2_293;
	bra.uni 	$L__BB2_296;
$L__BB2_293:
	cvt.u64.u32 	%rd587, %r552;
	add.s64 	%rd588, %rd11, %rd587;
	mov.b16 	%rs94, 3;
	st.global.u8 	[%rd588+27], %rs94;
	bra.uni 	$L__BB2_297;
$L__BB2_294:
	cvt.u64.u32 	%rd593, %r552;
	add.s64 	%rd594, %rd11, %rd593;
	mov.b16 	%rs97, 0;
	st.global.u8 	[%rd594+27], %rs97;
	bra.uni 	$L__BB2_297;
$L__BB2_295:
	cvt.u64.u32 	%rd589, %r552;
	add.s64 	%rd590, %rd11, %rd589;
	mov.b16 	%rs95, 2;
	st.global.u8 	[%rd590+27], %rs95;
	bra.uni 	$L__BB2_297;
$L__BB2_296:
	cvt.u64.u32 	%rd595, %r552;
	add.s64 	%rd596, %rd11, %rd595;
	mov.b16 	%rs98, 4;
	st.global.u8 	[%rd596+27], %rs98;
$L__BB2_297:
	add.s32 	%r6975, %r552, 1;
	ld.global.u32 	%r6977, [%rd10];
	setp.lt.s32 	%p266, %r552, %r6977;
	@%p266 bra 	$L__BB2_287;
	bra.uni 	$L__BB2_306;
$L__BB2_298:
	setp.eq.s16 	%p258, %rs87, 67;
	@%p258 bra 	$L__BB2_299;
	bra.uni 	$L__BB2_304;
$L__BB2_299:
	cvt.s64.s32 	%rd579, %r555;
	add.s64 	%rd580, %rd11, %rd579;
	mov.b16 	%rs90, 2;
	st.global.u8 	[%rd580+27], %rs90;
	bra.uni 	$L__BB2_305;
$L__BB2_300:
	setp.eq.s16 	%p255, %rs87, 71;
	@%p255 bra 	$L__BB2_303;
	setp.ne.s16 	%p256, %rs87, 84;
	@%p256 bra 	$L__BB2_304;
	cvt.s64.s32 	%rd575, %r555;
	add.s64 	%rd576, %rd11, %rd575;
	mov.b16 	%rs88, 0;
	st.global.u8 	[%rd576+27], %rs88;
	bra.uni 	$L__BB2_305;
$L__BB2_303:
	cvt.s64.s32 	%rd577, %r555;
	add.s64 	%rd578, %rd11, %rd577;
	mov.b16 	%rs89, 1;
	st.global.u8 	[%rd578+27], %rs89;
	bra.uni 	$L__BB2_305;
$L__BB2_304:
	cvt.s64.s32 	%rd583, %r555;
	add.s64 	%rd584, %rd11, %rd583;
	mov.b16 	%rs92, 4;
	st.global.u8 	[%rd584+27], %rs92;
$L__BB2_305:
	add.s32 	%r6976, %r555, 1;
	ld.global.u32 	%r6977, [%rd10];
	setp.lt.s32 	%p259, %r555, %r6977;
	@%p259 bra 	$L__BB2_282;
$L__BB2_306:
	mul.lo.s32 	%r2768, %r2240, 54;
	add.s32 	%r559, %r2768, 28;
	add.s32 	%r2769, %r559, %r6977;
	cvt.s64.s32 	%rd597, %r2769;
	add.s64 	%rd598, %rd1, %rd597;
	mov.b16 	%rs99, 4;
	st.global.u8 	[%rd598], %rs99;
	st.global.u8 	[%rd11+27], %rs99;
	ld.global.u32 	%r2770, [%rd8+200];
	or.b32  	%r560, %r2768, 1;
	add.s32 	%r2771, %r560, %r2770;
	cvt.s64.s32 	%rd599, %r2771;
	add.s64 	%rd600, %rd1, %rd599;
	st.global.u8 	[%rd600], %rs99;
	st.global.u8 	[%rd11], %rs99;
	mov.b32 	%r2772, 1;
	st.global.u32 	[%rd8+216], %r2772;
	ld.global.u32 	%r6983, [%rd8+200];
	setp.lt.s32 	%p267, %r6983, 1;
	@%p267 bra 	$L__BB2_316;
	ld.global.u32 	%r6981, [%rd10];
	mov.b32 	%r6984, 1;
$L__BB2_308:
	mov.b32 	%r2774, 1;
	st.global.u32 	[%rd8+220], %r2774;
	setp.lt.s32 	%p268, %r6981, 1;
	@%p268 bra 	$L__BB2_315;
	mov.b32 	%r6982, 1;
$L__BB2_310:
	ld.global.u32 	%r568, [%rd8+216];
	cvt.s64.s32 	%rd601, %r568;
	add.s64 	%rd602, %rd11, %rd601;
	ld.global.s8 	%r2776, [%rd602];
	cvt.s64.s32 	%rd603, %r6982;
	add.s64 	%rd604, %rd11, %rd603;
	ld.global.s8 	%r2777, [%rd604+27];
	add.s32 	%r2778, %r2777, %r2776;
	setp.eq.s32 	%p269, %r2778, 3;
	@%p269 bra 	$L__BB2_312;
	add.s32 	%r2779, %r568, -1;
	mad.lo.s32 	%r2780, %r2779, %r6981, %r7;
	add.s32 	%r2781, %r2780, %r6982;
	mul.wide.s32 	%rd605, %r2781, 8;
	add.s64 	%rd606, %rd2, %rd605;
	mov.b64 	%rd607, 9218868437227405312;
	st.global.u64 	[%rd606], %rd607;
	ld.global.u32 	%r2782, [%rd8+216];
	add.s32 	%r2783, %r2782, -1;
	ld.global.u32 	%r2784, [%rd8+204];
	ld.global.u32 	%r2785, [%rd8+220];
	mad.lo.s32 	%r2786, %r2783, %r2784, %r8;
	add.s32 	%r2787, %r2786, %r2785;
	mul.wide.s32 	%rd608, %r2787, 8;
	add.s64 	%rd609, %rd2, %rd608;
	mov.b64 	%rd610, -4616189618054758400;
	st.global.u64 	[%rd609], %rd610;
	bra.uni 	$L__BB2_313;
$L__BB2_312:
	add.s32 	%r2788, %r568, -1;
	mad.lo.s32 	%r2789, %r2788, %r6981, %r7;
	add.s32 	%r2790, %r2789, %r6982;
	mul.wide.s32 	%rd611, %r2790, 8;
	add.s64 	%rd612, %rd2, %rd611;
	mov.b64 	%rd613, 0;
	st.global.u64 	[%rd612], %rd613;
	ld.global.u32 	%r2791, [%rd8+216];
	add.s32 	%r2792, %r2791, -1;
	ld.global.u32 	%r2793, [%rd8+204];
	ld.global.u32 	%r2794, [%rd8+220];
	mad.lo.s32 	%r2795, %r2792, %r2793, %r8;
	add.s32 	%r2796, %r2795, %r2794;
	mul.wide.s32 	%rd614, %r2796, 8;
	add.s64 	%rd615, %rd2, %rd614;
	mov.b64 	%rd616, -4564063970805153792;
	st.global.u64 	[%rd615], %rd616;
$L__BB2_313:
	ld.global.u32 	%r2797, [%rd8+220];
	add.s32 	%r6982, %r2797, 1;
	st.global.u32 	[%rd8+220], %r6982;
	ld.global.u32 	%r6981, [%rd8+204];
	setp.lt.s32 	%p270, %r2797, %r6981;
	@%p270 bra 	$L__BB2_310;
	ld.global.u32 	%r6984, [%rd8+216];
	ld.global.u32 	%r6983, [%rd8+200];
$L__BB2_315:
	add.s32 	%r576, %r6984, 1;
	st.global.u32 	[%rd8+216], %r576;
	setp.lt.s32 	%p271, %r6984, %r6983;
	mov.u32 	%r6984, %r576;
	@%p271 bra 	$L__BB2_308;
$L__BB2_316:
	mov.b32 	%r2798, 1;
	st.global.u32 	[%rd8+228], %r2798;
	setp.lt.s32 	%p272, %r6983, 1;
	@%p272 bra 	$L__BB2_412;
	ld.global.u32 	%r7000, [%rd10];
	mov.b32 	%r7004, 1;
$L__BB2_318:
	mov.b32 	%r2800, 1;
	st.global.u32 	[%rd8+232], %r2800;
	setp.lt.s32 	%p273, %r7000, 1;
	@%p273 bra 	$L__BB2_411;
	mov.b32 	%r6992, 1;
$L__BB2_320:
	ld.global.u32 	%r2802, [%rd8+228];
	add.s32 	%r2803, %r2802, -1;
	mad.lo.s32 	%r2804, %r2803, %r7000, %r7;
	add.s32 	%r2805, %r2804, %r6992;
	mul.wide.s32 	%rd617, %r2805, 8;
	add.s64 	%rd618, %rd2, %rd617;
	ld.global.f64 	%fd1003, [%rd618];
	abs.f64 	%fd1004, %fd1003;
	setp.geu.f64 	%p274, %fd1004, 0d41CDCD64FF800000;
	mov.u32 	%r7001, %r6992;
	@%p274 bra 	$L__BB2_409;
	mov.b64 	%rd619, -4616189618054758400;
	st.global.u64 	[%rd12], %rd619;
	mov.b64 	%rd620, 9218868437227405312;
	st.global.u64 	[%rd13], %rd620;
	ld.global.u32 	%r586, [%rd8+228];
	ld.global.u32 	%r587, [%rd8+232];
	cvt.s64.s32 	%rd621, %r586;
	add.s64 	%rd54, %rd11, %rd621;
	ld.global.u8 	%rs5, [%rd54];
	cvt.u32.u16 	%r2806, %rs5;
	cvt.s32.s8 	%r2807, %r2806;
	cvt.s64.s32 	%rd622, %r587;
	add.s64 	%rd55, %rd11, %rd622;
	ld.global.u8 	%rs6, [%rd55+27];
	cvt.u32.u16 	%r2808, %rs6;
	cvt.s32.s8 	%r2809, %r2808;
	add.s32 	%r2810, %r2809, %r2807;
	setp.eq.s32 	%p275, %r2810, 3;
	@%p275 bra 	$L__BB2_323;
	add.s32 	%r2811, %r586, -1;
	ld.global.u32 	%r2812, [%rd10];
	add.s32 	%r2813, %r8, %r587;
	mad.lo.s32 	%r2814, %r2812, %r2811, %r2813;
	mul.wide.s32 	%rd623, %r2814, 8;
	add.s64 	%rd624, %rd2, %rd623;
	mov.b64 	%rd625, -4616189618054758400;
	st.global.u64 	[%rd624], %rd625;
	ld.global.u32 	%r2815, [%rd10];
	mad.lo.s32 	%r2816, %r2815, %r2811, %r2813;
	add.s32 	%r2817, %r2816, -625;
	mul.wide.s32 	%rd626, %r2817, 8;
	add.s64 	%rd627, %rd2, %rd626;
	mov.b64 	%rd628, 9218868437227405312;
	st.global.u64 	[%rd627], %rd628;
	ld.global.f64 	%fd3572, [%rd13];
	bra.uni 	$L__BB2_352;
$L__BB2_323:
	cvt.s32.s8 	%r2819, %r2806;
	mul.wide.s32 	%rd629, %r2819, 5;
	cvt.u64.u16 	%rd630, %rs6;
	cvt.s64.s8 	%rd631, %rd630;
	add.s64 	%rd632, %rd629, %rd631;
	shl.b64 	%rd633, %rd632, 3;
	mov.u64 	%rd634, parameter;
	add.s64 	%rd635, %rd634, %rd633;
	ld.const.f64 	%fd1005, [%rd635+45440];
	ld.global.s8 	%r2820, [%rd54+-1];
	cvt.u32.u16 	%r2821, %rs6;
	ld.global.u8 	%r2822, [%rd55+26];
	prmt.b32 	%r2823, %r2822, %r2821, 0x3340U;
	prmt.b32 	%r2824, %r2806, 0, 0x3340U;
	prmt.b32 	%r2825, %r2823, %r2824, 0x5410U;
	mov.b32 	%r2826, 359705;
	dp4a.s32.u32 	%r2827, %r2825, %r2826, %r2820;
	mul.wide.s32 	%rd636, %r2827, 8;
	add.s64 	%rd637, %rd634, %rd636;
	ld.const.f64 	%fd1006, [%rd637+35440];
	add.f64 	%fd3569, %fd1005, %fd1006;
	st.global.f64 	[%rd14], %fd3569;
	ld.global.s8 	%r2828, [%rd54];
	mul.wide.s32 	%rd638, %r2828, 5;
	ld.global.u8 	%rs100, [%rd55+27];
	cvt.u64.u16 	%rd639, %rs100;
	cvt.s64.s8 	%rd640, %rd639;
	add.s64 	%rd641, %rd638, %rd640;
	shl.b64 	%rd642, %rd641, 3;
	add.s64 	%rd643, %rd634, %rd642;
	ld.const.f64 	%fd1007, [%rd643+45640];
	ld.global.s8 	%r2829, [%rd54+-1];
	ld.global.u8 	%r2830, [%rd55+26];
	cvt.u32.u16 	%r2831, %rs100;
	prmt.b32 	%r2832, %r2830, %r2831, 0x3340U;
	prmt.b32 	%r2833, %r2828, 0, 0x3340U;
	prmt.b32 	%r2834, %r2832, %r2833, 0x5410U;
	dp4a.s32.u32 	%r2835, %r2834, %r2826, %r2829;
	mul.wide.s32 	%rd644, %r2835, 8;
	add.s64 	%rd645, %rd634, %rd644;
	ld.const.f64 	%fd1008, [%rd645+40440];
	add.f64 	%fd3570, %fd1007, %fd1008;
	st.global.f64 	[%rd15], %fd3570;
	abs.f64 	%fd1009, %fd3570;
	setp.leu.f64 	%p276, %fd1009, 0d41CDCD64FF800000;
	@%p276 bra 	$L__BB2_325;
	mov.b64 	%rd646, 9218868437227405312;
	st.global.u64 	[%rd15], %rd646;
	mov.b64 	%rd647, -4616189618054758400;
	st.global.u64 	[%rd14], %rd647;
	mov.f64 	%fd3570, 0d7FF0000000000000;
	mov.f64 	%fd3569, 0dBFF0000000000000;
$L__BB2_325:
	ld.global.s8 	%rs7, [%rd55+27];
	cvt.s64.s16 	%rd56, %rs7;
	ld.global.s8 	%rs101, [%rd55+26];
	ld.global.u8 	%rs102, [%rd54];
	cvt.u64.u16 	%rd648, %rs102;
	cvt.s64.s8 	%rd57, %rd648;
	mov.b32 	%r2836, {%rs101, %rs7};
	cvt.u32.u16 	%r2837, %rs102;
	cvt.s32.s8 	%r2838, %r2837;
	mov.b32 	%r2839, 6405;
	dp2a.lo.s32.u32 	%r2840, %r2836, %r2839, %r2838;
	mul.wide.s32 	%rd649, %r2840, 8;
	mov.u64 	%rd650, parameter;
	add.s64 	%rd58, %rd650, %rd649;
	ld.const.f64 	%fd1012, [%rd58+21000];
	abs.f64 	%fd1013, %fd1012;
	setp.geu.f64 	%p277, %fd1013, 0d41CDCD64FF800000;
	@%p277 bra 	$L__BB2_339;
	cvt.u16.u64 	%rs105, %rd57;
	mov.b32 	%r2848, {%rs7, %rs105};
	mov.b32 	%r2849, 0;
	mov.b32 	%r2850, 1305;
	dp2a.lo.s32.u32 	%r2851, %r2848, %r2850, %r2849;
	cvt.s64.s32 	%rd59, %r2851;
	ld.global.s8 	%rd673, [%rd54+-1];
	add.s64 	%rd674, %rd59, %rd673;
	shl.b64 	%rd675, %rd674, 3;
	mov.u64 	%rd676, parameter;
	add.s64 	%rd60, %rd676, %rd675;
	ld.const.f64 	%fd1031, [%rd60+23000];
	abs.f64 	%fd1032, %fd1031;
	setp.geu.f64 	%p282, %fd1032, 0d41CDCD64FF800000;
	@%p282 bra 	$L__BB2_333;
	mad.lo.s64 	%rd690, %rd56, -24, %rd59;
	shl.b64 	%rd691, %rd690, 3;
	mov.u64 	%rd692, parameter;
	add.s64 	%rd693, %rd692, %rd691;
	ld.const.f64 	%fd1048, [%rd693+45440];
	ld.const.f64 	%fd1049, [%rd58+20000];
	add.f64 	%fd1050, %fd1048, %fd1049;
	ld.const.f64 	%fd1051, [%rd60+22000];
	add.f64 	%fd3563, %fd1050, %fd1051;
	st.global.f64 	[%rd9+10080], %fd3563;
	ld.global.s8 	%r2856, [%rd54];
	mul.wide.s32 	%rd694, %r2856, 5;
	ld.global.s8 	%rs108, [%rd55+27];
	cvt.s64.s16 	%rd695, %rs108;
	add.s64 	%rd696, %rd694, %rd695;
	shl.b64 	%rd697, %rd696, 3;
	add.s64 	%rd698, %rd692, %rd697;
	ld.const.f64 	%fd1052, [%rd698+45640];
	ld.global.s8 	%rs109, [%rd55+26];
	mov.b32 	%r2857, {%rs109, %rs108};
	mov.b32 	%r2858, 6405;
	dp2a.lo.s32.u32 	%r2859, %r2857, %r2858, %r2856;
	mul.wide.s32 	%rd699, %r2859, 8;
	add.s64 	%rd700, %rd692, %rd699;
	ld.const.f64 	%fd1053, [%rd700+21000];
	add.f64 	%fd1054, %fd1052, %fd1053;
	ld.global.s8 	%rd701, [%rd54+-1];
	cvt.s32.s16 	%r2860, %rs108;
	mul.wide.s32 	%rd702, %r2860, 24;
	add.s64 	%rd703, %rd696, %rd702;
	add.s64 	%rd704, %rd703, %rd701;
	shl.b64 	%rd705, %rd704, 3;
	add.s64 	%rd706, %rd692, %rd705;
	ld.const.f64 	%fd1055, [%rd706+23000];
	add.f64 	%fd3564, %fd1054, %fd1055;
	st.global.f64 	[%rd9+10088], %fd3564;
	abs.f64 	%fd1056, %fd3564;
	setp.leu.f64 	%p286, %fd1056, 0d41CDCD64FF800000;
	@%p286 bra 	$L__BB2_329;
	mov.b64 	%rd707, 9218868437227405312;
	st.global.u64 	[%rd9+10088], %rd707;
	mov.b64 	%rd708, -4616189618054758400;
	st.global.u64 	[%rd9+10080], %rd708;
	mov.f64 	%fd3564, 0d7FF0000000000000;
	mov.f64 	%fd3563, 0dBFF0000000000000;
$L__BB2_329:
	add.f64 	%fd1059, %fd3564, 0d4069000000000000;
	add.f64 	%fd1060, %fd3563, 0dC016CCCCCCCCCCCD;
	ld.global.f64 	%fd3571, [%rd9+10016];
	add.f64 	%fd1061, %fd1060, %fd3571;
	div.rn.f64 	%fd24, %fd1059, %fd1061;
	st.global.f64 	[%rd9+10096], %fd24;
	abs.f64 	%fd1062, %fd3570;
	setp.geu.f64 	%p287, %fd1062, 0d41CDCD64FF800000;
	@%p287 bra 	$L__BB2_332;
	add.f64 	%fd1063, %fd3570, 0d4069000000000000;
	add.f64 	%fd1064, %fd3569, 0dC016CCCCCCCCCCCD;
	add.f64 	%fd1065, %fd1064, %fd3571;
	div.rn.f64 	%fd1066, %fd1063, %fd1065;
	st.global.f64 	[%rd17], %fd1066;
	setp.geu.f64 	%p288, %fd1066, %fd24;
	@%p288 bra 	$L__BB2_347;
	st.global.f64 	[%rd14], %fd3563;
	st.global.f64 	[%rd15], %fd3564;
	st.global.f64 	[%rd17], %fd24;
	mov.f64 	%fd3569, %fd3563;
	mov.f64 	%fd3570, %fd3564;
	bra.uni 	$L__BB2_347;
$L__BB2_332:
	st.global.f64 	[%rd14], %fd3563;
	st.global.f64 	[%rd15], %fd3564;
	st.global.f64 	[%rd17], %fd24;
	mov.f64 	%fd3569, %fd3563;
	mov.f64 	%fd3570, %fd3564;
	bra.uni 	$L__BB2_347;
$L__BB2_333:
	mad.lo.s64 	%rd677, %rd56, -24, %rd59;
	shl.b64 	%rd678, %rd677, 3;
	mov.u64 	%rd679, parameter;
	add.s64 	%rd680, %rd679, %rd678;
	ld.const.f64 	%fd1033, [%rd680+45440];
	ld.const.f64 	%fd1034, [%rd58+20000];
	add.f64 	%fd3565, %fd1033, %fd1034;
	st.global.f64 	[%rd9+10080], %fd3565;
	ld.global.s8 	%r2852, [%rd54];
	mul.wide.s32 	%rd681, %r2852, 5;
	ld.global.s8 	%rs106, [%rd55+27];
	cvt.s64.s16 	%rd682, %rs106;
	add.s64 	%rd683, %rd681, %rd682;
	shl.b64 	%rd684, %rd683, 3;
	add.s64 	%rd685, %rd679, %rd684;
	ld.const.f64 	%fd1035, [%rd685+45640];
	ld.global.s8 	%rs107, [%rd55+26];
	mov.b32 	%r2853, {%rs107, %rs106};
	mov.b32 	%r2854, 6405;
	dp2a.lo.s32.u32 	%r2855, %r2853, %r2854, %r2852;
	mul.wide.s32 	%rd686, %r2855, 8;
	add.s64 	%rd687, %rd679, %rd686;
	ld.const.f64 	%fd1036, [%rd687+21000];
	add.f64 	%fd3566, %fd1035, %fd1036;
	st.global.f64 	[%rd9+10088], %fd3566;
	abs.f64 	%fd1037, %fd3566;
	setp.leu.f64 	%p283, %fd1037, 0d41CDCD64FF800000;
	@%p283 bra 	$L__BB2_335;
	mov.b64 	%rd688, 9218868437227405312;
	st.global.u64 	[%rd9+10088], %rd688;
	mov.b64 	%rd689, -4616189618054758400;
	st.global.u64 	[%rd9+10080], %rd689;
	mov.f64 	%fd3566, 0d7FF0000000000000;
	mov.f64 	%fd3565, 0dBFF0000000000000;
$L__BB2_335:
	add.f64 	%fd1040, %fd3566, 0d4069000000000000;
	add.f64 	%fd1041, %fd3565, 0dC016CCCCCCCCCCCD;
	ld.global.f64 	%fd3571, [%rd9+10016];
	add.f64 	%fd1042, %fd1041, %fd3571;
	div.rn.f64 	%fd30, %fd1040, %fd1042;
	st.global.f64 	[%rd9+10096], %fd30;
	abs.f64 	%fd1043, %fd3570;
	setp.geu.f64 	%p284, %fd1043, 0d41CDCD64FF800000;
	@%p284 bra 	$L__BB2_338;
	add.f64 	%fd1044, %fd3570, 0d4069000000000000;
	add.f64 	%fd1045, %fd3569, 0dC016CCCCCCCCCCCD;
	add.f64 	%fd1046, %fd1045, %fd3571;
	div.rn.f64 	%fd1047, %fd1044, %fd1046;
	st.global.f64 	[%rd17], %fd1047;
	setp.geu.f64 	%p285, %fd1047, %fd30;
	@%p285 bra 	$L__BB2_347;
	st.global.f64 	[%rd14], %fd3565;
	st.global.f64 	[%rd15], %fd3566;
	st.global.f64 	[%rd17], %fd30;
	mov.f64 	%fd3569, %fd3565;
	mov.f64 	%fd3570, %fd3566;
	bra.uni 	$L__BB2_347;
$L__BB2_338:
	st.global.f64 	[%rd14], %fd3565;
	st.global.f64 	[%rd15], %fd3566;
	st.global.f64 	[%rd17], %fd30;
	mov.f64 	%fd3569, %fd3565;
	mov.f64 	%fd3570, %fd3566;
	bra.uni 	$L__BB2_347;
$L__BB2_339:
	cvt.u16.u64 	%rs103, %rd57;
	mov.b32 	%r2841, {%rs7, %rs103};
	mov.b32 	%r2842, 0;
	mov.b32 	%r2843, 1305;
	dp2a.lo.s32.u32 	%r2844, %r2841, %r2843, %r2842;
	cvt.s64.s32 	%rd61, %r2844;
	ld.global.s8 	%rd651, [%rd54+-1];
	add.s64 	%rd652, %rd61, %rd651;
	shl.b64 	%rd653, %rd652, 3;
	mov.u64 	%rd654, parameter;
	add.s64 	%rd62, %rd654, %rd653;
	ld.const.f64 	%fd1014, [%rd62+23000];
	abs.f64 	%fd1015, %fd1014;
	setp.lt.f64 	%p278, %fd1015, 0d41CDCD64FF800000;
	@%p278 bra 	$L__BB2_341;
	ld.global.f64 	%fd3571, [%rd9+10016];
	bra.uni 	$L__BB2_347;
$L__BB2_341:
	mad.lo.s64 	%rd655, %rd56, -24, %rd61;
	shl.b64 	%rd656, %rd655, 3;
	mov.u64 	%rd657, parameter;
	add.s64 	%rd658, %rd657, %rd656;
	ld.const.f64 	%fd1016, [%rd658+45440];
	ld.const.f64 	%fd1017, [%rd62+22000];
	add.f64 	%fd3567, %fd1016, %fd1017;
	st.global.f64 	[%rd9+10080], %fd3567;
	ld.global.s8 	%r2845, [%rd54];
	mul.wide.s32 	%rd659, %r2845, 5;
	ld.global.u8 	%rs104, [%rd55+27];
	cvt.u64.u16 	%rd660, %rs104;
	cvt.s64.s8 	%rd661, %rd660;
	add.s64 	%rd662, %rd659, %rd661;
	shl.b64 	%rd663, %rd662, 3;
	add.s64 	%rd664, %rd657, %rd663;
	ld.const.f64 	%fd1018, [%rd664+45640];
	ld.global.s8 	%rd665, [%rd54+-1];
	cvt.u32.u16 	%r2846, %rs104;
	cvt.s32.s8 	%r2847, %r2846;
	mul.wide.s32 	%rd666, %r2847, 24;
	add.s64 	%rd667, %rd662, %rd666;
	add.s64 	%rd668, %rd667, %rd665;
	shl.b64 	%rd669, %rd668, 3;
	add.s64 	%rd670, %rd657, %rd669;
	ld.const.f64 	%fd1019, [%rd670+23000];
	add.f64 	%fd3568, %fd1018, %fd1019;
	st.global.f64 	[%rd9+10088], %fd3568;
	abs.f64 	%fd1020, %fd3568;
	setp.leu.f64 	%p279, %fd1020, 0d41CDCD64FF800000;
	@%p279 bra 	$L__BB2_343;
	mov.b64 	%rd671, 9218868437227405312;
	st.global.u64 	[%rd9+10088], %rd671;
	mov.b64 	%rd672, -4616189618054758400;
	st.global.u64 	[%rd9+10080], %rd672;
	mov.f64 	%fd3568, 0d7FF0000000000000;
	mov.f64 	%fd3567, 0dBFF0000000000000;
$L__BB2_343:
	add.f64 	%fd1023, %fd3568, 0d4069000000000000;
	add.f64 	%fd1024, %fd3567, 0dC016CCCCCCCCCCCD;
	ld.global.f64 	%fd3571, [%rd9+10016];
	add.f64 	%fd1025, %fd1024, %fd3571;
	div.rn.f64 	%fd37, %fd1023, %fd1025;
	st.global.f64 	[%rd9+10096], %fd37;
	abs.f64 	%fd1026, %fd3570;
	setp.geu.f64 	%p280, %fd1026, 0d41CDCD64FF800000;
	@%p280 bra 	$L__BB2_346;
	add.f64 	%fd1027, %fd3570, 0d4069000000000000;
	add.f64 	%fd1028, %fd3569, 0dC016CCCCCCCCCCCD;
	add.f64 	%fd1029, %fd1028, %fd3571;
	div.rn.f64 	%fd1030, %fd1027, %fd1029;
	st.global.f64 	[%rd17], %fd1030;
	setp.geu.f64 	%p281, %fd1030, %fd37;
	@%p281 bra 	$L__BB2_347;
	st.global.f64 	[%rd14], %fd3567;
	st.global.f64 	[%rd15], %fd3568;
	st.global.f64 	[%rd17], %fd37;
	mov.f64 	%fd3569, %fd3567;
	mov.f64 	%fd3570, %fd3568;
	bra.uni 	$L__BB2_347;
$L__BB2_346:
	st.global.f64 	[%rd14], %fd3567;
	st.global.f64 	[%rd15], %fd3568;
	st.global.f64 	[%rd17], %fd37;
	mov.f64 	%fd3569, %fd3567;
	mov.f64 	%fd3570, %fd3568;
$L__BB2_347:
	ld.global.s8 	%r2861, [%rd54];
	mul.wide.s32 	%rd709, %r2861, 5;
	ld.global.s8 	%rd710, [%rd55+27];
	add.s64 	%rd711, %rd709, %rd710;
	shl.b64 	%rd712, %rd711, 3;
	mov.u64 	%rd713, parameter;
	add.s64 	%rd714, %rd713, %rd712;
	ld.const.f64 	%fd41, [%rd714+45440];
	st.global.f64 	[%rd9+10080], %fd41;
	ld.global.s8 	%r2862, [%rd54];
	mul.wide.s32 	%rd715, %r2862, 5;
	ld.global.s8 	%rd716, [%rd55+27];
	add.s64 	%rd717, %rd715, %rd716;
	shl.b64 	%rd718, %rd717, 3;
	add.s64 	%rd719, %rd713, %rd718;
	ld.const.f64 	%fd3572, [%rd719+45640];
	st.global.f64 	[%rd9+10088], %fd3572;
	add.f64 	%fd1067, %fd3572, 0d4069000000000000;
	add.f64 	%fd1068, %fd41, 0dC016CCCCCCCCCCCD;
	add.f64 	%fd1069, %fd1068, %fd3571;
	div.rn.f64 	%fd43, %fd1067, %fd1069;
	st.global.f64 	[%rd9+10096], %fd43;
	abs.f64 	%fd1070, %fd3570;
	setp.geu.f64 	%p289, %fd1070, 0d41CDCD64FF800000;
	@%p289 bra 	$L__BB2_351;
	ld.global.f64 	%fd1071, [%rd17];
	setp.geu.f64 	%p290, %fd1071, %fd43;
	@%p290 bra 	$L__BB2_350;
	st.global.f64 	[%rd12], %fd41;
	st.global.f64 	[%rd13], %fd3572;
	bra.uni 	$L__BB2_352;
$L__BB2_350:
	st.global.f64 	[%rd12], %fd3569;
	st.global.f64 	[%rd13], %fd3570;
	mov.f64 	%fd3572, %fd3570;
	bra.uni 	$L__BB2_352;
$L__BB2_351:
	st.global.f64 	[%rd12], %fd41;
	st.global.f64 	[%rd13], %fd3572;
$L__BB2_352:
	abs.f64 	%fd1072, %fd3572;
	setp.geu.f64 	%p291, %fd1072, 0d41CDCD64FF800000;
	@%p291 bra 	$L__BB2_354;
	ld.global.f64 	%fd1073, [%rd12];
	ld.global.u32 	%r2863, [%rd8+228];
	add.s32 	%r2864, %r2863, -1;
	ld.global.u32 	%r2865, [%rd8+204];
	ld.global.u32 	%r2866, [%rd8+232];
	mad.lo.s32 	%r2867, %r2864, %r2865, %r8;
	add.s32 	%r2868, %r2867, %r2866;
	mul.wide.s32 	%rd720, %r2868, 8;
	add.s64 	%rd721, %rd2, %rd720;
	st.global.f64 	[%rd721], %fd1073;
	ld.global.f64 	%fd1074, [%rd13];
	ld.global.u32 	%r2869, [%rd8+228];
	add.s32 	%r2870, %r2869, -1;
	ld.global.u32 	%r2871, [%rd8+204];
	ld.global.u32 	%r2872, [%rd8+232];
	mad.lo.s32 	%r2873, %r2870, %r2871, %r7;
	add.s32 	%r2874, %r2873, %r2872;
	mul.wide.s32 	%rd722, %r2874, 8;
	add.s64 	%rd723, %rd2, %rd722;
	st.global.f64 	[%rd723], %fd1074;
$L__BB2_354:
	ld.global.u32 	%r588, [%rd8+228];
	ld.global.u32 	%r7001, [%rd8+232];
	min.s32 	%r2876, %r588, %r7001;
	setp.lt.s32 	%p292, %r2876, 2;
	ld.global.u32 	%r7000, [%rd8+204];
	@%p292 bra 	$L__BB2_409;
	add.s32 	%r591, %r588, -1;
	add.s32 	%r592, %r8, %r7001;
	mad.lo.s32 	%r2877, %r7000, %r591, %r592;
	mul.wide.s32 	%rd724, %r2877, 8;
	add.s64 	%rd725, %rd2, %rd724;
	ld.global.f64 	%fd3577, [%rd725];
	st.global.f64 	[%rd9+10072], %fd3577;
	ld.global.u32 	%r2878, [%rd10];
	add.s32 	%r593, %r592, -625;
	mad.lo.s32 	%r2879, %r2878, %r591, %r593;
	mul.wide.s32 	%rd726, %r2879, 8;
	add.s64 	%rd727, %rd2, %rd726;
	ld.global.f64 	%fd3576, [%rd727];
	st.global.f64 	[%rd9+10088], %fd3576;
	add.f64 	%fd1075, %fd3576, 0d4069000000000000;
	add.f64 	%fd1076, %fd3577, 0dC016CCCCCCCCCCCD;
	ld.global.f64 	%fd47, [%rd9+10016];
	add.f64 	%fd1077, %fd1076, %fd47;
	div.rn.f64 	%fd48, %fd1075, %fd1077;
	st.global.f64 	[%rd9+10056], %fd48;
	add.s32 	%r594, %r588, -2;
	ld.global.u32 	%r2880, [%rd10];
	add.s32 	%r595, %r592, -626;
	mad.lo.s32 	%r2881, %r2880, %r594, %r595;
	mul.wide.s32 	%rd728, %r2881, 8;
	add.s64 	%rd729, %rd2, %rd728;
	ld.global.f64 	%fd1078, [%rd729];
	abs.f64 	%fd1079, %fd1078;
	setp.geu.f64 	%p293, %fd1079, 0d41CDCD64FF800000;
	@%p293 bra 	$L__BB2_359;
	cvt.u64.u32 	%rd732, %r588;
	add.s64 	%rd63, %rd11, %rd732;
	add.s32 	%r2882, %r9, %r7001;
	cvt.s64.s32 	%rd733, %r2882;
	add.s64 	%rd64, %rd1, %rd733;
	ld.global.s8 	%r2883, [%rd64+1];
	ld.global.u8 	%r2884, [%rd63];
	ld.global.u8 	%r2885, [%rd63+-1];
	prmt.b32 	%r2886, %r2885, %r2884, 0x3340U;
	ld.global.u8 	%r2887, [%rd64];
	prmt.b32 	%r2888, %r2887, 0, 0x3340U;
	prmt.b32 	%r2889, %r2886, %r2888, 0x5410U;
	mov.b32 	%r2890, 334205;
	dp4a.s32.u32 	%r2891, %r2889, %r2890, %r2883;
	mul.wide.s32 	%rd734, %r2891, 8;
	mov.u64 	%rd735, parameter;
	add.s64 	%rd736, %rd735, %rd734;
	ld.const.f64 	%fd49, [%rd736+5000];
	st.global.f64 	[%rd9+10104], %fd49;
	abs.f64 	%fd1082, %fd49;
	setp.lt.f64 	%p294, %fd1082, 0d41CDCD64FF800000;
	@%p294 bra 	$L__BB2_358;
	ld.global.f64 	%fd3574, [%rd9+10096];
	ld.global.f64 	%fd3573, [%rd9+10080];
	bra.uni 	$L__BB2_360;
$L__BB2_358:
	ld.global.u32 	%r2892, [%rd10];
	mad.lo.s32 	%r2893, %r2892, %r594, %r595;
	mul.wide.s32 	%rd737, %r2893, 8;
	add.s64 	%rd738, %rd2, %rd737;
	ld.global.f64 	%fd1083, [%rd738];
	add.f64 	%fd3574, %fd1083, %fd49;
	st.global.f64 	[%rd9+10096], %fd3574;
	ld.global.s8 	%r2894, [%rd64+1];
	ld.global.u8 	%r2895, [%rd63];
	ld.global.u8 	%r2896, [%rd63+-1];
	prmt.b32 	%r2897, %r2896, %r2895, 0x3340U;
	ld.global.u8 	%r2898, [%rd64];
	prmt.b32 	%r2899, %r2898, 0, 0x3340U;
	prmt.b32 	%r2900, %r2897, %r2899, 0x5410U;
	mov.b32 	%r2901, 334205;
	dp4a.s32.u32 	%r2902, %r2900, %r2901, %r2894;
	mul.wide.s32 	%rd739, %r2902, 8;
	mov.u64 	%rd740, parameter;
	add.s64 	%rd741, %rd740, %rd739;
	ld.const.f64 	%fd1084, [%rd741];
	st.global.f64 	[%rd9+10104], %fd1084;
	ld.global.u32 	%r2903, [%rd10];
	mad.lo.s32 	%r2904, %r2903, %r594, %r592;
	add.s32 	%r2905, %r2904, -1;
	mul.wide.s32 	%rd742, %r2905, 8;
	add.s64 	%rd743, %rd2, %rd742;
	ld.global.f64 	%fd1085, [%rd743];
	add.f64 	%fd3573, %fd1085, %fd1084;
	st.global.f64 	[%rd9+10080], %fd3573;
	bra.uni 	$L__BB2_360;
$L__BB2_359:
	mov.b64 	%rd730, -4616189618054758400;
	st.global.u64 	[%rd9+10080], %rd730;
	mov.b64 	%rd731, 9218868437227405312;
	st.global.u64 	[%rd9+10096], %rd731;
	mov.f64 	%fd3574, 0d7FF0000000000000;
	mov.f64 	%fd3573, 0dBFF0000000000000;
$L__BB2_360:
	add.f64 	%fd1086, %fd3574, 0d4069000000000000;
	add.f64 	%fd1087, %fd3573, 0dC016CCCCCCCCCCCD;
	add.f64 	%fd1088, %fd1087, %fd47;
	div.rn.f64 	%fd56, %fd1086, %fd1088;
	st.global.f64 	[%rd15], %fd56;
	setp.geu.f64 	%p295, %fd3573, 0dC0A3880000000000;
	@%p295 bra 	$L__BB2_362;
	mov.b64 	%rd744, -4564063970805153792;
	st.global.u64 	[%rd9+10080], %rd744;
	mov.b64 	%rd745, 0;
	st.global.u64 	[%rd9+10096], %rd745;
	mov.f64 	%fd3573, 0dC0A9300000000000;
$L__BB2_362:
	setp.geu.f64 	%p296, %fd3577, 0dC0A3880000000000;
	@%p296 bra 	$L__BB2_364;
	mov.b64 	%rd746, -4564063970805153792;
	st.global.u64 	[%rd9+10072], %rd746;
	mov.b64 	%rd747, 0;
	st.global.u64 	[%rd9+10088], %rd747;
	mov.f64 	%fd3577, 0dC0A9300000000000;
	mov.f64 	%fd3576, 0d0000000000000000;
$L__BB2_364:
	setp.gt.f64 	%p297, %fd56, %fd48;
	@%p297 bra 	$L__BB2_366;
	setp.leu.f64 	%p298, %fd3577, 0d0000000000000000;
	setp.leu.f64 	%p299, %fd3576, 0d0000000000000000;
	or.pred  	%p300, %p298, %p299;
	@%p300 bra 	$L__BB2_367;
$L__BB2_366:
	ld.global.u32 	%r2910, [%rd10];
	mad.lo.s32 	%r2911, %r2910, %r591, %r592;
	mul.wide.s32 	%rd752, %r2911, 8;
	add.s64 	%rd753, %rd2, %rd752;
	st.global.f64 	[%rd753], %fd3573;
	ld.global.f64 	%fd1093, [%rd9+10096];
	ld.global.u32 	%r2912, [%rd10];
	mad.lo.s32 	%r2913, %r2912, %r591, %r593;
	mul.wide.s32 	%rd754, %r2913, 8;
	add.s64 	%rd755, %rd2, %rd754;
	st.global.f64 	[%rd755], %fd1093;
	bra.uni 	$L__BB2_369;
$L__BB2_367:
	setp.ltu.f64 	%p301, %fd48, %fd56;
	@%p301 bra 	$L__BB2_369;
	ld.global.u32 	%r2906, [%rd10];
	mad.lo.s32 	%r2907, %r2906, %r591, %r592;
	mul.wide.s32 	%rd748, %r2907, 8;
	add.s64 	%rd749, %rd2, %rd748;
	st.global.f64 	[%rd749], %fd3577;
	ld.global.f64 	%fd1092, [%rd9+10088];
	ld.global.u32 	%r2908, [%rd10];
	mad.lo.s32 	%r2909, %r2908, %r591, %r593;
	mul.wide.s32 	%rd750, %r2909, 8;
	add.s64 	%rd751, %rd2, %rd750;
	st.global.f64 	[%rd751], %fd1092;
$L__BB2_369:
	mov.b32 	%r6999, 3;
	st.global.u32 	[%rd8+216], %r6999;
$L__BB2_370:
	ld.global.u32 	%r2915, [%rd8+232];
	sub.s32 	%r2916, %r2915, %r6999;
	add.s32 	%r6995, %r2916, 1;
	st.global.u32 	[%rd8+224], %r6995;
	setp.lt.u32 	%p302, %r2916, 2147483647;
	@%p302 bra 	$L__BB2_372;
	ld.global.u32 	%r2919, [%rd8+228];
	add.s32 	%r2920, %r2919, %r6995;
	add.s32 	%r6997, %r2920, -2;
	st.global.u32 	[%rd8+220], %r6997;
	mov.b32 	%r6995, 1;
	st.global.u32 	[%rd8+224], %r6995;
	bra.uni 	$L__BB2_373;
$L__BB2_372:
	ld.global.u32 	%r2917, [%rd8+228];
	add.s32 	%r6997, %r2917, -1;
	st.global.u32 	[%rd8+220], %r6997;
$L__BB2_373:
	setp.lt.s32 	%p303, %r6997, 1;
	@%p303 bra 	$L__BB2_407;
$L__BB2_374:
	ld.global.u32 	%r2921, [%rd8+232];
	setp.ge.s32 	%p304, %r6995, %r2921;
	@%p304 bra 	$L__BB2_406;
	add.s32 	%r2922, %r6997, -1;
	ld.global.u32 	%r2923, [%rd10];
	mad.lo.s32 	%r2924, %r2922, %r2923, %r7;
	add.s32 	%r2925, %r2924, %r6995;
	mul.wide.s32 	%rd756, %r2925, 8;
	add.s64 	%rd757, %rd2, %rd756;
	ld.global.f64 	%fd1094, [%rd757];
	abs.f64 	%fd1095, %fd1094;
	setp.geu.f64 	%p305, %fd1095, 0d41CDCD64FF800000;
	@%p305 bra 	$L__BB2_405;
	mov.b64 	%rd758, -4616189618054758400;
	st.global.u64 	[%rd12], %rd758;
	mov.b64 	%rd759, 9218868437227405312;
	st.global.u64 	[%rd13], %rd759;
	ld.global.u32 	%r604, [%rd8+220];
	ld.global.u32 	%r605, [%rd8+224];
	ld.global.u32 	%r606, [%rd8+228];
	ld.global.u32 	%r607, [%rd8+232];
	mov.b64 	%rd760, -4564063970805153792;
	st.global.u64 	[%rd17], %rd760;
	mov.b64 	%rd761, 0;
	st.global.u64 	[%rd16], %rd761;
	not.b32 	%r2926, %r604;
	add.s32 	%r608, %r606, %r2926;
	st.global.u32 	[%rd8+236], %r608;
	not.b32 	%r2927, %r605;
	add.s32 	%r2928, %r607, %r2927;
	st.global.u32 	[%rd8+240], %r2928;
	add.s32 	%r2929, %r2928, %r608;
	add.s32 	%r610, %r2929, -1;
	st.global.u32 	[%rd8+244], %r610;
	setp.eq.s32 	%p306, %r608, 0;
	setp.gt.s32 	%p307, %r2928, 0;
	and.pred  	%p308, %p306, %p307;
	@%p308 bra 	$L__BB2_378;
	setp.ne.s32 	%p309, %r2928, 0;
	setp.lt.s32 	%p310, %r608, 1;
	or.pred  	%p311, %p309, %p310;
	@%p311 bra 	$L__BB2_391;
$L__BB2_378:
	setp.ne.s32 	%p321, %r2928, 1;
	setp.ne.s32 	%p322, %r608, 1;
	and.pred  	%p323, %p321, %p322;
	@%p323 bra 	$L__BB2_387;
	setp.eq.s32 	%p326, %r2928, 1;
	and.pred  	%p328, %p326, %p306;
	@%p328 bra 	$L__BB2_382;
	setp.eq.s32 	%p329, %r608, 1;
	setp.eq.s32 	%p330, %r2928, 0;
	and.pred  	%p331, %p330, %p329;
	@%p331 bra 	$L__BB2_382;
	ld.global.f64 	%fd3579, [%rd16];
	ld.global.f64 	%fd3578, [%rd17];
	bra.uni 	$L__BB2_383;
$L__BB2_382:
	mul.wide.s32 	%rd857, %r610, 8;
	mov.u64 	%rd858, parameter;
	add.s64 	%rd859, %rd858, %rd857;
	ld.const.f64 	%fd1173, [%rd859+25200];
	cvt.s64.s32 	%rd860, %r604;
	add.s64 	%rd861, %rd11, %rd860;
	cvt.s64.s32 	%rd862, %r606;
	add.s64 	%rd863, %rd11, %rd862;
	cvt.s64.s32 	%rd864, %r605;
	add.s64 	%rd865, %rd11, %rd864;
	cvt.s64.s32 	%rd866, %r607;
	add.s64 	%rd867, %rd11, %rd866;
	ld.global.s8 	%r3041, [%rd867+27];
	ld.global.u8 	%r3042, [%rd863];
	ld.global.u8 	%r3043, [%rd861];
	prmt.b32 	%r3044, %r3043, %r3042, 0x3340U;
	ld.global.u8 	%r3045, [%rd865+27];
	prmt.b32 	%r3046, %r3045, 0, 0x3340U;
	prmt.b32 	%r3047, %r3044, %r3046, 0x5410U;
	mov.b32 	%r3048, 334205;
	dp4a.s32.u32 	%r3049, %r3047, %r3048, %r3041;
	mul.wide.s32 	%rd868, %r3049, 8;
	add.s64 	%rd869, %rd858, %rd868;
	ld.const.f64 	%fd1174, [%rd869+5000];
	add.f64 	%fd3579, %fd1173, %fd1174;
	st.global.f64 	[%rd16], %fd3579;
	ld.global.u32 	%r3050, [%rd8+244];
	mul.wide.s32 	%rd870, %r3050, 8;
	add.s64 	%rd871, %rd858, %rd870;
	ld.const.f64 	%fd1175, [%rd871+24480];
	ld.global.s8 	%r3051, [%rd867+27];
	ld.global.u8 	%r3052, [%rd861];
	ld.global.u8 	%r3053, [%rd863];
	prmt.b32 	%r3054, %r3053, %r3052, 0x3340U;
	ld.global.u8 	%r3055, [%rd865+27];
	prmt.b32 	%r3056, %r3055, 0, 0x3340U;
	prmt.b32 	%r3057, %r3054, %r3056, 0x5410U;
	mov.b32 	%r3058, 359705;
	dp4a.s32.u32 	%r3059, %r3057, %r3058, %r3051;
	mul.wide.s32 	%rd872, %r3059, 8;
	add.s64 	%rd873, %rd858, %rd872;
	ld.const.f64 	%fd1176, [%rd873];
	add.f64 	%fd3578, %fd1175, %fd1176;
	st.global.f64 	[%rd17], %fd3578;
$L__BB2_383:
	add.s32 	%r3060, %r604, -1;
	ld.global.u32 	%r3061, [%rd10];
	add.s32 	%r3062, %r7, %r605;
	mad.lo.s32 	%r3063, %r3061, %r3060, %r3062;
	mul.wide.s32 	%rd874, %r3063, 8;
	add.s64 	%rd875, %rd2, %rd874;
	ld.global.f64 	%fd1177, [%rd875];
	add.f64 	%fd3581, %fd1177, %fd3579;
	st.global.f64 	[%rd16], %fd3581;
	ld.global.u32 	%r3064, [%rd10];
	mad.lo.s32 	%r3065, %r3064, %r3060, %r3062;
	add.s32 	%r3066, %r3065, 625;
	mul.wide.s32 	%rd876, %r3066, 8;
	add.s64 	%rd877, %rd2, %rd876;
	ld.global.f64 	%fd1178, [%rd877];
	add.f64 	%fd3580, %fd1178, %fd3578;
	st.global.f64 	[%rd17], %fd3580;
	abs.f64 	%fd1179, %fd3581;
	setp.leu.f64 	%p332, %fd1179, 0d41CDCD64FF800000;
	@%p332 bra 	$L__BB2_385;
	mov.b64 	%rd878, 9218868437227405312;
	st.global.u64 	[%rd16], %rd878;
	mov.b64 	%rd879, -4616189618054758400;
	st.global.u64 	[%rd17], %rd879;
	mov.f64 	%fd3581, 0d7FF0000000000000;
	mov.f64 	%fd3580, 0dBFF0000000000000;
$L__BB2_385:
	add.f64 	%fd1182, %fd3581, 0d4069000000000000;
	add.f64 	%fd1183, %fd3580, 0dC016CCCCCCCCCCCD;
	ld.global.f64 	%fd1184, [%rd9+10016];
	add.f64 	%fd1185, %fd1183, %fd1184;
	div.rn.f64 	%fd1186, %fd1182, %fd1185;
	st.global.f64 	[%rd9+10056], %fd1186;
	add.s32 	%r3067, %r606, -1;
	ld.global.u32 	%r3068, [%rd10];
	add.s32 	%r3069, %r7, %r607;
	mad.lo.s32 	%r3070, %r3068, %r3067, %r3069;
	mul.wide.s32 	%rd880, %r3070, 8;
	add.s64 	%rd881, %rd2, %rd880;
	ld.global.f64 	%fd1187, [%rd881];
	add.f64 	%fd1188, %fd1187, 0d4069000000000000;
	ld.global.f64 	%fd1189, [%rd881+5000];
	add.f64 	%fd1190, %fd1189, 0dC016CCCCCCCCCCCD;
	add.f64 	%fd1191, %fd1190, %fd1184;
	div.rn.f64 	%fd1192, %fd1188, %fd1191;
	st.global.f64 	[%rd9+10064], %fd1192;
	setp.leu.f64 	%p333, %fd1186, %fd1192;
	@%p333 bra 	$L__BB2_400;
	st.global.f64 	[%rd12], %fd3580;
	st.global.f64 	[%rd13], %fd3581;
	bra.uni 	$L__BB2_400;
$L__BB2_387:
	mul.wide.s32 	%rd816, %r610, 8;
	mov.u64 	%rd817, parameter;
	add.s64 	%rd818, %rd817, %rd816;
	ld.const.f64 	%fd1147, [%rd818+25200];
	cvt.s64.s32 	%rd819, %r604;
	add.s64 	%rd820, %rd11, %rd819;
	ld.global.s8 	%r3025, [%rd820];
	mul.wide.s32 	%rd821, %r3025, 5;
	cvt.s64.s32 	%rd822, %r605;
	add.s64 	%rd823, %rd11, %rd822;
	ld.global.s8 	%rd824, [%rd823+27];
	add.s64 	%rd825, %rd821, %rd824;
	shl.b64 	%rd826, %rd825, 3;
	add.s64 	%rd827, %rd817, %rd826;
	ld.const.f64 	%fd1148, [%rd827+45640];
	add.f64 	%fd1149, %fd1147, %fd1148;
	cvt.s64.s32 	%rd828, %r606;
	add.s64 	%rd829, %rd11, %rd828;
	ld.global.s8 	%r3026, [%rd829];
	mul.wide.s32 	%rd830, %r3026, 5;
	cvt.s64.s32 	%rd831, %r607;
	add.s64 	%rd832, %rd11, %rd831;
	ld.global.s8 	%rd833, [%rd832+27];
	add.s64 	%rd834, %rd830, %rd833;
	shl.b64 	%rd835, %rd834, 3;
	add.s64 	%rd836, %rd817, %rd835;
	ld.const.f64 	%fd1150, [%rd836+45640];
	add.f64 	%fd1151, %fd1149, %fd1150;
	st.global.f64 	[%rd16], %fd1151;
	add.s32 	%r3027, %r604, -1;
	ld.global.u32 	%r3028, [%rd8+204];
	add.s32 	%r3029, %r7, %r605;
	mad.lo.s32 	%r3030, %r3028, %r3027, %r3029;
	mul.wide.s32 	%rd837, %r3030, 8;
	add.s64 	%rd838, %rd2, %rd837;
	ld.global.f64 	%fd1152, [%rd838];
	add.f64 	%fd3583, %fd1152, %fd1151;
	st.global.f64 	[%rd16], %fd3583;
	ld.global.u32 	%r3031, [%rd8+244];
	mul.wide.s32 	%rd839, %r3031, 8;
	add.s64 	%rd840, %rd817, %rd839;
	ld.const.f64 	%fd1153, [%rd840+24480];
	ld.global.s8 	%r3032, [%rd820];
	mul.wide.s32 	%rd841, %r3032, 5;
	ld.global.s8 	%rd842, [%rd823+27];
	add.s64 	%rd843, %rd841, %rd842;
	shl.b64 	%rd844, %rd843, 3;
	add.s64 	%rd845, %rd817, %rd844;
	ld.const.f64 	%fd1154, [%rd845+45440];
	add.f64 	%fd1155, %fd1153, %fd1154;
	ld.global.s8 	%r3033, [%rd829];
	mul.wide.s32 	%rd846, %r3033, 5;
	ld.global.s8 	%rd847, [%rd832+27];
	add.s64 	%rd848, %rd846, %rd847;
	shl.b64 	%rd849, %rd848, 3;
	add.s64 	%rd850, %rd817, %rd849;
	ld.const.f64 	%fd1156, [%rd850+45440];
	add.f64 	%fd1157, %fd1155, %fd1156;
	st.global.f64 	[%rd17], %fd1157;
	ld.global.u32 	%r3034, [%rd8+204];
	mad.lo.s32 	%r3035, %r3034, %r3027, %r3029;
	add.s32 	%r3036, %r3035, 625;
	mul.wide.s32 	%rd851, %r3036, 8;
	add.s64 	%rd852, %rd2, %rd851;
	ld.global.f64 	%fd1158, [%rd852];
	add.f64 	%fd3582, %fd1158, %fd1157;
	st.global.f64 	[%rd17], %fd3582;
	abs.f64 	%fd1159, %fd3583;
	setp.leu.f64 	%p324, %fd1159, 0d41CDCD64FF800000;
	@%p324 bra 	$L__BB2_389;
	mov.b64 	%rd853, 9218868437227405312;
	st.global.u64 	[%rd16], %rd853;
	mov.b64 	%rd854, -4616189618054758400;
	st.global.u64 	[%rd17], %rd854;
	mov.f64 	%fd3583, 0d7FF0000000000000;
	mov.f64 	%fd3582, 0dBFF0000000000000;
$L__BB2_389:
	add.f64 	%fd1162, %fd3583, 0d4069000000000000;
	add.f64 	%fd1163, %fd3582, 0dC016CCCCCCCCCCCD;
	ld.global.f64 	%fd1164, [%rd9+10016];
	add.f64 	%fd1165, %fd1163, %fd1164;
	div.rn.f64 	%fd1166, %fd1162, %fd1165;
	st.global.f64 	[%rd9+10056], %fd1166;
	add.s32 	%r3037, %r606, -1;
	ld.global.u32 	%r3038, [%rd10];
	add.s32 	%r3039, %r7, %r607;
	mad.lo.s32 	%r3040, %r3038, %r3037, %r3039;
	mul.wide.s32 	%rd855, %r3040, 8;
	add.s64 	%rd856, %rd2, %rd855;
	ld.global.f64 	%fd1167, [%rd856];
	add.f64 	%fd1168, %fd1167, 0d4069000000000000;
	ld.global.f64 	%fd1169, [%rd856+5000];
	add.f64 	%fd1170, %fd1169, 0dC016CCCCCCCCCCCD;
	add.f64 	%fd1171, %fd1170, %fd1164;
	div.rn.f64 	%fd1172, %fd1168, %fd1171;
	st.global.f64 	[%rd9+10064], %fd1172;
	setp.leu.f64 	%p325, %fd1166, %fd1172;
	@%p325 bra 	$L__BB2_400;
	st.global.f64 	[%rd12], %fd3582;
	st.global.f64 	[%rd13], %fd3583;
	bra.uni 	$L__BB2_400;
$L__BB2_391:
	setp.ne.s32 	%p312, %r608, 1;
	setp.ne.s32 	%p313, %r2928, 1;
	or.pred  	%p314, %p312, %p313;
	@%p314 bra 	$L__BB2_396;
	cvt.s64.s32 	%rd791, %r604;
	add.s64 	%rd792, %rd11, %rd791;
	cvt.s64.s32 	%rd793, %r605;
	add.s64 	%rd794, %rd11, %rd793;
	ld.global.s8 	%r2980, [%rd794+28];
	ld.global.u8 	%r2981, [%rd792+1];
	ld.global.u8 	%r2982, [%rd792];
	prmt.b32 	%r2983, %r2982, %r2981, 0x3340U;
	ld.global.u8 	%r2984, [%rd794+27];
	prmt.b32 	%r2985, %r2984, 0, 0x3340U;
	prmt.b32 	%r2986, %r2983, %r2985, 0x5410U;
	mov.b32 	%r2987, 334205;
	dp4a.s32.u32 	%r2988, %r2986, %r2987, %r2980;
	mul.wide.s32 	%rd795, %r2988, 8;
	mov.u64 	%rd796, parameter;
	add.s64 	%rd797, %rd796, %rd795;
	ld.const.f64 	%fd1124, [%rd797+10000];
	cvt.s64.s32 	%rd798, %r607;
	add.s64 	%rd799, %rd11, %rd798;
	cvt.s64.s32 	%rd800, %r606;
	add.s64 	%rd801, %rd11, %rd800;
	ld.global.s8 	%r2989, [%rd801+-1];
	ld.global.u8 	%r2990, [%rd799+27];
	ld.global.u8 	%r2991, [%rd799+26];
	prmt.b32 	%r2992, %r2991, %r2990, 0x3340U;
	ld.global.u8 	%r2993, [%rd801];
	prmt.b32 	%r2994, %r2993, 0, 0x3340U;
	prmt.b32 	%r2995, %r2992, %r2994, 0x5410U;
	mov.b32 	%r2996, 359705;
	dp4a.s32.u32 	%r2997, %r2995, %r2996, %r2989;
	mul.wide.s32 	%rd802, %r2997, 8;
	add.s64 	%rd803, %rd796, %rd802;
	ld.const.f64 	%fd1125, [%rd803+10000];
	add.f64 	%fd1126, %fd1124, %fd1125;
	st.global.f64 	[%rd17], %fd1126;
	add.s32 	%r2998, %r604, -1;
	ld.global.u32 	%r2999, [%rd10];
	add.s32 	%r3000, %r8, %r605;
	mad.lo.s32 	%r3001, %r2999, %r2998, %r3000;
	mul.wide.s32 	%rd804, %r3001, 8;
	add.s64 	%rd805, %rd2, %rd804;
	ld.global.f64 	%fd1127, [%rd805];
	add.f64 	%fd3584, %fd1127, %fd1126;
	st.global.f64 	[%rd17], %fd3584;
	ld.global.s8 	%r3002, [%rd794+28];
	ld.global.u8 	%r3003, [%rd792+1];
	ld.global.u8 	%r3004, [%rd792];
	prmt.b32 	%r3005, %r3004, %r3003, 0x3340U;
	ld.global.u8 	%r3006, [%rd794+27];
	prmt.b32 	%r3007, %r3006, 0, 0x3340U;
	prmt.b32 	%r3008, %r3005, %r3007, 0x5410U;
	dp4a.s32.u32 	%r3009, %r3008, %r2987, %r3002;
	mul.wide.s32 	%rd806, %r3009, 8;
	add.s64 	%rd807, %rd796, %rd806;
	ld.const.f64 	%fd1128, [%rd807+15000];
	ld.global.s8 	%r3010, [%rd801+-1];
	ld.global.u8 	%r3011, [%rd799+27];
	ld.global.u8 	%r3012, [%rd799+26];
	prmt.b32 	%r3013, %r3012, %r3011, 0x3340U;
	ld.global.u8 	%r3014, [%rd801];
	prmt.b32 	%r3015, %r3014, 0, 0x3340U;
	prmt.b32 	%r3016, %r3013, %r3015, 0x5410U;
	dp4a.s32.u32 	%r3017, %r3016, %r2996, %r3010;
	mul.wide.s32 	%rd808, %r3017, 8;
	add.s64 	%rd809, %rd796, %rd808;
	ld.const.f64 	%fd1129, [%rd809+15000];
	add.f64 	%fd1130, %fd1128, %fd1129;
	st.global.f64 	[%rd16], %fd1130;
	ld.global.u32 	%r3018, [%rd10];
	mad.lo.s32 	%r3019, %r3018, %r2998, %r3000;
	add.s32 	%r3020, %r3019, -625;
	mul.wide.s32 	%rd810, %r3020, 8;
	add.s64 	%rd811, %rd2, %rd810;
	ld.global.f64 	%fd1131, [%rd811];
	add.f64 	%fd3585, %fd1131, %fd1130;
	st.global.f64 	[%rd16], %fd3585;
	abs.f64 	%fd1132, %fd3585;
	setp.leu.f64 	%p317, %fd1132, 0d41CDCD64FF800000;
	@%p317 bra 	$L__BB2_394;
	mov.b64 	%rd812, 9218868437227405312;
	st.global.u64 	[%rd16], %rd812;
	mov.b64 	%rd813, -4616189618054758400;
	st.global.u64 	[%rd17], %rd813;
	mov.f64 	%fd3585, 0d7FF0000000000000;
	mov.f64 	%fd3584, 0dBFF0000000000000;
$L__BB2_394:
	add.f64 	%fd1135, %fd3585, 0d4069000000000000;
	add.f64 	%fd1136, %fd3584, 0dC016CCCCCCCCCCCD;
	ld.global.f64 	%fd1137, [%rd9+10016];
	add.f64 	%fd1138, %fd1136, %fd1137;
	div.rn.f64 	%fd1139, %fd1135, %fd1138;
	st.global.f64 	[%rd9+10056], %fd1139;
	add.s32 	%r3021, %r606, -1;
	ld.global.u32 	%r3022, [%rd10];
	add.s32 	%r3023, %r7, %r607;
	mad.lo.s32 	%r3024, %r3022, %r3021, %r3023;
	mul.wide.s32 	%rd814, %r3024, 8;
	add.s64 	%rd815, %rd2, %rd814;
	ld.global.f64 	%fd1140, [%rd815];
	add.f64 	%fd1141, %fd1140, 0d4069000000000000;
	ld.global.f64 	%fd1142, [%rd815+5000];
	add.f64 	%fd1143, %fd1142, 0dC016CCCCCCCCCCCD;
	add.f64 	%fd1144, %fd1143, %fd1137;
	div.rn.f64 	%fd1145, %fd1141, %fd1144;
	st.global.f64 	[%rd9+10064], %fd1145;
	sub.f64 	%fd1146, %fd1139, %fd1145;
	setp.ltu.f64 	%p318, %fd1146, 0d3EB0C6F7A0B5ED8D;
	setp.leu.f64 	%p319, %fd1139, %fd1145;
	or.pred  	%p320, %p318, %p319;
	@%p320 bra 	$L__BB2_400;
	st.global.f64 	[%rd12], %fd3584;
	st.global.f64 	[%rd13], %fd3585;
	bra.uni 	$L__BB2_400;
$L__BB2_396:
	mul.wide.s32 	%rd762, %r610, 8;
	mov.u64 	%rd763, parameter;
	add.s64 	%rd764, %rd763, %rd762;
	ld.const.f64 	%fd1096, [%rd764+24960];
	cvt.s64.s32 	%rd765, %r604;
	add.s64 	%rd766, %rd11, %rd765;
	cvt.s64.s32 	%rd767, %r605;
	add.s64 	%rd768, %rd11, %rd767;
	ld.global.s8 	%r2930, [%rd768+28];
	ld.global.u8 	%r2931, [%rd766+1];
	ld.global.u8 	%r2932, [%rd766];
	prmt.b32 	%r2933, %r2932, %r2931, 0x3340U;
	ld.global.u8 	%r2934, [%rd768+27];
	prmt.b32 	%r2935, %r2934, 0, 0x3340U;
	prmt.b32 	%r2936, %r2933, %r2935, 0x5410U;
	mov.b32 	%r2937, 334205;
	dp4a.s32.u32 	%r2938, %r2936, %r2937, %r2930;
	mul.wide.s32 	%rd769, %r2938, 8;
	add.s64 	%rd770, %rd763, %rd769;
	ld.const.f64 	%fd1097, [%rd770+30440];
	add.f64 	%fd1098, %fd1096, %fd1097;
	cvt.s64.s32 	%rd771, %r607;
	add.s64 	%rd772, %rd11, %rd771;
	cvt.s64.s32 	%rd773, %r606;
	add.s64 	%rd774, %rd11, %rd773;
	ld.global.s8 	%r2939, [%rd774+-1];
	ld.global.u8 	%r2940, [%rd772+27];
	ld.global.u8 	%r2941, [%rd772+26];
	prmt.b32 	%r2942, %r2941, %r2940, 0x3340U;
	ld.global.u8 	%r2943, [%rd774];
	prmt.b32 	%r2944, %r2943, 0, 0x3340U;
	prmt.b32 	%r2945, %r2942, %r2944, 0x5410U;
	mov.b32 	%r2946, 359705;
	dp4a.s32.u32 	%r2947, %r2945, %r2946, %r2939;
	mul.wide.s32 	%rd775, %r2947, 8;
	add.s64 	%rd776, %rd763, %rd775;
	ld.const.f64 	%fd1099, [%rd776+30440];
	add.f64 	%fd1100, %fd1098, %fd1099;
	st.global.f64 	[%rd16], %fd1100;
	add.s32 	%r2948, %r604, -1;
	ld.global.u32 	%r2949, [%rd8+204];
	add.s32 	%r2950, %r7, %r605;
	mad.lo.s32 	%r2951, %r2949, %r2948, %r2950;
	mul.wide.s32 	%rd777, %r2951, 8;
	add.s64 	%rd778, %rd2, %rd777;
	ld.global.f64 	%fd1101, [%rd778];
	add.f64 	%fd3587, %fd1101, %fd1100;
	st.global.f64 	[%rd16], %fd3587;
	ld.global.u32 	%r2952, [%rd8+244];
	mul.wide.s32 	%rd779, %r2952, 8;
	add.s64 	%rd780, %rd763, %rd779;
	ld.const.f64 	%fd1102, [%rd780+24240];
	ld.global.s8 	%r2953, [%rd768+28];
	ld.global.u8 	%r2954, [%rd766+1];
	ld.global.u8 	%r2955, [%rd766];
	prmt.b32 	%r2956, %r2955, %r2954, 0x3340U;
	ld.global.u8 	%r2957, [%rd768+27];
	prmt.b32 	%r2958, %r2957, 0, 0x3340U;
	prmt.b32 	%r2959, %r2956, %r2958, 0x5410U;
	dp4a.s32.u32 	%r2960, %r2959, %r2937, %r2953;
	mul.wide.s32 	%rd781, %r2960, 8;
	add.s64 	%rd782, %rd763, %rd781;
	ld.const.f64 	%fd1103, [%rd782+25440];
	add.f64 	%fd1104, %fd1102, %fd1103;
	ld.global.s8 	%r2961, [%rd774+-1];
	ld.global.u8 	%r2962, [%rd772+27];
	ld.global.u8 	%r2963, [%rd772+26];
	prmt.b32 	%r2964, %r2963, %r2962, 0x3340U;
	ld.global.u8 	%r2965, [%rd774];
	prmt.b32 	%r2966, %r2965, 0, 0x3340U;
	prmt.b32 	%r2967, %r2964, %r2966, 0x5410U;
	dp4a.s32.u32 	%r2968, %r2967, %r2946, %r2961;
	mul.wide.s32 	%rd783, %r2968, 8;
	add.s64 	%rd784, %rd763, %rd783;
	ld.const.f64 	%fd1105, [%rd784+25440];
	add.f64 	%fd1106, %fd1104, %fd1105;
	ld.global.u32 	%r2969, [%rd8+236];
	ld.global.u32 	%r2970, [%rd8+240];
	sub.s32 	%r2971, %r2969, %r2970;
	abs.s32 	%r2972, %r2971;
	cvt.rn.f64.s32 	%fd1107, %r2972;
	fma.rn.f64 	%fd1108, %fd1107, 0dBFEEF3E864B31D04, %fd1106;
	st.global.f64 	[%rd17], %fd1108;
	ld.global.u32 	%r2973, [%rd8+204];
	mad.lo.s32 	%r2974, %r2973, %r2948, %r2950;
	add.s32 	%r2975, %r2974, 625;
	mul.wide.s32 	%rd785, %r2975, 8;
	add.s64 	%rd786, %rd2, %rd785;
	ld.global.f64 	%fd1109, [%rd786];
	add.f64 	%fd3586, %fd1109, %fd1108;
	st.global.f64 	[%rd17], %fd3586;
	abs.f64 	%fd1110, %fd3587;
	setp.leu.f64 	%p315, %fd1110, 0d41CDCD64FF800000;
	@%p315 bra 	$L__BB2_398;
	mov.b64 	%rd787, 9218868437227405312;
	st.global.u64 	[%rd16], %rd787;
	mov.b64 	%rd788, -4616189618054758400;
	st.global.u64 	[%rd17], %rd788;
	mov.f64 	%fd3587, 0d7FF0000000000000;
	mov.f64 	%fd3586, 0dBFF0000000000000;
$L__BB2_398:
	add.f64 	%fd1113, %fd3587, 0d4069000000000000;
	add.f64 	%fd1114, %fd3586, 0dC016CCCCCCCCCCCD;
	ld.global.f64 	%fd1115, [%rd9+10016];
	add.f64 	%fd1116, %fd1114, %fd1115;
	div.rn.f64 	%fd1117, %fd1113, %fd1116;
	st.global.f64 	[%rd9+10056], %fd1117;
	add.s32 	%r2976, %r606, -1;
	ld.global.u32 	%r2977, [%rd10];
	add.s32 	%r2978, %r7, %r607;
	mad.lo.s32 	%r2979, %r2977, %r2976, %r2978;
	mul.wide.s32 	%rd789, %r2979, 8;
	add.s64 	%rd790, %rd2, %rd789;
	ld.global.f64 	%fd1118, [%rd790];
	add.f64 	%fd1119, %fd1118, 0d4069000000000000;
	ld.global.f64 	%fd1120, [%rd790+5000];
	add.f64 	%fd1121, %fd1120, 0dC016CCCCCCCCCCCD;
	add.f64 	%fd1122, %fd1121, %fd1115;
	div.rn.f64 	%fd1123, %fd1119, %fd1122;
	st.global.f64 	[%rd9+10064], %fd1123;
	setp.leu.f64 	%p316, %fd1117, %fd1123;
	@%p316 bra 	$L__BB2_400;
	st.global.f64 	[%rd12], %fd3586;
	st.global.f64 	[%rd13], %fd3587;
$L__BB2_400:
	ld.global.f64 	%fd1193, [%rd12];
	setp.lt.f64 	%p334, %fd1193, 0dC0A3880000000000;
	@%p334 bra 	$L__BB2_402;
	ld.global.f64 	%fd3588, [%rd13];
	bra.uni 	$L__BB2_403;
$L__BB2_402:
	mov.b64 	%rd882, -4564063970805153792;
	st.global.u64 	[%rd12], %rd882;
	mov.b64 	%rd883, 0;
	st.global.u64 	[%rd13], %rd883;
	mov.f64 	%fd3588, 0d0000000000000000;
$L__BB2_403:
	abs.f64 	%fd1195, %fd3588;
	setp.geu.f64 	%p335, %fd1195, 0d41CDCD64FF800000;
	@%p335 bra 	$L__BB2_405;
	ld.global.u32 	%r3071, [%rd8+228];
	add.s32 	%r3072, %r3071, -1;
	ld.global.u32 	%r3073, [%rd8+204];
	ld.global.u32 	%r3074, [%rd8+232];
	mad.lo.s32 	%r3075, %r3072, %r3073, %r7;
	add.s32 	%r3076, %r3075, %r3074;
	mul.wide.s32 	%rd884, %r3076, 8;
	add.s64 	%rd885, %rd2, %rd884;
	st.global.f64 	[%rd885], %fd3588;
	ld.global.f64 	%fd1196, [%rd12];
	ld.global.u32 	%r3077, [%rd8+228];
	add.s32 	%r3078, %r3077, -1;
	ld.global.u32 	%r3079, [%rd8+204];
	ld.global.u32 	%r3080, [%rd8+232];
	mad.lo.s32 	%r3081, %r3078, %r3079, %r8;
	add.s32 	%r3082, %r3081, %r3080;
	mul.wide.s32 	%rd886, %r3082, 8;
	add.s64 	%rd887, %rd2, %rd886;
	st.global.f64 	[%rd887], %fd1196;
$L__BB2_405:
	ld.global.u32 	%r3083, [%rd8+220];
	add.s32 	%r6997, %r3083, -1;
	st.global.u32 	[%rd8+220], %r6997;
	ld.global.u32 	%r3084, [%rd8+224];
	add.s32 	%r6995, %r3084, 1;
	st.global.u32 	[%rd8+224], %r6995;
	setp.gt.s32 	%p336, %r3083, 1;
	@%p336 bra 	$L__BB2_374;
$L__BB2_406:
	ld.global.u32 	%r6999, [%rd8+216];
$L__BB2_407:
	add.s32 	%r615, %r6999, 1;
	st.global.u32 	[%rd8+216], %r615;
	setp.lt.s32 	%p337, %r6999, 32;
	mov.u32 	%r6999, %r615;
	@%p337 bra 	$L__BB2_370;
	ld.global.u32 	%r7001, [%rd8+232];
	ld.global.u32 	%r7000, [%rd8+204];
$L__BB2_409:
	add.s32 	%r6992, %r7001, 1;
	st.global.u32 	[%rd8+232], %r6992;
	setp.lt.s32 	%p338, %r7001, %r7000;
	@%p338 bra 	$L__BB2_320;
	ld.global.u32 	%r7004, [%rd8+228];
	ld.global.u32 	%r6983, [%rd8+200];
$L__BB2_411:
	add.s32 	%r627, %r7004, 1;
	st.global.u32 	[%rd8+228], %r627;
	setp.lt.s32 	%p339, %r7004, %r6983;
	mov.u32 	%r7004, %r627;
	@%p339 bra 	$L__BB2_318;
$L__BB2_412:
	mov.b64 	%rd888, -4503599627370496;
	st.global.u64 	[%rd9+10024], %rd888;
	mov.b32 	%r3085, 0;
	st.global.u32 	[%rd8+212], %r3085;
	st.global.u32 	[%rd8+208], %r3085;
	ld.global.u32 	%r7011, [%rd8+200];
	setp.lt.s32 	%p340, %r7011, 1;
	@%p340 bra 	$L__BB2_452;
	ld.global.u32 	%r7012, [%rd10];
	mov.b32 	%r7008, 1;
$L__BB2_414:
	setp.lt.s32 	%p341, %r7012, 1;
	@%p341 bra 	$L__BB2_451;
	cvt.u64.u32 	%rd889, %r7008;
	add.s64 	%rd65, %rd11, %rd889;
	add.s32 	%r633, %r7008, -1;
	mov.b32 	%r7009, 1;
$L__BB2_416:
	mov.u32 	%r634, %r7009;
	ld.global.u8 	%rs8, [%rd65];
	cvt.u32.u16 	%r3088, %rs8;
	cvt.s32.s8 	%r3089, %r3088;
	cvt.u64.u32 	%rd890, %r634;
	add.s64 	%rd66, %rd11, %rd890;
	ld.global.u8 	%rs9, [%rd66+27];
	cvt.u32.u16 	%r3090, %rs9;
	cvt.s32.s8 	%r3091, %r3090;
	add.s32 	%r3092, %r3091, %r3089;
	setp.eq.s32 	%p342, %r3092, 3;
	@%p342 bra 	$L__BB2_418;
	ld.global.f64 	%fd3603, [%rd9+10016];
	mov.f64 	%fd3606, 0dBFF0000000000000;
	mov.f64 	%fd3605, 0d7FF0000000000000;
	bra.uni 	$L__BB2_445;
$L__BB2_418:
	cvt.s32.s8 	%r3094, %r3088;
	mul.wide.s32 	%rd891, %r3094, 5;
	cvt.u64.u16 	%rd892, %rs9;
	cvt.s64.s8 	%rd893, %rd892;
	add.s64 	%rd894, %rd891, %rd893;
	shl.b64 	%rd895, %rd894, 3;
	mov.u64 	%rd896, parameter;
	add.s64 	%rd897, %rd896, %rd895;
	ld.const.f64 	%fd1199, [%rd897+45440];
	ld.global.s8 	%r3095, [%rd66+28];
	ld.global.u8 	%r3096, [%rd65+1];
	prmt.b32 	%r3097, %r3088, %r3096, 0x3340U;
	cvt.u32.u16 	%r3098, %rs9;
	prmt.b32 	%r3099, %r3098, 0, 0x3340U;
	prmt.b32 	%r3100, %r3097, %r3099, 0x5410U;
	mov.b32 	%r3101, 334205;
	dp4a.s32.u32 	%r3102, %r3100, %r3101, %r3095;
	mul.wide.s32 	%rd898, %r3102, 8;
	add.s64 	%rd899, %rd896, %rd898;
	ld.const.f64 	%fd1200, [%rd899+35440];
	add.f64 	%fd3593, %fd1199, %fd1200;
	st.global.f64 	[%rd12], %fd3593;
	ld.global.s8 	%r3103, [%rd65];
	mul.wide.s32 	%rd900, %r3103, 5;
	ld.global.u8 	%rs110, [%rd66+27];
	cvt.u64.u16 	%rd901, %rs110;
	cvt.s64.s8 	%rd902, %rd901;
	add.s64 	%rd903, %rd900, %rd902;
	shl.b64 	%rd904, %rd903, 3;
	add.s64 	%rd905, %rd896, %rd904;
	ld.const.f64 	%fd1201, [%rd905+45640];
	ld.global.s8 	%r3104, [%rd66+28];
	ld.global.u8 	%r3105, [%rd65+1];
	prmt.b32 	%r3106, %r3103, %r3105, 0x3340U;
	cvt.u32.u16 	%r3107, %rs110;
	prmt.b32 	%r3108, %r3107, 0, 0x3340U;
	prmt.b32 	%r3109, %r3106, %r3108, 0x5410U;
	dp4a.s32.u32 	%r3110, %r3109, %r3101, %r3104;
	mul.wide.s32 	%rd906, %r3110, 8;
	add.s64 	%rd907, %rd896, %rd906;
	ld.const.f64 	%fd1202, [%rd907+40440];
	add.f64 	%fd3594, %fd1201, %fd1202;
	st.global.f64 	[%rd14], %fd3594;
	abs.f64 	%fd1203, %fd3594;
	setp.leu.f64 	%p343, %fd1203, 0d41CDCD64FF800000;
	@%p343 bra 	$L__BB2_420;
	mov.b64 	%rd908, 9218868437227405312;
	st.global.u64 	[%rd14], %rd908;
	mov.b64 	%rd909, -4616189618054758400;
	st.global.u64 	[%rd12], %rd909;
	mov.f64 	%fd3594, 0d7FF0000000000000;
	mov.f64 	%fd3593, 0dBFF0000000000000;
$L__BB2_420:
	ld.global.s8 	%rs10, [%rd65];
	cvt.s64.s16 	%rd67, %rs10;
	ld.global.s8 	%rs111, [%rd65+1];
	ld.global.u8 	%rs112, [%rd66+27];
	cvt.u64.u16 	%rd910, %rs112;
	cvt.s64.s8 	%rd68, %rd910;
	mov.b32 	%r635, {%rs10, %rs113};
	mov.b32 	%r3111, {%rs10, %rs111};
	cvt.u32.u16 	%r3112, %rs112;
	cvt.s32.s8 	%r3113, %r3112;
	mov.b32 	%r3114, 1305;
	dp2a.lo.s32.u32 	%r3115, %r3111, %r3114, %r3113;
	mul.wide.s32 	%rd911, %r3115, 8;
	mov.u64 	%rd912, parameter;
	add.s64 	%rd69, %rd912, %rd911;
	ld.const.f64 	%fd1206, [%rd69+21000];
	abs.f64 	%fd1207, %fd1206;
	setp.geu.f64 	%p344, %fd1207, 0d41CDCD64FF800000;
	@%p344 bra 	$L__BB2_428;
	ld.global.s8 	%r3116, [%rd66+28];
	cvt.u16.u64 	%rs114, %rd68;
	{ .reg .b16 tmp; mov.b32 {%rs115, tmp}, %r635; }
	mov.b32 	%r3117, {%rs115, %rs114};
	mov.b32 	%r3118, 1305;
	dp2a.lo.s32.u32 	%r3119, %r3117, %r3118, %r3116;
	mul.wide.s32 	%rd913, %r3119, 8;
	mov.u64 	%rd914, parameter;
	add.s64 	%rd70, %rd914, %rd913;
	ld.const.f64 	%fd1208, [%rd70+23000];
	abs.f64 	%fd1209, %fd1208;
	setp.geu.f64 	%p345, %fd1209, 0d41CDCD64FF800000;
	@%p345 bra 	$L__BB2_428;
	mad.lo.s64 	%rd915, %rd67, 5, %rd68;
	shl.b64 	%rd916, %rd915, 3;
	mov.u64 	%rd917, parameter;
	add.s64 	%rd918, %rd917, %rd916;
	ld.const.f64 	%fd1210, [%rd918+45440];
	ld.const.f64 	%fd1211, [%rd69+20000];
	add.f64 	%fd1212, %fd1210, %fd1211;
	ld.const.f64 	%fd1213, [%rd70+22000];
	add.f64 	%fd3591, %fd1212, %fd1213;
	st.global.f64 	[%rd13], %fd3591;
	ld.global.s8 	%rs116, [%rd65];
	cvt.s32.s16 	%r3120, %rs116;
	mul.wide.s32 	%rd919, %r3120, 5;
	ld.global.s8 	%rs117, [%rd66+27];
	cvt.s64.s16 	%rd920, %rs117;
	add.s64 	%rd921, %rd919, %rd920;
	shl.b64 	%rd922, %rd921, 3;
	add.s64 	%rd923, %rd917, %rd922;
	ld.const.f64 	%fd1214, [%rd923+45640];
	ld.global.s8 	%rs118, [%rd65+1];
	mov.b32 	%r3121, {%rs116, %rs118};
	cvt.s32.s16 	%r3122, %rs117;
	mov.b32 	%r3123, 1305;
	dp2a.lo.s32.u32 	%r3124, %r3121, %r3123, %r3122;
	mul.wide.s32 	%rd924, %r3124, 8;
	add.s64 	%rd925, %rd917, %rd924;
	ld.const.f64 	%fd1215, [%rd925+21000];
	add.f64 	%fd1216, %fd1214, %fd1215;
	ld.global.s8 	%r3125, [%rd66+28];
	mov.b32 	%r3126, {%rs116, %rs117};
	dp2a.lo.s32.u32 	%r3127, %r3126, %r3123, %r3125;
	mul.wide.s32 	%rd926, %r3127, 8;
	add.s64 	%rd927, %rd917, %rd926;
	ld.const.f64 	%fd1217, [%rd927+23000];
	add.f64 	%fd3592, %fd1216, %fd1217;
	st.global.f64 	[%rd15], %fd3592;
	abs.f64 	%fd1218, %fd3592;
	setp.leu.f64 	%p346, %fd1218, 0d41CDCD64FF800000;
	@%p346 bra 	$L__BB2_424;
	mov.b64 	%rd928, 9218868437227405312;
	st.global.u64 	[%rd15], %rd928;
	mov.b64 	%rd929, -4616189618054758400;
	st.global.u64 	[%rd13], %rd929;
	mov.f64 	%fd3592, 0d7FF0000000000000;
	mov.f64 	%fd3591, 0dBFF0000000000000;
$L__BB2_424:
	add.f64 	%fd1221, %fd3592, 0d4069000000000000;
	add.f64 	%fd1222, %fd3591, 0dC016CCCCCCCCCCCD;
	ld.global.f64 	%fd93, [%rd9+10016];
	add.f64 	%fd1223, %fd1222, %fd93;
	div.rn.f64 	%fd94, %fd1221, %fd1223;
	st.global.f64 	[%rd9+10080], %fd94;
	abs.f64 	%fd1224, %fd3594;
	setp.geu.f64 	%p347, %fd1224, 0d41CDCD64FF800000;
	@%p347 bra 	$L__BB2_427;
	add.f64 	%fd1225, %fd3594, 0d4069000000000000;
	add.f64 	%fd1226, %fd3593, 0dC016CCCCCCCCCCCD;
	add.f64 	%fd1227, %fd1226, %fd93;
	div.rn.f64 	%fd1228, %fd1225, %fd1227;
	st.global.f64 	[%rd17], %fd1228;
	setp.geu.f64 	%p348, %fd1228, %fd94;
	@%p348 bra 	$L__BB2_428;
	st.global.f64 	[%rd12], %fd3591;
	st.global.f64 	[%rd14], %fd3592;
	st.global.f64 	[%rd17], %fd94;
	mov.f64 	%fd3593, %fd3591;
	mov.f64 	%fd3594, %fd3592;
	bra.uni 	$L__BB2_428;
$L__BB2_427:
	st.global.f64 	[%rd12], %fd3591;
	st.global.f64 	[%rd14], %fd3592;
	st.global.f64 	[%rd17], %fd94;
	mov.f64 	%fd3593, %fd3591;
	mov.f64 	%fd3594, %fd3592;
$L__BB2_428:
	ld.global.s8 	%rs119, [%rd65];
	cvt.s64.s16 	%rd71, %rs119;
	ld.global.s8 	%rs120, [%rd65+1];
	ld.global.u8 	%rs121, [%rd66+27];
	cvt.u64.u16 	%rd930, %rs121;
	cvt.s64.s8 	%rd72, %rd930;
	mov.b32 	%r3128, {%rs119, %rs120};
	cvt.u32.u16 	%r3129, %rs121;
	cvt.s32.s8 	%r3130, %r3129;
	mov.b32 	%r3131, 1305;
	dp2a.lo.s32.u32 	%r3132, %r3128, %r3131, %r3130;
	mul.wide.s32 	%rd931, %r3132, 8;
	mov.u64 	%rd932, parameter;
	add.s64 	%rd73, %rd932, %rd931;
	ld.const.f64 	%fd1229, [%rd73+21000];
	abs.f64 	%fd1230, %fd1229;
	setp.geu.f64 	%p349, %fd1230, 0d41CDCD64FF800000;
	@%p349 bra 	$L__BB2_435;
	mad.lo.s64 	%rd933, %rd71, 5, %rd72;
	shl.b64 	%rd934, %rd933, 3;
	mov.u64 	%rd935, parameter;
	add.s64 	%rd936, %rd935, %rd934;
	ld.const.f64 	%fd1231, [%rd936+45440];
	ld.const.f64 	%fd1232, [%rd73+20000];
	add.f64 	%fd3595, %fd1231, %fd1232;
	st.global.f64 	[%rd13], %fd3595;
	ld.global.s8 	%rs122, [%rd65];
	cvt.s32.s16 	%r3133, %rs122;
	mul.wide.s32 	%rd937, %r3133, 5;
	ld.global.u8 	%rs123, [%rd66+27];
	cvt.u64.u16 	%rd938, %rs123;
	cvt.s64.s8 	%rd939, %rd938;
	add.s64 	%rd940, %rd937, %rd939;
	shl.b64 	%rd941, %rd940, 3;
	add.s64 	%rd942, %rd935, %rd941;
	ld.const.f64 	%fd1233, [%rd942+45640];
	ld.global.s8 	%rs124, [%rd65+1];
	mov.b32 	%r3134, {%rs122, %rs124};
	cvt.u32.u16 	%r3135, %rs123;
	cvt.s32.s8 	%r3136, %r3135;
	mov.b32 	%r3137, 1305;
	dp2a.lo.s32.u32 	%r3138, %r3134, %r3137, %r3136;
	mul.wide.s32 	%rd943, %r3138, 8;
	add.s64 	%rd944, %rd935, %rd943;
	ld.const.f64 	%fd1234, [%rd944+21000];
	add.f64 	%fd3596, %fd1233, %fd1234;
	st.global.f64 	[%rd15], %fd3596;
	abs.f64 	%fd1235, %fd3596;
	setp.leu.f64 	%p350, %fd1235, 0d41CDCD64FF800000;
	@%p350 bra 	$L__BB2_431;
	mov.b64 	%rd945, 9218868437227405312;
	st.global.u64 	[%rd15], %rd945;
	mov.b64 	%rd946, -4616189618054758400;
	st.global.u64 	[%rd13], %rd946;
	mov.f64 	%fd3596, 0d7FF0000000000000;
	mov.f64 	%fd3595, 0dBFF0000000000000;
$L__BB2_431:
	add.f64 	%fd1238, %fd3596, 0d4069000000000000;
	add.f64 	%fd1239, %fd3595, 0dC016CCCCCCCCCCCD;
	ld.global.f64 	%fd101, [%rd9+10016];
	add.f64 	%fd1240, %fd1239, %fd101;
	div.rn.f64 	%fd102, %fd1238, %fd1240;
	st.global.f64 	[%rd9+10080], %fd102;
	abs.f64 	%fd1241, %fd3594;
	setp.geu.f64 	%p351, %fd1241, 0d41CDCD64FF800000;
	@%p351 bra 	$L__BB2_434;
	add.f64 	%fd1242, %fd3594, 0d4069000000000000;
	add.f64 	%fd1243, %fd3593, 0dC016CCCCCCCCCCCD;
	add.f64 	%fd1244, %fd1243, %fd101;
	div.rn.f64 	%fd1245, %fd1242, %fd1244;
	st.global.f64 	[%rd17], %fd1245;
	setp.geu.f64 	%p352, %fd1245, %fd102;
	@%p352 bra 	$L__BB2_435;
	st.global.f64 	[%rd12], %fd3595;
	st.global.f64 	[%rd14], %fd3596;
	st.global.f64 	[%rd17], %fd102;
	mov.f64 	%fd3593, %fd3595;
	mov.f64 	%fd3594, %fd3596;
	bra.uni 	$L__BB2_435;
$L__BB2_434:
	st.global.f64 	[%rd12], %fd3595;
	st.global.f64 	[%rd14], %fd3596;
	st.global.f64 	[%rd17], %fd102;
	mov.f64 	%fd3593, %fd3595;
	mov.f64 	%fd3594, %fd3596;
$L__BB2_435:
	ld.global.s8 	%rs125, [%rd65];
	cvt.s64.s16 	%rd74, %rs125;
	ld.global.s8 	%rs126, [%rd66+27];
	cvt.s64.s16 	%rd75, %rs126;
	ld.global.s8 	%r3139, [%rd66+28];
	mov.b32 	%r3140, {%rs125, %rs126};
	mov.b32 	%r3141, 1305;
	dp2a.lo.s32.u32 	%r3142, %r3140, %r3141, %r3139;
	mul.wide.s32 	%rd947, %r3142, 8;
	mov.u64 	%rd948, parameter;
	add.s64 	%rd76, %rd948, %rd947;
	ld.const.f64 	%fd1246, [%rd76+23000];
	abs.f64 	%fd1247, %fd1246;
	setp.lt.f64 	%p353, %fd1247, 0d41CDCD64FF800000;
	@%p353 bra 	$L__BB2_437;
	ld.global.f64 	%fd3603, [%rd9+10016];
	bra.uni 	$L__BB2_443;
$L__BB2_437:
	mad.lo.s64 	%rd949, %rd74, 5, %rd75;
	shl.b64 	%rd950, %rd949, 3;
	mov.u64 	%rd951, parameter;
	add.s64 	%rd952, %rd951, %rd950;
	ld.const.f64 	%fd1248, [%rd952+45440];
	ld.const.f64 	%fd1249, [%rd76+22000];
	add.f64 	%fd3599, %fd1248, %fd1249;
	st.global.f64 	[%rd13], %fd3599;
	ld.global.s8 	%rs127, [%rd65];
	cvt.s32.s16 	%r3143, %rs127;
	mul.wide.s32 	%rd953, %r3143, 5;
	ld.global.s8 	%rs128, [%rd66+27];
	cvt.s64.s16 	%rd954, %rs128;
	add.s64 	%rd955, %rd953, %rd954;
	shl.b64 	%rd956, %rd955, 3;
	add.s64 	%rd957, %rd951, %rd956;
	ld.const.f64 	%fd1250, [%rd957+45640];
	ld.global.s8 	%r3144, [%rd66+28];
	mov.b32 	%r3145, {%rs127, %rs128};
	mov.b32 	%r3146, 1305;
	dp2a.lo.s32.u32 	%r3147, %r3145, %r3146, %r3144;
	mul.wide.s32 	%rd958, %r3147, 8;
	add.s64 	%rd959, %rd951, %rd958;
	ld.const.f64 	%fd1251, [%rd959+23000];
	add.f64 	%fd3600, %fd1250, %fd1251;
	st.global.f64 	[%rd15], %fd3600;
	abs.f64 	%fd1252, %fd3600;
	setp.leu.f64 	%p354, %fd1252, 0d41CDCD64FF800000;
	@%p354 bra 	$L__BB2_439;
	mov.b64 	%rd960, 9218868437227405312;
	st.global.u64 	[%rd15], %rd960;
	mov.b64 	%rd961, -4616189618054758400;
	st.global.u64 	[%rd13], %rd961;
	mov.f64 	%fd3600, 0d7FF0000000000000;
	mov.f64 	%fd3599, 0dBFF0000000000000;
$L__BB2_439:
	add.f64 	%fd1255, %fd3600, 0d4069000000000000;
	add.f64 	%fd1256, %fd3599, 0dC016CCCCCCCCCCCD;
	ld.global.f64 	%fd3603, [%rd9+10016];
	add.f64 	%fd1257, %fd1256, %fd3603;
	div.rn.f64 	%fd111, %fd1255, %fd1257;
	st.global.f64 	[%rd9+10080], %fd111;
	abs.f64 	%fd1258, %fd3594;
	setp.geu.f64 	%p355, %fd1258, 0d41CDCD64FF800000;
	@%p355 bra 	$L__BB2_442;
	add.f64 	%fd1259, %fd3594, 0d4069000000000000;
	add.f64 	%fd1260, %fd3593, 0dC016CCCCCCCCCCCD;
	add.f64 	%fd1261, %fd1260, %fd3603;
	div.rn.f64 	%fd1262, %fd1259, %fd1261;
	st.global.f64 	[%rd17], %fd1262;
	setp.geu.f64 	%p356, %fd1262, %fd111;
	@%p356 bra 	$L__BB2_443;
	st.global.f64 	[%rd12], %fd3599;
	st.global.f64 	[%rd14], %fd3600;
	st.global.f64 	[%rd17], %fd111;
	mov.f64 	%fd3593, %fd3599;
	mov.f64 	%fd3594, %fd3600;
	bra.uni 	$L__BB2_443;
$L__BB2_442:
	st.global.f64 	[%rd12], %fd3599;
	st.global.f64 	[%rd14], %fd3600;
	st.global.f64 	[%rd17], %fd111;
	mov.f64 	%fd3593, %fd3599;
	mov.f64 	%fd3594, %fd3600;
$L__BB2_443:
	ld.global.s8 	%r3148, [%rd65];
	mul.wide.s32 	%rd962, %r3148, 5;
	ld.global.s8 	%rd963, [%rd66+27];
	add.s64 	%rd964, %rd962, %rd963;
	shl.b64 	%rd965, %rd964, 3;
	mov.u64 	%rd966, parameter;
	add.s64 	%rd967, %rd966, %rd965;
	ld.const.f64 	%fd3606, [%rd967+45440];
	st.global.f64 	[%rd13], %fd3606;
	ld.global.s8 	%r3149, [%rd65];
	mul.wide.s32 	%rd968, %r3149, 5;
	ld.global.s8 	%rd969, [%rd66+27];
	add.s64 	%rd970, %rd968, %rd969;
	shl.b64 	%rd971, %rd970, 3;
	add.s64 	%rd972, %rd966, %rd971;
	ld.const.f64 	%fd3605, [%rd972+45640];
	st.global.f64 	[%rd15], %fd3605;
	add.f64 	%fd1263, %fd3605, 0d4069000000000000;
	add.f64 	%fd1264, %fd3606, 0dC016CCCCCCCCCCCD;
	add.f64 	%fd1265, %fd1264, %fd3603;
	div.rn.f64 	%fd117, %fd1263, %fd1265;
	st.global.f64 	[%rd16], %fd117;
	abs.f64 	%fd1266, %fd3594;
	setp.geu.f64 	%p357, %fd1266, 0d41CDCD64FF800000;
	@%p357 bra 	$L__BB2_445;
	ld.global.f64 	%fd1267, [%rd17];
	setp.lt.f64 	%p358, %fd1267, %fd117;
	selp.f64 	%fd3605, %fd3605, %fd3594, %p358;
	selp.f64 	%fd3606, %fd3606, %fd3593, %p358;
$L__BB2_445:
	add.f64 	%fd123, %fd3606, 0d3EB0C6F7A0B5ED8D;
	st.global.f64 	[%rd9+10000], %fd123;
	add.f64 	%fd124, %fd3605, 0d3EB0C6F7A0B5ED8D;
	st.global.f64 	[%rd9+10008], %fd124;
	ld.global.u32 	%r3150, [%rd10];
	add.s32 	%r636, %r7, %r634;
	mad.lo.s32 	%r3151, %r3150, %r633, %r636;
	mul.wide.s32 	%rd973, %r3151, 8;
	add.s64 	%rd974, %rd2, %rd973;
	ld.global.f64 	%fd1268, [%rd974];
	add.f64 	%fd1269, %fd1268, %fd124;
	add.f64 	%fd1270, %fd1269, 0d4069000000000000;
	ld.global.f64 	%fd1271, [%rd974+5000];
	add.f64 	%fd1272, %fd1271, %fd123;
	add.f64 	%fd1273, %fd1272, 0dC016CCCCCCCCCCCD;
	add.f64 	%fd1274, %fd3603, %fd1273;
	div.rn.f64 	%fd1275, %fd1270, %fd1274;
	add.f64 	%fd125, %fd1275, 0dC071126666666666;
	st.global.f64 	[%rd9+10032], %fd125;
	ld.global.f64 	%fd1276, [%rd9+10024];
	setp.leu.f64 	%p359, %fd125, %fd1276;
	ld.global.u32 	%r7012, [%rd10];
	@%p359 bra 	$L__BB2_449;
	mad.lo.s32 	%r3152, %r7012, %r633, %r636;
	add.s32 	%r3153, %r3152, 625;
	mul.wide.s32 	%rd975, %r3153, 8;
	add.s64 	%rd77, %rd2, %rd975;
	ld.global.f64 	%fd1277, [%rd77];
	add.f64 	%fd1278, %fd1277, %fd123;
	setp.geu.f64 	%p360, %fd1278, 0d0000000000000000;
	@%p360 bra 	$L__BB2_449;
	ld.global.f64 	%fd1279, [%rd77+-5000];
	add.f64 	%fd1280, %fd124, %fd1279;
	setp.geu.f64 	%p361, %fd1280, 0d0000000000000000;
	@%p361 bra 	$L__BB2_449;
	st.global.f64 	[%rd9+10024], %fd125;
	st.global.u32 	[%rd8+208], %r7008;
	st.global.u32 	[%rd8+212], %r634;
	ld.global.u32 	%r7012, [%rd8+204];
$L__BB2_449:
	add.s32 	%r7009, %r634, 1;
	setp.lt.s32 	%p362, %r634, %r7012;
	@%p362 bra 	$L__BB2_416;
	ld.global.u32 	%r7011, [%rd8+200];
$L__BB2_451:
	add.s32 	%r644, %r7008, 1;
	setp.lt.s32 	%p363, %r7008, %r7011;
	mov.u32 	%r7008, %r644;
	@%p363 bra 	$L__BB2_414;
$L__BB2_452:
	ld.global.f64 	%fd1281, [%rd9+10024];
	abs.f64 	%fd1282, %fd1281;
	setp.gt.f64 	%p364, %fd1282, 0d41CDCD64FF800000;
	@%p364 bra 	$L__BB2_454;
	ld.global.s32 	%rd3960, [%rd8+208];
	ld.global.s32 	%rd3959, [%rd8+212];
	bra.uni 	$L__BB2_455;
$L__BB2_454:
	mov.b32 	%r3154, 1;
	st.global.u32 	[%rd8+212], %r3154;
	st.global.u32 	[%rd8+208], %r3154;
	mov.b64 	%rd3959, 1;
	mov.u64 	%rd3960, %rd3959;
$L__BB2_455:
	add.s64 	%rd82, %rd11, %rd3960;
	ld.global.u8 	%rs11, [%rd82];
	cvt.u32.u16 	%r3155, %rs11;
	cvt.s32.s8 	%r3156, %r3155;
	add.s64 	%rd83, %rd11, %rd3959;
	ld.global.u8 	%rs12, [%rd83+27];
	cvt.u32.u16 	%r3157, %rs12;
	cvt.s32.s8 	%r3158, %r3157;
	add.s32 	%r3159, %r3158, %r3156;
	setp.eq.s32 	%p365, %r3159, 3;
	@%p365 bra 	$L__BB2_457;
	mov.b64 	%rd977, -4616189618054758400;
	st.global.u64 	[%rd9+10000], %rd977;
	mov.b64 	%rd978, 9218868437227405312;
	st.global.u64 	[%rd9+10008], %rd978;
	bra.uni 	$L__BB2_487;
$L__BB2_457:
	cvt.s32.s8 	%r3161, %r3155;
	mul.wide.s32 	%rd979, %r3161, 5;
	cvt.u64.u16 	%rd980, %rs12;
	cvt.s64.s8 	%rd981, %rd980;
	add.s64 	%rd982, %rd979, %rd981;
	shl.b64 	%rd983, %rd982, 3;
	mov.u64 	%rd984, parameter;
	add.s64 	%rd985, %rd984, %rd983;
	ld.const.f64 	%fd1283, [%rd985+45440];
	ld.global.s8 	%r3162, [%rd83+28];
	ld.global.u8 	%r3163, [%rd82+1];
	prmt.b32 	%r3164, %r3155, %r3163, 0x3340U;
	cvt.u32.u16 	%r3165, %rs12;
	prmt.b32 	%r3166, %r3165, 0, 0x3340U;
	prmt.b32 	%r3167, %r3164, %r3166, 0x5410U;
	mov.b32 	%r3168, 334205;
	dp4a.s32.u32 	%r3169, %r3167, %r3168, %r3162;
	mul.wide.s32 	%rd986, %r3169, 8;
	add.s64 	%rd987, %rd984, %rd986;
	ld.const.f64 	%fd1284, [%rd987+35440];
	add.f64 	%fd3611, %fd1283, %fd1284;
	st.global.f64 	[%rd12], %fd3611;
	ld.global.s8 	%r3170, [%rd82];
	mul.wide.s32 	%rd988, %r3170, 5;
	ld.global.u8 	%rs129, [%rd83+27];
	cvt.u64.u16 	%rd989, %rs129;
	cvt.s64.s8 	%rd990, %rd989;
	add.s64 	%rd991, %rd988, %rd990;
	shl.b64 	%rd992, %rd991, 3;
	add.s64 	%rd993, %rd984, %rd992;
	ld.const.f64 	%fd1285, [%rd993+45640];
	ld.global.s8 	%r3171, [%rd83+28];
	ld.global.u8 	%r3172, [%rd82+1];
	prmt.b32 	%r3173, %r3170, %r3172, 0x3340U;
	cvt.u32.u16 	%r3174, %rs129;
	prmt.b32 	%r3175, %r3174, 0, 0x3340U;
	prmt.b32 	%r3176, %r3173, %r3175, 0x5410U;
	dp4a.s32.u32 	%r3177, %r3176, %r3168, %r3171;
	mul.wide.s32 	%rd994, %r3177, 8;
	add.s64 	%rd995, %rd984, %rd994;
	ld.const.f64 	%fd1286, [%rd995+40440];
	add.f64 	%fd3612, %fd1285, %fd1286;
	st.global.f64 	[%rd14], %fd3612;
	abs.f64 	%fd1287, %fd3612;
	setp.leu.f64 	%p366, %fd1287, 0d41CDCD64FF800000;
	@%p366 bra 	$L__BB2_459;
	mov.b64 	%rd996, 9218868437227405312;
	st.global.u64 	[%rd14], %rd996;
	mov.b64 	%rd997, -4616189618054758400;
	st.global.u64 	[%rd12], %rd997;
	mov.f64 	%fd3612, 0d7FF0000000000000;
	mov.f64 	%fd3611, 0dBFF0000000000000;
$L__BB2_459:
	ld.global.s8 	%rs13, [%rd82];
	cvt.s64.s16 	%rd84, %rs13;
	ld.global.s8 	%rs130, [%rd82+1];
	ld.global.u8 	%rs131, [%rd83+27];
	cvt.u64.u16 	%rd998, %rs131;
	cvt.s64.s8 	%rd85, %rd998;
	mov.b32 	%r645, {%rs13, %rs132};
	mov.b32 	%r3178, {%rs13, %rs130};
	cvt.u32.u16 	%r3179, %rs131;
	cvt.s32.s8 	%r3180, %r3179;
	mov.b32 	%r3181, 1305;
	dp2a.lo.s32.u32 	%r3182, %r3178, %r3181, %r3180;
	mul.wide.s32 	%rd999, %r3182, 8;
	mov.u64 	%rd1000, parameter;
	add.s64 	%rd86, %rd1000, %rd999;
	ld.const.f64 	%fd1290, [%rd86+21000];
	abs.f64 	%fd1291, %fd1290;
	setp.geu.f64 	%p367, %fd1291, 0d41CDCD64FF800000;
	@%p367 bra 	$L__BB2_467;
	ld.global.s8 	%r3183, [%rd83+28];
	cvt.u16.u64 	%rs133, %rd85;
	{ .reg .b16 tmp; mov.b32 {%rs134, tmp}, %r645; }
	mov.b32 	%r3184, {%rs134, %rs133};
	mov.b32 	%r3185, 1305;
	dp2a.lo.s32.u32 	%r3186, %r3184, %r3185, %r3183;
	mul.wide.s32 	%rd1001, %r3186, 8;
	mov.u64 	%rd1002, parameter;
	add.s64 	%rd87, %rd1002, %rd1001;
	ld.const.f64 	%fd1292, [%rd87+23000];
	abs.f64 	%fd1293, %fd1292;
	setp.geu.f64 	%p368, %fd1293, 0d41CDCD64FF800000;
	@%p368 bra 	$L__BB2_467;
	mad.lo.s64 	%rd1003, %rd84, 5, %rd85;
	shl.b64 	%rd1004, %rd1003, 3;
	mov.u64 	%rd1005, parameter;
	add.s64 	%rd1006, %rd1005, %rd1004;
	ld.const.f64 	%fd1294, [%rd1006+45440];
	ld.const.f64 	%fd1295, [%rd86+20000];
	add.f64 	%fd1296, %fd1294, %fd1295;
	ld.const.f64 	%fd1297, [%rd87+22000];
	add.f64 	%fd3609, %fd1296, %fd1297;
	st.global.f64 	[%rd13], %fd3609;
	ld.global.s8 	%rs135, [%rd82];
	cvt.s32.s16 	%r3187, %rs135;
	mul.wide.s32 	%rd1007, %r3187, 5;
	ld.global.s8 	%rs136, [%rd83+27];
	cvt.s64.s16 	%rd1008, %rs136;
	add.s64 	%rd1009, %rd1007, %rd1008;
	shl.b64 	%rd1010, %rd1009, 3;
	add.s64 	%rd1011, %rd1005, %rd1010;
	ld.const.f64 	%fd1298, [%rd1011+45640];
	ld.global.s8 	%rs137, [%rd82+1];
	mov.b32 	%r3188, {%rs135, %rs137};
	cvt.s32.s16 	%r3189, %rs136;
	mov.b32 	%r3190, 1305;
	dp2a.lo.s32.u32 	%r3191, %r3188, %r3190, %r3189;
	mul.wide.s32 	%rd1012, %r3191, 8;
	add.s64 	%rd1013, %rd1005, %rd1012;
	ld.const.f64 	%fd1299, [%rd1013+21000];
	add.f64 	%fd1300, %fd1298, %fd1299;
	ld.global.s8 	%r3192, [%rd83+28];
	mov.b32 	%r3193, {%rs135, %rs136};
	dp2a.lo.s32.u32 	%r3194, %r3193, %r3190, %r3192;
	mul.wide.s32 	%rd1014, %r3194, 8;
	add.s64 	%rd1015, %rd1005, %rd1014;
	ld.const.f64 	%fd1301, [%rd1015+23000];
	add.f64 	%fd3610, %fd1300, %fd1301;
	st.global.f64 	[%rd15], %fd3610;
	abs.f64 	%fd1302, %fd3610;
	setp.leu.f64 	%p369, %fd1302, 0d41CDCD64FF800000;
	@%p369 bra 	$L__BB2_463;
	mov.b64 	%rd1016, 9218868437227405312;
	st.global.u64 	[%rd15], %rd1016;
	mov.b64 	%rd1017, -4616189618054758400;
	st.global.u64 	[%rd13], %rd1017;
	mov.f64 	%fd3610, 0d7FF0000000000000;
	mov.f64 	%fd3609, 0dBFF0000000000000;
$L__BB2_463:
	add.f64 	%fd1305, %fd3610, 0d4069000000000000;
	add.f64 	%fd1306, %fd3609, 0dC016CCCCCCCCCCCD;
	ld.global.f64 	%fd134, [%rd9+10016];
	add.f64 	%fd1307, %fd1306, %fd134;
	div.rn.f64 	%fd135, %fd1305, %fd1307;
	st.global.f64 	[%rd9+10080], %fd135;
	abs.f64 	%fd1308, %fd3612;
	setp.geu.f64 	%p370, %fd1308, 0d41CDCD64FF800000;
	@%p370 bra 	$L__BB2_466;
	add.f64 	%fd1309, %fd3612, 0d4069000000000000;
	add.f64 	%fd1310, %fd3611, 0dC016CCCCCCCCCCCD;
	add.f64 	%fd1311, %fd1310, %fd134;
	div.rn.f64 	%fd1312, %fd1309, %fd1311;
	st.global.f64 	[%rd17], %fd1312;
	setp.geu.f64 	%p371, %fd1312, %fd135;
	@%p371 bra 	$L__BB2_467;
	st.global.f64 	[%rd12], %fd3609;
	st.global.f64 	[%rd14], %fd3610;
	st.global.f64 	[%rd17], %fd135;
	mov.f64 	%fd3611, %fd3609;
	mov.f64 	%fd3612, %fd3610;
	bra.uni 	$L__BB2_467;
$L__BB2_466:
	st.global.f64 	[%rd12], %fd3609;
	st.global.f64 	[%rd14], %fd3610;
	st.global.f64 	[%rd17], %fd135;
	mov.f64 	%fd3611, %fd3609;
	mov.f64 	%fd3612, %fd3610;
$L__BB2_467:
	ld.global.s8 	%rs138, [%rd82];
	cvt.s64.s16 	%rd88, %rs138;
	ld.global.s8 	%rs139, [%rd82+1];
	ld.global.u8 	%rs140, [%rd83+27];
	cvt.u64.u16 	%rd1018, %rs140;
	cvt.s64.s8 	%rd89, %rd1018;
	mov.b32 	%r3195, {%rs138, %rs139};
	cvt.u32.u16 	%r3196, %rs140;
	cvt.s32.s8 	%r3197, %r3196;
	mov.b32 	%r3198, 1305;
	dp2a.lo.s32.u32 	%r3199, %r3195, %r3198, %r3197;
	mul.wide.s32 	%rd1019, %r3199, 8;
	mov.u64 	%rd1020, parameter;
	add.s64 	%rd90, %rd1020, %rd1019;
	ld.const.f64 	%fd1313, [%rd90+21000];
	abs.f64 	%fd1314, %fd1313;
	setp.geu.f64 	%p372, %fd1314, 0d41CDCD64FF800000;
	@%p372 bra 	$L__BB2_474;
	mad.lo.s64 	%rd1021, %rd88, 5, %rd89;
	shl.b64 	%rd1022, %rd1021, 3;
	mov.u64 	%rd1023, parameter;
	add.s64 	%rd1024, %rd1023, %rd1022;
	ld.const.f64 	%fd1315, [%rd1024+45440];
	ld.const.f64 	%fd1316, [%rd90+20000];
	add.f64 	%fd3613, %fd1315, %fd1316;
	st.global.f64 	[%rd13], %fd3613;
	ld.global.s8 	%rs141, [%rd82];
	cvt.s32.s16 	%r3200, %rs141;
	mul.wide.s32 	%rd1025, %r3200, 5;
	ld.global.u8 	%rs142, [%rd83+27];
	cvt.u64.u16 	%rd1026, %rs142;
	cvt.s64.s8 	%rd1027, %rd1026;
	add.s64 	%rd1028, %rd1025, %rd1027;
	shl.b64 	%rd1029, %rd1028, 3;
	add.s64 	%rd1030, %rd1023, %rd1029;
	ld.const.f64 	%fd1317, [%rd1030+45640];
	ld.global.s8 	%rs143, [%rd82+1];
	mov.b32 	%r3201, {%rs141, %rs143};
	cvt.u32.u16 	%r3202, %rs142;
	cvt.s32.s8 	%r3203, %r3202;
	mov.b32 	%r3204, 1305;
	dp2a.lo.s32.u32 	%r3205, %r3201, %r3204, %r3203;
	mul.wide.s32 	%rd1031, %r3205, 8;
	add.s64 	%rd1032, %rd1023, %rd1031;
	ld.const.f64 	%fd1318, [%rd1032+21000];
	add.f64 	%fd3614, %fd1317, %fd1318;
	st.global.f64 	[%rd15], %fd3614;
	abs.f64 	%fd1319, %fd3614;
	setp.leu.f64 	%p373, %fd1319, 0d41CDCD64FF800000;
	@%p373 bra 	$L__BB2_470;
	mov.b64 	%rd1033, 9218868437227405312;
	st.global.u64 	[%rd15], %rd1033;
	mov.b64 	%rd1034, -4616189618054758400;
	st.global.u64 	[%rd13], %rd1034;
	mov.f64 	%fd3614, 0d7FF0000000000000;
	mov.f64 	%fd3613, 0dBFF0000000000000;
$L__BB2_470:
	add.f64 	%fd1322, %fd3614, 0d4069000000000000;
	add.f64 	%fd1323, %fd3613, 0dC016CCCCCCCCCCCD;
	ld.global.f64 	%fd142, [%rd9+10016];
	add.f64 	%fd1324, %fd1323, %fd142;
	div.rn.f64 	%fd143, %fd1322, %fd1324;
	st.global.f64 	[%rd9+10080], %fd143;
	abs.f64 	%fd1325, %fd3612;
	setp.geu.f64 	%p374, %fd1325, 0d41CDCD64FF800000;
	@%p374 bra 	$L__BB2_473;
	add.f64 	%fd1326, %fd3612, 0d4069000000000000;
	add.f64 	%fd1327, %fd3611, 0dC016CCCCCCCCCCCD;
	add.f64 	%fd1328, %fd1327, %fd142;
	div.rn.f64 	%fd1329, %fd1326, %fd1328;
	st.global.f64 	[%rd17], %fd1329;
	setp.geu.f64 	%p375, %fd1329, %fd143;
	@%p375 bra 	$L__BB2_474;
	st.global.f64 	[%rd12], %fd3613;
	st.global.f64 	[%rd14], %fd3614;
	st.global.f64 	[%rd17], %fd143;
	mov.f64 	%fd3611, %fd3613;
	mov.f64 	%fd3612, %fd3614;
	bra.uni 	$L__BB2_474;
$L__BB2_473:
	st.global.f64 	[%rd12], %fd3613;
	st.global.f64 	[%rd14], %fd3614;
	st.global.f64 	[%rd17], %fd143;
	mov.f64 	%fd3611, %fd3613;
	mov.f64 	%fd3612, %fd3614;
$L__BB2_474:
	ld.global.s8 	%rs144, [%rd82];
	cvt.s64.s16 	%rd91, %rs144;
	ld.global.s8 	%rs145, [%rd83+27];
	cvt.s64.s16 	%rd92, %rs145;
	ld.global.s8 	%r3206, [%rd83+28];
	mov.b32 	%r3207, {%rs144, %rs145};
	mov.b32 	%r3208, 1305;
	dp2a.lo.s32.u32 	%r3209, %r3207, %r3208, %r3206;
	mul.wide.s32 	%rd1035, %r3209, 8;
	mov.u64 	%rd1036, parameter;
	add.s64 	%rd93, %rd1036, %rd1035;
	ld.const.f64 	%fd1330, [%rd93+23000];
	abs.f64 	%fd1331, %fd1330;
	setp.lt.f64 	%p376, %fd1331, 0d41CDCD64FF800000;
	@%p376 bra 	$L__BB2_476;
	ld.global.f64 	%fd3621, [%rd9+10016];
	bra.uni 	$L__BB2_482;
$L__BB2_476:
	mad.lo.s64 	%rd1037, %rd91, 5, %rd92;
	shl.b64 	%rd1038, %rd1037, 3;
	mov.u64 	%rd1039, parameter;
	add.s64 	%rd1040, %rd1039, %rd1038;
	ld.const.f64 	%fd1332, [%rd1040+45440];
	ld.const.f64 	%fd1333, [%rd93+22000];
	add.f64 	%fd3617, %fd1332, %fd1333;
	st.global.f64 	[%rd13], %fd3617;
	ld.global.s8 	%rs146, [%rd82];
	cvt.s32.s16 	%r3210, %rs146;
	mul.wide.s32 	%rd1041, %r3210, 5;
	ld.global.s8 	%rs147, [%rd83+27];
	cvt.s64.s16 	%rd1042, %rs147;
	add.s64 	%rd1043, %rd1041, %rd1042;
	shl.b64 	%rd1044, %rd1043, 3;
	add.s64 	%rd1045, %rd1039, %rd1044;
	ld.const.f64 	%fd1334, [%rd1045+45640];
	ld.global.s8 	%r3211, [%rd83+28];
	mov.b32 	%r3212, {%rs146, %rs147};
	mov.b32 	%r3213, 1305;
	dp2a.lo.s32.u32 	%r3214, %r3212, %r3213, %r3211;
	mul.wide.s32 	%rd1046, %r3214, 8;
	add.s64 	%rd1047, %rd1039, %rd1046;
	ld.const.f64 	%fd1335, [%rd1047+23000];
	add.f64 	%fd3618, %fd1334, %fd1335;
	st.global.f64 	[%rd15], %fd3618;
	abs.f64 	%fd1336, %fd3618;
	setp.leu.f64 	%p377, %fd1336, 0d41CDCD64FF800000;
	@%p377 bra 	$L__BB2_478;
	mov.b64 	%rd1048, 9218868437227405312;
	st.global.u64 	[%rd15], %rd1048;
	mov.b64 	%rd1049, -4616189618054758400;
	st.global.u64 	[%rd13], %rd1049;
	mov.f64 	%fd3618, 0d7FF0000000000000;
	mov.f64 	%fd3617, 0dBFF0000000000000;
$L__BB2_478:
	add.f64 	%fd1339, %fd3618, 0d4069000000000000;
	add.f64 	%fd1340, %fd3617, 0dC016CCCCCCCCCCCD;
	ld.global.f64 	%fd3621, [%rd9+10016];
	add.f64 	%fd1341, %fd1340, %fd3621;
	div.rn.f64 	%fd152, %fd1339, %fd1341;
	st.global.f64 	[%rd9+10080], %fd152;
	abs.f64 	%fd1342, %fd3612;
	setp.geu.f64 	%p378, %fd1342, 0d41CDCD64FF800000;
	@%p378 bra 	$L__BB2_481;
	add.f64 	%fd1343, %fd3612, 0d4069000000000000;
	add.f64 	%fd1344, %fd3611, 0dC016CCCCCCCCCCCD;
	add.f64 	%fd1345, %fd1344, %fd3621;
	div.rn.f64 	%fd1346, %fd1343, %fd1345;
	st.global.f64 	[%rd17], %fd1346;
	setp.geu.f64 	%p379, %fd1346, %fd152;
	@%p379 bra 	$L__BB2_482;
	st.global.f64 	[%rd12], %fd3617;
	st.global.f64 	[%rd14], %fd3618;
	st.global.f64 	[%rd17], %fd152;
	mov.f64 	%fd3611, %fd3617;
	mov.f64 	%fd3612, %fd3618;
	bra.uni 	$L__BB2_482;
$L__BB2_481:
	st.global.f64 	[%rd12], %fd3617;
	st.global.f64 	[%rd14], %fd3618;
	st.global.f64 	[%rd17], %fd152;
	mov.f64 	%fd3611, %fd3617;
	mov.f64 	%fd3612, %fd3618;
$L__BB2_482:
	ld.global.s8 	%r3215, [%rd82];
	mul.wide.s32 	%rd1050, %r3215, 5;
	ld.global.s8 	%rd1051, [%rd83+27];
	add.s64 	%rd1052, %rd1050, %rd1051;
	shl.b64 	%rd1053, %rd1052, 3;
	mov.u64 	%rd1054, parameter;
	add.s64 	%rd1055, %rd1054, %rd1053;
	ld.const.f64 	%fd156, [%rd1055+45440];
	st.global.f64 	[%rd13], %fd156;
	ld.global.s8 	%r3216, [%rd82];
	mul.wide.s32 	%rd1056, %r3216, 5;
	ld.global.s8 	%rd1057, [%rd83+27];
	add.s64 	%rd1058, %rd1056, %rd1057;
	shl.b64 	%rd1059, %rd1058, 3;
	add.s64 	%rd1060, %rd1054, %rd1059;
	ld.const.f64 	%fd157, [%rd1060+45640];
	st.global.f64 	[%rd15], %fd157;
	add.f64 	%fd1347, %fd157, 0d4069000000000000;
	add.f64 	%fd1348, %fd156, 0dC016CCCCCCCCCCCD;
	add.f64 	%fd1349, %fd1348, %fd3621;
	div.rn.f64 	%fd158, %fd1347, %fd1349;
	st.global.f64 	[%rd16], %fd158;
	abs.f64 	%fd1350, %fd3612;
	setp.geu.f64 	%p380, %fd1350, 0d41CDCD64FF800000;
	@%p380 bra 	$L__BB2_486;
	ld.global.f64 	%fd1351, [%rd17];
	setp.geu.f64 	%p381, %fd1351, %fd158;
	@%p381 bra 	$L__BB2_485;
	st.global.f64 	[%rd9+10000], %fd156;
	st.global.f64 	[%rd9+10008], %fd157;
	bra.uni 	$L__BB2_487;
$L__BB2_485:
	st.global.f64 	[%rd9+10000], %fd3611;
	st.global.f64 	[%rd9+10008], %fd3612;
	bra.uni 	$L__BB2_487;
$L__BB2_486:
	st.global.f64 	[%rd9+10000], %fd156;
	st.global.f64 	[%rd9+10008], %fd157;
$L__BB2_487:
	ld.global.u32 	%r3217, [%rd8+200];
	setp.lt.s32 	%p382, %r3217, 1;
	@%p382 bra 	$L__BB2_490;
	mov.b32 	%r7013, 0;
$L__BB2_489:
	mul.wide.u32 	%rd1061, %r7013, 4;
	add.s64 	%rd1062, %rd8, %rd1061;
	mov.b32 	%r3219, 0;
	st.global.u32 	[%rd1062], %r3219;
	add.s32 	%r7013, %r7013, 1;
	ld.global.u32 	%r3220, [%rd8+200];
	setp.lt.s32 	%p383, %r7013, %r3220;
	@%p383 bra 	$L__BB2_489;
$L__BB2_490:
	ld.global.u32 	%r7015, [%rd10];
	setp.lt.s32 	%p384, %r7015, 1;
	@%p384 bra 	$L__BB2_493;
	mov.b32 	%r7014, 0;
$L__BB2_492:
	mul.wide.u32 	%rd1063, %r7014, 4;
	add.s64 	%rd1064, %rd8, %rd1063;
	mov.b32 	%r3222, 0;
	st.global.u32 	[%rd1064+100], %r3222;
	add.s32 	%r7014, %r7014, 1;
	ld.global.u32 	%r7015, [%rd8+204];
	setp.lt.s32 	%p385, %r7014, %r7015;
	@%p385 bra 	$L__BB2_492;
$L__BB2_493:
	ld.global.u32 	%r7017, [%rd8+208];
	add.s32 	%r654, %r7017, -1;
	ld.global.u32 	%r7016, [%rd8+212];
	mad.lo.s32 	%r3223, %r654, %r7015, %r7;
	add.s32 	%r3224, %r3223, %r7016;
	mul.wide.s32 	%rd1065, %r3224, 8;
	add.s64 	%rd1066, %rd2, %rd1065;
	ld.global.f64 	%fd1353, [%rd1066];
	abs.f64 	%fd1354, %fd1353;
	setp.geu.f64 	%p386, %fd1354, 0d41CDCD64FF800000;
	mov.f64 	%fd3646, 0d0000000000000000;
	@%p386 bra 	$L__BB2_545;
	mul.wide.s32 	%rd1067, %r654, 4;
	add.s64 	%rd1068, %rd8, %rd1067;
	st.global.u32 	[%rd1068], %r7016;
	add.s32 	%r3225, %r11, %r7016;
	mul.wide.s32 	%rd1069, %r3225, 4;
	add.s64 	%rd1070, %rd7, %rd1069;
	st.global.u32 	[%rd1070], %r7017;
$L__BB2_495:
	mov.b64 	%rd1071, -4616189618054758400;
	st.global.u64 	[%rd12], %rd1071;
	mov.b64 	%rd1072, 9218868437227405312;
	st.global.u64 	[%rd13], %rd1072;
	cvt.s64.s32 	%rd1073, %r7017;
	add.s64 	%rd94, %rd11, %rd1073;
	ld.global.u8 	%rs14, [%rd94];
	cvt.u32.u16 	%r3226, %rs14;
	cvt.s32.s8 	%r3227, %r3226;
	add.s32 	%r3228, %r7016, %r6;
	cvt.s64.s32 	%rd1074, %r3228;
	add.s64 	%rd95, %rd1, %rd1074;
	ld.global.u8 	%rs15, [%rd95];
	cvt.u32.u16 	%r3229, %rs15;
	cvt.s32.s8 	%r3230, %r3229;
	add.s32 	%r3231, %r3230, %r3227;
	setp.eq.s32 	%p387, %r3231, 3;
	@%p387 bra 	$L__BB2_497;
	add.s32 	%r3232, %r7017, -1;
	ld.global.u32 	%r3233, [%rd10];
	add.s32 	%r3234, %r8, %r7016;
	mad.lo.s32 	%r3235, %r3233, %r3232, %r3234;
	mul.wide.s32 	%rd1075, %r3235, 8;
	add.s64 	%rd1076, %rd2, %rd1075;
	mov.b64 	%rd1077, -4616189618054758400;
	st.global.u64 	[%rd1076], %rd1077;
	ld.global.u32 	%r3236, [%rd10];
	mad.lo.s32 	%r3237, %r3236, %r3232, %r3234;
	add.s32 	%r3238, %r3237, -625;
	mul.wide.s32 	%rd1078, %r3238, 8;
	add.s64 	%rd1079, %rd2, %rd1078;
	mov.b64 	%rd1080, 9218868437227405312;
	st.global.u64 	[%rd1079], %rd1080;
	ld.global.f64 	%fd3633, [%rd12];
	bra.uni 	$L__BB2_526;
$L__BB2_497:
	cvt.s32.s8 	%r3240, %r3226;
	mul.wide.s32 	%rd1081, %r3240, 5;
	cvt.u64.u16 	%rd1082, %rs15;
	cvt.s64.s8 	%rd1083, %rd1082;
	add.s64 	%rd1084, %rd1081, %rd1083;
	shl.b64 	%rd1085, %rd1084, 3;
	mov.u64 	%rd1086, parameter;
	add.s64 	%rd1087, %rd1086, %rd1085;
	ld.const.f64 	%fd1355, [%rd1087+45440];
	ld.global.s8 	%r3241, [%rd94+-1];
	cvt.u32.u16 	%r3242, %rs15;
	ld.global.u8 	%r3243, [%rd95+-1];
	prmt.b32 	%r3244, %r3243, %r3242, 0x3340U;
	prmt.b32 	%r3245, %r3226, 0, 0x3340U;
	prmt.b32 	%r3246, %r3244, %r3245, 0x5410U;
	mov.b32 	%r3247, 359705;
	dp4a.s32.u32 	%r3248, %r3246, %r3247, %r3241;
	mul.wide.s32 	%rd1088, %r3248, 8;
	add.s64 	%rd1089, %rd1086, %rd1088;
	ld.const.f64 	%fd1356, [%rd1089+35440];
	add.f64 	%fd3630, %fd1355, %fd1356;
	st.global.f64 	[%rd14], %fd3630;
	ld.global.s8 	%r3249, [%rd94];
	mul.wide.s32 	%rd1090, %r3249, 5;
	ld.global.u8 	%rs148, [%rd95];
	cvt.u64.u16 	%rd1091, %rs148;
	cvt.s64.s8 	%rd1092, %rd1091;
	add.s64 	%rd1093, %rd1090, %rd1092;
	shl.b64 	%rd1094, %rd1093, 3;
	add.s64 	%rd1095, %rd1086, %rd1094;
	ld.const.f64 	%fd1357, [%rd1095+45640];
	ld.global.s8 	%r3250, [%rd94+-1];
	ld.global.u8 	%r3251, [%rd95+-1];
	cvt.u32.u16 	%r3252, %rs148;
	prmt.b32 	%r3253, %r3251, %r3252, 0x3340U;
	prmt.b32 	%r3254, %r3249, 0, 0x3340U;
	prmt.b32 	%r3255, %r3253, %r3254, 0x5410U;
	dp4a.s32.u32 	%r3256, %r3255, %r3247, %r3250;
	mul.wide.s32 	%rd1096, %r3256, 8;
	add.s64 	%rd1097, %rd1086, %rd1096;
	ld.const.f64 	%fd1358, [%rd1097+40440];
	add.f64 	%fd3631, %fd1357, %fd1358;
	st.global.f64 	[%rd15], %fd3631;
	abs.f64 	%fd1359, %fd3631;
	setp.leu.f64 	%p388, %fd1359, 0d41CDCD64FF800000;
	@%p388 bra 	$L__BB2_499;
	mov.b64 	%rd1098, 9218868437227405312;
	st.global.u64 	[%rd15], %rd1098;
	mov.b64 	%rd1099, -4616189618054758400;
	st.global.u64 	[%rd14], %rd1099;
	mov.f64 	%fd3631, 0d7FF0000000000000;
	mov.f64 	%fd3630, 0dBFF0000000000000;
$L__BB2_499:
	ld.global.s8 	%rs16, [%rd95];
	cvt.s64.s16 	%rd96, %rs16;
	ld.global.s8 	%rs149, [%rd95+-1];
	ld.global.u8 	%rs150, [%rd94];
	cvt.u64.u16 	%rd1100, %rs150;
	cvt.s64.s8 	%rd97, %rd1100;
	mov.b32 	%r3257, {%rs149, %rs16};
	cvt.u32.u16 	%r3258, %rs150;
	cvt.s32.s8 	%r3259, %r3258;
	mov.b32 	%r3260, 6405;
	dp2a.lo.s32.u32 	%r3261, %r3257, %r3260, %r3259;
	mul.wide.s32 	%rd1101, %r3261, 8;
	mov.u64 	%rd1102, parameter;
	add.s64 	%rd98, %rd1102, %rd1101;
	ld.const.f64 	%fd1362, [%rd98+21000];
	abs.f64 	%fd1363, %fd1362;
	setp.geu.f64 	%p389, %fd1363, 0d41CDCD64FF800000;
	@%p389 bra 	$L__BB2_513;
	cvt.u16.u64 	%rs153, %rd97;
	mov.b32 	%r3269, {%rs16, %rs153};
	mov.b32 	%r3270, 0;
	mov.b32 	%r3271, 1305;
	dp2a.lo.s32.u32 	%r3272, %r3269, %r3271, %r3270;
	cvt.s64.s32 	%rd99, %r3272;
	ld.global.s8 	%rd1125, [%rd94+-1];
	add.s64 	%rd1126, %rd99, %rd1125;
	shl.b64 	%rd1127, %rd1126, 3;
	mov.u64 	%rd1128, parameter;
	add.s64 	%rd100, %rd1128, %rd1127;
	ld.const.f64 	%fd1381, [%rd100+23000];
	abs.f64 	%fd1382, %fd1381;
	setp.geu.f64 	%p394, %fd1382, 0d41CDCD64FF800000;
	@%p394 bra 	$L__BB2_507;
	mad.lo.s64 	%rd1142, %rd96, -24, %rd99;
	shl.b64 	%rd1143, %rd1142, 3;
	mov.u64 	%rd1144, parameter;
	add.s64 	%rd1145, %rd1144, %rd1143;
	ld.const.f64 	%fd1398, [%rd1145+45440];
	ld.const.f64 	%fd1399, [%rd98+20000];
	add.f64 	%fd1400, %fd1398, %fd1399;
	ld.const.f64 	%fd1401, [%rd100+22000];
	add.f64 	%fd3624, %fd1400, %fd1401;
	st.global.f64 	[%rd9+10080], %fd3624;
	ld.global.s8 	%r3277, [%rd94];
	mul.wide.s32 	%rd1146, %r3277, 5;
	ld.global.s8 	%rs156, [%rd95];
	cvt.s64.s16 	%rd1147, %rs156;
	add.s64 	%rd1148, %rd1146, %rd1147;
	shl.b64 	%rd1149, %rd1148, 3;
	add.s64 	%rd1150, %rd1144, %rd1149;
	ld.const.f64 	%fd1402, [%rd1150+45640];
	ld.global.s8 	%rs157, [%rd95+-1];
	mov.b32 	%r3278, {%rs157, %rs156};
	mov.b32 	%r3279, 6405;
	dp2a.lo.s32.u32 	%r3280, %r3278, %r3279, %r3277;
	mul.wide.s32 	%rd1151, %r3280, 8;
	add.s64 	%rd1152, %rd1144, %rd1151;
	ld.const.f64 	%fd1403, [%rd1152+21000];
	add.f64 	%fd1404, %fd1402, %fd1403;
	ld.global.s8 	%rd1153, [%rd94+-1];
	cvt.s32.s16 	%r3281, %rs156;
	mul.wide.s32 	%rd1154, %r3281, 24;
	add.s64 	%rd1155, %rd1148, %rd1154;
	add.s64 	%rd1156, %rd1155, %rd1153;
	shl.b64 	%rd1157, %rd1156, 3;
	add.s64 	%rd1158, %rd1144, %rd1157;
	ld.const.f64 	%fd1405, [%rd1158+23000];
	add.f64 	%fd3625, %fd1404, %fd1405;
	st.global.f64 	[%rd9+10088], %fd3625;
	abs.f64 	%fd1406, %fd3625;
	setp.leu.f64 	%p398, %fd1406, 0d41CDCD64FF800000;
	@%p398 bra 	$L__BB2_503;
	mov.b64 	%rd1159, 9218868437227405312;
	st.global.u64 	[%rd9+10088], %rd1159;
	mov.b64 	%rd1160, -4616189618054758400;
	st.global.u64 	[%rd9+10080], %rd1160;
	mov.f64 	%fd3625, 0d7FF0000000000000;
	mov.f64 	%fd3624, 0dBFF0000000000000;
$L__BB2_503:
	add.f64 	%fd1409, %fd3625, 0d4069000000000000;
	add.f64 	%fd1410, %fd3624, 0dC016CCCCCCCCCCCD;
	ld.global.f64 	%fd3632, [%rd9+10016];
	add.f64 	%fd1411, %fd1410, %fd3632;
	div.rn.f64 	%fd169, %fd1409, %fd1411;
	st.global.f64 	[%rd9+10096], %fd169;
	abs.f64 	%fd1412, %fd3631;
	setp.geu.f64 	%p399, %fd1412, 0d41CDCD64FF800000;
	@%p399 bra 	$L__BB2_506;
	add.f64 	%fd1413, %fd3631, 0d4069000000000000;
	add.f64 	%fd1414, %fd3630, 0dC016CCCCCCCCCCCD;
	add.f64 	%fd1415, %fd1414, %fd3632;
	div.rn.f64 	%fd1416, %fd1413, %fd1415;
	st.global.f64 	[%rd17], %fd1416;
	setp.geu.f64 	%p400, %fd1416, %fd169;
	@%p400 bra 	$L__BB2_521;
	st.global.f64 	[%rd14], %fd3624;
	st.global.f64 	[%rd15], %fd3625;
	st.global.f64 	[%rd17], %fd169;
	mov.f64 	%fd3630, %fd3624;
	mov.f64 	%fd3631, %fd3625;
	bra.uni 	$L__BB2_521;
$L__BB2_506:
	st.global.f64 	[%rd14], %fd3624;
	st.global.f64 	[%rd15], %fd3625;
	st.global.f64 	[%rd17], %fd169;
	mov.f64 	%fd3630, %fd3624;
	mov.f64 	%fd3631, %fd3625;
	bra.uni 	$L__BB2_521;
$L__BB2_507:
	mad.lo.s64 	%rd1129, %rd96, -24, %rd99;
	shl.b64 	%rd1130, %rd1129, 3;
	mov.u64 	%rd1131, parameter;
	add.s64 	%rd1132, %rd1131, %rd1130;
	ld.const.f64 	%fd1383, [%rd1132+45440];
	ld.const.f64 	%fd1384, [%rd98+20000];
	add.f64 	%fd3626, %fd1383, %fd1384;
	st.global.f64 	[%rd9+10080], %fd3626;
	ld.global.s8 	%r3273, [%rd94];
	mul.wide.s32 	%rd1133, %r3273, 5;
	ld.global.s8 	%rs154, [%rd95];
	cvt.s64.s16 	%rd1134, %rs154;
	add.s64 	%rd1135, %rd1133, %rd1134;
	shl.b64 	%rd1136, %rd1135, 3;
	add.s64 	%rd1137, %rd1131, %rd1136;
	ld.const.f64 	%fd1385, [%rd1137+45640];
	ld.global.s8 	%rs155, [%rd95+-1];
	mov.b32 	%r3274, {%rs155, %rs154};
	mov.b32 	%r3275, 6405;
	dp2a.lo.s32.u32 	%r3276, %r3274, %r3275, %r3273;
	mul.wide.s32 	%rd1138, %r3276, 8;
	add.s64 	%rd1139, %rd1131, %rd1138;
	ld.const.f64 	%fd1386, [%rd1139+21000];
	add.f64 	%fd3627, %fd1385, %fd1386;
	st.global.f64 	[%rd9+10088], %fd3627;
	abs.f64 	%fd1387, %fd3627;
	setp.leu.f64 	%p395, %fd1387, 0d41CDCD64FF800000;
	@%p395 bra 	$L__BB2_509;
	mov.b64 	%rd1140, 9218868437227405312;
	st.global.u64 	[%rd9+10088], %rd1140;
	mov.b64 	%rd1141, -4616189618054758400;
	st.global.u64 	[%rd9+10080], %rd1141;
	mov.f64 	%fd3627, 0d7FF0000000000000;
	mov.f64 	%fd3626, 0dBFF0000000000000;
$L__BB2_509:
	add.f64 	%fd1390, %fd3627, 0d4069000000000000;
	add.f64 	%fd1391, %fd3626, 0dC016CCCCCCCCCCCD;
	ld.global.f64 	%fd3632, [%rd9+10016];
	add.f64 	%fd1392, %fd1391, %fd3632;
	div.rn.f64 	%fd175, %fd1390, %fd1392;
	st.global.f64 	[%rd9+10096], %fd175;
	abs.f64 	%fd1393, %fd3631;
	setp.geu.f64 	%p396, %fd1393, 0d41CDCD64FF800000;
	@%p396 bra 	$L__BB2_512;
	add.f64 	%fd1394, %fd3631, 0d4069000000000000;
	add.f64 	%fd1395, %fd3630, 0dC016CCCCCCCCCCCD;
	add.f64 	%fd1396, %fd1395, %fd3632;
	div.rn.f64 	%fd1397, %fd1394, %fd1396;
	st.global.f64 	[%rd17], %fd1397;
	setp.geu.f64 	%p397, %fd1397, %fd175;
	@%p397 bra 	$L__BB2_521;
	st.global.f64 	[%rd14], %fd3626;
	st.global.f64 	[%rd15], %fd3627;
	st.global.f64 	[%rd17], %fd175;
	mov.f64 	%fd3630, %fd3626;
	mov.f64 	%fd3631, %fd3627;
	bra.uni 	$L__BB2_521;
$L__BB2_512:
	st.global.f64 	[%rd14], %fd3626;
	st.global.f64 	[%rd15], %fd3627;
	st.global.f64 	[%rd17], %fd175;
	mov.f64 	%fd3630, %fd3626;
	mov.f64 	%fd3631, %fd3627;
	bra.uni 	$L__BB2_521;
$L__BB2_513:
	cvt.u16.u64 	%rs151, %rd97;
	mov.b32 	%r3262, {%rs16, %rs151};
	mov.b32 	%r3263, 0;
	mov.b32 	%r3264, 1305;
	dp2a.lo.s32.u32 	%r3265, %r3262, %r3264, %r3263;
	cvt.s64.s32 	%rd101, %r3265;
	ld.global.s8 	%rd1103, [%rd94+-1];
	add.s64 	%rd1104, %rd101, %rd1103;
	shl.b64 	%rd1105, %rd1104, 3;
	mov.u64 	%rd1106, parameter;
	add.s64 	%rd102, %rd1106, %rd1105;
	ld.const.f64 	%fd1364, [%rd102+23000];
	abs.f64 	%fd1365, %fd1364;
	setp.lt.f64 	%p390, %fd1365, 0d41CDCD64FF800000;
	@%p390 bra 	$L__BB2_515;
	ld.global.f64 	%fd3632, [%rd9+10016];
	bra.uni 	$L__BB2_521;
$L__BB2_515:
	mad.lo.s64 	%rd1107, %rd96, -24, %rd101;
	shl.b64 	%rd1108, %rd1107, 3;
	mov.u64 	%rd1109, parameter;
	add.s64 	%rd1110, %rd1109, %rd1108;
	ld.const.f64 	%fd1366, [%rd1110+45440];
	ld.const.f64 	%fd1367, [%rd102+22000];
	add.f64 	%fd3628, %fd1366, %fd1367;
	st.global.f64 	[%rd9+10080], %fd3628;
	ld.global.s8 	%r3266, [%rd94];
	mul.wide.s32 	%rd1111, %r3266, 5;
	ld.global.u8 	%rs152, [%rd95];
	cvt.u64.u16 	%rd1112, %rs152;
	cvt.s64.s8 	%rd1113, %rd1112;
	add.s64 	%rd1114, %rd1111, %rd1113;
	shl.b64 	%rd1115, %rd1114, 3;
	add.s64 	%rd1116, %rd1109, %rd1115;
	ld.const.f64 	%fd1368, [%rd1116+45640];
	ld.global.s8 	%rd1117, [%rd94+-1];
	cvt.u32.u16 	%r3267, %rs152;
	cvt.s32.s8 	%r3268, %r3267;
	mul.wide.s32 	%rd1118, %r3268, 24;
	add.s64 	%rd1119, %rd1114, %rd1118;
	add.s64 	%rd1120, %rd1119, %rd1117;
	shl.b64 	%rd1121, %rd1120, 3;
	add.s64 	%rd1122, %rd1109, %rd1121;
	ld.const.f64 	%fd1369, [%rd1122+23000];
	add.f64 	%fd3629, %fd1368, %fd1369;
	st.global.f64 	[%rd9+10088], %fd3629;
	abs.f64 	%fd1370, %fd3629;
	setp.leu.f64 	%p391, %fd1370, 0d41CDCD64FF800000;
	@%p391 bra 	$L__BB2_517;
	mov.b64 	%rd1123, 9218868437227405312;
	st.global.u64 	[%rd9+10088], %rd1123;
	mov.b64 	%rd1124, -4616189618054758400;
	st.global.u64 	[%rd9+10080], %rd1124;
	mov.f64 	%fd3629, 0d7FF0000000000000;
	mov.f64 	%fd3628, 0dBFF0000000000000;
$L__BB2_517:
	add.f64 	%fd1373, %fd3629, 0d4069000000000000;
	add.f64 	%fd1374, %fd3628, 0dC016CCCCCCCCCCCD;
	ld.global.f64 	%fd3632, [%rd9+10016];
	add.f64 	%fd1375, %fd1374, %fd3632;
	div.rn.f64 	%fd182, %fd1373, %fd1375;
	st.global.f64 	[%rd9+10096], %fd182;
	abs.f64 	%fd1376, %fd3631;
	setp.geu.f64 	%p392, %fd1376, 0d41CDCD64FF800000;
	@%p392 bra 	$L__BB2_520;
	add.f64 	%fd1377, %fd3631, 0d4069000000000000;
	add.f64 	%fd1378, %fd3630, 0dC016CCCCCCCCCCCD;
	add.f64 	%fd1379, %fd1378, %fd3632;
	div.rn.f64 	%fd1380, %fd1377, %fd1379;
	st.global.f64 	[%rd17], %fd1380;
	setp.geu.f64 	%p393, %fd1380, %fd182;
	@%p393 bra 	$L__BB2_521;
	st.global.f64 	[%rd14], %fd3628;
	st.global.f64 	[%rd15], %fd3629;
	st.global.f64 	[%rd17], %fd182;
	mov.f64 	%fd3630, %fd3628;
	mov.f64 	%fd3631, %fd3629;
	bra.uni 	$L__BB2_521;
$L__BB2_520:
	st.global.f64 	[%rd14], %fd3628;
	st.global.f64 	[%rd15], %fd3629;
	st.global.f64 	[%rd17], %fd182;
	mov.f64 	%fd3630, %fd3628;
	mov.f64 	%fd3631, %fd3629;
$L__BB2_521:
	ld.global.s8 	%r3282, [%rd94];
	mul.wide.s32 	%rd1161, %r3282, 5;
	ld.global.s8 	%rd1162, [%rd95];
	add.s64 	%rd1163, %rd1161, %rd1162;
	shl.b64 	%rd1164, %rd1163, 3;
	mov.u64 	%rd1165, parameter;
	add.s64 	%rd1166, %rd1165, %rd1164;
	ld.const.f64 	%fd3633, [%rd1166+45440];
	st.global.f64 	[%rd9+10080], %fd3633;
	ld.global.s8 	%r3283, [%rd94];
	mul.wide.s32 	%rd1167, %r3283, 5;
	ld.global.s8 	%rd1168, [%rd95];
	add.s64 	%rd1169, %rd1167, %rd1168;
	shl.b64 	%rd1170, %rd1169, 3;
	add.s64 	%rd1171, %rd1165, %rd1170;
	ld.const.f64 	%fd187, [%rd1171+45640];
	st.global.f64 	[%rd9+10088], %fd187;
	add.f64 	%fd1417, %fd187, 0d4069000000000000;
	add.f64 	%fd1418, %fd3633, 0dC016CCCCCCCCCCCD;
	add.f64 	%fd1419, %fd1418, %fd3632;
	div.rn.f64 	%fd188, %fd1417, %fd1419;
	st.global.f64 	[%rd9+10096], %fd188;
	abs.f64 	%fd1420, %fd3631;
	setp.geu.f64 	%p401, %fd1420, 0d41CDCD64FF800000;
	@%p401 bra 	$L__BB2_525;
	ld.global.f64 	%fd1421, [%rd17];
	setp.geu.f64 	%p402, %fd1421, %fd188;
	@%p402 bra 	$L__BB2_524;
	st.global.f64 	[%rd12], %fd3633;
	st.global.f64 	[%rd13], %fd187;
	bra.uni 	$L__BB2_526;
$L__BB2_524:
	st.global.f64 	[%rd12], %fd3630;
	st.global.f64 	[%rd13], %fd3631;
	mov.f64 	%fd3633, %fd3630;
	bra.uni 	$L__BB2_526;
$L__BB2_525:
	st.global.f64 	[%rd12], %fd3633;
	st.global.f64 	[%rd13], %fd187;
$L__BB2_526:
	add.s32 	%r658, %r7017, -1;
	ld.global.u32 	%r659, [%rd10];
	add.s32 	%r660, %r8, %r7016;
	mad.lo.s32 	%r3284, %r659, %r658, %r660;
	mul.wide.s32 	%rd1172, %r3284, 8;
	add.s64 	%rd103, %rd2, %rd1172;
	ld.global.f64 	%fd190, [%rd103];
	abs.f64 	%fd1422, %fd190;
	abs.f64 	%fd1423, %fd3633;
	max.f64 	%fd1425, %fd1422, %fd1423;
	setp.leu.f64 	%p403, %fd1425, 0d41CDCD64FF800000;
	@%p403 bra 	$L__BB2_528;
	mov.b32 	%r5693, 0;
	st.global.u32 	[%rd8+248], %r5693;
	bra.uni 	$L__BB2_548;
$L__BB2_528:
	sub.f64 	%fd1426, %fd190, %fd3633;
	abs.f64 	%fd1427, %fd1426;
	setp.geu.f64 	%p404, %fd1427, 0d3EE4F8B588E368F1;
	@%p404 bra 	$L__BB2_2145;
	mov.b32 	%r3286, 1;
	st.global.u32 	[%rd8+248], %r3286;
	ld.global.f64 	%fd191, [%rd103+-5000];
	ld.global.f64 	%fd192, [%rd13];
	abs.f64 	%fd1428, %fd191;
	abs.f64 	%fd1429, %fd192;
	max.f64 	%fd1431, %fd1428, %fd1429;
	setp.gt.f64 	%p405, %fd1431, 0d41CDCD64FF800000;
	@%p405 bra 	$L__BB2_530;
	bra.uni 	$L__BB2_531;
$L__BB2_530:
	mov.b32 	%r5692, 0;
	st.global.u32 	[%rd8+248], %r5692;
	bra.uni 	$L__BB2_548;
$L__BB2_531:
	sub.f64 	%fd1432, %fd191, %fd192;
	abs.f64 	%fd1433, %fd1432;
	setp.geu.f64 	%p406, %fd1433, 0d3EE4F8B588E368F1;
	@%p406 bra 	$L__BB2_547;
	mov.b32 	%r3288, 1;
	st.global.u32 	[%rd8+248], %r3288;
	ld.global.f64 	%fd1435, [%rd9+10024];
	abs.f64 	%fd1436, %fd1435;
	setp.gt.f64 	%p407, %fd1436, 0d41CDCD64FF800000;
	mov.f64 	%fd3645, 0d3FE0000000000000;
	@%p407 bra 	$L__BB2_544;
	ld.global.u32 	%r3290, [%rd8+208];
	ld.global.u32 	%r3291, [%rd8+212];
	add.s32 	%r3292, %r3290, -1;
	mad.lo.s32 	%r3293, %r3292, %r659, %r7;
	add.s32 	%r3294, %r3293, %r3291;
	mul.wide.s32 	%rd1173, %r3294, 8;
	add.s64 	%rd1174, %rd2, %rd1173;
	ld.global.f64 	%fd220, [%rd1174];
	ld.global.f64 	%fd221, [%rd9+10008];
	ld.global.f64 	%fd222, [%rd1174+5000];
	ld.global.f64 	%fd223, [%rd9+10000];
	mov.b32 	%r7035, 0;
	st.global.u32 	[%rd8+220], %r7035;
	st.global.u32 	[%rd8+216], %r7035;
	ld.global.u32 	%r688, [%rd8+200];
	setp.lt.s32 	%p408, %r688, 1;
	@%p408 bra 	$L__BB2_538;
	mov.b32 	%r7035, 0;
	mov.u32 	%r7031, %r7035;
$L__BB2_535:
	mul.wide.u32 	%rd1175, %r7031, 4;
	add.s64 	%rd1176, %rd8, %rd1175;
	ld.global.u32 	%r3296, [%rd1176];
	setp.lt.s32 	%p409, %r3296, 1;
	@%p409 bra 	$L__BB2_537;
	add.s32 	%r7035, %r7035, 1;
	st.global.u32 	[%rd8+220], %r7035;
$L__BB2_537:
	add.s32 	%r7031, %r7031, 1;
	st.global.u32 	[%rd8+216], %r7031;
	setp.lt.s32 	%p410, %r7031, %r688;
	@%p410 bra 	$L__BB2_535;
$L__BB2_538:
	mov.b32 	%r3297, 0;
	st.global.u32 	[%rd8+216], %r3297;
	setp.lt.s32 	%p411, %r659, 1;
	@%p411 bra 	$L__BB2_543;
	mov.b32 	%r7034, 0;
$L__BB2_540:
	mul.wide.u32 	%rd1177, %r7034, 4;
	add.s64 	%rd1178, %rd8, %rd1177;
	ld.global.u32 	%r3299, [%rd1178+100];
	setp.lt.s32 	%p412, %r3299, 1;
	@%p412 bra 	$L__BB2_542;
	add.s32 	%r7035, %r7035, 1;
	st.global.u32 	[%rd8+220], %r7035;
$L__BB2_542:
	add.s32 	%r7034, %r7034, 1;
	st.global.u32 	[%rd8+216], %r7034;
	setp.lt.s32 	%p413, %r7034, %r659;
	@%p413 bra 	$L__BB2_540;
$L__BB2_543:
	shr.u32 	%r3300, %r7035, 31;
	add.s32 	%r3301, %r7035, %r3300;
	shr.s32 	%r3302, %r3301, 1;
	add.s32 	%r3303, %r3302, -1;
	st.global.u32 	[%rd8+220], %r3303;
	cvt.rn.f64.s32 	%fd1437, %r3303;
	add.f64 	%fd1438, %fd222, %fd223;
	add.f64 	%fd1439, %fd1438, 0dC016CCCCCCCCCCCD;
	fma.rn.f64 	%fd1440, %fd1437, 0dBFE0A2B1704FF434, %fd1439;
	ld.global.f64 	%fd1441, [%rd9+10016];
	add.f64 	%fd1442, %fd1441, %fd1440;
	add.f64 	%fd1443, %fd220, %fd221;
	add.f64 	%fd1444, %fd1443, 0d4069000000000000;
	div.rn.f64 	%fd1445, %fd1444, %fd1442;
	add.f64 	%fd1446, %fd1445, 0dC071126666666666;
	fma.rn.f64 	%fd3645, %fd1446, 0d4059000000000000, 0d3FE0000000000000;
$L__BB2_544:
	cvt.rzi.s32.f64 	%r3304, %fd3645;
	cvt.rn.f64.s32 	%fd1447, %r3304;
	div.rn.f64 	%fd3646, %fd1447, 0d4059000000000000;
$L__BB2_545:
	st.global.f64 	[%rd9+10104], %fd3646;
	ld.shared.u32 	%r7221, [%r4];
	shr.u32 	%r3305, %r7221, 31;
	add.s32 	%r3306, %r7221, %r3305;
	shr.s32 	%r3307, %r3306, 1;
	shr.u32 	%r3308, %r3306, 31;
	add.s32 	%r3309, %r3307, %r3308;
	and.b32  	%r3310, %r3309, -2;
	sub.s32 	%r3311, %r3307, %r3310;
	mad.lo.s32 	%r3312, %r3311, -5, 49;
	cvt.rn.f64.u32 	%fd228, %r3312;
	setp.leu.f64 	%p414, %fd3646, %fd228;
	@%p414 bra 	$L__BB2_591;
	mov.b32 	%r5691, 0;
	st.global.u32 	[%rd8+264], %r5691;
	bra.uni 	$L__BB2_1717;
$L__BB2_547:
	mov.b32 	%r3287, 0;
	st.global.u32 	[%rd8+248], %r3287;
$L__BB2_548:
	mov.b32 	%r5694, 0;
	st.global.u32 	[%rd8+228], %r5694;
	mov.pred 	%p1595, -1;
	min.s32 	%r5695, %r7016, %r7017;
	setp.lt.s32 	%p1224, %r5695, 2;
	@%p1224 bra 	$L__BB2_552;
	cvt.u64.u32 	%rd3509, %r7017;
	add.s64 	%rd3510, %rd11, %rd3509;
	ld.global.s8 	%r5696, [%rd95];
	ld.global.u8 	%r5697, [%rd3510+-1];
	ld.global.u8 	%r5698, [%rd94];
	prmt.b32 	%r5699, %r5698, %r5697, 0x3340U;
	ld.global.u8 	%r5700, [%rd95+-1];
	prmt.b32 	%r5701, %r5700, 0, 0x3340U;
	prmt.b32 	%r5702, %r5699, %r5701, 0x5410U;
	mov.b32 	%r5703, 359705;
	dp4a.s32.u32 	%r5704, %r5702, %r5703, %r5696;
	mul.wide.s32 	%rd3511, %r5704, 8;
	mov.u64 	%rd3512, parameter;
	add.s64 	%rd3513, %rd3512, %rd3511;
	ld.const.f64 	%fd3439, [%rd3513];
	st.global.f64 	[%rd9+10104], %fd3439;
	ld.global.u32 	%r5705, [%rd10];
	mul.lo.s32 	%r5706, %r5705, %r658;
	add.s32 	%r5707, %r660, %r5706;
	mul.wide.s32 	%rd3514, %r5707, 8;
	add.s64 	%rd3515, %rd2, %rd3514;
	ld.global.f64 	%fd3440, [%rd3515];
	sub.s32 	%r5708, %r5706, %r5705;
	add.s32 	%r5709, %r660, %r5708;
	add.s32 	%r5710, %r5709, -1;
	mul.wide.s32 	%rd3516, %r5710, 8;
	add.s64 	%rd3517, %rd2, %rd3516;
	ld.global.f64 	%fd3441, [%rd3517];
	add.f64 	%fd3442, %fd3439, %fd3441;
	abs.f64 	%fd3443, %fd3440;
	abs.f64 	%fd3444, %fd3442;
	max.f64 	%fd3446, %fd3443, %fd3444;
	setp.gt.f64 	%p1225, %fd3446, 0d41CDCD64FF800000;
	sub.f64 	%fd3447, %fd3440, %fd3442;
	abs.f64 	%fd3448, %fd3447;
	setp.geu.f64 	%p1226, %fd3448, 0d3EE4F8B588E368F1;
	or.pred  	%p1227, %p1225, %p1226;
	@%p1227 bra 	$L__BB2_551;
	mov.b32 	%r5713, 1;
	st.global.u32 	[%rd8+248], %r5713;
	add.s32 	%r7016, %r7016, -1;
	mul.wide.s32 	%rd3518, %r7017, 4;
	add.s64 	%rd3519, %rd3518, %rd8;
	st.global.u32 	[%rd3519+-8], %r7016;
	add.s32 	%r5714, %r11, %r7016;
	mul.wide.s32 	%rd3520, %r5714, 4;
	add.s64 	%rd3521, %rd7, %rd3520;
	st.global.u32 	[%rd3521], %r658;
	st.global.u32 	[%rd8+228], %r5713;
	mov.pred 	%p1595, 0;
	mov.u32 	%r7017, %r658;
	bra.uni 	$L__BB2_552;
$L__BB2_551:
	mov.b32 	%r5711, 0;
	st.global.u32 	[%rd8+248], %r5711;
	ld.global.u32 	%r5712, [%rd8+228];
	setp.eq.s32 	%p1595, %r5712, 0;
$L__BB2_552:
	mov.b32 	%r5715, 3;
	st.global.u32 	[%rd8+216], %r5715;
	not.pred 	%p1229, %p1595;
	@%p1229 bra 	$L__BB2_495;
	mov.b32 	%r7020, 3;
$L__BB2_554:
	setp.gt.s32 	%p1230, %r7020, 32;
	@%p1230 bra 	$L__BB2_495;
	add.s32 	%r667, %r7017, -1;
	st.global.u32 	[%rd8+220], %r667;
	sub.s32 	%r5717, %r7016, %r7020;
	add.s32 	%r7025, %r5717, 1;
	st.global.u32 	[%rd8+224], %r7025;
	setp.gt.s32 	%p1231, %r7025, 0;
	mov.u32 	%r7026, %r667;
	@%p1231 bra 	$L__BB2_557;
	add.s32 	%r5719, %r7025, %r667;
	add.s32 	%r7026, %r5719, -1;
	st.global.u32 	[%rd8+220], %r7026;
	mov.b32 	%r7025, 1;
	st.global.u32 	[%rd8+224], %r7025;
$L__BB2_557:
	cvt.s64.s32 	%rd3522, %r7016;
	add.s64 	%rd104, %rd11, %rd3522;
	cvt.s64.s32 	%rd3523, %r7017;
	add.s64 	%rd105, %rd11, %rd3523;
	add.s32 	%r672, %r7, %r7016;
	add.s32 	%r673, %r672, 625;
$L__BB2_558:
	setp.lt.s32 	%p1232, %r7026, 1;
	setp.ge.s32 	%p1233, %r7025, %r7016;
	or.pred  	%p3, %p1232, %p1233;
	@%p3 bra 	$L__BB2_590;
	mov.b64 	%rd3524, -4616189618054758400;
	st.global.u64 	[%rd12], %rd3524;
	mov.b64 	%rd3525, 9218868437227405312;
	st.global.u64 	[%rd13], %rd3525;
	ld.global.u32 	%r676, [%rd8+220];
	ld.global.u32 	%r5720, [%rd8+224];
	mov.b64 	%rd3526, -4564063970805153792;
	st.global.u64 	[%rd17], %rd3526;
	mov.b64 	%rd3527, 0;
	st.global.u64 	[%rd16], %rd3527;
	not.b32 	%r5721, %r676;
	add.s32 	%r678, %r7017, %r5721;
	st.global.u32 	[%rd8+236], %r678;
	not.b32 	%r5722, %r5720;
	add.s32 	%r679, %r7016, %r5722;
	st.global.u32 	[%rd8+240], %r679;
	add.s32 	%r5723, %r679, %r678;
	add.s32 	%r680, %r5723, -1;
	st.global.u32 	[%rd8+244], %r680;
	setp.eq.s32 	%p1234, %r678, 0;
	setp.gt.s32 	%p1235, %r679, 0;
	and.pred  	%p1236, %p1234, %p1235;
	@%p1236 bra 	$L__BB2_561;
	setp.ne.s32 	%p1237, %r679, 0;
	setp.lt.s32 	%p1238, %r678, 1;
	or.pred  	%p1239, %p1237, %p1238;
	@%p1239 bra 	$L__BB2_572;
$L__BB2_561:
	setp.ne.s32 	%p1246, %r679, 1;
	setp.ne.s32 	%p1247, %r678, 1;
	and.pred  	%p1248, %p1246, %p1247;
	@%p1248 bra 	$L__BB2_569;
	setp.eq.s32 	%p1250, %r679, 1;
	and.pred  	%p1252, %p1250, %p1234;
	@%p1252 bra 	$L__BB2_565;
	setp.eq.s32 	%p1253, %r678, 1;
	setp.eq.s32 	%p1254, %r679, 0;
	and.pred  	%p1255, %p1254, %p1253;
	@%p1255 bra 	$L__BB2_565;
	ld.global.f64 	%fd3635, [%rd16];
	ld.global.f64 	%fd3634, [%rd17];
	bra.uni 	$L__BB2_566;
$L__BB2_565:
	mul.wide.s32 	%rd3611, %r680, 8;
	mov.u64 	%rd3612, parameter;
	add.s64 	%rd3613, %rd3612, %rd3611;
	ld.const.f64 	%fd3526, [%rd3613+25200];
	cvt.s64.s32 	%rd3614, %r676;
	add.s64 	%rd3615, %rd11, %rd3614;
	cvt.s64.s32 	%rd3616, %r5720;
	add.s64 	%rd3617, %rd11, %rd3616;
	ld.global.s8 	%r5829, [%rd104+27];
	ld.global.u8 	%r5830, [%rd3615];
	ld.global.u8 	%r5831, [%rd105];
	prmt.b32 	%r5832, %r5830, %r5831, 0x3340U;
	ld.global.u8 	%r5833, [%rd3617+27];
	prmt.b32 	%r5834, %r5833, 0, 0x3340U;
	prmt.b32 	%r5835, %r5832, %r5834, 0x5410U;
	mov.b32 	%r5836, 334205;
	dp4a.s32.u32 	%r5837, %r5835, %r5836, %r5829;
	mul.wide.s32 	%rd3618, %r5837, 8;
	add.s64 	%rd3619, %rd3612, %rd3618;
	ld.const.f64 	%fd3527, [%rd3619+5000];
	add.f64 	%fd3635, %fd3526, %fd3527;
	st.global.f64 	[%rd16], %fd3635;
	ld.global.u32 	%r5838, [%rd8+244];
	mul.wide.s32 	%rd3620, %r5838, 8;
	add.s64 	%rd3621, %rd3612, %rd3620;
	ld.const.f64 	%fd3528, [%rd3621+24480];
	ld.global.s8 	%r5839, [%rd104+27];
	ld.global.u8 	%r5840, [%rd3615];
	ld.global.u8 	%r5841, [%rd105];
	prmt.b32 	%r5842, %r5841, %r5840, 0x3340U;
	ld.global.u8 	%r5843, [%rd3617+27];
	prmt.b32 	%r5844, %r5843, 0, 0x3340U;
	prmt.b32 	%r5845, %r5842, %r5844, 0x5410U;
	mov.b32 	%r5846, 359705;
	dp4a.s32.u32 	%r5847, %r5845, %r5846, %r5839;
	mul.wide.s32 	%rd3622, %r5847, 8;
	add.s64 	%rd3623, %rd3612, %rd3622;
	ld.const.f64 	%fd3529, [%rd3623];
	add.f64 	%fd3634, %fd3528, %fd3529;
	st.global.f64 	[%rd17], %fd3634;
$L__BB2_566:
	add.s32 	%r5848, %r676, -1;
	ld.global.u32 	%r5849, [%rd10];
	add.s32 	%r5850, %r7, %r5720;
	mad.lo.s32 	%r5851, %r5849, %r5848, %r5850;
	mul.wide.s32 	%rd3624, %r5851, 8;
	add.s64 	%rd3625, %rd2, %rd3624;
	ld.global.f64 	%fd3530, [%rd3625];
	add.f64 	%fd3637, %fd3530, %fd3635;
	st.global.f64 	[%rd16], %fd3637;
	ld.global.u32 	%r5852, [%rd10];
	mad.lo.s32 	%r5853, %r5852, %r5848, %r5850;
	add.s32 	%r5854, %r5853, 625;
	mul.wide.s32 	%rd3626, %r5854, 8;
	add.s64 	%rd3627, %rd2, %rd3626;
	ld.global.f64 	%fd3531, [%rd3627];
	add.f64 	%fd3644, %fd3531, %fd3634;
	st.global.f64 	[%rd17], %fd3644;
	abs.f64 	%fd3532, %fd3637;
	setp.leu.f64 	%p1256, %fd3532, 0d41CDCD64FF800000;
	@%p1256 bra 	$L__BB2_568;
	mov.b64 	%rd3628, 9218868437227405312;
	st.global.u64 	[%rd16], %rd3628;
	mov.b64 	%rd3629, -4616189618054758400;
	st.global.u64 	[%rd17], %rd3629;
	mov.f64 	%fd3637, 0d7FF0000000000000;
	mov.f64 	%fd3644, 0dBFF0000000000000;
$L__BB2_568:
	add.f64 	%fd3535, %fd3637, 0d4069000000000000;
	add.f64 	%fd3536, %fd3644, 0dC016CCCCCCCCCCCD;
	ld.global.f64 	%fd3537, [%rd9+10016];
	add.f64 	%fd3538, %fd3536, %fd3537;
	div.rn.f64 	%fd3539, %fd3535, %fd3538;
	st.global.f64 	[%rd9+10056], %fd3539;
	ld.global.u32 	%r5855, [%rd10];
	mad.lo.s32 	%r5856, %r5855, %r667, %r672;
	mul.wide.s32 	%rd3630, %r5856, 8;
	add.s64 	%rd3631, %rd2, %rd3630;
	ld.global.f64 	%fd3540, [%rd3631];
	add.f64 	%fd3541, %fd3540, 0d4069000000000000;
	ld.global.f64 	%fd3542, [%rd3631+5000];
	add.f64 	%fd3543, %fd3542, 0dC016CCCCCCCCCCCD;
	add.f64 	%fd3544, %fd3543, %fd3537;
	div.rn.f64 	%fd3545, %fd3541, %fd3544;
	st.global.f64 	[%rd9+10064], %fd3545;
	st.global.f64 	[%rd9+10040], %fd3644;
	st.global.f64 	[%rd9+10048], %fd3637;
	bra.uni 	$L__BB2_581;
$L__BB2_569:
	mul.wide.s32 	%rd3574, %r680, 8;
	mov.u64 	%rd3575, parameter;
	add.s64 	%rd3576, %rd3575, %rd3574;
	ld.const.f64 	%fd3500, [%rd3576+25200];
	cvt.s64.s32 	%rd3577, %r676;
	add.s64 	%rd3578, %rd11, %rd3577;
	ld.global.s8 	%r5815, [%rd3578];
	mul.wide.s32 	%rd3579, %r5815, 5;
	cvt.s64.s32 	%rd3580, %r5720;
	add.s64 	%rd3581, %rd11, %rd3580;
	ld.global.s8 	%rd3582, [%rd3581+27];
	add.s64 	%rd3583, %rd3579, %rd3582;
	shl.b64 	%rd3584, %rd3583, 3;
	add.s64 	%rd3585, %rd3575, %rd3584;
	ld.const.f64 	%fd3501, [%rd3585+45640];
	add.f64 	%fd3502, %fd3500, %fd3501;
	ld.global.s8 	%r5816, [%rd105];
	mul.wide.s32 	%rd3586, %r5816, 5;
	ld.global.s8 	%rd3587, [%rd104+27];
	add.s64 	%rd3588, %rd3586, %rd3587;
	shl.b64 	%rd3589, %rd3588, 3;
	add.s64 	%rd3590, %rd3575, %rd3589;
	ld.const.f64 	%fd3503, [%rd3590+45640];
	add.f64 	%fd3504, %fd3502, %fd3503;
	st.global.f64 	[%rd16], %fd3504;
	add.s32 	%r5817, %r676, -1;
	ld.global.u32 	%r5818, [%rd8+204];
	add.s32 	%r5819, %r7, %r5720;
	mad.lo.s32 	%r5820, %r5818, %r5817, %r5819;
	mul.wide.s32 	%rd3591, %r5820, 8;
	add.s64 	%rd3592, %rd2, %rd3591;
	ld.global.f64 	%fd3505, [%rd3592];
	add.f64 	%fd3639, %fd3505, %fd3504;
	st.global.f64 	[%rd16], %fd3639;
	ld.global.u32 	%r5821, [%rd8+244];
	mul.wide.s32 	%rd3593, %r5821, 8;
	add.s64 	%rd3594, %rd3575, %rd3593;
	ld.const.f64 	%fd3506, [%rd3594+24480];
	ld.global.s8 	%r5822, [%rd3578];
	mul.wide.s32 	%rd3595, %r5822, 5;
	ld.global.s8 	%rd3596, [%rd3581+27];
	add.s64 	%rd3597, %rd3595, %rd3596;
	shl.b64 	%rd3598, %rd3597, 3;
	add.s64 	%rd3599, %rd3575, %rd3598;
	ld.const.f64 	%fd3507, [%rd3599+45440];
	add.f64 	%fd3508, %fd3506, %fd3507;
	ld.global.s8 	%r5823, [%rd105];
	mul.wide.s32 	%rd3600, %r5823, 5;
	ld.global.s8 	%rd3601, [%rd104+27];
	add.s64 	%rd3602, %rd3600, %rd3601;
	shl.b64 	%rd3603, %rd3602, 3;
	add.s64 	%rd3604, %rd3575, %rd3603;
	ld.const.f64 	%fd3509, [%rd3604+45440];
	add.f64 	%fd3510, %fd3508, %fd3509;
	st.global.f64 	[%rd17], %fd3510;
	ld.global.u32 	%r5824, [%rd8+204];
	mad.lo.s32 	%r5825, %r5824, %r5817, %r5819;
	add.s32 	%r5826, %r5825, 625;
	mul.wide.s32 	%rd3605, %r5826, 8;
	add.s64 	%rd3606, %rd2, %rd3605;
	ld.global.f64 	%fd3511, [%rd3606];
	add.f64 	%fd3644, %fd3511, %fd3510;
	st.global.f64 	[%rd17], %fd3644;
	abs.f64 	%fd3512, %fd3639;
	setp.leu.f64 	%p1249, %fd3512, 0d41CDCD64FF800000;
	@%p1249 bra 	$L__BB2_571;
	mov.b64 	%rd3607, 9218868437227405312;
	st.global.u64 	[%rd16], %rd3607;
	mov.b64 	%rd3608, -4616189618054758400;
	st.global.u64 	[%rd17], %rd3608;
	mov.f64 	%fd3639, 0d7FF0000000000000;
	mov.f64 	%fd3644, 0dBFF0000000000000;
$L__BB2_571:
	add.f64 	%fd3515, %fd3639, 0d4069000000000000;
	add.f64 	%fd3516, %fd3644, 0dC016CCCCCCCCCCCD;
	ld.global.f64 	%fd3517, [%rd9+10016];
	add.f64 	%fd3518, %fd3516, %fd3517;
	div.rn.f64 	%fd3519, %fd3515, %fd3518;
	st.global.f64 	[%rd9+10056], %fd3519;
	ld.global.u32 	%r5827, [%rd10];
	mad.lo.s32 	%r5828, %r5827, %r667, %r672;
	mul.wide.s32 	%rd3609, %r5828, 8;
	add.s64 	%rd3610, %rd2, %rd3609;
	ld.global.f64 	%fd3520, [%rd3610];
	add.f64 	%fd3521, %fd3520, 0d4069000000000000;
	ld.global.f64 	%fd3522, [%rd3610+5000];
	add.f64 	%fd3523, %fd3522, 0dC016CCCCCCCCCCCD;
	add.f64 	%fd3524, %fd3523, %fd3517;
	div.rn.f64 	%fd3525, %fd3521, %fd3524;
	st.global.f64 	[%rd9+10064], %fd3525;
	st.global.f64 	[%rd9+10040], %fd3644;
	st.global.f64 	[%rd9+10048], %fd3639;
	bra.uni 	$L__BB2_581;
$L__BB2_572:
	setp.ne.s32 	%p1240, %r678, 1;
	setp.ne.s32 	%p1241, %r679, 1;
	or.pred  	%p1242, %p1240, %p1241;
	@%p1242 bra 	$L__BB2_578;
	cvt.s64.s32 	%rd3553, %r676;
	add.s64 	%rd3554, %rd11, %rd3553;
	cvt.s64.s32 	%rd3555, %r5720;
	add.s64 	%rd3556, %rd11, %rd3555;
	ld.global.s8 	%r5772, [%rd3556+28];
	ld.global.u8 	%r5773, [%rd3554+1];
	ld.global.u8 	%r5774, [%rd3554];
	prmt.b32 	%r5775, %r5774, %r5773, 0x3340U;
	ld.global.u8 	%r5776, [%rd3556+27];
	prmt.b32 	%r5777, %r5776, 0, 0x3340U;
	prmt.b32 	%r5778, %r5775, %r5777, 0x5410U;
	mov.b32 	%r5779, 334205;
	dp4a.s32.u32 	%r5780, %r5778, %r5779, %r5772;
	mul.wide.s32 	%rd3557, %r5780, 8;
	mov.u64 	%rd3558, parameter;
	add.s64 	%rd3559, %rd3558, %rd3557;
	ld.const.f64 	%fd3478, [%rd3559+10000];
	ld.global.s8 	%r5781, [%rd105+-1];
	ld.global.u8 	%r5782, [%rd104+27];
	ld.global.u8 	%r5783, [%rd104+26];
	prmt.b32 	%r5784, %r5783, %r5782, 0x3340U;
	ld.global.u8 	%r5785, [%rd105];
	prmt.b32 	%r5786, %r5785, 0, 0x3340U;
	prmt.b32 	%r5787, %r5784, %r5786, 0x5410U;
	mov.b32 	%r5788, 359705;
	dp4a.s32.u32 	%r5789, %r5787, %r5788, %r5781;
	mul.wide.s32 	%rd3560, %r5789, 8;
	add.s64 	%rd3561, %rd3558, %rd3560;
	ld.const.f64 	%fd3479, [%rd3561+10000];
	add.f64 	%fd3480, %fd3478, %fd3479;
	st.global.f64 	[%rd17], %fd3480;
	add.s32 	%r5790, %r676, -1;
	ld.global.u32 	%r5791, [%rd10];
	add.s32 	%r5792, %r8, %r5720;
	mad.lo.s32 	%r5793, %r5791, %r5790, %r5792;
	mul.wide.s32 	%rd3562, %r5793, 8;
	add.s64 	%rd3563, %rd2, %rd3562;
	ld.global.f64 	%fd3481, [%rd3563];
	add.f64 	%fd3644, %fd3481, %fd3480;
	st.global.f64 	[%rd17], %fd3644;
	ld.global.s8 	%r5794, [%rd3556+28];
	ld.global.u8 	%r5795, [%rd3554+1];
	ld.global.u8 	%r5796, [%rd3554];
	prmt.b32 	%r5797, %r5796, %r5795, 0x3340U;
	ld.global.u8 	%r5798, [%rd3556+27];
	prmt.b32 	%r5799, %r5798, 0, 0x3340U;
	prmt.b32 	%r5800, %r5797, %r5799, 0x5410U;
	dp4a.s32.u32 	%r5801, %r5800, %r5779, %r5794;
	mul.wide.s32 	%rd3564, %r5801, 8;
	add.s64 	%rd3565, %rd3558, %rd3564;
	ld.const.f64 	%fd3482, [%rd3565+15000];
	ld.global.s8 	%r5802, [%rd105+-1];
	ld.global.u8 	%r5803, [%rd104+27];
	ld.global.u8 	%r5804, [%rd104+26];
	prmt.b32 	%r5805, %r5804, %r5803, 0x3340U;
	ld.global.u8 	%r5806, [%rd105];
	prmt.b32 	%r5807, %r5806, 0, 0x3340U;
	prmt.b32 	%r5808, %r5805, %r5807, 0x5410U;
	dp4a.s32.u32 	%r5809, %r5808, %r5788, %r5802;
	mul.wide.s32 	%rd3566, %r5809, 8;
	add.s64 	%rd3567, %rd3558, %rd3566;
	ld.const.f64 	%fd3483, [%rd3567+15000];
	add.f64 	%fd3484, %fd3482, %fd3483;
	st.global.f64 	[%rd16], %fd3484;
	ld.global.u32 	%r5810, [%rd10];
	mad.lo.s32 	%r5811, %r5810, %r5790, %r5792;
	add.s32 	%r5812, %r5811, -625;
	mul.wide.s32 	%rd3568, %r5812, 8;
	add.s64 	%rd3569, %rd2, %rd3568;
	ld.global.f64 	%fd3485, [%rd3569];
	add.f64 	%fd3641, %fd3485, %fd3484;
	st.global.f64 	[%rd16], %fd3641;
	abs.f64 	%fd3486, %fd3641;
	setp.leu.f64 	%p1244, %fd3486, 0d41CDCD64FF800000;
	@%p1244 bra 	$L__BB2_575;
	mov.b64 	%rd3570, 9218868437227405312;
	st.global.u64 	[%rd16], %rd3570;
	mov.b64 	%rd3571, -4616189618054758400;
	st.global.u64 	[%rd17], %rd3571;
	mov.f64 	%fd3641, 0d7FF0000000000000;
	mov.f64 	%fd3644, 0dBFF0000000000000;
$L__BB2_575:
	add.f64 	%fd3489, %fd3641, 0d4069000000000000;
	add.f64 	%fd3490, %fd3644, 0dC016CCCCCCCCCCCD;
	ld.global.f64 	%fd3491, [%rd9+10016];
	add.f64 	%fd3492, %fd3490, %fd3491;
	div.rn.f64 	%fd3493, %fd3489, %fd3492;
	st.global.f64 	[%rd9+10056], %fd3493;
	ld.global.u32 	%r5813, [%rd10];
	mad.lo.s32 	%r5814, %r5813, %r667, %r672;
	mul.wide.s32 	%rd3572, %r5814, 8;
	add.s64 	%rd3573, %rd2, %rd3572;
	ld.global.f64 	%fd3494, [%rd3573];
	add.f64 	%fd3495, %fd3494, 0d4069000000000000;
	ld.global.f64 	%fd3496, [%rd3573+5000];
	add.f64 	%fd3497, %fd3496, 0dC016CCCCCCCCCCCD;
	add.f64 	%fd3498, %fd3497, %fd3491;
	div.rn.f64 	%fd3499, %fd3495, %fd3498;
	st.global.f64 	[%rd9+10064], %fd3499;
	setp.ge.f64 	%p1245, %fd3493, %fd3499;
	@%p1245 bra 	$L__BB2_577;
	ld.global.f64 	%fd3644, [%rd12];
	bra.uni 	$L__BB2_581;
$L__BB2_577:
	st.global.f64 	[%rd12], %fd3644;
	st.global.f64 	[%rd13], %fd3641;
	bra.uni 	$L__BB2_581;
$L__BB2_578:
	mul.wide.s32 	%rd3528, %r680, 8;
	mov.u64 	%rd3529, parameter;
	add.s64 	%rd3530, %rd3529, %rd3528;
	ld.const.f64 	%fd3450, [%rd3530+24960];
	cvt.s64.s32 	%rd3531, %r676;
	add.s64 	%rd3532, %rd11, %rd3531;
	cvt.s64.s32 	%rd3533, %r5720;
	add.s64 	%rd3534, %rd11, %rd3533;
	ld.global.s8 	%r5724, [%rd3534+28];
	ld.global.u8 	%r5725, [%rd3532+1];
	ld.global.u8 	%r5726, [%rd3532];
	prmt.b32 	%r5727, %r5726, %r5725, 0x3340U;
	ld.global.u8 	%r5728, [%rd3534+27];
	prmt.b32 	%r5729, %r5728, 0, 0x3340U;
	prmt.b32 	%r5730, %r5727, %r5729, 0x5410U;
	mov.b32 	%r5731, 334205;
	dp4a.s32.u32 	%r5732, %r5730, %r5731, %r5724;
	mul.wide.s32 	%rd3535, %r5732, 8;
	add.s64 	%rd3536, %rd3529, %rd3535;
	ld.const.f64 	%fd3451, [%rd3536+30440];
	add.f64 	%fd3452, %fd3450, %fd3451;
	ld.global.s8 	%r5733, [%rd105+-1];
	ld.global.u8 	%r5734, [%rd104+27];
	ld.global.u8 	%r5735, [%rd104+26];
	prmt.b32 	%r5736, %r5735, %r5734, 0x3340U;
	ld.global.u8 	%r5737, [%rd105];
	prmt.b32 	%r5738, %r5737, 0, 0x3340U;
	prmt.b32 	%r5739, %r5736, %r5738, 0x5410U;
	mov.b32 	%r5740, 359705;
	dp4a.s32.u32 	%r5741, %r5739, %r5740, %r5733;
	mul.wide.s32 	%rd3537, %r5741, 8;
	add.s64 	%rd3538, %rd3529, %rd3537;
	ld.const.f64 	%fd3453, [%rd3538+30440];
	add.f64 	%fd3454, %fd3452, %fd3453;
	st.global.f64 	[%rd16], %fd3454;
	add.s32 	%r5742, %r676, -1;
	ld.global.u32 	%r5743, [%rd8+204];
	add.s32 	%r5744, %r7, %r5720;
	mad.lo.s32 	%r5745, %r5743, %r5742, %r5744;
	mul.wide.s32 	%rd3539, %r5745, 8;
	add.s64 	%rd3540, %rd2, %rd3539;
	ld.global.f64 	%fd3455, [%rd3540];
	add.f64 	%fd3643, %fd3455, %fd3454;
	st.global.f64 	[%rd16], %fd3643;
	ld.global.u32 	%r5746, [%rd8+244];
	mul.wide.s32 	%rd3541, %r5746, 8;
	add.s64 	%rd3542, %rd3529, %rd3541;
	ld.const.f64 	%fd3456, [%rd3542+24240];
	ld.global.s8 	%r5747, [%rd3534+28];
	ld.global.u8 	%r5748, [%rd3532+1];
	ld.global.u8 	%r5749, [%rd3532];
	prmt.b32 	%r5750, %r5749, %r5748, 0x3340U;
	ld.global.u8 	%r5751, [%rd3534+27];
	prmt.b32 	%r5752, %r5751, 0, 0x3340U;
	prmt.b32 	%r5753, %r5750, %r5752, 0x5410U;
	dp4a.s32.u32 	%r5754, %r5753, %r5731, %r5747;
	mul.wide.s32 	%rd3543, %r5754, 8;
	add.s64 	%rd3544, %rd3529, %rd3543;
	ld.const.f64 	%fd3457, [%rd3544+25440];
	add.f64 	%fd3458, %fd3456, %fd3457;
	ld.global.s8 	%r5755, [%rd105+-1];
	ld.global.u8 	%r5756, [%rd104+27];
	ld.global.u8 	%r5757, [%rd104+26];
	prmt.b32 	%r5758, %r5757, %r5756, 0x3340U;
	ld.global.u8 	%r5759, [%rd105];
	prmt.b32 	%r5760, %r5759, 0, 0x3340U;
	prmt.b32 	%r5761, %r5758, %r5760, 0x5410U;
	dp4a.s32.u32 	%r5762, %r5761, %r5740, %r5755;
	mul.wide.s32 	%rd3545, %r5762, 8;
	add.s64 	%rd3546, %rd3529, %rd3545;
	ld.const.f64 	%fd3459, [%rd3546+25440];
	add.f64 	%fd3460, %fd3458, %fd3459;
	ld.global.u32 	%r5763, [%rd8+236];
	ld.global.u32 	%r5764, [%rd8+240];
	sub.s32 	%r5765, %r5763, %r5764;
	abs.s32 	%r5766, %r5765;
	cvt.rn.f64.s32 	%fd3461, %r5766;
	fma.rn.f64 	%fd3462, %fd3461, 0dBFEEF3E864B31D04, %fd3460;
	st.global.f64 	[%rd17], %fd3462;
	ld.global.u32 	%r5767, [%rd8+204];
	mad.lo.s32 	%r5768, %r5767, %r5742, %r5744;
	add.s32 	%r5769, %r5768, 625;
	mul.wide.s32 	%rd3547, %r5769, 8;
	add.s64 	%rd3548, %rd2, %rd3547;
	ld.global.f64 	%fd3463, [%rd3548];
	add.f64 	%fd3644, %fd3463, %fd3462;
	st.global.f64 	[%rd17], %fd3644;
	abs.f64 	%fd3464, %fd3643;
	setp.leu.f64 	%p1243, %fd3464, 0d41CDCD64FF800000;
	@%p1243 bra 	$L__BB2_580;
	mov.b64 	%rd3549, 9218868437227405312;
	st.global.u64 	[%rd16], %rd3549;
	mov.b64 	%rd3550, -4616189618054758400;
	st.global.u64 	[%rd17], %rd3550;
	mov.f64 	%fd3643, 0d7FF0000000000000;
	mov.f64 	%fd3644, 0dBFF0000000000000;
$L__BB2_580:
	add.f64 	%fd3467, %fd3643, 0d4069000000000000;
	add.f64 	%fd3468, %fd3644, 0dC016CCCCCCCCCCCD;
	ld.global.f64 	%fd3469, [%rd9+10016];
	add.f64 	%fd3470, %fd3468, %fd3469;
	div.rn.f64 	%fd3471, %fd3467, %fd3470;
	st.global.f64 	[%rd9+10056], %fd3471;
	ld.global.u32 	%r5770, [%rd10];
	mad.lo.s32 	%r5771, %r5770, %r667, %r672;
	mul.wide.s32 	%rd3551, %r5771, 8;
	add.s64 	%rd3552, %rd2, %rd3551;
	ld.global.f64 	%fd3472, [%rd3552];
	add.f64 	%fd3473, %fd3472, 0d4069000000000000;
	ld.global.f64 	%fd3474, [%rd3552+5000];
	add.f64 	%fd3475, %fd3474, 0dC016CCCCCCCCCCCD;
	add.f64 	%fd3476, %fd3475, %fd3469;
	div.rn.f64 	%fd3477, %fd3473, %fd3476;
	st.global.f64 	[%rd9+10064], %fd3477;
	st.global.f64 	[%rd9+10040], %fd3644;
	st.global.f64 	[%rd9+10048], %fd3643;
$L__BB2_581:
	ld.global.u32 	%r5857, [%rd10];
	mad.lo.s32 	%r5858, %r5857, %r667, %r673;
	mul.wide.s32 	%rd3632, %r5858, 8;
	add.s64 	%rd106, %rd2, %rd3632;
	ld.global.f64 	%fd217, [%rd106];
	abs.f64 	%fd3546, %fd217;
	abs.f64 	%fd3547, %fd3644;
	max.f64 	%fd3549, %fd3546, %fd3547;
	setp.leu.f64 	%p1257, %fd3549, 0d41CDCD64FF800000;
	@%p1257 bra 	$L__BB2_583;
	mov.b32 	%r5866, 0;
	st.global.u32 	[%rd8+248], %r5866;
	bra.uni 	$L__BB2_589;
$L__BB2_583:
	sub.f64 	%fd3550, %fd217, %fd3644;
	abs.f64 	%fd3551, %fd3550;
	setp.geu.f64 	%p1258, %fd3551, 0d3EE4F8B588E368F1;
	@%p1258 bra 	$L__BB2_2146;
	mov.b32 	%r5860, 1;
	st.global.u32 	[%rd8+248], %r5860;
	ld.global.f64 	%fd218, [%rd106+-5000];
	ld.global.f64 	%fd219, [%rd13];
	abs.f64 	%fd3552, %fd218;
	abs.f64 	%fd3553, %fd219;
	max.f64 	%fd3555, %fd3552, %fd3553;
	setp.gt.f64 	%p1259, %fd3555, 0d41CDCD64FF800000;
	@%p1259 bra 	$L__BB2_585;
	bra.uni 	$L__BB2_586;
$L__BB2_585:
	mov.b32 	%r5865, 0;
	st.global.u32 	[%rd8+248], %r5865;
	bra.uni 	$L__BB2_589;
$L__BB2_586:
	sub.f64 	%fd3556, %fd218, %fd219;
	abs.f64 	%fd3557, %fd3556;
	setp.geu.f64 	%p1260, %fd3557, 0d3EE4F8B588E368F1;
	@%p1260 bra 	$L__BB2_588;
	mov.b32 	%r5862, 1;
	st.global.u32 	[%rd8+248], %r5862;
	ld.global.u32 	%r7017, [%rd8+220];
	ld.global.u32 	%r7016, [%rd8+224];
	add.s32 	%r5863, %r10, %r7017;
	mul.wide.s32 	%rd3633, %r5863, 4;
	add.s64 	%rd3634, %rd7, %rd3633;
	st.global.u32 	[%rd3634], %r7016;
	add.s32 	%r5864, %r11, %r7016;
	mul.wide.s32 	%rd3635, %r5864, 4;
	add.s64 	%rd3636, %rd7, %rd3635;
	st.global.u32 	[%rd3636], %r7017;
	st.global.u32 	[%rd8+228], %r5862;
	bra.uni 	$L__BB2_590;
$L__BB2_588:
	mov.b32 	%r5861, 0;
	st.global.u32 	[%rd8+248], %r5861;
$L__BB2_589:
	ld.global.u32 	%r5867, [%rd8+220];
	add.s32 	%r7026, %r5867, -1;
	st.global.u32 	[%rd8+220], %r7026;
	ld.global.u32 	%r5868, [%rd8+224];
	add.s32 	%r7025, %r5868, 1;
	st.global.u32 	[%rd8+224], %r7025;
	ld.global.u32 	%r5869, [%rd8+228];
	setp.eq.s32 	%p1261, %r5869, 0;
	@%p1261 bra 	$L__BB2_558;
$L__BB2_590:
	ld.global.u32 	%r5870, [%rd8+216];
	add.s32 	%r7020, %r5870, 1;
	st.global.u32 	[%rd8+216], %r7020;
	@%p3 bra 	$L__BB2_554;
	bra.uni 	$L__BB2_495;
$L__BB2_591:
	ld.global.u32 	%r3313, [%rd8+256];
	shl.b32 	%r3314, %r3313, 2;
	add.s32 	%r3315, %r1, %r3314;
	ld.shared.u32 	%r3316, [%r3315];
	ld.global.u32 	%r3317, [%rd8+260];
	shl.b32 	%r3318, %r3317, 2;
	add.s32 	%r3319, %r1, %r3318;
	ld.shared.u32 	%r702, [%r3319];
	mul.wide.s32 	%rd1179, %r3313, 4;
	mov.u64 	%rd1180, const_int;
	add.s64 	%rd1181, %rd1180, %rd1179;
	ld.const.u32 	%r703, [%rd1181+44];
	mul.wide.s32 	%rd1182, %r3317, 4;
	add.s64 	%rd1183, %rd1180, %rd1182;
	ld.const.u32 	%r704, [%rd1183+44];
	mul.lo.s32 	%r3320, %r3316, 10;
	mul.wide.s32 	%rd1184, %r3320, 4;
	add.s64 	%rd107, %rd6, %rd1184;
	ld.global.u32 	%r705, [%rd107];
	ld.global.u32 	%r706, [%rd107+4];
	mov.b32 	%r3321, 0;
	st.global.u32 	[%rd8+216], %r3321;
	and.b32  	%r3322, %r706, -2147483647;
	setp.ne.s32 	%p415, %r3322, 1;
	@%p415 bra 	$L__BB2_593;
	mov.b32 	%r3353, 0;
	st.global.u32 	[%rd8+248], %r3353;
	bra.uni 	$L__BB2_604;
$L__BB2_593:
	mov.b32 	%r3323, 1;
	st.global.u32 	[%rd8+248], %r3323;
	setp.lt.s32 	%p416, %r706, 2;
	@%p416 bra 	$L__BB2_608;
	add.s32 	%r707, %r706, %r705;
	shr.u32 	%r3325, %r706, 31;
	add.s32 	%r3326, %r706, %r3325;
	shr.s32 	%r708, %r3326, 1;
	mov.b32 	%r709, 0;
$L__BB2_595:
	add.s32 	%r3327, %r709, %r705;
	cvt.s64.s32 	%rd1185, %r3327;
	add.s64 	%rd1186, %rd3, %rd1185;
	ld.global.u8 	%rs17, [%rd1186];
	setp.ne.s16 	%p417, %rs17, 65;
	not.b32 	%r3328, %r709;
	add.s32 	%r3329, %r707, %r3328;
	cvt.s64.s32 	%rd1187, %r3329;
	add.s64 	%rd1188, %rd3, %rd1187;
	ld.global.u8 	%rs18, [%rd1188];
	@%p417 bra 	$L__BB2_597;
	setp.ne.s16 	%p418, %rs18, 84;
	@%p418 bra 	$L__BB2_600;
$L__BB2_597:
	setp.ne.s16 	%p419, %rs17, 84;
	@%p419 bra 	$L__BB2_599;
	setp.ne.s16 	%p420, %rs18, 65;
	@%p420 bra 	$L__BB2_600;
$L__BB2_599:
	setp.eq.s16 	%p421, %rs17, 84;
	setp.eq.s16 	%p422, %rs17, 65;
	setp.ne.s16 	%p423, %rs18, 65;
	or.pred  	%p424, %p423, %p421;
	setp.ne.s16 	%p425, %rs18, 84;
	or.pred  	%p426, %p425, %p422;
	and.pred  	%p427, %p424, %p426;
	@%p427 bra 	$L__BB2_601;
$L__BB2_600:
	mov.b32 	%r3330, 0;
	st.global.u32 	[%rd8+248], %r3330;
	bra.uni 	$L__BB2_604;
$L__BB2_601:
	setp.eq.s16 	%p428, %rs17, 67;
	setp.ne.s16 	%p429, %rs18, 71;
	and.pred  	%p430, %p429, %p428;
	@%p430 bra 	$L__BB2_603;
	setp.eq.s16 	%p433, %rs17, 71;
	setp.ne.s16 	%p434, %rs18, 67;
	xor.pred  	%p435, %p433, %p434;
	or.pred  	%p436, %p429, %p428;
	and.pred  	%p437, %p435, %p436;
	@%p437 bra 	$L__BB2_607;
$L__BB2_603:
	mov.b32 	%r3352, 0;
	st.global.u32 	[%rd8+248], %r3352;
$L__BB2_604:
	setp.gt.u32 	%p467, %r12, 2146435070;
	mov.f64 	%fd3647, %fd2;
	@%p467 bra 	$L__BB2_606;
	setp.gt.u32 	%p468, %r14, 1073127582;
	selp.f64 	%fd1514, %fd4, %fd3, %p468;
	selp.u32 	%r3354, 1, 0, %p468;
	add.s32 	%r3355, %r13, %r3354;
	add.f64 	%fd1515, %fd1514, 0dBFF0000000000000;
	add.f64 	%fd1516, %fd1514, 0d3FF0000000000000;
	rcp.approx.ftz.f64 	%fd1517, %fd1516;
	neg.f64 	%fd1518, %fd1516;
	fma.rn.f64 	%fd1519, %fd1518, %fd1517, 0d3FF0000000000000;
	fma.rn.f64 	%fd1520, %fd1519, %fd1519, %fd1519;
	fma.rn.f64 	%fd1521, %fd1520, %fd1517, %fd1517;
	mul.f64 	%fd1522, %fd1515, %fd1521;
	fma.rn.f64 	%fd1523, %fd1515, %fd1521, %fd1522;
	mul.f64 	%fd1524, %fd1523, %fd1523;
	fma.rn.f64 	%fd1525, %fd1524, 0d3EB1380B3AE80F1E, 0d3ED0EE258B7A8B04;
	fma.rn.f64 	%fd1526, %fd1525, %fd1524, 0d3EF3B2669F02676F;
	fma.rn.f64 	%fd1527, %fd1526, %fd1524, 0d3F1745CBA9AB0956;
	fma.rn.f64 	%fd1528, %fd1527, %fd1524, 0d3F3C71C72D1B5154;
	fma.rn.f64 	%fd1529, %fd1528, %fd1524, 0d3F624924923BE72D;
	fma.rn.f64 	%fd1530, %fd1529, %fd1524, 0d3F8999999999A3C4;
	fma.rn.f64 	%fd1531, %fd1530, %fd1524, 0d3FB5555555555554;
	sub.f64 	%fd1532, %fd1515, %fd1523;
	add.f64 	%fd1533, %fd1532, %fd1532;
	neg.f64 	%fd1534, %fd1523;
	fma.rn.f64 	%fd1535, %fd1534, %fd1515, %fd1533;
	mul.f64 	%fd1536, %fd1521, %fd1535;
	mul.f64 	%fd1537, %fd1524, %fd1531;
	fma.rn.f64 	%fd1538, %fd1537, %fd1523, %fd1536;
	xor.b32  	%r3356, %r3355, -2147483648;
	mov.b32 	%r3357, 1127219200;
	mov.b64 	%fd1539, {%r3356, %r3357};
	sub.f64 	%fd1540, %fd1539, %fd1;
	fma.rn.f64 	%fd1541, %fd1540, 0d3FE62E42FEFA39EF, %fd1523;
	fma.rn.f64 	%fd1542, %fd1540, 0dBFE62E42FEFA39EF, %fd1541;
	sub.f64 	%fd1543, %fd1542, %fd1523;
	sub.f64 	%fd1544, %fd1538, %fd1543;
	fma.rn.f64 	%fd1545, %fd1540, 0d3C7ABC9E3B39803F, %fd1544;
	add.f64 	%fd3647, %fd1541, %fd1545;
$L__BB2_606:
	mul.f64 	%fd1546, %fd3647, 0d3FFFCB923A29C77A;
	st.global.f64 	[%rd9+10016], %fd1546;
	bra.uni 	$L__BB2_628;
$L__BB2_607:
	add.s32 	%r709, %r709, 1;
	st.global.u32 	[%rd8+216], %r709;
	setp.lt.s32 	%p438, %r709, %r708;
	@%p438 bra 	$L__BB2_595;
$L__BB2_608:
	mul.lo.s32 	%r3331, %r702, 10;
	mul.wide.s32 	%rd1189, %r3331, 4;
	add.s64 	%rd1190, %rd6, %rd1189;
	ld.global.u32 	%r711, [%rd1190];
	ld.global.u32 	%r712, [%rd1190+4];
	mov.b32 	%r3332, 0;
	st.global.u32 	[%rd8+216], %r3332;
	and.b32  	%r3333, %r712, -2147483647;
	setp.ne.s32 	%p439, %r3333, 1;
	@%p439 bra 	$L__BB2_610;
	mov.b32 	%r3347, 0;
	st.global.u32 	[%rd8+248], %r3347;
	bra.uni 	$L__BB2_618;
$L__BB2_610:
	mov.b32 	%r3334, 1;
	st.global.u32 	[%rd8+248], %r3334;
	setp.lt.s32 	%p440, %r712, 2;
	@%p440 bra 	$L__BB2_625;
	add.s32 	%r713, %r712, %r711;
	shr.u32 	%r3336, %r712, 31;
	add.s32 	%r3337, %r712, %r3336;
	shr.s32 	%r714, %r3337, 1;
	mov.b32 	%r715, 0;
$L__BB2_612:
	add.s32 	%r3338, %r715, %r711;
	cvt.s64.s32 	%rd1191, %r3338;
	add.s64 	%rd1192, %rd3, %rd1191;
	ld.global.u8 	%rs19, [%rd1192];
	setp.ne.s16 	%p441, %rs19, 65;
	not.b32 	%r3339, %r715;
	add.s32 	%r3340, %r713, %r3339;
	cvt.s64.s32 	%rd1193, %r3340;
	add.s64 	%rd1194, %rd3, %rd1193;
	ld.global.u8 	%rs20, [%rd1194];
	@%p441 bra 	$L__BB2_614;
	setp.ne.s16 	%p442, %rs20, 84;
	@%p442 bra 	$L__BB2_617;
$L__BB2_614:
	setp.ne.s16 	%p443, %rs19, 84;
	@%p443 bra 	$L__BB2_616;
	setp.ne.s16 	%p444, %rs20, 65;
	@%p444 bra 	$L__BB2_617;
$L__BB2_616:
	setp.eq.s16 	%p445, %rs19, 84;
	setp.eq.s16 	%p446, %rs19, 65;
	setp.ne.s16 	%p447, %rs20, 65;
	or.pred  	%p448, %p447, %p445;
	setp.ne.s16 	%p449, %rs20, 84;
	or.pred  	%p450, %p449, %p446;
	and.pred  	%p451, %p448, %p450;
	@%p451 bra 	$L__BB2_621;
$L__BB2_617:
	mov.b32 	%r3341, 0;
	st.global.u32 	[%rd8+248], %r3341;
$L__BB2_618:
	setp.gt.u32 	%p465, %r12, 2146435070;
	mov.f64 	%fd3649, %fd2;
	@%p465 bra 	$L__BB2_620;
	setp.gt.u32 	%p466, %r14, 1073127582;
	selp.f64 	%fd1481, %fd4, %fd3, %p466;
	selp.u32 	%r3348, 1, 0, %p466;
	add.s32 	%r3349, %r13, %r3348;
	add.f64 	%fd1482, %fd1481, 0dBFF0000000000000;
	add.f64 	%fd1483, %fd1481, 0d3FF0000000000000;
	rcp.approx.ftz.f64 	%fd1484, %fd1483;
	neg.f64 	%fd1485, %fd1483;
	fma.rn.f64 	%fd1486, %fd1485, %fd1484, 0d3FF0000000000000;
	fma.rn.f64 	%fd1487, %fd1486, %fd1486, %fd1486;
	fma.rn.f64 	%fd1488, %fd1487, %fd1484, %fd1484;
	mul.f64 	%fd1489, %fd1482, %fd1488;
	fma.rn.f64 	%fd1490, %fd1482, %fd1488, %fd1489;
	mul.f64 	%fd1491, %fd1490, %fd1490;
	fma.rn.f64 	%fd1492, %fd1491, 0d3EB1380B3AE80F1E, 0d3ED0EE258B7A8B04;
	fma.rn.f64 	%fd1493, %fd1492, %fd1491, 0d3EF3B2669F02676F;
	fma.rn.f64 	%fd1494, %fd1493, %fd1491, 0d3F1745CBA9AB0956;
	fma.rn.f64 	%fd1495, %fd1494, %fd1491, 0d3F3C71C72D1B5154;
	fma.rn.f64 	%fd1496, %fd1495, %fd1491, 0d3F624924923BE72D;
	fma.rn.f64 	%fd1497, %fd1496, %fd1491, 0d3F8999999999A3C4;
	fma.rn.f64 	%fd1498, %fd1497, %fd1491, 0d3FB5555555555554;
	sub.f64 	%fd1499, %fd1482, %fd1490;
	add.f64 	%fd1500, %fd1499, %fd1499;
	neg.f64 	%fd1501, %fd1490;
	fma.rn.f64 	%fd1502, %fd1501, %fd1482, %fd1500;
	mul.f64 	%fd1503, %fd1488, %fd1502;
	mul.f64 	%fd1504, %fd1491, %fd1498;
	fma.rn.f64 	%fd1505, %fd1504, %fd1490, %fd1503;
	xor.b32  	%r3350, %r3349, -2147483648;
	mov.b32 	%r3351, 1127219200;
	mov.b64 	%fd1506, {%r3350, %r3351};
	sub.f64 	%fd1507, %fd1506, %fd1;
	fma.rn.f64 	%fd1508, %fd1507, 0d3FE62E42FEFA39EF, %fd1490;
	fma.rn.f64 	%fd1509, %fd1507, 0dBFE62E42FEFA39EF, %fd1508;
	sub.f64 	%fd1510, %fd1509, %fd1490;
	sub.f64 	%fd1511, %fd1505, %fd1510;
	fma.rn.f64 	%fd1512, %fd1507, 0d3C7ABC9E3B39803F, %fd1511;
	add.f64 	%fd3649, %fd1508, %fd1512;
$L__BB2_620:
	mul.f64 	%fd1513, %fd3649, 0d3FFFCB923A29C77A;
	st.global.f64 	[%rd9+10016], %fd1513;
	bra.uni 	$L__BB2_628;
$L__BB2_621:
	setp.eq.s16 	%p452, %rs19, 67;
	setp.ne.s16 	%p453, %rs20, 71;
	and.pred  	%p454, %p453, %p452;
	@%p454 bra 	$L__BB2_623;
	setp.eq.s16 	%p457, %rs19, 71;
	setp.ne.s16 	%p458, %rs20, 67;
	xor.pred  	%p459, %p457, %p458;
	or.pred  	%p460, %p453, %p452;
	and.pred  	%p461, %p459, %p460;
	@%p461 bra 	$L__BB2_624;
$L__BB2_623:
	mov.b32 	%r3346, 0;
	st.global.u32 	[%rd8+248], %r3346;
	bra.uni 	$L__BB2_618;
$L__BB2_624:
	add.s32 	%r715, %r715, 1;
	st.global.u32 	[%rd8+216], %r715;
	setp.lt.s32 	%p462, %r715, %r714;
	@%p462 bra 	$L__BB2_612;
$L__BB2_625:
	setp.gt.u32 	%p463, %r15, 2146435070;
	mov.f64 	%fd3648, %fd5;
	@%p463 bra 	$L__BB2_627;
	setp.gt.u32 	%p464, %r17, 1073127582;
	selp.f64 	%fd1448, %fd7, %fd6, %p464;
	selp.u32 	%r3342, 1, 0, %p464;
	add.s32 	%r3343, %r16, %r3342;
	add.f64 	%fd1449, %fd1448, 0dBFF0000000000000;
	add.f64 	%fd1450, %fd1448, 0d3FF0000000000000;
	rcp.approx.ftz.f64 	%fd1451, %fd1450;
	neg.f64 	%fd1452, %fd1450;
	fma.rn.f64 	%fd1453, %fd1452, %fd1451, 0d3FF0000000000000;
	fma.rn.f64 	%fd1454, %fd1453, %fd1453, %fd1453;
	fma.rn.f64 	%fd1455, %fd1454, %fd1451, %fd1451;
	mul.f64 	%fd1456, %fd1449, %fd1455;
	fma.rn.f64 	%fd1457, %fd1449, %fd1455, %fd1456;
	mul.f64 	%fd1458, %fd1457, %fd1457;
	fma.rn.f64 	%fd1459, %fd1458, 0d3EB1380B3AE80F1E, 0d3ED0EE258B7A8B04;
	fma.rn.f64 	%fd1460, %fd1459, %fd1458, 0d3EF3B2669F02676F;
	fma.rn.f64 	%fd1461, %fd1460, %fd1458, 0d3F1745CBA9AB0956;
	fma.rn.f64 	%fd1462, %fd1461, %fd1458, 0d3F3C71C72D1B5154;
	fma.rn.f64 	%fd1463, %fd1462, %fd1458, 0d3F624924923BE72D;
	fma.rn.f64 	%fd1464, %fd1463, %fd1458, 0d3F8999999999A3C4;
	fma.rn.f64 	%fd1465, %fd1464, %fd1458, 0d3FB5555555555554;
	sub.f64 	%fd1466, %fd1449, %fd1457;
	add.f64 	%fd1467, %fd1466, %fd1466;
	neg.f64 	%fd1468, %fd1457;
	fma.rn.f64 	%fd1469, %fd1468, %fd1449, %fd1467;
	mul.f64 	%fd1470, %fd1455, %fd1469;
	mul.f64 	%fd1471, %fd1458, %fd1465;
	fma.rn.f64 	%fd1472, %fd1471, %fd1457, %fd1470;
	xor.b32  	%r3344, %r3343, -2147483648;
	mov.b32 	%r3345, 1127219200;
	mov.b64 	%fd1473, {%r3344, %r3345};
	sub.f64 	%fd1474, %fd1473, %fd1;
	fma.rn.f64 	%fd1475, %fd1474, 0d3FE62E42FEFA39EF, %fd1457;
	fma.rn.f64 	%fd1476, %fd1474, 0dBFE62E42FEFA39EF, %fd1475;
	sub.f64 	%fd1477, %fd1476, %fd1457;
	sub.f64 	%fd1478, %fd1472, %fd1477;
	fma.rn.f64 	%fd1479, %fd1474, 0d3C7ABC9E3B39803F, %fd1478;
	add.f64 	%fd3648, %fd1475, %fd1479;
$L__BB2_627:
	mul.f64 	%fd1480, %fd3648, 0d3FFFCB923A29C77A;
	st.global.f64 	[%rd9+10016], %fd1480;
$L__BB2_628:
	ld.global.u32 	%r717, [%rd107+4];
	st.global.u32 	[%rd8+200], %r717;
	mul.lo.s32 	%r3358, %r702, 10;
	mul.wide.s32 	%rd1195, %r3358, 4;
	add.s64 	%rd108, %rd6, %rd1195;
	ld.global.u32 	%r3359, [%rd108+4];
	st.global.u32 	[%rd8+204], %r3359;
	setp.eq.s32 	%p469, %r703, 0;
	@%p469 bra 	$L__BB2_634;
	setp.lt.s32 	%p470, %r717, 1;
	@%p470 bra 	$L__BB2_655;
	mov.b32 	%r7040, 1;
$L__BB2_631:
	mov.u32 	%r720, %r7040;
	ld.global.u32 	%r3361, [%rd107];
	ld.global.u32 	%r3362, [%rd107+4];
	sub.s32 	%r3363, %r3361, %r720;
	add.s32 	%r3364, %r3363, %r3362;
	cvt.s64.s32 	%rd1196, %r3364;
	add.s64 	%rd1197, %rd3, %rd1196;
	ld.global.u8 	%rs168, [%rd1197];
	setp.gt.s16 	%p471, %rs168, 70;
	@%p471 bra 	$L__BB2_649;
	setp.eq.s16 	%p474, %rs168, 65;
	@%p474 bra 	$L__BB2_633;
	bra.uni 	$L__BB2_647;
$L__BB2_633:
	cvt.u64.u32 	%rd1204, %r720;
	add.s64 	%rd1205, %rd11, %rd1204;
	mov.b16 	%rs172, 3;
	st.global.u8 	[%rd1205], %rs172;
	bra.uni 	$L__BB2_654;
$L__BB2_634:
	setp.lt.s32 	%p477, %r717, 1;
	@%p477 bra 	$L__BB2_655;
	mov.b32 	%r7039, 1;
$L__BB2_636:
	mov.u32 	%r718, %r7039;
	ld.global.u32 	%r3367, [%rd107];
	add.s32 	%r3368, %r718, %r3367;
	add.s32 	%r3369, %r3368, -1;
	cvt.s64.s32 	%rd1208, %r3369;
	add.s64 	%rd1209, %rd3, %rd1208;
	ld.global.u8 	%rs174, [%rd1209];
	setp.gt.s16 	%p478, %rs174, 70;
	@%p478 bra 	$L__BB2_640;
	setp.eq.s16 	%p481, %rs174, 65;
	@%p481 bra 	$L__BB2_643;
	setp.eq.s16 	%p482, %rs174, 67;
	@%p482 bra 	$L__BB2_639;
	bra.uni 	$L__BB2_645;
$L__BB2_639:
	cvt.s64.s32 	%rd1214, %r718;
	add.s64 	%rd1215, %rd11, %rd1214;
	mov.b16 	%rs177, 1;
	st.global.u8 	[%rd1215], %rs177;
	bra.uni 	$L__BB2_646;
$L__BB2_640:
	setp.eq.s16 	%p479, %rs174, 71;
	@%p479 bra 	$L__BB2_644;
	setp.eq.s16 	%p480, %rs174, 84;
	@%p480 bra 	$L__BB2_642;
	bra.uni 	$L__BB2_645;
$L__BB2_642:
	cvt.s64.s32 	%rd1210, %r718;
	add.s64 	%rd1211, %rd11, %rd1210;
	mov.b16 	%rs175, 3;
	st.global.u8 	[%rd1211], %rs175;
	bra.uni 	$L__BB2_646;
$L__BB2_643:
	cvt.s64.s32 	%rd1216, %r718;
	add.s64 	%rd1217, %rd11, %rd1216;
	mov.b16 	%rs178, 0;
	st.global.u8 	[%rd1217], %rs178;
	bra.uni 	$L__BB2_646;
$L__BB2_644:
	cvt.s64.s32 	%rd1212, %r718;
	add.s64 	%rd1213, %rd11, %rd1212;
	mov.b16 	%rs176, 2;
	st.global.u8 	[%rd1213], %rs176;
	bra.uni 	$L__BB2_646;
$L__BB2_645:
	cvt.s64.s32 	%rd1218, %r718;
	add.s64 	%rd1219, %rd11, %rd1218;
	mov.b16 	%rs179, 4;
	st.global.u8 	[%rd1219], %rs179;
$L__BB2_646:
	add.s32 	%r7039, %r718, 1;
	ld.global.u32 	%r3370, [%rd8+200];
	setp.lt.s32 	%p483, %r718, %r3370;
	@%p483 bra 	$L__BB2_636;
	bra.uni 	$L__BB2_655;
$L__BB2_647:
	setp.eq.s16 	%p475, %rs168, 67;
	@%p475 bra 	$L__BB2_648;
	bra.uni 	$L__BB2_653;
$L__BB2_648:
	cvt.u64.u32 	%rd1202, %r720;
	add.s64 	%rd1203, %rd11, %rd1202;
	mov.b16 	%rs171, 2;
	st.global.u8 	[%rd1203], %rs171;
	bra.uni 	$L__BB2_654;
$L__BB2_649:
	setp.eq.s16 	%p472, %rs168, 71;
	@%p472 bra 	$L__BB2_652;
	setp.ne.s16 	%p473, %rs168, 84;
	@%p473 bra 	$L__BB2_653;
	cvt.u64.u32 	%rd1198, %r720;
	add.s64 	%rd1199, %rd11, %rd1198;
	mov.b16 	%rs169, 0;
	st.global.u8 	[%rd1199], %rs169;
	bra.uni 	$L__BB2_654;
$L__BB2_652:
	cvt.u64.u32 	%rd1200, %r720;
	add.s64 	%rd1201, %rd11, %rd1200;
	mov.b16 	%rs170, 1;
	st.global.u8 	[%rd1201], %rs170;
	bra.uni 	$L__BB2_654;
$L__BB2_653:
	cvt.u64.u32 	%rd1206, %r720;
	add.s64 	%rd1207, %rd11, %rd1206;
	mov.b16 	%rs173, 4;
	st.global.u8 	[%rd1207], %rs173;
$L__BB2_654:
	add.s32 	%r7040, %r720, 1;
	ld.global.u32 	%r3365, [%rd8+200];
	setp.lt.s32 	%p476, %r720, %r3365;
	@%p476 bra 	$L__BB2_631;
$L__BB2_655:
	setp.eq.s32 	%p484, %r704, 0;
	@%p484 bra 	$L__BB2_661;
	ld.global.u32 	%r7043, [%rd10];
	setp.lt.s32 	%p485, %r7043, 1;
	@%p485 bra 	$L__BB2_682;
	mov.b32 	%r7042, 1;
$L__BB2_658:
	mov.u32 	%r727, %r7042;
	ld.global.u32 	%r3372, [%rd108];
	add.s32 	%r3373, %r727, %r3372;
	add.s32 	%r3374, %r3373, -1;
	cvt.s64.s32 	%rd1220, %r3374;
	add.s64 	%rd1221, %rd3, %rd1220;
	ld.global.u8 	%rs180, [%rd1221];
	setp.gt.s16 	%p486, %rs180, 70;
	@%p486 bra 	$L__BB2_676;
	setp.eq.s16 	%p489, %rs180, 65;
	@%p489 bra 	$L__BB2_660;
	bra.uni 	$L__BB2_674;
$L__BB2_660:
	cvt.s64.s32 	%rd1228, %r727;
	add.s64 	%rd1229, %rd11, %rd1228;
	mov.b16 	%rs184, 3;
	st.global.u8 	[%rd1229+27], %rs184;
	bra.uni 	$L__BB2_681;
$L__BB2_661:
	ld.global.u32 	%r7043, [%rd10];
	setp.lt.s32 	%p492, %r7043, 1;
	@%p492 bra 	$L__BB2_682;
	mov.b32 	%r7041, 1;
$L__BB2_663:
	mov.u32 	%r724, %r7041;
	ld.global.u32 	%r3376, [%rd108];
	ld.global.u32 	%r3377, [%rd108+4];
	sub.s32 	%r3378, %r3376, %r724;
	add.s32 	%r3379, %r3378, %r3377;
	cvt.s64.s32 	%rd1232, %r3379;
	add.s64 	%rd1233, %rd3, %rd1232;
	ld.global.u8 	%rs186, [%rd1233];
	setp.gt.s16 	%p493, %rs186, 70;
	@%p493 bra 	$L__BB2_667;
	setp.eq.s16 	%p496, %rs186, 65;
	@%p496 bra 	$L__BB2_670;
	setp.eq.s16 	%p497, %rs186, 67;
	@%p497 bra 	$L__BB2_666;
	bra.uni 	$L__BB2_672;
$L__BB2_666:
	cvt.u64.u32 	%rd1238, %r724;
	add.s64 	%rd1239, %rd11, %rd1238;
	mov.b16 	%rs189, 1;
	st.global.u8 	[%rd1239+27], %rs189;
	bra.uni 	$L__BB2_673;
$L__BB2_667:
	setp.eq.s16 	%p494, %rs186, 71;
	@%p494 bra 	$L__BB2_671;
	setp.eq.s16 	%p495, %rs186, 84;
	@%p495 bra 	$L__BB2_669;
	bra.uni 	$L__BB2_672;
$L__BB2_669:
	cvt.u64.u32 	%rd1234, %r724;
	add.s64 	%rd1235, %rd11, %rd1234;
	mov.b16 	%rs187, 3;
	st.global.u8 	[%rd1235+27], %rs187;
	bra.uni 	$L__BB2_673;
$L__BB2_670:
	cvt.u64.u32 	%rd1240, %r724;
	add.s64 	%rd1241, %rd11, %rd1240;
	mov.b16 	%rs190, 0;
	st.global.u8 	[%rd1241+27], %rs190;
	bra.uni 	$L__BB2_673;
$L__BB2_671:
	cvt.u64.u32 	%rd1236, %r724;
	add.s64 	%rd1237, %rd11, %rd1236;
	mov.b16 	%rs188, 2;
	st.global.u8 	[%rd1237+27], %rs188;
	bra.uni 	$L__BB2_673;
$L__BB2_672:
	cvt.u64.u32 	%rd1242, %r724;
	add.s64 	%rd1243, %rd11, %rd1242;
	mov.b16 	%rs191, 4;
	st.global.u8 	[%rd1243+27], %rs191;
$L__BB2_673:
	add.s32 	%r7041, %r724, 1;
	ld.global.u32 	%r7043, [%rd10];
	setp.lt.s32 	%p498, %r724, %r7043;
	@%p498 bra 	$L__BB2_663;
	bra.uni 	$L__BB2_682;
$L__BB2_674:
	setp.eq.s16 	%p490, %rs180, 67;
	@%p490 bra 	$L__BB2_675;
	bra.uni 	$L__BB2_680;
$L__BB2_675:
	cvt.s64.s32 	%rd1226, %r727;
	add.s64 	%rd1227, %rd11, %rd1226;
	mov.b16 	%rs183, 2;
	st.global.u8 	[%rd1227+27], %rs183;
	bra.uni 	$L__BB2_681;
$L__BB2_676:
	setp.eq.s16 	%p487, %rs180, 71;
	@%p487 bra 	$L__BB2_679;
	setp.ne.s16 	%p488, %rs180, 84;
	@%p488 bra 	$L__BB2_680;
	cvt.s64.s32 	%rd1222, %r727;
	add.s64 	%rd1223, %rd11, %rd1222;
	mov.b16 	%rs181, 0;
	st.global.u8 	[%rd1223+27], %rs181;
	bra.uni 	$L__BB2_681;
$L__BB2_679:
	cvt.s64.s32 	%rd1224, %r727;
	add.s64 	%rd1225, %rd11, %rd1224;
	mov.b16 	%rs182, 1;
	st.global.u8 	[%rd1225+27], %rs182;
	bra.uni 	$L__BB2_681;
$L__BB2_680:
	cvt.s64.s32 	%rd1230, %r727;
	add.s64 	%rd1231, %rd11, %rd1230;
	mov.b16 	%rs185, 4;
	st.global.u8 	[%rd1231+27], %rs185;
$L__BB2_681:
	add.s32 	%r7042, %r727, 1;
	ld.global.u32 	%r7043, [%rd10];
	setp.lt.s32 	%p491, %r727, %r7043;
	@%p491 bra 	$L__BB2_658;
$L__BB2_682:
	add.s32 	%r3380, %r559, %r7043;
	cvt.s64.s32 	%rd1244, %r3380;
	add.s64 	%rd1245, %rd1, %rd1244;
	mov.b16 	%rs192, 4;
	st.global.u8 	[%rd1245], %rs192;
	st.global.u8 	[%rd11+27], %rs192;
	ld.global.u32 	%r3381, [%rd8+200];
	add.s32 	%r3382, %r560, %r3381;
	cvt.s64.s32 	%rd1246, %r3382;
	add.s64 	%rd1247, %rd1, %rd1246;
	st.global.u8 	[%rd1247], %rs192;
	st.global.u8 	[%rd11], %rs192;
	mov.b32 	%r3383, 1;
	st.global.u32 	[%rd8+216], %r3383;
	ld.global.u32 	%r7049, [%rd8+200];
	setp.lt.s32 	%p499, %r7049, 1;
	@%p499 bra 	$L__BB2_692;
	ld.global.u32 	%r7047, [%rd10];
	mov.b32 	%r7050, 1;
$L__BB2_684:
	mov.b32 	%r3385, 1;
	st.global.u32 	[%rd8+220], %r3385;
	setp.lt.s32 	%p500, %r7047, 1;
	@%p500 bra 	$L__BB2_691;
	mov.b32 	%r7048, 1;
$L__BB2_686:
	ld.global.u32 	%r738, [%rd8+216];
	cvt.s64.s32 	%rd1248, %r738;
	add.s64 	%rd1249, %rd11, %rd1248;
	ld.global.s8 	%r3387, [%rd1249];
	cvt.s64.s32 	%rd1250, %r7048;
	add.s64 	%rd1251, %rd11, %rd1250;
	ld.global.s8 	%r3388, [%rd1251+27];
	add.s32 	%r3389, %r3388, %r3387;
	setp.eq.s32 	%p501, %r3389, 3;
	@%p501 bra 	$L__BB2_688;
	add.s32 	%r3390, %r738, -1;
	mad.lo.s32 	%r3391, %r3390, %r7047, %r7;
	add.s32 	%r3392, %r3391, %r7048;
	mul.wide.s32 	%rd1252, %r3392, 8;
	add.s64 	%rd1253, %rd2, %rd1252;
	mov.b64 	%rd1254, 9218868437227405312;
	st.global.u64 	[%rd1253], %rd1254;
	ld.global.u32 	%r3393, [%rd8+216];
	add.s32 	%r3394, %r3393, -1;
	ld.global.u32 	%r3395, [%rd8+204];
	ld.global.u32 	%r3396, [%rd8+220];
	mad.lo.s32 	%r3397, %r3394, %r3395, %r8;
	add.s32 	%r3398, %r3397, %r3396;
	mul.wide.s32 	%rd1255, %r3398, 8;
	add.s64 	%rd1256, %rd2, %rd1255;
	mov.b64 	%rd1257, -4616189618054758400;
	st.global.u64 	[%rd1256], %rd1257;
	bra.uni 	$L__BB2_689;
$L__BB2_688:
	add.s32 	%r3399, %r738, -1;
	mad.lo.s32 	%r3400, %r3399, %r7047, %r7;
	add.s32 	%r3401, %r3400, %r7048;
	mul.wide.s32 	%rd1258, %r3401, 8;
	add.s64 	%rd1259, %rd2, %rd1258;
	mov.b64 	%rd1260, 0;
	st.global.u64 	[%rd1259], %rd1260;
	ld.global.u32 	%r3402, [%rd8+216];
	add.s32 	%r3403, %r3402, -1;
	ld.global.u32 	%r3404, [%rd8+204];
	ld.global.u32 	%r3405, [%rd8+220];
	mad.lo.s32 	%r3406, %r3403, %r3404, %r8;
	add.s32 	%r3407, %r3406, %r3405;
	mul.wide.s32 	%rd1261, %r3407, 8;
	add.s64 	%rd1262, %rd2, %rd1261;
	mov.b64 	%rd1263, -4564063970805153792;
	st.global.u64 	[%rd1262], %rd1263;
$L__BB2_689:
	ld.global.u32 	%r3408, [%rd8+220];
	add.s32 	%r7048, %r3408, 1;
	st.global.u32 	[%rd8+220], %r7048;
	ld.global.u32 	%r7047, [%rd8+204];
	setp.lt.s32 	%p502, %r3408, %r7047;
	@%p502 bra 	$L__BB2_686;
	ld.global.u32 	%r7050, [%rd8+216];
	ld.global.u32 	%r7049, [%rd8+200];
$L__BB2_691:
	add.s32 	%r746, %r7050, 1;
	st.global.u32 	[%rd8+216], %r746;
	setp.lt.s32 	%p503, %r7050, %r7049;
	mov.u32 	%r7050, %r746;
	@%p503 bra 	$L__BB2_684;
$L__BB2_692:
	mov.b32 	%r3409, 1;
	st.global.u32 	[%rd8+228], %r3409;
	setp.lt.s32 	%p504, %r7049, 1;
	@%p504 bra 	$L__BB2_788;
	ld.global.u32 	%r7066, [%rd10];
	mov.b32 	%r7070, 1;
$L__BB2_694:
	mov.b32 	%r3411, 1;
	st.global.u32 	[%rd8+232], %r3411;
	setp.lt.s32 	%p505, %r7066, 1;
	@%p505 bra 	$L__BB2_787;
	mov.b32 	%r7058, 1;
$L__BB2_696:
	ld.global.u32 	%r3413, [%rd8+228];
	add.s32 	%r3414, %r3413, -1;
	mad.lo.s32 	%r3415, %r3414, %r7066, %r7;
	add.s32 	%r3416, %r3415, %r7058;
	mul.wide.s32 	%rd1264, %r3416, 8;
	add.s64 	%rd1265, %rd2, %rd1264;
	ld.global.f64 	%fd1547, [%rd1265];
	abs.f64 	%fd1548, %fd1547;
	setp.geu.f64 	%p506, %fd1548, 0d41CDCD64FF800000;
	mov.u32 	%r7067, %r7058;
	@%p506 bra 	$L__BB2_785;
	mov.b64 	%rd1266, -4616189618054758400;
	st.global.u64 	[%rd12], %rd1266;
	mov.b64 	%rd1267, 9218868437227405312;
	st.global.u64 	[%rd13], %rd1267;
	ld.global.u32 	%r756, [%rd8+228];
	ld.global.u32 	%r757, [%rd8+232];
	cvt.s64.s32 	%rd1268, %r756;
	add.s64 	%rd109, %rd11, %rd1268;
	ld.global.u8 	%rs21, [%rd109];
	cvt.u32.u16 	%r3417, %rs21;
	cvt.s32.s8 	%r3418, %r3417;
	cvt.s64.s32 	%rd1269, %r757;
	add.s64 	%rd110, %rd11, %rd1269;
	ld.global.u8 	%rs22, [%rd110+27];
	cvt.u32.u16 	%r3419, %rs22;
	cvt.s32.s8 	%r3420, %r3419;
	add.s32 	%r3421, %r3420, %r3418;
	setp.eq.s32 	%p507, %r3421, 3;
	@%p507 bra 	$L__BB2_699;
	add.s32 	%r3422, %r756, -1;
	ld.global.u32 	%r3423, [%rd10];
	add.s32 	%r3424, %r8, %r757;
	mad.lo.s32 	%r3425, %r3423, %r3422, %r3424;
	mul.wide.s32 	%rd1270, %r3425, 8;
	add.s64 	%rd1271, %rd2, %rd1270;
	mov.b64 	%rd1272, -4616189618054758400;
	st.global.u64 	[%rd1271], %rd1272;
	ld.global.u32 	%r3426, [%rd10];
	mad.lo.s32 	%r3427, %r3426, %r3422, %r3424;
	add.s32 	%r3428, %r3427, -625;
	mul.wide.s32 	%rd1273, %r3428, 8;
	add.s64 	%rd1274, %rd2, %rd1273;
	mov.b64 	%rd1275, 9218868437227405312;
	st.global.u64 	[%rd1274], %rd1275;
	ld.global.f64 	%fd3661, [%rd13];
	bra.uni 	$L__BB2_728;
$L__BB2_699:
	cvt.s32.s8 	%r3430, %r3417;
	mul.wide.s32 	%rd1276, %r3430, 5;
	cvt.u64.u16 	%rd1277, %rs22;
	cvt.s64.s8 	%rd1278, %rd1277;
	add.s64 	%rd1279, %rd1276, %rd1278;
	shl.b64 	%rd1280, %rd1279, 3;
	mov.u64 	%rd1281, parameter;
	add.s64 	%rd1282, %rd1281, %rd1280;
	ld.const.f64 	%fd1549, [%rd1282+45440];
	ld.global.s8 	%r3431, [%rd109+-1];
	cvt.u32.u16 	%r3432, %rs22;
	ld.global.u8 	%r3433, [%rd110+26];
	prmt.b32 	%r3434, %r3433, %r3432, 0x3340U;
	prmt.b32 	%r3435, %r3417, 0, 0x3340U;
	prmt.b32 	%r3436, %r3434, %r3435, 0x5410U;
	mov.b32 	%r3437, 359705;
	dp4a.s32.u32 	%r3438, %r3436, %r3437, %r3431;
	mul.wide.s32 	%rd1283, %r3438, 8;
	add.s64 	%rd1284, %rd1281, %rd1283;
	ld.const.f64 	%fd1550, [%rd1284+35440];
	add.f64 	%fd3658, %fd1549, %fd1550;
	st.global.f64 	[%rd14], %fd3658;
	ld.global.s8 	%r3439, [%rd109];
	mul.wide.s32 	%rd1285, %r3439, 5;
	ld.global.u8 	%rs193, [%rd110+27];
	cvt.u64.u16 	%rd1286, %rs193;
	cvt.s64.s8 	%rd1287, %rd1286;
	add.s64 	%rd1288, %rd1285, %rd1287;
	shl.b64 	%rd1289, %rd1288, 3;
	add.s64 	%rd1290, %rd1281, %rd1289;
	ld.const.f64 	%fd1551, [%rd1290+45640];
	ld.global.s8 	%r3440, [%rd109+-1];
	ld.global.u8 	%r3441, [%rd110+26];
	cvt.u32.u16 	%r3442, %rs193;
	prmt.b32 	%r3443, %r3441, %r3442, 0x3340U;
	prmt.b32 	%r3444, %r3439, 0, 0x3340U;
	prmt.b32 	%r3445, %r3443, %r3444, 0x5410U;
	dp4a.s32.u32 	%r3446, %r3445, %r3437, %r3440;
	mul.wide.s32 	%rd1291, %r3446, 8;
	add.s64 	%rd1292, %rd1281, %rd1291;
	ld.const.f64 	%fd1552, [%rd1292+40440];
	add.f64 	%fd3659, %fd1551, %fd1552;
	st.global.f64 	[%rd15], %fd3659;
	abs.f64 	%fd1553, %fd3659;
	setp.leu.f64 	%p508, %fd1553, 0d41CDCD64FF800000;
	@%p508 bra 	$L__BB2_701;
	mov.b64 	%rd1293, 9218868437227405312;
	st.global.u64 	[%rd15], %rd1293;
	mov.b64 	%rd1294, -4616189618054758400;
	st.global.u64 	[%rd14], %rd1294;
	mov.f64 	%fd3659, 0d7FF0000000000000;
	mov.f64 	%fd3658, 0dBFF0000000000000;
$L__BB2_701:
	ld.global.s8 	%rs23, [%rd110+27];
	cvt.s64.s16 	%rd111, %rs23;
	ld.global.s8 	%rs194, [%rd110+26];
	ld.global.u8 	%rs195, [%rd109];
	cvt.u64.u16 	%rd1295, %rs195;
	cvt.s64.s8 	%rd112, %rd1295;
	mov.b32 	%r3447, {%rs194, %rs23};
	cvt.u32.u16 	%r3448, %rs195;
	cvt.s32.s8 	%r3449, %r3448;
	mov.b32 	%r3450, 6405;
	dp2a.lo.s32.u32 	%r3451, %r3447, %r3450, %r3449;
	mul.wide.s32 	%rd1296, %r3451, 8;
	mov.u64 	%rd1297, parameter;
	add.s64 	%rd113, %rd1297, %rd1296;
	ld.const.f64 	%fd1556, [%rd113+21000];
	abs.f64 	%fd1557, %fd1556;
	setp.geu.f64 	%p509, %fd1557, 0d41CDCD64FF800000;
	@%p509 bra 	$L__BB2_715;
	cvt.u16.u64 	%rs198, %rd112;
	mov.b32 	%r3459, {%rs23, %rs198};
	mov.b32 	%r3460, 0;
	mov.b32 	%r3461, 1305;
	dp2a.lo.s32.u32 	%r3462, %r3459, %r3461, %r3460;
	cvt.s64.s32 	%rd114, %r3462;
	ld.global.s8 	%rd1320, [%rd109+-1];
	add.s64 	%rd1321, %rd114, %rd1320;
	shl.b64 	%rd1322, %rd1321, 3;
	mov.u64 	%rd1323, parameter;
	add.s64 	%rd115, %rd1323, %rd1322;
	ld.const.f64 	%fd1575, [%rd115+23000];
	abs.f64 	%fd1576, %fd1575;
	setp.geu.f64 	%p514, %fd1576, 0d41CDCD64FF800000;
	@%p514 bra 	$L__BB2_709;
	mad.lo.s64 	%rd1337, %rd111, -24, %rd114;
	shl.b64 	%rd1338, %rd1337, 3;
	mov.u64 	%rd1339, parameter;
	add.s64 	%rd1340, %rd1339, %rd1338;
	ld.const.f64 	%fd1592, [%rd1340+45440];
	ld.const.f64 	%fd1593, [%rd113+20000];
	add.f64 	%fd1594, %fd1592, %fd1593;
	ld.const.f64 	%fd1595, [%rd115+22000];
	add.f64 	%fd3652, %fd1594, %fd1595;
	st.global.f64 	[%rd9+10080], %fd3652;
	ld.global.s8 	%r3467, [%rd109];
	mul.wide.s32 	%rd1341, %r3467, 5;
	ld.global.s8 	%rs201, [%rd110+27];
	cvt.s64.s16 	%rd1342, %rs201;
	add.s64 	%rd1343, %rd1341, %rd1342;
	shl.b64 	%rd1344, %rd1343, 3;
	add.s64 	%rd1345, %rd1339, %rd1344;
	ld.const.f64 	%fd1596, [%rd1345+45640];
	ld.global.s8 	%rs202, [%rd110+26];
	mov.b32 	%r3468, {%rs202, %rs201};
	mov.b32 	%r3469, 6405;
	dp2a.lo.s32.u32 	%r3470, %r3468, %r3469, %r3467;
	mul.wide.s32 	%rd1346, %r3470, 8;
	add.s64 	%rd1347, %rd1339, %rd1346;
	ld.const.f64 	%fd1597, [%rd1347+21000];
	add.f64 	%fd1598, %fd1596, %fd1597;
	ld.global.s8 	%rd1348, [%rd109+-1];
	cvt.s32.s16 	%r3471, %rs201;
	mul.wide.s32 	%rd1349, %r3471, 24;
	add.s64 	%rd1350, %rd1343, %rd1349;
	add.s64 	%rd1351, %rd1350, %rd1348;
	shl.b64 	%rd1352, %rd1351, 3;
	add.s64 	%rd1353, %rd1339, %rd1352;
	ld.const.f64 	%fd1599, [%rd1353+23000];
	add.f64 	%fd3653, %fd1598, %fd1599;
	st.global.f64 	[%rd9+10088], %fd3653;
	abs.f64 	%fd1600, %fd3653;
	setp.leu.f64 	%p518, %fd1600, 0d41CDCD64FF800000;
	@%p518 bra 	$L__BB2_705;
	mov.b64 	%rd1354, 9218868437227405312;
	st.global.u64 	[%rd9+10088], %rd1354;
	mov.b64 	%rd1355, -4616189618054758400;
	st.global.u64 	[%rd9+10080], %rd1355;
	mov.f64 	%fd3653, 0d7FF0000000000000;
	mov.f64 	%fd3652, 0dBFF0000000000000;
$L__BB2_705:
	add.f64 	%fd1603, %fd3653, 0d4069000000000000;
	add.f64 	%fd1604, %fd3652, 0dC016CCCCCCCCCCCD;
	ld.global.f64 	%fd3660, [%rd9+10016];
	add.f64 	%fd1605, %fd1604, %fd3660;
	div.rn.f64 	%fd245, %fd1603, %fd1605;
	st.global.f64 	[%rd9+10096], %fd245;
	abs.f64 	%fd1606, %fd3659;
	setp.geu.f64 	%p519, %fd1606, 0d41CDCD64FF800000;
	@%p519 bra 	$L__BB2_708;
	add.f64 	%fd1607, %fd3659, 0d4069000000000000;
	add.f64 	%fd1608, %fd3658, 0dC016CCCCCCCCCCCD;
	add.f64 	%fd1609, %fd1608, %fd3660;
	div.rn.f64 	%fd1610, %fd1607, %fd1609;
	st.global.f64 	[%rd17], %fd1610;
	setp.geu.f64 	%p520, %fd1610, %fd245;
	@%p520 bra 	$L__BB2_723;
	st.global.f64 	[%rd14], %fd3652;
	st.global.f64 	[%rd15], %fd3653;
	st.global.f64 	[%rd17], %fd245;
	mov.f64 	%fd3658, %fd3652;
	mov.f64 	%fd3659, %fd3653;
	bra.uni 	$L__BB2_723;
$L__BB2_708:
	st.global.f64 	[%rd14], %fd3652;
	st.global.f64 	[%rd15], %fd3653;
	st.global.f64 	[%rd17], %fd245;
	mov.f64 	%fd3658, %fd3652;
	mov.f64 	%fd3659, %fd3653;
	bra.uni 	$L__BB2_723;
$L__BB2_709:
	mad.lo.s64 	%rd1324, %rd111, -24, %rd114;
	shl.b64 	%rd1325, %rd1324, 3;
	mov.u64 	%rd1326, parameter;
	add.s64 	%rd1327, %rd1326, %rd1325;
	ld.const.f64 	%fd1577, [%rd1327+45440];
	ld.const.f64 	%fd1578, [%rd113+20000];
	add.f64 	%fd3654, %fd1577, %fd1578;
	st.global.f64 	[%rd9+10080], %fd3654;
	ld.global.s8 	%r3463, [%rd109];
	mul.wide.s32 	%rd1328, %r3463, 5;
	ld.global.s8 	%rs199, [%rd110+27];
	cvt.s64.s16 	%rd1329, %rs199;
	add.s64 	%rd1330, %rd1328, %rd1329;
	shl.b64 	%rd1331, %rd1330, 3;
	add.s64 	%rd1332, %rd1326, %rd1331;
	ld.const.f64 	%fd1579, [%rd1332+45640];
	ld.global.s8 	%rs200, [%rd110+26];
	mov.b32 	%r3464, {%rs200, %rs199};
	mov.b32 	%r3465, 6405;
	dp2a.lo.s32.u32 	%r3466, %r3464, %r3465, %r3463;
	mul.wide.s32 	%rd1333, %r3466, 8;
	add.s64 	%rd1334, %rd1326, %rd1333;
	ld.const.f64 	%fd1580, [%rd1334+21000];
	add.f64 	%fd3655, %fd1579, %fd1580;
	st.global.f64 	[%rd9+10088], %fd3655;
	abs.f64 	%fd1581, %fd3655;
	setp.leu.f64 	%p515, %fd1581, 0d41CDCD64FF800000;
	@%p515 bra 	$L__BB2_711;
	mov.b64 	%rd1335, 9218868437227405312;
	st.global.u64 	[%rd9+10088], %rd1335;
	mov.b64 	%rd1336, -4616189618054758400;
	st.global.u64 	[%rd9+10080], %rd1336;
	mov.f64 	%fd3655, 0d7FF0000000000000;
	mov.f64 	%fd3654, 0dBFF0000000000000;
$L__BB2_711:
	add.f64 	%fd1584, %fd3655, 0d4069000000000000;
	add.f64 	%fd1585, %fd3654, 0dC016CCCCCCCCCCCD;
	ld.global.f64 	%fd3660, [%rd9+10016];
	add.f64 	%fd1586, %fd1585, %fd3660;
	div.rn.f64 	%fd251, %fd1584, %fd1586;
	st.global.f64 	[%rd9+10096], %fd251;
	abs.f64 	%fd1587, %fd3659;
	setp.geu.f64 	%p516, %fd1587, 0d41CDCD64FF800000;
	@%p516 bra 	$L__BB2_714;
	add.f64 	%fd1588, %fd3659, 0d4069000000000000;
	add.f64 	%fd1589, %fd3658, 0dC016CCCCCCCCCCCD;
	add.f64 	%fd1590, %fd1589, %fd3660;
	div.rn.f64 	%fd1591, %fd1588, %fd1590;
	st.global.f64 	[%rd17], %fd1591;
	setp.geu.f64 	%p517, %fd1591, %fd251;
	@%p517 bra 	$L__BB2_723;
	st.global.f64 	[%rd14], %fd3654;
	st.global.f64 	[%rd15], %fd3655;
	st.global.f64 	[%rd17], %fd251;
	mov.f64 	%fd3658, %fd3654;
	mov.f64 	%fd3659, %fd3655;
	bra.uni 	$L__BB2_723;
$L__BB2_714:
	st.global.f64 	[%rd14], %fd3654;
	st.global.f64 	[%rd15], %fd3655;
	st.global.f64 	[%rd17], %fd251;
	mov.f64 	%fd3658, %fd3654;
	mov.f64 	%fd3659, %fd3655;
	bra.uni 	$L__BB2_723;
$L__BB2_715:
	cvt.u16.u64 	%rs196, %rd112;
	mov.b32 	%r3452, {%rs23, %rs196};
	mov.b32 	%r3453, 0;
	mov.b32 	%r3454, 1305;
	dp2a.lo.s32.u32 	%r3455, %r3452, %r3454, %r3453;
	cvt.s64.s32 	%rd116, %r3455;
	ld.global.s8 	%rd1298, [%rd109+-1];
	add.s64 	%rd1299, %rd116, %rd1298;
	shl.b64 	%rd1300, %rd1299, 3;
	mov.u64 	%rd1301, parameter;
	add.s64 	%rd117, %rd1301, %rd1300;
	ld.const.f64 	%fd1558, [%rd117+23000];
	abs.f64 	%fd1559, %fd1558;
	setp.lt.f64 	%p510, %fd1559, 0d41CDCD64FF800000;
	@%p510 bra 	$L__BB2_717;
	ld.global.f64 	%fd3660, [%rd9+10016];
	bra.uni 	$L__BB2_723;
$L__BB2_717:
	mad.lo.s64 	%rd1302, %rd111, -24, %rd116;
	shl.b64 	%rd1303, %rd1302, 3;
	mov.u64 	%rd1304, parameter;
	add.s64 	%rd1305, %rd1304, %rd1303;
	ld.const.f64 	%fd1560, [%rd1305+45440];
	ld.const.f64 	%fd1561, [%rd117+22000];
	add.f64 	%fd3656, %fd1560, %fd1561;
	st.global.f64 	[%rd9+10080], %fd3656;
	ld.global.s8 	%r3456, [%rd109];
	mul.wide.s32 	%rd1306, %r3456, 5;
	ld.global.u8 	%rs197, [%rd110+27];
	cvt.u64.u16 	%rd1307, %rs197;
	cvt.s64.s8 	%rd1308, %rd1307;
	add.s64 	%rd1309, %rd1306, %rd1308;
	shl.b64 	%rd1310, %rd1309, 3;
	add.s64 	%rd1311, %rd1304, %rd1310;
	ld.const.f64 	%fd1562, [%rd1311+45640];
	ld.global.s8 	%rd1312, [%rd109+-1];
	cvt.u32.u16 	%r3457, %rs197;
	cvt.s32.s8 	%r3458, %r3457;
	mul.wide.s32 	%rd1313, %r3458, 24;
	add.s64 	%rd1314, %rd1309, %rd1313;
	add.s64 	%rd1315, %rd1314, %rd1312;
	shl.b64 	%rd1316, %rd1315, 3;
	add.s64 	%rd1317, %rd1304, %rd1316;
	ld.const.f64 	%fd1563, [%rd1317+23000];
	add.f64 	%fd3657, %fd1562, %fd1563;
	st.global.f64 	[%rd9+10088], %fd3657;
	abs.f64 	%fd1564, %fd3657;
	setp.leu.f64 	%p511, %fd1564, 0d41CDCD64FF800000;
	@%p511 bra 	$L__BB2_719;
	mov.b64 	%rd1318, 9218868437227405312;
	st.global.u64 	[%rd9+10088], %rd1318;
	mov.b64 	%rd1319, -4616189618054758400;
	st.global.u64 	[%rd9+10080], %rd1319;
	mov.f64 	%fd3657, 0d7FF0000000000000;
	mov.f64 	%fd3656, 0dBFF0000000000000;
$L__BB2_719:
	add.f64 	%fd1567, %fd3657, 0d4069000000000000;
	add.f64 	%fd1568, %fd3656, 0dC016CCCCCCCCCCCD;
	ld.global.f64 	%fd3660, [%rd9+10016];
	add.f64 	%fd1569, %fd1568, %fd3660;
	div.rn.f64 	%fd258, %fd1567, %fd1569;
	st.global.f64 	[%rd9+10096], %fd258;
	abs.f64 	%fd1570, %fd3659;
	setp.geu.f64 	%p512, %fd1570, 0d41CDCD64FF800000;
	@%p512 bra 	$L__BB2_722;
	add.f64 	%fd1571, %fd3659, 0d4069000000000000;
	add.f64 	%fd1572, %fd3658, 0dC016CCCCCCCCCCCD;
	add.f64 	%fd1573, %fd1572, %fd3660;
	div.rn.f64 	%fd1574, %fd1571, %fd1573;
	st.global.f64 	[%rd17], %fd1574;
	setp.geu.f64 	%p513, %fd1574, %fd258;
	@%p513 bra 	$L__BB2_723;
	st.global.f64 	[%rd14], %fd3656;
	st.global.f64 	[%rd15], %fd3657;
	st.global.f64 	[%rd17], %fd258;
	mov.f64 	%fd3658, %fd3656;
	mov.f64 	%fd3659, %fd3657;
	bra.uni 	$L__BB2_723;
$L__BB2_722:
	st.global.f64 	[%rd14], %fd3656;
	st.global.f64 	[%rd15], %fd3657;
	st.global.f64 	[%rd17], %fd258;
	mov.f64 	%fd3658, %fd3656;
	mov.f64 	%fd3659, %fd3657;
$L__BB2_723:
	ld.global.s8 	%r3472, [%rd109];
	mul.wide.s32 	%rd1356, %r3472, 5;
	ld.global.s8 	%rd1357, [%rd110+27];
	add.s64 	%rd1358, %rd1356, %rd1357;
	shl.b64 	%rd1359, %rd1358, 3;
	mov.u64 	%rd1360, parameter;
	add.s64 	%rd1361, %rd1360, %rd1359;
	ld.const.f64 	%fd262, [%rd1361+45440];
	st.global.f64 	[%rd9+10080], %fd262;
	ld.global.s8 	%r3473, [%rd109];
	mul.wide.s32 	%rd1362, %r3473, 5;
	ld.global.s8 	%rd1363, [%rd110+27];
	add.s64 	%rd1364, %rd1362, %rd1363;
	shl.b64 	%rd1365, %rd1364, 3;
	add.s64 	%rd1366, %rd1360, %rd1365;
	ld.const.f64 	%fd3661, [%rd1366+45640];
	st.global.f64 	[%rd9+10088], %fd3661;
	add.f64 	%fd1611, %fd3661, 0d4069000000000000;
	add.f64 	%fd1612, %fd262, 0dC016CCCCCCCCCCCD;
	add.f64 	%fd1613, %fd1612, %fd3660;
	div.rn.f64 	%fd264, %fd1611, %fd1613;
	st.global.f64 	[%rd9+10096], %fd264;
	abs.f64 	%fd1614, %fd3659;
	setp.geu.f64 	%p521, %fd1614, 0d41CDCD64FF800000;
	@%p521 bra 	$L__BB2_727;
	ld.global.f64 	%fd1615, [%rd17];
	setp.geu.f64 	%p522, %fd1615, %fd264;
	@%p522 bra 	$L__BB2_726;
	st.global.f64 	[%rd12], %fd262;
	st.global.f64 	[%rd13], %fd3661;
	bra.uni 	$L__BB2_728;
$L__BB2_726:
	st.global.f64 	[%rd12], %fd3658;
	st.global.f64 	[%rd13], %fd3659;
	mov.f64 	%fd3661, %fd3659;
	bra.uni 	$L__BB2_728;
$L__BB2_727:
	st.global.f64 	[%rd12], %fd262;
	st.global.f64 	[%rd13], %fd3661;
$L__BB2_728:
	abs.f64 	%fd1616, %fd3661;
	setp.geu.f64 	%p523, %fd1616, 0d41CDCD64FF800000;
	@%p523 bra 	$L__BB2_730;
	ld.global.f64 	%fd1617, [%rd12];
	ld.global.u32 	%r3474, [%rd8+228];
	add.s32 	%r3475, %r3474, -1;
	ld.global.u32 	%r3476, [%rd8+204];
	ld.global.u32 	%r3477, [%rd8+232];
	mad.lo.s32 	%r3478, %r3475, %r3476, %r8;
	add.s32 	%r3479, %r3478, %r3477;
	mul.wide.s32 	%rd1367, %r3479, 8;
	add.s64 	%rd1368, %rd2, %rd1367;
	st.global.f64 	[%rd1368], %fd1617;
	ld.global.f64 	%fd1618, [%rd13];
	ld.global.u32 	%r3480, [%rd8+228];
	add.s32 	%r3481, %r3480, -1;
	ld.global.u32 	%r3482, [%rd8+204];
	ld.global.u32 	%r3483, [%rd8+232];
	mad.lo.s32 	%r3484, %r3481, %r3482, %r7;
	add.s32 	%r3485, %r3484, %r3483;
	mul.wide.s32 	%rd1369, %r3485, 8;
	add.s64 	%rd1370, %rd2, %rd1369;
	st.global.f64 	[%rd1370], %fd1618;
$L__BB2_730:
	ld.global.u32 	%r758, [%rd8+228];
	ld.global.u32 	%r7067, [%rd8+232];
	min.s32 	%r3487, %r758, %r7067;
	setp.lt.s32 	%p524, %r3487, 2;
	ld.global.u32 	%r7066, [%rd8+204];
	@%p524 bra 	$L__BB2_785;
	add.s32 	%r761, %r758, -1;
	add.s32 	%r762, %r8, %r7067;
	mad.lo.s32 	%r3488, %r7066, %r761, %r762;
	mul.wide.s32 	%rd1371, %r3488, 8;
	add.s64 	%rd1372, %rd2, %rd1371;
	ld.global.f64 	%fd3666, [%rd1372];
	st.global.f64 	[%rd9+10072], %fd3666;
	ld.global.u32 	%r3489, [%rd10];
	add.s32 	%r763, %r762, -625;
	mad.lo.s32 	%r3490, %r3489, %r761, %r763;
	mul.wide.s32 	%rd1373, %r3490, 8;
	add.s64 	%rd1374, %rd2, %rd1373;
	ld.global.f64 	%fd3665, [%rd1374];
	st.global.f64 	[%rd9+10088], %fd3665;
	add.f64 	%fd1619, %fd3665, 0d4069000000000000;
	add.f64 	%fd1620, %fd3666, 0dC016CCCCCCCCCCCD;
	ld.global.f64 	%fd268, [%rd9+10016];
	add.f64 	%fd1621, %fd1620, %fd268;
	div.rn.f64 	%fd269, %fd1619, %fd1621;
	st.global.f64 	[%rd9+10056], %fd269;
	add.s32 	%r764, %r758, -2;
	ld.global.u32 	%r3491, [%rd10];
	add.s32 	%r765, %r762, -626;
	mad.lo.s32 	%r3492, %r3491, %r764, %r765;
	mul.wide.s32 	%rd1375, %r3492, 8;
	add.s64 	%rd1376, %rd2, %rd1375;
	ld.global.f64 	%fd1622, [%rd1376];
	abs.f64 	%fd1623, %fd1622;
	setp.geu.f64 	%p525, %fd1623, 0d41CDCD64FF800000;
	@%p525 bra 	$L__BB2_735;
	cvt.u64.u32 	%rd1379, %r758;
	add.s64 	%rd118, %rd11, %rd1379;
	add.s32 	%r3493, %r9, %r7067;
	cvt.s64.s32 	%rd1380, %r3493;
	add.s64 	%rd119, %rd1, %rd1380;
	ld.global.s8 	%r3494, [%rd119+1];
	ld.global.u8 	%r3495, [%rd118];
	ld.global.u8 	%r3496, [%rd118+-1];
	prmt.b32 	%r3497, %r3496, %r3495, 0x3340U;
	ld.global.u8 	%r3498, [%rd119];
	prmt.b32 	%r3499, %r3498, 0, 0x3340U;
	prmt.b32 	%r3500, %r3497, %r3499, 0x5410U;
	mov.b32 	%r3501, 334205;
	dp4a.s32.u32 	%r3502, %r3500, %r3501, %r3494;
	mul.wide.s32 	%rd1381, %r3502, 8;
	mov.u64 	%rd1382, parameter;
	add.s64 	%rd1383, %rd1382, %rd1381;
	ld.const.f64 	%fd270, [%rd1383+5000];
	st.global.f64 	[%rd9+10104], %fd270;
	abs.f64 	%fd1626, %fd270;
	setp.lt.f64 	%p526, %fd1626, 0d41CDCD64FF800000;
	@%p526 bra 	$L__BB2_734;
	ld.global.f64 	%fd3663, [%rd9+10096];
	ld.global.f64 	%fd3662, [%rd9+10080];
	bra.uni 	$L__BB2_736;
$L__BB2_734:
	ld.global.u32 	%r3503, [%rd10];
	mad.lo.s32 	%r3504, %r3503, %r764, %r765;
	mul.wide.s32 	%rd1384, %r3504, 8;
	add.s64 	%rd1385, %rd2, %rd1384;
	ld.global.f64 	%fd1627, [%rd1385];
	add.f64 	%fd3663, %fd1627, %fd270;
	st.global.f64 	[%rd9+10096], %fd3663;
	ld.global.s8 	%r3505, [%rd119+1];
	ld.global.u8 	%r3506, [%rd118];
	ld.global.u8 	%r3507, [%rd118+-1];
	prmt.b32 	%r3508, %r3507, %r3506, 0x3340U;
	ld.global.u8 	%r3509, [%rd119];
	prmt.b32 	%r3510, %r3509, 0, 0x3340U;
	prmt.b32 	%r3511, %r3508, %r3510, 0x5410U;
	mov.b32 	%r3512, 334205;
	dp4a.s32.u32 	%r3513, %r3511, %r3512, %r3505;
	mul.wide.s32 	%rd1386, %r3513, 8;
	mov.u64 	%rd1387, parameter;
	add.s64 	%rd1388, %rd1387, %rd1386;
	ld.const.f64 	%fd1628, [%rd1388];
	st.global.f64 	[%rd9+10104], %fd1628;
	ld.global.u32 	%r3514, [%rd10];
	mad.lo.s32 	%r3515, %r3514, %r764, %r762;
	add.s32 	%r3516, %r3515, -1;
	mul.wide.s32 	%rd1389, %r3516, 8;
	add.s64 	%rd1390, %rd2, %rd1389;
	ld.global.f64 	%fd1629, [%rd1390];
	add.f64 	%fd3662, %fd1629, %fd1628;
	st.global.f64 	[%rd9+10080], %fd3662;
	bra.uni 	$L__BB2_736;
$L__BB2_735:
	mov.b64 	%rd1377, -4616189618054758400;
	st.global.u64 	[%rd9+10080], %rd1377;
	mov.b64 	%rd1378, 9218868437227405312;
	st.global.u64 	[%rd9+10096], %rd1378;
	mov.f64 	%fd3663, 0d7FF0000000000000;
	mov.f64 	%fd3662, 0dBFF0000000000000;
$L__BB2_736:
	add.f64 	%fd1630, %fd3663, 0d4069000000000000;
	add.f64 	%fd1631, %fd3662, 0dC016CCCCCCCCCCCD;
	add.f64 	%fd1632, %fd1631, %fd268;
	div.rn.f64 	%fd277, %fd1630, %fd1632;
	st.global.f64 	[%rd15], %fd277;
	setp.geu.f64 	%p527, %fd3662, 0dC0A3880000000000;
	@%p527 bra 	$L__BB2_738;
	mov.b64 	%rd1391, -4564063970805153792;
	st.global.u64 	[%rd9+10080], %rd1391;
	mov.b64 	%rd1392, 0;
	st.global.u64 	[%rd9+10096], %rd1392;
	mov.f64 	%fd3662, 0dC0A9300000000000;
$L__BB2_738:
	setp.geu.f64 	%p528, %fd3666, 0dC0A3880000000000;
	@%p528 bra 	$L__BB2_740;
	mov.b64 	%rd1393, -4564063970805153792;
	st.global.u64 	[%rd9+10072], %rd1393;
	mov.b64 	%rd1394, 0;
	st.global.u64 	[%rd9+10088], %rd1394;
	mov.f64 	%fd3666, 0dC0A9300000000000;
	mov.f64 	%fd3665, 0d0000000000000000;
$L__BB2_740:
	setp.gt.f64 	%p529, %fd277, %fd269;
	@%p529 bra 	$L__BB2_742;
	setp.leu.f64 	%p530, %fd3666, 0d0000000000000000;
	setp.leu.f64 	%p531, %fd3665, 0d0000000000000000;
	or.pred  	%p532, %p530, %p531;
	@%p532 bra 	$L__BB2_743;
$L__BB2_742:
	ld.global.u32 	%r3521, [%rd10];
	mad.lo.s32 	%r3522, %r3521, %r761, %r762;
	mul.wide.s32 	%rd1399, %r3522, 8;
	add.s64 	%rd1400, %rd2, %rd1399;
	st.global.f64 	[%rd1400], %fd3662;
	ld.global.f64 	%fd1637, [%rd9+10096];
	ld.global.u32 	%r3523, [%rd10];
	mad.lo.s32 	%r3524, %r3523, %r761, %r763;
	mul.wide.s32 	%rd1401, %r3524, 8;
	add.s64 	%rd1402, %rd2, %rd1401;
	st.global.f64 	[%rd1402], %fd1637;
	bra.uni 	$L__BB2_745;
$L__BB2_743:
	setp.ltu.f64 	%p533, %fd269, %fd277;
	@%p533 bra 	$L__BB2_745;
	ld.global.u32 	%r3517, [%rd10];
	mad.lo.s32 	%r3518, %r3517, %r761, %r762;
	mul.wide.s32 	%rd1395, %r3518, 8;
	add.s64 	%rd1396, %rd2, %rd1395;
	st.global.f64 	[%rd1396], %fd3666;
	ld.global.f64 	%fd1636, [%rd9+10088];
	ld.global.u32 	%r3519, [%rd10];
	mad.lo.s32 	%r3520, %r3519, %r761, %r763;
	mul.wide.s32 	%rd1397, %r3520, 8;
	add.s64 	%rd1398, %rd2, %rd1397;
	st.global.f64 	[%rd1398], %fd1636;
$L__BB2_745:
	mov.b32 	%r7065, 3;
	st.global.u32 	[%rd8+216], %r7065;
$L__BB2_746:
	ld.global.u32 	%r3526, [%rd8+232];
	sub.s32 	%r3527, %r3526, %r7065;
	add.s32 	%r7061, %r3527, 1;
	st.global.u32 	[%rd8+224], %r7061;
	setp.lt.u32 	%p534, %r3527, 2147483647;
	@%p534 bra 	$L__BB2_748;
	ld.global.u32 	%r3530, [%rd8+228];
	add.s32 	%r3531, %r3530, %r7061;
	add.s32 	%r7063, %r3531, -2;
	st.global.u32 	[%rd8+220], %r7063;
	mov.b32 	%r7061, 1;
	st.global.u32 	[%rd8+224], %r7061;
	bra.uni 	$L__BB2_749;
$L__BB2_748:
	ld.global.u32 	%r3528, [%rd8+228];
	add.s32 	%r7063, %r3528, -1;
	st.global.u32 	[%rd8+220], %r7063;
$L__BB2_749:
	setp.lt.s32 	%p535, %r7063, 1;
	@%p535 bra 	$L__BB2_783;
$L__BB2_750:
	ld.global.u32 	%r3532, [%rd8+232];
	setp.ge.s32 	%p536, %r7061, %r3532;
	@%p536 bra 	$L__BB2_782;
	add.s32 	%r3533, %r7063, -1;
	ld.global.u32 	%r3534, [%rd10];
	mad.lo.s32 	%r3535, %r3533, %r3534, %r7;
	add.s32 	%r3536, %r3535, %r7061;
	mul.wide.s32 	%rd1403, %r3536, 8;
	add.s64 	%rd1404, %rd2, %rd1403;
	ld.global.f64 	%fd1638, [%rd1404];
	abs.f64 	%fd1639, %fd1638;
	setp.geu.f64 	%p537, %fd1639, 0d41CDCD64FF800000;
	@%p537 bra 	$L__BB2_781;
	mov.b64 	%rd1405, -4616189618054758400;
	st.global.u64 	[%rd12], %rd1405;
	mov.b64 	%rd1406, 9218868437227405312;
	st.global.u64 	[%rd13], %rd1406;
	ld.global.u32 	%r774, [%rd8+220];
	ld.global.u32 	%r775, [%rd8+224];
	ld.global.u32 	%r776, [%rd8+228];
	ld.global.u32 	%r777, [%rd8+232];
	mov.b64 	%rd1407, -4564063970805153792;
	st.global.u64 	[%rd17], %rd1407;
	mov.b64 	%rd1408, 0;
	st.global.u64 	[%rd16], %rd1408;
	not.b32 	%r3537, %r774;
	add.s32 	%r778, %r776, %r3537;
	st.global.u32 	[%rd8+236], %r778;
	not.b32 	%r3538, %r775;
	add.s32 	%r3539, %r777, %r3538;
	st.global.u32 	[%rd8+240], %r3539;
	add.s32 	%r3540, %r3539, %r778;
	add.s32 	%r780, %r3540, -1;
	st.global.u32 	[%rd8+244], %r780;
	setp.eq.s32 	%p538, %r778, 0;
	setp.gt.s32 	%p539, %r3539, 0;
	and.pred  	%p540, %p538, %p539;
	@%p540 bra 	$L__BB2_754;
	setp.ne.s32 	%p541, %r3539, 0;
	setp.lt.s32 	%p542, %r778, 1;
	or.pred  	%p543, %p541, %p542;
	@%p543 bra 	$L__BB2_767;
$L__BB2_754:
	setp.ne.s32 	%p553, %r3539, 1;
	setp.ne.s32 	%p554, %r778, 1;
	and.pred  	%p555, %p553, %p554;
	@%p555 bra 	$L__BB2_763;
	setp.eq.s32 	%p558, %r3539, 1;
	and.pred  	%p560, %p558, %p538;
	@%p560 bra 	$L__BB2_758;
	setp.eq.s32 	%p561, %r778, 1;
	setp.eq.s32 	%p562, %r3539, 0;
	and.pred  	%p563, %p562, %p561;
	@%p563 bra 	$L__BB2_758;
	ld.global.f64 	%fd3668, [%rd16];
	ld.global.f64 	%fd3667, [%rd17];
	bra.uni 	$L__BB2_759;
$L__BB2_758:
	mul.wide.s32 	%rd1504, %r780, 8;
	mov.u64 	%rd1505, parameter;
	add.s64 	%rd1506, %rd1505, %rd1504;
	ld.const.f64 	%fd1717, [%rd1506+25200];
	cvt.s64.s32 	%rd1507, %r774;
	add.s64 	%rd1508, %rd11, %rd1507;
	cvt.s64.s32 	%rd1509, %r776;
	add.s64 	%rd1510, %rd11, %rd1509;
	cvt.s64.s32 	%rd1511, %r775;
	add.s64 	%rd1512, %rd11, %rd1511;
	cvt.s64.s32 	%rd1513, %r777;
	add.s64 	%rd1514, %rd11, %rd1513;
	ld.global.s8 	%r3652, [%rd1514+27];
	ld.global.u8 	%r3653, [%rd1510];
	ld.global.u8 	%r3654, [%rd1508];
	prmt.b32 	%r3655, %r3654, %r3653, 0x3340U;
	ld.global.u8 	%r3656, [%rd1512+27];
	prmt.b32 	%r3657, %r3656, 0, 0x3340U;
	prmt.b32 	%r3658, %r3655, %r3657, 0x5410U;
	mov.b32 	%r3659, 334205;
	dp4a.s32.u32 	%r3660, %r3658, %r3659, %r3652;
	mul.wide.s32 	%rd1515, %r3660, 8;
	add.s64 	%rd1516, %rd1505, %rd1515;
	ld.const.f64 	%fd1718, [%rd1516+5000];
	add.f64 	%fd3668, %fd1717, %fd1718;
	st.global.f64 	[%rd16], %fd3668;
	ld.global.u32 	%r3661, [%rd8+244];
	mul.wide.s32 	%rd1517, %r3661, 8;
	add.s64 	%rd1518, %rd1505, %rd1517;
	ld.const.f64 	%fd1719, [%rd1518+24480];
	ld.global.s8 	%r3662, [%rd1514+27];
	ld.global.u8 	%r3663, [%rd1508];
	ld.global.u8 	%r3664, [%rd1510];
	prmt.b32 	%r3665, %r3664, %r3663, 0x3340U;
	ld.global.u8 	%r3666, [%rd1512+27];
	prmt.b32 	%r3667, %r3666, 0, 0x3340U;
	prmt.b32 	%r3668, %r3665, %r3667, 0x5410U;
	mov.b32 	%r3669, 359705;
	dp4a.s32.u32 	%r3670, %r3668, %r3669, %r3662;
	mul.wide.s32 	%rd1519, %r3670, 8;
	add.s64 	%rd1520, %rd1505, %rd1519;
	ld.const.f64 	%fd1720, [%rd1520];
	add.f64 	%fd3667, %fd1719, %fd1720;
	st.global.f64 	[%rd17], %fd3667;
$L__BB2_759:
	add.s32 	%r3671, %r774, -1;
	ld.global.u32 	%r3672, [%rd10];
	add.s32 	%r3673, %r7, %r775;
	mad.lo.s32 	%r3674, %r3672, %r3671, %r3673;
	mul.wide.s32 	%rd1521, %r3674, 8;
	add.s64 	%rd1522, %rd2, %rd1521;
	ld.global.f64 	%fd1721, [%rd1522];
	add.f64 	%fd3670, %fd1721, %fd3668;
	st.global.f64 	[%rd16], %fd3670;
	ld.global.u32 	%r3675, [%rd10];
	mad.lo.s32 	%r3676, %r3675, %r3671, %r3673;
	add.s32 	%r3677, %r3676, 625;
	mul.wide.s32 	%rd1523, %r3677, 8;
	add.s64 	%rd1524, %rd2, %rd1523;
	ld.global.f64 	%fd1722, [%rd1524];
	add.f64 	%fd3669, %fd1722, %fd3667;
	st.global.f64 	[%rd17], %fd3669;
	abs.f64 	%fd1723, %fd3670;
	setp.leu.f64 	%p564, %fd1723, 0d41CDCD64FF800000;
	@%p564 bra 	$L__BB2_761;
	mov.b64 	%rd1525, 9218868437227405312;
	st.global.u64 	[%rd16], %rd1525;
	mov.b64 	%rd1526, -4616189618054758400;
	st.global.u64 	[%rd17], %rd1526;
	mov.f64 	%fd3670, 0d7FF0000000000000;
	mov.f64 	%fd3669, 0dBFF0000000000000;
$L__BB2_761:
	add.f64 	%fd1726, %fd3670, 0d4069000000000000;
	add.f64 	%fd1727, %fd3669, 0dC016CCCCCCCCCCCD;
	ld.global.f64 	%fd1728, [%rd9+10016];
	add.f64 	%fd1729, %fd1727, %fd1728;
	div.rn.f64 	%fd1730, %fd1726, %fd1729;
	st.global.f64 	[%rd9+10056], %fd1730;
	add.s32 	%r3678, %r776, -1;
	ld.global.u32 	%r3679, [%rd10];
	add.s32 	%r3680, %r7, %r777;
	mad.lo.s32 	%r3681, %r3679, %r3678, %r3680;
	mul.wide.s32 	%rd1527, %r3681, 8;
	add.s64 	%rd1528, %rd2, %rd1527;
	ld.global.f64 	%fd1731, [%rd1528];
	add.f64 	%fd1732, %fd1731, 0d4069000000000000;
	ld.global.f64 	%fd1733, [%rd1528+5000];
	add.f64 	%fd1734, %fd1733, 0dC016CCCCCCCCCCCD;
	add.f64 	%fd1735, %fd1734, %fd1728;
	div.rn.f64 	%fd1736, %fd1732, %fd1735;
	st.global.f64 	[%rd9+10064], %fd1736;
	setp.leu.f64 	%p565, %fd1730, %fd1736;
	@%p565 bra 	$L__BB2_776;
	st.global.f64 	[%rd12], %fd3669;
	st.global.f64 	[%rd13], %fd3670;
	bra.uni 	$L__BB2_776;
$L__BB2_763:
	mul.wide.s32 	%rd1463, %r780, 8;
	mov.u64 	%rd1464, parameter;
	add.s64 	%rd1465, %rd1464, %rd1463;
	ld.const.f64 	%fd1691, [%rd1465+25200];
	cvt.s64.s32 	%rd1466, %r774;
	add.s64 	%rd1467, %rd11, %rd1466;
	ld.global.s8 	%r3636, [%rd1467];
	mul.wide.s32 	%rd1468, %r3636, 5;
	cvt.s64.s32 	%rd1469, %r775;
	add.s64 	%rd1470, %rd11, %rd1469;
	ld.global.s8 	%rd1471, [%rd1470+27];
	add.s64 	%rd1472, %rd1468, %rd1471;
	shl.b64 	%rd1473, %rd1472, 3;
	add.s64 	%rd1474, %rd1464, %rd1473;
	ld.const.f64 	%fd1692, [%rd1474+45640];
	add.f64 	%fd1693, %fd1691, %fd1692;
	cvt.s64.s32 	%rd1475, %r776;
	add.s64 	%rd1476, %rd11, %rd1475;
	ld.global.s8 	%r3637, [%rd1476];
	mul.wide.s32 	%rd1477, %r3637, 5;
	cvt.s64.s32 	%rd1478, %r777;
	add.s64 	%rd1479, %rd11, %rd1478;
	ld.global.s8 	%rd1480, [%rd1479+27];
	add.s64 	%rd1481, %rd1477, %rd1480;
	shl.b64 	%rd1482, %rd1481, 3;
	add.s64 	%rd1483, %rd1464, %rd1482;
	ld.const.f64 	%fd1694, [%rd1483+45640];
	add.f64 	%fd1695, %fd1693, %fd1694;
	st.global.f64 	[%rd16], %fd1695;
	add.s32 	%r3638, %r774, -1;
	ld.global.u32 	%r3639, [%rd8+204];
	add.s32 	%r3640, %r7, %r775;
	mad.lo.s32 	%r3641, %r3639, %r3638, %r3640;
	mul.wide.s32 	%rd1484, %r3641, 8;
	add.s64 	%rd1485, %rd2, %rd1484;
	ld.global.f64 	%fd1696, [%rd1485];
	add.f64 	%fd3672, %fd1696, %fd1695;
	st.global.f64 	[%rd16], %fd3672;
	ld.global.u32 	%r3642, [%rd8+244];
	mul.wide.s32 	%rd1486, %r3642, 8;
	add.s64 	%rd1487, %rd1464, %rd1486;
	ld.const.f64 	%fd1697, [%rd1487+24480];
	ld.global.s8 	%r3643, [%rd1467];
	mul.wide.s32 	%rd1488, %r3643, 5;
	ld.global.s8 	%rd1489, [%rd1470+27];
	add.s64 	%rd1490, %rd1488, %rd1489;
	shl.b64 	%rd1491, %rd1490, 3;
	add.s64 	%rd1492, %rd1464, %rd1491;
	ld.const.f64 	%fd1698, [%rd1492+45440];
	add.f64 	%fd1699, %fd1697, %fd1698;
	ld.global.s8 	%r3644, [%rd1476];
	mul.wide.s32 	%rd1493, %r3644, 5;
	ld.global.s8 	%rd1494, [%rd1479+27];
	add.s64 	%rd1495, %rd1493, %rd1494;
	shl.b64 	%rd1496, %rd1495, 3;
	add.s64 	%rd1497, %rd1464, %rd1496;
	ld.const.f64 	%fd1700, [%rd1497+45440];
	add.f64 	%fd1701, %fd1699, %fd1700;
	st.global.f64 	[%rd17], %fd1701;
	ld.global.u32 	%r3645, [%rd8+204];
	mad.lo.s32 	%r3646, %r3645, %r3638, %r3640;
	add.s32 	%r3647, %r3646, 625;
	mul.wide.s32 	%rd1498, %r3647, 8;
	add.s64 	%rd1499, %rd2, %rd1498;
	ld.global.f64 	%fd1702, [%rd1499];
	add.f64 	%fd3671, %fd1702, %fd1701;
	st.global.f64 	[%rd17], %fd3671;
	abs.f64 	%fd1703, %fd3672;
	setp.leu.f64 	%p556, %fd1703, 0d41CDCD64FF800000;
	@%p556 bra 	$L__BB2_765;
	mov.b64 	%rd1500, 9218868437227405312;
	st.global.u64 	[%rd16], %rd1500;
	mov.b64 	%rd1501, -4616189618054758400;
	st.global.u64 	[%rd17], %rd1501;
	mov.f64 	%fd3672, 0d7FF0000000000000;
	mov.f64 	%fd3671, 0dBFF0000000000000;
$L__BB2_765:
	add.f64 	%fd1706, %fd3672, 0d4069000000000000;
	add.f64 	%fd1707, %fd3671, 0dC016CCCCCCCCCCCD;
	ld.global.f64 	%fd1708, [%rd9+10016];
	add.f64 	%fd1709, %fd1707, %fd1708;
	div.rn.f64 	%fd1710, %fd1706, %fd1709;
	st.global.f64 	[%rd9+10056], %fd1710;
	add.s32 	%r3648, %r776, -1;
	ld.global.u32 	%r3649, [%rd10];
	add.s32 	%r3650, %r7, %r777;
	mad.lo.s32 	%r3651, %r3649, %r3648, %r3650;
	mul.wide.s32 	%rd1502, %r3651, 8;
	add.s64 	%rd1503, %rd2, %rd1502;
	ld.global.f64 	%fd1711, [%rd1503];
	add.f64 	%fd1712, %fd1711, 0d4069000000000000;
	ld.global.f64 	%fd1713, [%rd1503+5000];
	add.f64 	%fd1714, %fd1713, 0dC016CCCCCCCCCCCD;
	add.f64 	%fd1715, %fd1714, %fd1708;
	div.rn.f64 	%fd1716, %fd1712, %fd1715;
	st.global.f64 	[%rd9+10064], %fd1716;
	setp.leu.f64 	%p557, %fd1710, %fd1716;
	@%p557 bra 	$L__BB2_776;
	st.global.f64 	[%rd12], %fd3671;
	st.global.f64 	[%rd13], %fd3672;
	bra.uni 	$L__BB2_776;
$L__BB2_767:
	setp.ne.s32 	%p544, %r778, 1;
	setp.ne.s32 	%p545, %r3539, 1;
	or.pred  	%p546, %p544, %p545;
	@%p546 bra 	$L__BB2_772;
	cvt.s64.s32 	%rd1438, %r774;
	add.s64 	%rd1439, %rd11, %rd1438;
	cvt.s64.s32 	%rd1440, %r775;
	add.s64 	%rd1441, %rd11, %rd1440;
	ld.global.s8 	%r3591, [%rd1441+28];
	ld.global.u8 	%r3592, [%rd1439+1];
	ld.global.u8 	%r3593, [%rd1439];
	prmt.b32 	%r3594, %r3593, %r3592, 0x3340U;
	ld.global.u8 	%r3595, [%rd1441+27];
	prmt.b32 	%r3596, %r3595, 0, 0x3340U;
	prmt.b32 	%r3597, %r3594, %r3596, 0x5410U;
	mov.b32 	%r3598, 334205;
	dp4a.s32.u32 	%r3599, %r3597, %r3598, %r3591;
	mul.wide.s32 	%rd1442, %r3599, 8;
	mov.u64 	%rd1443, parameter;
	add.s64 	%rd1444, %rd1443, %rd1442;
	ld.const.f64 	%fd1668, [%rd1444+10000];
	cvt.s64.s32 	%rd1445, %r777;
	add.s64 	%rd1446, %rd11, %rd1445;
	cvt.s64.s32 	%rd1447, %r776;
	add.s64 	%rd1448, %rd11, %rd1447;
	ld.global.s8 	%r3600, [%rd1448+-1];
	ld.global.u8 	%r3601, [%rd1446+27];
	ld.global.u8 	%r3602, [%rd1446+26];
	prmt.b32 	%r3603, %r3602, %r3601, 0x3340U;
	ld.global.u8 	%r3604, [%rd1448];
	prmt.b32 	%r3605, %r3604, 0, 0x3340U;
	prmt.b32 	%r3606, %r3603, %r3605, 0x5410U;
	mov.b32 	%r3607, 359705;
	dp4a.s32.u32 	%r3608, %r3606, %r3607, %r3600;
	mul.wide.s32 	%rd1449, %r3608, 8;
	add.s64 	%rd1450, %rd1443, %rd1449;
	ld.const.f64 	%fd1669, [%rd1450+10000];
	add.f64 	%fd1670, %fd1668, %fd1669;
	st.global.f64 	[%rd17], %fd1670;
	add.s32 	%r3609, %r774, -1;
	ld.global.u32 	%r3610, [%rd10];
	add.s32 	%r3611, %r8, %r775;
	mad.lo.s32 	%r3612, %r3610, %r3609, %r3611;
	mul.wide.s32 	%rd1451, %r3612, 8;
	add.s64 	%rd1452, %rd2, %rd1451;
	ld.global.f64 	%fd1671, [%rd1452];
	add.f64 	%fd3673, %fd1671, %fd1670;
	st.global.f64 	[%rd17], %fd3673;
	ld.global.s8 	%r3613, [%rd1441+28];
	ld.global.u8 	%r3614, [%rd1439+1];
	ld.global.u8 	%r3615, [%rd1439];
	prmt.b32 	%r3616, %r3615, %r3614, 0x3340U;
	ld.global.u8 	%r3617, [%rd1441+27];
	prmt.b32 	%r3618, %r3617, 0, 0x3340U;
	prmt.b32 	%r3619, %r3616, %r3618, 0x5410U;
	dp4a.s32.u32 	%r3620, %r3619, %r3598, %r3613;
	mul.wide.s32 	%rd1453, %r3620, 8;
	add.s64 	%rd1454, %rd1443, %rd1453;
	ld.const.f64 	%fd1672, [%rd1454+15000];
	ld.global.s8 	%r3621, [%rd1448+-1];
	ld.global.u8 	%r3622, [%rd1446+27];
	ld.global.u8 	%r3623, [%rd1446+26];
	prmt.b32 	%r3624, %r3623, %r3622, 0x3340U;
	ld.global.u8 	%r3625, [%rd1448];
	prmt.b32 	%r3626, %r3625, 0, 0x3340U;
	prmt.b32 	%r3627, %r3624, %r3626, 0x5410U;
	dp4a.s32.u32 	%r3628, %r3627, %r3607, %r3621;
	mul.wide.s32 	%rd1455, %r3628, 8;
	add.s64 	%rd1456, %rd1443, %rd1455;
	ld.const.f64 	%fd1673, [%rd1456+15000];
	add.f64 	%fd1674, %fd1672, %fd1673;
	st.global.f64 	[%rd16], %fd1674;
	ld.global.u32 	%r3629, [%rd10];
	mad.lo.s32 	%r3630, %r3629, %r3609, %r3611;
	add.s32 	%r3631, %r3630, -625;
	mul.wide.s32 	%rd1457, %r3631, 8;
	add.s64 	%rd1458, %rd2, %rd1457;
	ld.global.f64 	%fd1675, [%rd1458];
	add.f64 	%fd3674, %fd1675, %fd1674;
	st.global.f64 	[%rd16], %fd3674;
	abs.f64 	%fd1676, %fd3674;
	setp.leu.f64 	%p549, %fd1676, 0d41CDCD64FF800000;
	@%p549 bra 	$L__BB2_770;
	mov.b64 	%rd1459, 9218868437227405312;
	st.global.u64 	[%rd16], %rd1459;
	mov.b64 	%rd1460, -4616189618054758400;
	st.global.u64 	[%rd17], %rd1460;
	mov.f64 	%fd3674, 0d7FF0000000000000;
	mov.f64 	%fd3673, 0dBFF0000000000000;
$L__BB2_770:
	add.f64 	%fd1679, %fd3674, 0d4069000000000000;
	add.f64 	%fd1680, %fd3673, 0dC016CCCCCCCCCCCD;
	ld.global.f64 	%fd1681, [%rd9+10016];
	add.f64 	%fd1682, %fd1680, %fd1681;
	div.rn.f64 	%fd1683, %fd1679, %fd1682;
	st.global.f64 	[%rd9+10056], %fd1683;
	add.s32 	%r3632, %r776, -1;
	ld.global.u32 	%r3633, [%rd10];
	add.s32 	%r3634, %r7, %r777;
	mad.lo.s32 	%r3635, %r3633, %r3632, %r3634;
	mul.wide.s32 	%rd1461, %r3635, 8;
	add.s64 	%rd1462, %rd2, %rd1461;
	ld.global.f64 	%fd1684, [%rd1462];
	add.f64 	%fd1685, %fd1684, 0d4069000000000000;
	ld.global.f64 	%fd1686, [%rd1462+5000];
	add.f64 	%fd1687, %fd1686, 0dC016CCCCCCCCCCCD;
	add.f64 	%fd1688, %fd1687, %fd1681;
	div.rn.f64 	%fd1689, %fd1685, %fd1688;
	st.global.f64 	[%rd9+10064], %fd1689;
	sub.f64 	%fd1690, %fd1683, %fd1689;
	setp.ltu.f64 	%p550, %fd1690, 0d3EB0C6F7A0B5ED8D;
	setp.leu.f64 	%p551, %fd1683, %fd1689;
	or.pred  	%p552, %p550, %p551;
	@%p552 bra 	$L__BB2_776;
	st.global.f64 	[%rd12], %fd3673;
	st.global.f64 	[%rd13], %fd3674;
	bra.uni 	$L__BB2_776;
$L__BB2_772:
	mul.wide.s32 	%rd1409, %r780, 8;
	mov.u64 	%rd1410, parameter;
	add.s64 	%rd1411, %rd1410, %rd1409;
	ld.const.f64 	%fd1640, [%rd1411+24960];
	cvt.s64.s32 	%rd1412, %r774;
	add.s64 	%rd1413, %rd11, %rd1412;
	cvt.s64.s32 	%rd1414, %r775;
	add.s64 	%rd1415, %rd11, %rd1414;
	ld.global.s8 	%r3541, [%rd1415+28];
	ld.global.u8 	%r3542, [%rd1413+1];
	ld.global.u8 	%r3543, [%rd1413];
	prmt.b32 	%r3544, %r3543, %r3542, 0x3340U;
	ld.global.u8 	%r3545, [%rd1415+27];
	prmt.b32 	%r3546, %r3545, 0, 0x3340U;
	prmt.b32 	%r3547, %r3544, %r3546, 0x5410U;
	mov.b32 	%r3548, 334205;
	dp4a.s32.u32 	%r3549, %r3547, %r3548, %r3541;
	mul.wide.s32 	%rd1416, %r3549, 8;
	add.s64 	%rd1417, %rd1410, %rd1416;
	ld.const.f64 	%fd1641, [%rd1417+30440];
	add.f64 	%fd1642, %fd1640, %fd1641;
	cvt.s64.s32 	%rd1418, %r777;
	add.s64 	%rd1419, %rd11, %rd1418;
	cvt.s64.s32 	%rd1420, %r776;
	add.s64 	%rd1421, %rd11, %rd1420;
	ld.global.s8 	%r3550, [%rd1421+-1];
	ld.global.u8 	%r3551, [%rd1419+27];
	ld.global.u8 	%r3552, [%rd1419+26];
	prmt.b32 	%r3553, %r3552, %r3551, 0x3340U;
	ld.global.u8 	%r3554, [%rd1421];
	prmt.b32 	%r3555, %r3554, 0, 0x3340U;
	prmt.b32 	%r3556, %r3553, %r3555, 0x5410U;
	mov.b32 	%r3557, 359705;
	dp4a.s32.u32 	%r3558, %r3556, %r3557, %r3550;
	mul.wide.s32 	%rd1422, %r3558, 8;
	add.s64 	%rd1423, %rd1410, %rd1422;
	ld.const.f64 	%fd1643, [%rd1423+30440];
	add.f64 	%fd1644, %fd1642, %fd1643;
	st.global.f64 	[%rd16], %fd1644;
	add.s32 	%r3559, %r774, -1;
	ld.global.u32 	%r3560, [%rd8+204];
	add.s32 	%r3561, %r7, %r775;
	mad.lo.s32 	%r3562, %r3560, %r3559, %r3561;
	mul.wide.s32 	%rd1424, %r3562, 8;
	add.s64 	%rd1425, %rd2, %rd1424;
	ld.global.f64 	%fd1645, [%rd1425];
	add.f64 	%fd3676, %fd1645, %fd1644;
	st.global.f64 	[%rd16], %fd3676;
	ld.global.u32 	%r3563, [%rd8+244];
	mul.wide.s32 	%rd1426, %r3563, 8;
	add.s64 	%rd1427, %rd1410, %rd1426;
	ld.const.f64 	%fd1646, [%rd1427+24240];
	ld.global.s8 	%r3564, [%rd1415+28];
	ld.global.u8 	%r3565, [%rd1413+1];
	ld.global.u8 	%r3566, [%rd1413];
	prmt.b32 	%r3567, %r3566, %r3565, 0x3340U;
	ld.global.u8 	%r3568, [%rd1415+27];
	prmt.b32 	%r3569, %r3568, 0, 0x3340U;
	prmt.b32 	%r3570, %r3567, %r3569, 0x5410U;
	dp4a.s32.u32 	%r3571, %r3570, %r3548, %r3564;
	mul.wide.s32 	%rd1428, %r3571, 8;
	add.s64 	%rd1429, %rd1410, %rd1428;
	ld.const.f64 	%fd1647, [%rd1429+25440];
	add.f64 	%fd1648, %fd1646, %fd1647;
	ld.global.s8 	%r3572, [%rd1421+-1];
	ld.global.u8 	%r3573, [%rd1419+27];
	ld.global.u8 	%r3574, [%rd1419+26];
	prmt.b32 	%r3575, %r3574, %r3573, 0x3340U;
	ld.global.u8 	%r3576, [%rd1421];
	prmt.b32 	%r3577, %r3576, 0, 0x3340U;
	prmt.b32 	%r3578, %r3575, %r3577, 0x5410U;
	dp4a.s32.u32 	%r3579, %r3578, %r3557, %r3572;
	mul.wide.s32 	%rd1430, %r3579, 8;
	add.s64 	%rd1431, %rd1410, %rd1430;
	ld.const.f64 	%fd1649, [%rd1431+25440];
	add.f64 	%fd1650, %fd1648, %fd1649;
	ld.global.u32 	%r3580, [%rd8+236];
	ld.global.u32 	%r3581, [%rd8+240];
	sub.s32 	%r3582, %r3580, %r3581;
	abs.s32 	%r3583, %r3582;
	cvt.rn.f64.s32 	%fd1651, %r3583;
	fma.rn.f64 	%fd1652, %fd1651, 0dBFEEF3E864B31D04, %fd1650;
	st.global.f64 	[%rd17], %fd1652;
	ld.global.u32 	%r3584, [%rd8+204];
	mad.lo.s32 	%r3585, %r3584, %r3559, %r3561;
	add.s32 	%r3586, %r3585, 625;
	mul.wide.s32 	%rd1432, %r3586, 8;
	add.s64 	%rd1433, %rd2, %rd1432;
	ld.global.f64 	%fd1653, [%rd1433];
	add.f64 	%fd3675, %fd1653, %fd1652;
	st.global.f64 	[%rd17], %fd3675;
	abs.f64 	%fd1654, %fd3676;
	setp.leu.f64 	%p547, %fd1654, 0d41CDCD64FF800000;
	@%p547 bra 	$L__BB2_774;
	mov.b64 	%rd1434, 9218868437227405312;
	st.global.u64 	[%rd16], %rd1434;
	mov.b64 	%rd1435, -4616189618054758400;
	st.global.u64 	[%rd17], %rd1435;
	mov.f64 	%fd3676, 0d7FF0000000000000;
	mov.f64 	%fd3675, 0dBFF0000000000000;
$L__BB2_774:
	add.f64 	%fd1657, %fd3676, 0d4069000000000000;
	add.f64 	%fd1658, %fd3675, 0dC016CCCCCCCCCCCD;
	ld.global.f64 	%fd1659, [%rd9+10016];
	add.f64 	%fd1660, %fd1658, %fd1659;
	div.rn.f64 	%fd1661, %fd1657, %fd1660;
	st.global.f64 	[%rd9+10056], %fd1661;
	add.s32 	%r3587, %r776, -1;
	ld.global.u32 	%r3588, [%rd10];
	add.s32 	%r3589, %r7, %r777;
	mad.lo.s32 	%r3590, %r3588, %r3587, %r3589;
	mul.wide.s32 	%rd1436, %r3590, 8;
	add.s64 	%rd1437, %rd2, %rd1436;
	ld.global.f64 	%fd1662, [%rd1437];
	add.f64 	%fd1663, %fd1662, 0d4069000000000000;
	ld.global.f64 	%fd1664, [%rd1437+5000];
	add.f64 	%fd1665, %fd1664, 0dC016CCCCCCCCCCCD;
	add.f64 	%fd1666, %fd1665, %fd1659;
	div.rn.f64 	%fd1667, %fd1663, %fd1666;
	st.global.f64 	[%rd9+10064], %fd1667;
	setp.leu.f64 	%p548, %fd1661, %fd1667;
	@%p548 bra 	$L__BB2_776;
	st.global.f64 	[%rd12], %fd3675;
	st.global.f64 	[%rd13], %fd3676;
$L__BB2_776:
	ld.global.f64 	%fd1737, [%rd12];
	setp.lt.f64 	%p566, %fd1737, 0dC0A3880000000000;
	@%p566 bra 	$L__BB2_778;
	ld.global.f64 	%fd3677, [%rd13];
	bra.uni 	$L__BB2_779;
$L__BB2_778:
	mov.b64 	%rd1529, -4564063970805153792;
	st.global.u64 	[%rd12], %rd1529;
	mov.b64 	%rd1530, 0;
	st.global.u64 	[%rd13], %rd1530;
	mov.f64 	%fd3677, 0d0000000000000000;
$L__BB2_779:
	abs.f64 	%fd1739, %fd3677;
	setp.geu.f64 	%p567, %fd1739, 0d41CDCD64FF800000;
	@%p567 bra 	$L__BB2_781;
	ld.global.u32 	%r3682, [%rd8+228];
	add.s32 	%r3683, %r3682, -1;
	ld.global.u32 	%r3684, [%rd8+204];
	ld.global.u32 	%r3685, [%rd8+232];
	mad.lo.s32 	%r3686, %r3683, %r3684, %r7;
	add.s32 	%r3687, %r3686, %r3685;
	mul.wide.s32 	%rd1531, %r3687, 8;
	add.s64 	%rd1532, %rd2, %rd1531;
	st.global.f64 	[%rd1532], %fd3677;
	ld.global.f64 	%fd1740, [%rd12];
	ld.global.u32 	%r3688, [%rd8+228];
	add.s32 	%r3689, %r3688, -1;
	ld.global.u32 	%r3690, [%rd8+204];
	ld.global.u32 	%r3691, [%rd8+232];
	mad.lo.s32 	%r3692, %r3689, %r3690, %r8;
	add.s32 	%r3693, %r3692, %r3691;
	mul.wide.s32 	%rd1533, %r3693, 8;
	add.s64 	%rd1534, %rd2, %rd1533;
	st.global.f64 	[%rd1534], %fd1740;
$L__BB2_781:
	ld.global.u32 	%r3694, [%rd8+220];
	add.s32 	%r7063, %r3694, -1;
	st.global.u32 	[%rd8+220], %r7063;
	ld.global.u32 	%r3695, [%rd8+224];
	add.s32 	%r7061, %r3695, 1;
	st.global.u32 	[%rd8+224], %r7061;
	setp.gt.s32 	%p568, %r3694, 1;
	@%p568 bra 	$L__BB2_750;
$L__BB2_782:
	ld.global.u32 	%r7065, [%rd8+216];
$L__BB2_783:
	add.s32 	%r785, %r7065, 1;
	st.global.u32 	[%rd8+216], %r785;
	setp.lt.s32 	%p569, %r7065, 32;
	mov.u32 	%r7065, %r785;
	@%p569 bra 	$L__BB2_746;
	ld.global.u32 	%r7067, [%rd8+232];
	ld.global.u32 	%r7066, [%rd8+204];
$L__BB2_785:
	add.s32 	%r7058, %r7067, 1;
	st.global.u32 	[%rd8+232], %r7058;
	setp.lt.s32 	%p570, %r7067, %r7066;
	@%p570 bra 	$L__BB2_696;
	ld.global.u32 	%r7070, [%rd8+228];
	ld.global.u32 	%r7049, [%rd8+200];
$L__BB2_787:
	add.s32 	%r797, %r7070, 1;
	st.global.u32 	[%rd8+228], %r797;
	setp.lt.s32 	%p571, %r7070, %r7049;
	mov.u32 	%r7070, %r797;
	@%p571 bra 	$L__BB2_694;
$L__BB2_788:
	mov.b64 	%rd1535, -4503599627370496;
	st.global.u64 	[%rd9+10024], %rd1535;
	mov.b32 	%r3696, 0;
	st.global.u32 	[%rd8+212], %r3696;
	ld.global.u32 	%r798, [%rd8+200];
	st.global.u32 	[%rd8+208], %r798;
	st.global.u64 	[%rd9+10024], %rd1535;
	ld.global.u32 	%r3697, [%rd8+204];
	setp.lt.s32 	%p572, %r3697, 1;
	mov.f64 	%fd3696, 0dFFF0000000000000;
	@%p572 bra 	$L__BB2_825;
	cvt.s64.s32 	%rd1536, %r798;
	add.s64 	%rd120, %rd11, %rd1536;
	add.s32 	%r799, %r798, -1;
	mov.b32 	%r7072, 1;
$L__BB2_790:
	mov.u32 	%r800, %r7072;
	ld.global.u8 	%rs24, [%rd120];
	cvt.u32.u16 	%r3699, %rs24;
	cvt.s32.s8 	%r3700, %r3699;
	cvt.u64.u32 	%rd1537, %r800;
	add.s64 	%rd121, %rd11, %rd1537;
	ld.global.u8 	%rs25, [%rd121+27];
	cvt.u32.u16 	%r3701, %rs25;
	cvt.s32.s8 	%r3702, %r3701;
	add.s32 	%r3703, %r3702, %r3700;
	setp.eq.s32 	%p573, %r3703, 3;
	@%p573 bra 	$L__BB2_792;
	ld.global.f64 	%fd3692, [%rd9+10016];
	mov.f64 	%fd3695, 0dBFF0000000000000;
	mov.f64 	%fd3694, 0d7FF0000000000000;
	bra.uni 	$L__BB2_819;
$L__BB2_792:
	cvt.s32.s8 	%r3705, %r3699;
	mul.wide.s32 	%rd1538, %r3705, 5;
	cvt.u64.u16 	%rd1539, %rs25;
	cvt.s64.s8 	%rd1540, %rd1539;
	add.s64 	%rd1541, %rd1538, %rd1540;
	shl.b64 	%rd1542, %rd1541, 3;
	mov.u64 	%rd1543, parameter;
	add.s64 	%rd1544, %rd1543, %rd1542;
	ld.const.f64 	%fd1744, [%rd1544+45440];
	ld.global.s8 	%r3706, [%rd121+28];
	ld.global.u8 	%r3707, [%rd120+1];
	prmt.b32 	%r3708, %r3699, %r3707, 0x3340U;
	cvt.u32.u16 	%r3709, %rs25;
	prmt.b32 	%r3710, %r3709, 0, 0x3340U;
	prmt.b32 	%r3711, %r3708, %r3710, 0x5410U;
	mov.b32 	%r3712, 334205;
	dp4a.s32.u32 	%r3713, %r3711, %r3712, %r3706;
	mul.wide.s32 	%rd1545, %r3713, 8;
	add.s64 	%rd1546, %rd1543, %rd1545;
	ld.const.f64 	%fd1745, [%rd1546+35440];
	add.f64 	%fd3682, %fd1744, %fd1745;
	st.global.f64 	[%rd12], %fd3682;
	ld.global.s8 	%r3714, [%rd120];
	mul.wide.s32 	%rd1547, %r3714, 5;
	ld.global.u8 	%rs203, [%rd121+27];
	cvt.u64.u16 	%rd1548, %rs203;
	cvt.s64.s8 	%rd1549, %rd1548;
	add.s64 	%rd1550, %rd1547, %rd1549;
	shl.b64 	%rd1551, %rd1550, 3;
	add.s64 	%rd1552, %rd1543, %rd1551;
	ld.const.f64 	%fd1746, [%rd1552+45640];
	ld.global.s8 	%r3715, [%rd121+28];
	ld.global.u8 	%r3716, [%rd120+1];
	prmt.b32 	%r3717, %r3714, %r3716, 0x3340U;
	cvt.u32.u16 	%r3718, %rs203;
	prmt.b32 	%r3719, %r3718, 0, 0x3340U;
	prmt.b32 	%r3720, %r3717, %r3719, 0x5410U;
	dp4a.s32.u32 	%r3721, %r3720, %r3712, %r3715;
	mul.wide.s32 	%rd1553, %r3721, 8;
	add.s64 	%rd1554, %rd1543, %rd1553;
	ld.const.f64 	%fd1747, [%rd1554+40440];
	add.f64 	%fd3683, %fd1746, %fd1747;
	st.global.f64 	[%rd14], %fd3683;
	abs.f64 	%fd1748, %fd3683;
	setp.leu.f64 	%p574, %fd1748, 0d41CDCD64FF800000;
	@%p574 bra 	$L__BB2_794;
	mov.b64 	%rd1555, 9218868437227405312;
	st.global.u64 	[%rd14], %rd1555;
	mov.b64 	%rd1556, -4616189618054758400;
	st.global.u64 	[%rd12], %rd1556;
	mov.f64 	%fd3683, 0d7FF0000000000000;
	mov.f64 	%fd3682, 0dBFF0000000000000;
$L__BB2_794:
	ld.global.s8 	%rs26, [%rd120];
	cvt.s64.s16 	%rd122, %rs26;
	ld.global.s8 	%rs204, [%rd120+1];
	ld.global.u8 	%rs205, [%rd121+27];
	cvt.u64.u16 	%rd1557, %rs205;
	cvt.s64.s8 	%rd123, %rd1557;
	mov.b32 	%r801, {%rs26, %rs206};
	mov.b32 	%r3722, {%rs26, %rs204};
	cvt.u32.u16 	%r3723, %rs205;
	cvt.s32.s8 	%r3724, %r3723;
	mov.b32 	%r3725, 1305;
	dp2a.lo.s32.u32 	%r3726, %r3722, %r3725, %r3724;
	mul.wide.s32 	%rd1558, %r3726, 8;
	mov.u64 	%rd1559, parameter;
	add.s64 	%rd124, %rd1559, %rd1558;
	ld.const.f64 	%fd1751, [%rd124+21000];
	abs.f64 	%fd1752, %fd1751;
	setp.geu.f64 	%p575, %fd1752, 0d41CDCD64FF800000;
	@%p575 bra 	$L__BB2_802;
	ld.global.s8 	%r3727, [%rd121+28];
	cvt.u16.u64 	%rs207, %rd123;
	{ .reg .b16 tmp; mov.b32 {%rs208, tmp}, %r801; }
	mov.b32 	%r3728, {%rs208, %rs207};
	mov.b32 	%r3729, 1305;
	dp2a.lo.s32.u32 	%r3730, %r3728, %r3729, %r3727;
	mul.wide.s32 	%rd1560, %r3730, 8;
	mov.u64 	%rd1561, parameter;
	add.s64 	%rd125, %rd1561, %rd1560;
	ld.const.f64 	%fd1753, [%rd125+23000];
	abs.f64 	%fd1754, %fd1753;
	setp.geu.f64 	%p576, %fd1754, 0d41CDCD64FF800000;
	@%p576 bra 	$L__BB2_802;
	mad.lo.s64 	%rd1562, %rd122, 5, %rd123;
	shl.b64 	%rd1563, %rd1562, 3;
	mov.u64 	%rd1564, parameter;
	add.s64 	%rd1565, %rd1564, %rd1563;
	ld.const.f64 	%fd1755, [%rd1565+45440];
	ld.const.f64 	%fd1756, [%rd124+20000];
	add.f64 	%fd1757, %fd1755, %fd1756;
	ld.const.f64 	%fd1758, [%rd125+22000];
	add.f64 	%fd3680, %fd1757, %fd1758;
	st.global.f64 	[%rd13], %fd3680;
	ld.global.s8 	%rs209, [%rd120];
	cvt.s32.s16 	%r3731, %rs209;
	mul.wide.s32 	%rd1566, %r3731, 5;
	ld.global.s8 	%rs210, [%rd121+27];
	cvt.s64.s16 	%rd1567, %rs210;
	add.s64 	%rd1568, %rd1566, %rd1567;
	shl.b64 	%rd1569, %rd1568, 3;
	add.s64 	%rd1570, %rd1564, %rd1569;
	ld.const.f64 	%fd1759, [%rd1570+45640];
	ld.global.s8 	%rs211, [%rd120+1];
	mov.b32 	%r3732, {%rs209, %rs211};
	cvt.s32.s16 	%r3733, %rs210;
	mov.b32 	%r3734, 1305;
	dp2a.lo.s32.u32 	%r3735, %r3732, %r3734, %r3733;
	mul.wide.s32 	%rd1571, %r3735, 8;
	add.s64 	%rd1572, %rd1564, %rd1571;
	ld.const.f64 	%fd1760, [%rd1572+21000];
	add.f64 	%fd1761, %fd1759, %fd1760;
	ld.global.s8 	%r3736, [%rd121+28];
	mov.b32 	%r3737, {%rs209, %rs210};
	dp2a.lo.s32.u32 	%r3738, %r3737, %r3734, %r3736;
	mul.wide.s32 	%rd1573, %r3738, 8;
	add.s64 	%rd1574, %rd1564, %rd1573;
	ld.const.f64 	%fd1762, [%rd1574+23000];
	add.f64 	%fd3681, %fd1761, %fd1762;
	st.global.f64 	[%rd15], %fd3681;
	abs.f64 	%fd1763, %fd3681;
	setp.leu.f64 	%p577, %fd1763, 0d41CDCD64FF800000;
	@%p577 bra 	$L__BB2_798;
	mov.b64 	%rd1575, 9218868437227405312;
	st.global.u64 	[%rd15], %rd1575;
	mov.b64 	%rd1576, -4616189618054758400;
	st.global.u64 	[%rd13], %rd1576;
	mov.f64 	%fd3681, 0d7FF0000000000000;
	mov.f64 	%fd3680, 0dBFF0000000000000;
$L__BB2_798:
	add.f64 	%fd1766, %fd3681, 0d4069000000000000;
	add.f64 	%fd1767, %fd3680, 0dC016CCCCCCCCCCCD;
	ld.global.f64 	%fd314, [%rd9+10016];
	add.f64 	%fd1768, %fd1767, %fd314;
	div.rn.f64 	%fd315, %fd1766, %fd1768;
	st.global.f64 	[%rd9+10080], %fd315;
	abs.f64 	%fd1769, %fd3683;
	setp.geu.f64 	%p578, %fd1769, 0d41CDCD64FF800000;
	@%p578 bra 	$L__BB2_801;
	add.f64 	%fd1770, %fd3683, 0d4069000000000000;
	add.f64 	%fd1771, %fd3682, 0dC016CCCCCCCCCCCD;
	add.f64 	%fd1772, %fd1771, %fd314;
	div.rn.f64 	%fd1773, %fd1770, %fd1772;
	st.global.f64 	[%rd17], %fd1773;
	setp.geu.f64 	%p579, %fd1773, %fd315;
	@%p579 bra 	$L__BB2_802;
	st.global.f64 	[%rd12], %fd3680;
	st.global.f64 	[%rd14], %fd3681;
	st.global.f64 	[%rd17], %fd315;
	mov.f64 	%fd3682, %fd3680;
	mov.f64 	%fd3683, %fd3681;
	bra.uni 	$L__BB2_802;
$L__BB2_801:
	st.global.f64 	[%rd12], %fd3680;
	st.global.f64 	[%rd14], %fd3681;
	st.global.f64 	[%rd17], %fd315;
	mov.f64 	%fd3682, %fd3680;
	mov.f64 	%fd3683, %fd3681;
$L__BB2_802:
	ld.global.s8 	%rs212, [%rd120];
	cvt.s64.s16 	%rd126, %rs212;
	ld.global.s8 	%rs213, [%rd120+1];
	ld.global.u8 	%rs214, [%rd121+27];
	cvt.u64.u16 	%rd1577, %rs214;
	cvt.s64.s8 	%rd127, %rd1577;
	mov.b32 	%r3739, {%rs212, %rs213};
	cvt.u32.u16 	%r3740, %rs214;
	cvt.s32.s8 	%r3741, %r3740;
	mov.b32 	%r3742, 1305;
	dp2a.lo.s32.u32 	%r3743, %r3739, %r3742, %r3741;
	mul.wide.s32 	%rd1578, %r3743, 8;
	mov.u64 	%rd1579, parameter;
	add.s64 	%rd128, %rd1579, %rd1578;
	ld.const.f64 	%fd1774, [%rd128+21000];
	abs.f64 	%fd1775, %fd1774;
	setp.geu.f64 	%p580, %fd1775, 0d41CDCD64FF800000;
	@%p580 bra 	$L__BB2_809;
	mad.lo.s64 	%rd1580, %rd126, 5, %rd127;
	shl.b64 	%rd1581, %rd1580, 3;
	mov.u64 	%rd1582, parameter;
	add.s64 	%rd1583, %rd1582, %rd1581;
	ld.const.f64 	%fd1776, [%rd1583+45440];
	ld.const.f64 	%fd1777, [%rd128+20000];
	add.f64 	%fd3684, %fd1776, %fd1777;
	st.global.f64 	[%rd13], %fd3684;
	ld.global.s8 	%rs215, [%rd120];
	cvt.s32.s16 	%r3744, %rs215;
	mul.wide.s32 	%rd1584, %r3744, 5;
	ld.global.u8 	%rs216, [%rd121+27];
	cvt.u64.u16 	%rd1585, %rs216;
	cvt.s64.s8 	%rd1586, %rd1585;
	add.s64 	%rd1587, %rd1584, %rd1586;
	shl.b64 	%rd1588, %rd1587, 3;
	add.s64 	%rd1589, %rd1582, %rd1588;
	ld.const.f64 	%fd1778, [%rd1589+45640];
	ld.global.s8 	%rs217, [%rd120+1];
	mov.b32 	%r3745, {%rs215, %rs217};
	cvt.u32.u16 	%r3746, %rs216;
	cvt.s32.s8 	%r3747, %r3746;
	mov.b32 	%r3748, 1305;
	dp2a.lo.s32.u32 	%r3749, %r3745, %r3748, %r3747;
	mul.wide.s32 	%rd1590, %r3749, 8;
	add.s64 	%rd1591, %rd1582, %rd1590;
	ld.const.f64 	%fd1779, [%rd1591+21000];
	add.f64 	%fd3685, %fd1778, %fd1779;
	st.global.f64 	[%rd15], %fd3685;
	abs.f64 	%fd1780, %fd3685;
	setp.leu.f64 	%p581, %fd1780, 0d41CDCD64FF800000;
	@%p581 bra 	$L__BB2_805;
	mov.b64 	%rd1592, 9218868437227405312;
	st.global.u64 	[%rd15], %rd1592;
	mov.b64 	%rd1593, -4616189618054758400;
	st.global.u64 	[%rd13], %rd1593;
	mov.f64 	%fd3685, 0d7FF0000000000000;
	mov.f64 	%fd3684, 0dBFF0000000000000;
$L__BB2_805:
	add.f64 	%fd1783, %fd3685, 0d4069000000000000;
	add.f64 	%fd1784, %fd3684, 0dC016CCCCCCCCCCCD;
	ld.global.f64 	%fd322, [%rd9+10016];
	add.f64 	%fd1785, %fd1784, %fd322;
	div.rn.f64 	%fd323, %fd1783, %fd1785;
	st.global.f64 	[%rd9+10080], %fd323;
	abs.f64 	%fd1786, %fd3683;
	setp.geu.f64 	%p582, %fd1786, 0d41CDCD64FF800000;
	@%p582 bra 	$L__BB2_808;
	add.f64 	%fd1787, %fd3683, 0d4069000000000000;
	add.f64 	%fd1788, %fd3682, 0dC016CCCCCCCCCCCD;
	add.f64 	%fd1789, %fd1788, %fd322;
	div.rn.f64 	%fd1790, %fd1787, %fd1789;
	st.global.f64 	[%rd17], %fd1790;
	setp.geu.f64 	%p583, %fd1790, %fd323;
	@%p583 bra 	$L__BB2_809;
	st.global.f64 	[%rd12], %fd3684;
	st.global.f64 	[%rd14], %fd3685;
	st.global.f64 	[%rd17], %fd323;
	mov.f64 	%fd3682, %fd3684;
	mov.f64 	%fd3683, %fd3685;
	bra.uni 	$L__BB2_809;
$L__BB2_808:
	st.global.f64 	[%rd12], %fd3684;
	st.global.f64 	[%rd14], %fd3685;
	st.global.f64 	[%rd17], %fd323;
	mov.f64 	%fd3682, %fd3684;
	mov.f64 	%fd3683, %fd3685;
$L__BB2_809:
	ld.global.s8 	%rs218, [%rd120];
	cvt.s64.s16 	%rd129, %rs218;
	ld.global.s8 	%rs219, [%rd121+27];
	cvt.s64.s16 	%rd130, %rs219;
	ld.global.s8 	%r3750, [%rd121+28];
	mov.b32 	%r3751, {%rs218, %rs219};
	mov.b32 	%r3752, 1305;
	dp2a.lo.s32.u32 	%r3753, %r3751, %r3752, %r3750;
	mul.wide.s32 	%rd1594, %r3753, 8;
	mov.u64 	%rd1595, parameter;
	add.s64 	%rd131, %rd1595, %rd1594;
	ld.const.f64 	%fd1791, [%rd131+23000];
	abs.f64 	%fd1792, %fd1791;
	setp.lt.f64 	%p584, %fd1792, 0d41CDCD64FF800000;
	@%p584 bra 	$L__BB2_811;
	ld.global.f64 	%fd3692, [%rd9+10016];
	bra.uni 	$L__BB2_817;
$L__BB2_811:
	mad.lo.s64 	%rd1596, %rd129, 5, %rd130;
	shl.b64 	%rd1597, %rd1596, 3;
	mov.u64 	%rd1598, parameter;
	add.s64 	%rd1599, %rd1598, %rd1597;
	ld.const.f64 	%fd1793, [%rd1599+45440];
	ld.const.f64 	%fd1794, [%rd131+22000];
	add.f64 	%fd3688, %fd1793, %fd1794;
	st.global.f64 	[%rd13], %fd3688;
	ld.global.s8 	%rs220, [%rd120];
	cvt.s32.s16 	%r3754, %rs220;
	mul.wide.s32 	%rd1600, %r3754, 5;
	ld.global.s8 	%rs221, [%rd121+27];
	cvt.s64.s16 	%rd1601, %rs221;
	add.s64 	%rd1602, %rd1600, %rd1601;
	shl.b64 	%rd1603, %rd1602, 3;
	add.s64 	%rd1604, %rd1598, %rd1603;
	ld.const.f64 	%fd1795, [%rd1604+45640];
	ld.global.s8 	%r3755, [%rd121+28];
	mov.b32 	%r3756, {%rs220, %rs221};
	mov.b32 	%r3757, 1305;
	dp2a.lo.s32.u32 	%r3758, %r3756, %r3757, %r3755;
	mul.wide.s32 	%rd1605, %r3758, 8;
	add.s64 	%rd1606, %rd1598, %rd1605;
	ld.const.f64 	%fd1796, [%rd1606+23000];
	add.f64 	%fd3689, %fd1795, %fd1796;
	st.global.f64 	[%rd15], %fd3689;
	abs.f64 	%fd1797, %fd3689;
	setp.leu.f64 	%p585, %fd1797, 0d41CDCD64FF800000;
	@%p585 bra 	$L__BB2_813;
	mov.b64 	%rd1607, 9218868437227405312;
	st.global.u64 	[%rd15], %rd1607;
	mov.b64 	%rd1608, -4616189618054758400;
	st.global.u64 	[%rd13], %rd1608;
	mov.f64 	%fd3689, 0d7FF0000000000000;
	mov.f64 	%fd3688, 0dBFF0000000000000;
$L__BB2_813:
	add.f64 	%fd1800, %fd3689, 0d4069000000000000;
	add.f64 	%fd1801, %fd3688, 0dC016CCCCCCCCCCCD;
	ld.global.f64 	%fd3692, [%rd9+10016];
	add.f64 	%fd1802, %fd1801, %fd3692;
	div.rn.f64 	%fd332, %fd1800, %fd1802;
	st.global.f64 	[%rd9+10080], %fd332;
	abs.f64 	%fd1803, %fd3683;
	setp.geu.f64 	%p586, %fd1803, 0d41CDCD64FF800000;
	@%p586 bra 	$L__BB2_816;
	add.f64 	%fd1804, %fd3683, 0d4069000000000000;
	add.f64 	%fd1805, %fd3682, 0dC016CCCCCCCCCCCD;
	add.f64 	%fd1806, %fd1805, %fd3692;
	div.rn.f64 	%fd1807, %fd1804, %fd1806;
	st.global.f64 	[%rd17], %fd1807;
	setp.geu.f64 	%p587, %fd1807, %fd332;
	@%p587 bra 	$L__BB2_817;
	st.global.f64 	[%rd12], %fd3688;
	st.global.f64 	[%rd14], %fd3689;
	st.global.f64 	[%rd17], %fd332;
	mov.f64 	%fd3682, %fd3688;
	mov.f64 	%fd3683, %fd3689;
	bra.uni 	$L__BB2_817;
$L__BB2_816:
	st.global.f64 	[%rd12], %fd3688;
	st.global.f64 	[%rd14], %fd3689;
	st.global.f64 	[%rd17], %fd332;
	mov.f64 	%fd3682, %fd3688;
	mov.f64 	%fd3683, %fd3689;
$L__BB2_817:
	ld.global.s8 	%r3759, [%rd120];
	mul.wide.s32 	%rd1609, %r3759, 5;
	ld.global.s8 	%rd1610, [%rd121+27];
	add.s64 	%rd1611, %rd1609, %rd1610;
	shl.b64 	%rd1612, %rd1611, 3;
	mov.u64 	%rd1613, parameter;
	add.s64 	%rd1614, %rd1613, %rd1612;
	ld.const.f64 	%fd3695, [%rd1614+45440];
	st.global.f64 	[%rd13], %fd3695;
	ld.global.s8 	%r3760, [%rd120];
	mul.wide.s32 	%rd1615, %r3760, 5;
	ld.global.s8 	%rd1616, [%rd121+27];
	add.s64 	%rd1617, %rd1615, %rd1616;
	shl.b64 	%rd1618, %rd1617, 3;
	add.s64 	%rd1619, %rd1613, %rd1618;
	ld.const.f64 	%fd3694, [%rd1619+45640];
	st.global.f64 	[%rd15], %fd3694;
	add.f64 	%fd1808, %fd3694, 0d4069000000000000;
	add.f64 	%fd1809, %fd3695, 0dC016CCCCCCCCCCCD;
	add.f64 	%fd1810, %fd1809, %fd3692;
	div.rn.f64 	%fd338, %fd1808, %fd1810;
	st.global.f64 	[%rd16], %fd338;
	abs.f64 	%fd1811, %fd3683;
	setp.geu.f64 	%p588, %fd1811, 0d41CDCD64FF800000;
	@%p588 bra 	$L__BB2_819;
	ld.global.f64 	%fd1812, [%rd17];
	setp.lt.f64 	%p589, %fd1812, %fd338;
	selp.f64 	%fd3694, %fd3694, %fd3683, %p589;
	selp.f64 	%fd3695, %fd3695, %fd3682, %p589;
$L__BB2_819:
	add.f64 	%fd344, %fd3695, 0d3EB0C6F7A0B5ED8D;
	st.global.f64 	[%rd9+10000], %fd344;
	add.f64 	%fd345, %fd3694, 0d3EB0C6F7A0B5ED8D;
	st.global.f64 	[%rd9+10008], %fd345;
	ld.global.u32 	%r3761, [%rd10];
	add.s32 	%r802, %r7, %r800;
	mad.lo.s32 	%r3762, %r3761, %r799, %r802;
	mul.wide.s32 	%rd1620, %r3762, 8;
	add.s64 	%rd1621, %rd2, %rd1620;
	ld.global.f64 	%fd1813, [%rd1621];
	add.f64 	%fd1814, %fd1813, %fd345;
	add.f64 	%fd1815, %fd1814, 0d4069000000000000;
	ld.global.f64 	%fd1816, [%rd1621+5000];
	add.f64 	%fd1817, %fd1816, %fd344;
	add.f64 	%fd1818, %fd1817, 0dC016CCCCCCCCCCCD;
	add.f64 	%fd1819, %fd3692, %fd1818;
	div.rn.f64 	%fd1820, %fd1815, %fd1819;
	add.f64 	%fd346, %fd1820, 0dC071126666666666;
	st.global.f64 	[%rd9+10032], %fd346;
	ld.global.f64 	%fd1821, [%rd9+10024];
	setp.leu.f64 	%p590, %fd346, %fd1821;
	ld.global.u32 	%r7073, [%rd10];
	@%p590 bra 	$L__BB2_823;
	mad.lo.s32 	%r3763, %r7073, %r799, %r802;
	add.s32 	%r3764, %r3763, 625;
	mul.wide.s32 	%rd1622, %r3764, 8;
	add.s64 	%rd132, %rd2, %rd1622;
	ld.global.f64 	%fd1822, [%rd132];
	add.f64 	%fd1823, %fd344, %fd1822;
	setp.geu.f64 	%p591, %fd1823, 0d0000000000000000;
	@%p591 bra 	$L__BB2_823;
	ld.global.f64 	%fd1824, [%rd132+-5000];
	add.f64 	%fd1825, %fd345, %fd1824;
	setp.geu.f64 	%p592, %fd1825, 0d0000000000000000;
	@%p592 bra 	$L__BB2_823;
	st.global.f64 	[%rd9+10024], %fd346;
	st.global.u32 	[%rd8+212], %r800;
	ld.global.u32 	%r7073, [%rd8+204];
$L__BB2_823:
	add.s32 	%r7072, %r800, 1;
	setp.lt.s32 	%p593, %r800, %r7073;
	@%p593 bra 	$L__BB2_790;
	ld.global.f64 	%fd3696, [%rd9+10024];
$L__BB2_825:
	abs.f64 	%fd1826, %fd3696;
	setp.gt.f64 	%p594, %fd1826, 0d41CDCD64FF800000;
	@%p594 bra 	$L__BB2_827;
	ld.global.s32 	%rd3962, [%rd8+208];
	ld.global.s32 	%rd3961, [%rd8+212];
	bra.uni 	$L__BB2_828;
$L__BB2_827:
	mov.b32 	%r3765, 1;
	st.global.u32 	[%rd8+212], %r3765;
	st.global.u32 	[%rd8+208], %r3765;
	mov.b64 	%rd3961, 1;
	mov.u64 	%rd3962, %rd3961;
$L__BB2_828:
	add.s64 	%rd137, %rd11, %rd3962;
	ld.global.u8 	%rs27, [%rd137];
	cvt.u32.u16 	%r3766, %rs27;
	cvt.s32.s8 	%r3767, %r3766;
	add.s64 	%rd138, %rd11, %rd3961;
	ld.global.u8 	%rs28, [%rd138+27];
	cvt.u32.u16 	%r3768, %rs28;
	cvt.s32.s8 	%r3769, %r3768;
	add.s32 	%r3770, %r3769, %r3767;
	setp.eq.s32 	%p595, %r3770, 3;
	@%p595 bra 	$L__BB2_830;
	mov.b64 	%rd1624, -4616189618054758400;
	st.global.u64 	[%rd9+10000], %rd1624;
	mov.b64 	%rd1625, 9218868437227405312;
	st.global.u64 	[%rd9+10008], %rd1625;
	bra.uni 	$L__BB2_860;
$L__BB2_830:
	cvt.s32.s8 	%r3772, %r3766;
	mul.wide.s32 	%rd1626, %r3772, 5;
	cvt.u64.u16 	%rd1627, %rs28;
	cvt.s64.s8 	%rd1628, %rd1627;
	add.s64 	%rd1629, %rd1626, %rd1628;
	shl.b64 	%rd1630, %rd1629, 3;
	mov.u64 	%rd1631, parameter;
	add.s64 	%rd1632, %rd1631, %rd1630;
	ld.const.f64 	%fd1827, [%rd1632+45440];
	ld.global.s8 	%r3773, [%rd138+28];
	ld.global.u8 	%r3774, [%rd137+1];
	prmt.b32 	%r3775, %r3766, %r3774, 0x3340U;
	cvt.u32.u16 	%r3776, %rs28;
	prmt.b32 	%r3777, %r3776, 0, 0x3340U;
	prmt.b32 	%r3778, %r3775, %r3777, 0x5410U;
	mov.b32 	%r3779, 334205;
	dp4a.s32.u32 	%r3780, %r3778, %r3779, %r3773;
	mul.wide.s32 	%rd1633, %r3780, 8;
	add.s64 	%rd1634, %rd1631, %rd1633;
	ld.const.f64 	%fd1828, [%rd1634+35440];
	add.f64 	%fd3701, %fd1827, %fd1828;
	st.global.f64 	[%rd12], %fd3701;
	ld.global.s8 	%r3781, [%rd137];
	mul.wide.s32 	%rd1635, %r3781, 5;
	ld.global.u8 	%rs222, [%rd138+27];
	cvt.u64.u16 	%rd1636, %rs222;
	cvt.s64.s8 	%rd1637, %rd1636;
	add.s64 	%rd1638, %rd1635, %rd1637;
	shl.b64 	%rd1639, %rd1638, 3;
	add.s64 	%rd1640, %rd1631, %rd1639;
	ld.const.f64 	%fd1829, [%rd1640+45640];
	ld.global.s8 	%r3782, [%rd138+28];
	ld.global.u8 	%r3783, [%rd137+1];
	prmt.b32 	%r3784, %r3781, %r3783, 0x3340U;
	cvt.u32.u16 	%r3785, %rs222;
	prmt.b32 	%r3786, %r3785, 0, 0x3340U;
	prmt.b32 	%r3787, %r3784, %r3786, 0x5410U;
	dp4a.s32.u32 	%r3788, %r3787, %r3779, %r3782;
	mul.wide.s32 	%rd1641, %r3788, 8;
	add.s64 	%rd1642, %rd1631, %rd1641;
	ld.const.f64 	%fd1830, [%rd1642+40440];
	add.f64 	%fd3702, %fd1829, %fd1830;
	st.global.f64 	[%rd14], %fd3702;
	abs.f64 	%fd1831, %fd3702;
	setp.leu.f64 	%p596, %fd1831, 0d41CDCD64FF800000;
	@%p596 bra 	$L__BB2_832;
	mov.b64 	%rd1643, 9218868437227405312;
	st.global.u64 	[%rd14], %rd1643;
	mov.b64 	%rd1644, -4616189618054758400;
	st.global.u64 	[%rd12], %rd1644;
	mov.f64 	%fd3702, 0d7FF0000000000000;
	mov.f64 	%fd3701, 0dBFF0000000000000;
$L__BB2_832:
	ld.global.s8 	%rs29, [%rd137];
	cvt.s64.s16 	%rd139, %rs29;
	ld.global.s8 	%rs223, [%rd137+1];
	ld.global.u8 	%rs224, [%rd138+27];
	cvt.u64.u16 	%rd1645, %rs224;
	cvt.s64.s8 	%rd140, %rd1645;
	mov.b32 	%r807, {%rs29, %rs225};
	mov.b32 	%r3789, {%rs29, %rs223};
	cvt.u32.u16 	%r3790, %rs224;
	cvt.s32.s8 	%r3791, %r3790;
	mov.b32 	%r3792, 1305;
	dp2a.lo.s32.u32 	%r3793, %r3789, %r3792, %r3791;
	mul.wide.s32 	%rd1646, %r3793, 8;
	mov.u64 	%rd1647, parameter;
	add.s64 	%rd141, %rd1647, %rd1646;
	ld.const.f64 	%fd1834, [%rd141+21000];
	abs.f64 	%fd1835, %fd1834;
	setp.geu.f64 	%p597, %fd1835, 0d41CDCD64FF800000;
	@%p597 bra 	$L__BB2_840;
	ld.global.s8 	%r3794, [%rd138+28];
	cvt.u16.u64 	%rs226, %rd140;
	{ .reg .b16 tmp; mov.b32 {%rs227, tmp}, %r807; }
	mov.b32 	%r3795, {%rs227, %rs226};
	mov.b32 	%r3796, 1305;
	dp2a.lo.s32.u32 	%r3797, %r3795, %r3796, %r3794;
	mul.wide.s32 	%rd1648, %r3797, 8;
	mov.u64 	%rd1649, parameter;
	add.s64 	%rd142, %rd1649, %rd1648;
	ld.const.f64 	%fd1836, [%rd142+23000];
	abs.f64 	%fd1837, %fd1836;
	setp.geu.f64 	%p598, %fd1837, 0d41CDCD64FF800000;
	@%p598 bra 	$L__BB2_840;
	mad.lo.s64 	%rd1650, %rd139, 5, %rd140;
	shl.b64 	%rd1651, %rd1650, 3;
	mov.u64 	%rd1652, parameter;
	add.s64 	%rd1653, %rd1652, %rd1651;
	ld.const.f64 	%fd1838, [%rd1653+45440];
	ld.const.f64 	%fd1839, [%rd141+20000];
	add.f64 	%fd1840, %fd1838, %fd1839;
	ld.const.f64 	%fd1841, [%rd142+22000];
	add.f64 	%fd3699, %fd1840, %fd1841;
	st.global.f64 	[%rd13], %fd3699;
	ld.global.s8 	%rs228, [%rd137];
	cvt.s32.s16 	%r3798, %rs228;
	mul.wide.s32 	%rd1654, %r3798, 5;
	ld.global.s8 	%rs229, [%rd138+27];
	cvt.s64.s16 	%rd1655, %rs229;
	add.s64 	%rd1656, %rd1654, %rd1655;
	shl.b64 	%rd1657, %rd1656, 3;
	add.s64 	%rd1658, %rd1652, %rd1657;
	ld.const.f64 	%fd1842, [%rd1658+45640];
	ld.global.s8 	%rs230, [%rd137+1];
	mov.b32 	%r3799, {%rs228, %rs230};
	cvt.s32.s16 	%r3800, %rs229;
	mov.b32 	%r3801, 1305;
	dp2a.lo.s32.u32 	%r3802, %r3799, %r3801, %r3800;
	mul.wide.s32 	%rd1659, %r3802, 8;
	add.s64 	%rd1660, %rd1652, %rd1659;
	ld.const.f64 	%fd1843, [%rd1660+21000];
	add.f64 	%fd1844, %fd1842, %fd1843;
	ld.global.s8 	%r3803, [%rd138+28];
	mov.b32 	%r3804, {%rs228, %rs229};
	dp2a.lo.s32.u32 	%r3805, %r3804, %r3801, %r3803;
	mul.wide.s32 	%rd1661, %r3805, 8;
	add.s64 	%rd1662, %rd1652, %rd1661;
	ld.const.f64 	%fd1845, [%rd1662+23000];
	add.f64 	%fd3700, %fd1844, %fd1845;
	st.global.f64 	[%rd15], %fd3700;
	abs.f64 	%fd1846, %fd3700;
	setp.leu.f64 	%p599, %fd1846, 0d41CDCD64FF800000;
	@%p599 bra 	$L__BB2_836;
	mov.b64 	%rd1663, 9218868437227405312;
	st.global.u64 	[%rd15], %rd1663;
	mov.b64 	%rd1664, -4616189618054758400;
	st.global.u64 	[%rd13], %rd1664;
	mov.f64 	%fd3700, 0d7FF0000000000000;
	mov.f64 	%fd3699, 0dBFF0000000000000;
$L__BB2_836:
	add.f64 	%fd1849, %fd3700, 0d4069000000000000;
	add.f64 	%fd1850, %fd3699, 0dC016CCCCCCCCCCCD;
	ld.global.f64 	%fd357, [%rd9+10016];
	add.f64 	%fd1851, %fd1850, %fd357;
	div.rn.f64 	%fd358, %fd1849, %fd1851;
	st.global.f64 	[%rd9+10080], %fd358;
	abs.f64 	%fd1852, %fd3702;
	setp.geu.f64 	%p600, %fd1852, 0d41CDCD64FF800000;
	@%p600 bra 	$L__BB2_839;
	add.f64 	%fd1853, %fd3702, 0d4069000000000000;
	add.f64 	%fd1854, %fd3701, 0dC016CCCCCCCCCCCD;
	add.f64 	%fd1855, %fd1854, %fd357;
	div.rn.f64 	%fd1856, %fd1853, %fd1855;
	st.global.f64 	[%rd17], %fd1856;
	setp.geu.f64 	%p601, %fd1856, %fd358;
	@%p601 bra 	$L__BB2_840;
	st.global.f64 	[%rd12], %fd3699;
	st.global.f64 	[%rd14], %fd3700;
	st.global.f64 	[%rd17], %fd358;
	mov.f64 	%fd3701, %fd3699;
	mov.f64 	%fd3702, %fd3700;
	bra.uni 	$L__BB2_840;
$L__BB2_839:
	st.global.f64 	[%rd12], %fd3699;
	st.global.f64 	[%rd14], %fd3700;
	st.global.f64 	[%rd17], %fd358;
	mov.f64 	%fd3701, %fd3699;
	mov.f64 	%fd3702, %fd3700;
$L__BB2_840:
	ld.global.s8 	%rs231, [%rd137];
	cvt.s64.s16 	%rd143, %rs231;
	ld.global.s8 	%rs232, [%rd137+1];
	ld.global.u8 	%rs233, [%rd138+27];
	cvt.u64.u16 	%rd1665, %rs233;
	cvt.s64.s8 	%rd144, %rd1665;
	mov.b32 	%r3806, {%rs231, %rs232};
	cvt.u32.u16 	%r3807, %rs233;
	cvt.s32.s8 	%r3808, %r3807;
	mov.b32 	%r3809, 1305;
	dp2a.lo.s32.u32 	%r3810, %r3806, %r3809, %r3808;
	mul.wide.s32 	%rd1666, %r3810, 8;
	mov.u64 	%rd1667, parameter;
	add.s64 	%rd145, %rd1667, %rd1666;
	ld.const.f64 	%fd1857, [%rd145+21000];
	abs.f64 	%fd1858, %fd1857;
	setp.geu.f64 	%p602, %fd1858, 0d41CDCD64FF800000;
	@%p602 bra 	$L__BB2_847;
	mad.lo.s64 	%rd1668, %rd143, 5, %rd144;
	shl.b64 	%rd1669, %rd1668, 3;
	mov.u64 	%rd1670, parameter;
	add.s64 	%rd1671, %rd1670, %rd1669;
	ld.const.f64 	%fd1859, [%rd1671+45440];
	ld.const.f64 	%fd1860, [%rd145+20000];
	add.f64 	%fd3703, %fd1859, %fd1860;
	st.global.f64 	[%rd13], %fd3703;
	ld.global.s8 	%rs234, [%rd137];
	cvt.s32.s16 	%r3811, %rs234;
	mul.wide.s32 	%rd1672, %r3811, 5;
	ld.global.u8 	%rs235, [%rd138+27];
	cvt.u64.u16 	%rd1673, %rs235;
	cvt.s64.s8 	%rd1674, %rd1673;
	add.s64 	%rd1675, %rd1672, %rd1674;
	shl.b64 	%rd1676, %rd1675, 3;
	add.s64 	%rd1677, %rd1670, %rd1676;
	ld.const.f64 	%fd1861, [%rd1677+45640];
	ld.global.s8 	%rs236, [%rd137+1];
	mov.b32 	%r3812, {%rs234, %rs236};
	cvt.u32.u16 	%r3813, %rs235;
	cvt.s32.s8 	%r3814, %r3813;
	mov.b32 	%r3815, 1305;
	dp2a.lo.s32.u32 	%r3816, %r3812, %r3815, %r3814;
	mul.wide.s32 	%rd1678, %r3816, 8;
	add.s64 	%rd1679, %rd1670, %rd1678;
	ld.const.f64 	%fd1862, [%rd1679+21000];
	add.f64 	%fd3704, %fd1861, %fd1862;
	st.global.f64 	[%rd15], %fd3704;
	abs.f64 	%fd1863, %fd3704;
	setp.leu.f64 	%p603, %fd1863, 0d41CDCD64FF800000;
	@%p603 bra 	$L__BB2_843;
	mov.b64 	%rd1680, 9218868437227405312;
	st.global.u64 	[%rd15], %rd1680;
	mov.b64 	%rd1681, -4616189618054758400;
	st.global.u64 	[%rd13], %rd1681;
	mov.f64 	%fd3704, 0d7FF0000000000000;
	mov.f64 	%fd3703, 0dBFF0000000000000;
$L__BB2_843:
	add.f64 	%fd1866, %fd3704, 0d4069000000000000;
	add.f64 	%fd1867, %fd3703, 0dC016CCCCCCCCCCCD;
	ld.global.f64 	%fd365, [%rd9+10016];
	add.f64 	%fd1868, %fd1867, %fd365;
	div.rn.f64 	%fd366, %fd1866, %fd1868;
	st.global.f64 	[%rd9+10080], %fd366;
	abs.f64 	%fd1869, %fd3702;
	setp.geu.f64 	%p604, %fd1869, 0d41CDCD64FF800000;
	@%p604 bra 	$L__BB2_846;
	add.f64 	%fd1870, %fd3702, 0d4069000000000000;
	add.f64 	%fd1871, %fd3701, 0dC016CCCCCCCCCCCD;
	add.f64 	%fd1872, %fd1871, %fd365;
	div.rn.f64 	%fd1873, %fd1870, %fd1872;
	st.global.f64 	[%rd17], %fd1873;
	setp.geu.f64 	%p605, %fd1873, %fd366;
	@%p605 bra 	$L__BB2_847;
	st.global.f64 	[%rd12], %fd3703;
	st.global.f64 	[%rd14], %fd3704;
	st.global.f64 	[%rd17], %fd366;
	mov.f64 	%fd3701, %fd3703;
	mov.f64 	%fd3702, %fd3704;
	bra.uni 	$L__BB2_847;
$L__BB2_846:
	st.global.f64 	[%rd12], %fd3703;
	st.global.f64 	[%rd14], %fd3704;
	st.global.f64 	[%rd17], %fd366;
	mov.f64 	%fd3701, %fd3703;
	mov.f64 	%fd3702, %fd3704;
$L__BB2_847:
	ld.global.s8 	%rs237, [%rd137];
	cvt.s64.s16 	%rd146, %rs237;
	ld.global.s8 	%rs238, [%rd138+27];
	cvt.s64.s16 	%rd147, %rs238;
	ld.global.s8 	%r3817, [%rd138+28];
	mov.b32 	%r3818, {%rs237, %rs238};
	mov.b32 	%r3819, 1305;
	dp2a.lo.s32.u32 	%r3820, %r3818, %r3819, %r3817;
	mul.wide.s32 	%rd1682, %r3820, 8;
	mov.u64 	%rd1683, parameter;
	add.s64 	%rd148, %rd1683, %rd1682;
	ld.const.f64 	%fd1874, [%rd148+23000];
	abs.f64 	%fd1875, %fd1874;
	setp.lt.f64 	%p606, %fd1875, 0d41CDCD64FF800000;
	@%p606 bra 	$L__BB2_849;
	ld.global.f64 	%fd3711, [%rd9+10016];
	bra.uni 	$L__BB2_855;
$L__BB2_849:
	mad.lo.s64 	%rd1684, %rd146, 5, %rd147;
	shl.b64 	%rd1685, %rd1684, 3;
	mov.u64 	%rd1686, parameter;
	add.s64 	%rd1687, %rd1686, %rd1685;
	ld.const.f64 	%fd1876, [%rd1687+45440];
	ld.const.f64 	%fd1877, [%rd148+22000];
	add.f64 	%fd3707, %fd1876, %fd1877;
	st.global.f64 	[%rd13], %fd3707;
	ld.global.s8 	%rs239, [%rd137];
	cvt.s32.s16 	%r3821, %rs239;
	mul.wide.s32 	%rd1688, %r3821, 5;
	ld.global.s8 	%rs240, [%rd138+27];
	cvt.s64.s16 	%rd1689, %rs240;
	add.s64 	%rd1690, %rd1688, %rd1689;
	shl.b64 	%rd1691, %rd1690, 3;
	add.s64 	%rd1692, %rd1686, %rd1691;
	ld.const.f64 	%fd1878, [%rd1692+45640];
	ld.global.s8 	%r3822, [%rd138+28];
	mov.b32 	%r3823, {%rs239, %rs240};
	mov.b32 	%r3824, 1305;
	dp2a.lo.s32.u32 	%r3825, %r3823, %r3824, %r3822;
	mul.wide.s32 	%rd1693, %r3825, 8;
	add.s64 	%rd1694, %rd1686, %rd1693;
	ld.const.f64 	%fd1879, [%rd1694+23000];
	add.f64 	%fd3708, %fd1878, %fd1879;
	st.global.f64 	[%rd15], %fd3708;
	abs.f64 	%fd1880, %fd3708;
	setp.leu.f64 	%p607, %fd1880, 0d41CDCD64FF800000;
	@%p607 bra 	$L__BB2_851;
	mov.b64 	%rd1695, 9218868437227405312;
	st.global.u64 	[%rd15], %rd1695;
	mov.b64 	%rd1696, -4616189618054758400;
	st.global.u64 	[%rd13], %rd1696;
	mov.f64 	%fd3708, 0d7FF0000000000000;
	mov.f64 	%fd3707, 0dBFF0000000000000;
$L__BB2_851:
	add.f64 	%fd1883, %fd3708, 0d4069000000000000;
	add.f64 	%fd1884, %fd3707, 0dC016CCCCCCCCCCCD;
	ld.global.f64 	%fd3711, [%rd9+10016];
	add.f64 	%fd1885, %fd1884, %fd3711;
	div.rn.f64 	%fd375, %fd1883, %fd1885;
	st.global.f64 	[%rd9+10080], %fd375;
	abs.f64 	%fd1886, %fd3702;
	setp.geu.f64 	%p608, %fd1886, 0d41CDCD64FF800000;
	@%p608 bra 	$L__BB2_854;
	add.f64 	%fd1887, %fd3702, 0d4069000000000000;
	add.f64 	%fd1888, %fd3701, 0dC016CCCCCCCCCCCD;
	add.f64 	%fd1889, %fd1888, %fd3711;
	div.rn.f64 	%fd1890, %fd1887, %fd1889;
	st.global.f64 	[%rd17], %fd1890;
	setp.geu.f64 	%p609, %fd1890, %fd375;
	@%p609 bra 	$L__BB2_855;
	st.global.f64 	[%rd12], %fd3707;
	st.global.f64 	[%rd14], %fd3708;
	st.global.f64 	[%rd17], %fd375;
	mov.f64 	%fd3701, %fd3707;
	mov.f64 	%fd3702, %fd3708;
	bra.uni 	$L__BB2_855;
$L__BB2_854:
	st.global.f64 	[%rd12], %fd3707;
	st.global.f64 	[%rd14], %fd3708;
	st.global.f64 	[%rd17], %fd375;
	mov.f64 	%fd3701, %fd3707;
	mov.f64 	%fd3702, %fd3708;
$L__BB2_855:
	ld.global.s8 	%r3826, [%rd137];
	mul.wide.s32 	%rd1697, %r3826, 5;
	ld.global.s8 	%rd1698, [%rd138+27];
	add.s64 	%rd1699, %rd1697, %rd1698;
	shl.b64 	%rd1700, %rd1699, 3;
	mov.u64 	%rd1701, parameter;
	add.s64 	%rd1702, %rd1701, %rd1700;
	ld.const.f64 	%fd379, [%rd1702+45440];
	st.global.f64 	[%rd13], %fd379;
	ld.global.s8 	%r3827, [%rd137];
	mul.wide.s32 	%rd1703, %r3827, 5;
	ld.global.s8 	%rd1704, [%rd138+27];
	add.s64 	%rd1705, %rd1703, %rd1704;
	shl.b64 	%rd1706, %rd1705, 3;
	add.s64 	%rd1707, %rd1701, %rd1706;
	ld.const.f64 	%fd380, [%rd1707+45640];
	st.global.f64 	[%rd15], %fd380;
	add.f64 	%fd1891, %fd380, 0d4069000000000000;
	add.f64 	%fd1892, %fd379, 0dC016CCCCCCCCCCCD;
	add.f64 	%fd1893, %fd1892, %fd3711;
	div.rn.f64 	%fd381, %fd1891, %fd1893;
	st.global.f64 	[%rd16], %fd381;
	abs.f64 	%fd1894, %fd3702;
	setp.geu.f64 	%p610, %fd1894, 0d41CDCD64FF800000;
	@%p610 bra 	$L__BB2_859;
	ld.global.f64 	%fd1895, [%rd17];
	setp.geu.f64 	%p611, %fd1895, %fd381;
	@%p611 bra 	$L__BB2_858;
	st.global.f64 	[%rd9+10000], %fd379;
	st.global.f64 	[%rd9+10008], %fd380;
	bra.uni 	$L__BB2_860;
$L__BB2_858:
	st.global.f64 	[%rd9+10000], %fd3701;
	st.global.f64 	[%rd9+10008], %fd3702;
	bra.uni 	$L__BB2_860;
$L__BB2_859:
	st.global.f64 	[%rd9+10000], %fd379;
	st.global.f64 	[%rd9+10008], %fd380;
$L__BB2_860:
	ld.global.u32 	%r3828, [%rd8+200];
	setp.lt.s32 	%p612, %r3828, 1;
	@%p612 bra 	$L__BB2_863;
	mov.b32 	%r7074, 0;
$L__BB2_862:
	mul.wide.u32 	%rd1708, %r7074, 4;
	add.s64 	%rd1709, %rd8, %rd1708;
	mov.b32 	%r3830, 0;
	st.global.u32 	[%rd1709], %r3830;
	add.s32 	%r7074, %r7074, 1;
	ld.global.u32 	%r3831, [%rd8+200];
	setp.lt.s32 	%p613, %r7074, %r3831;
	@%p613 bra 	$L__BB2_862;
$L__BB2_863:
	ld.global.u32 	%r7076, [%rd10];
	setp.lt.s32 	%p614, %r7076, 1;
	@%p614 bra 	$L__BB2_866;
	mov.b32 	%r7075, 0;
$L__BB2_865:
	mul.wide.u32 	%rd1710, %r7075, 4;
	add.s64 	%rd1711, %rd8, %rd1710;
	mov.b32 	%r3833, 0;
	st.global.u32 	[%rd1711+100], %r3833;
	add.s32 	%r7075, %r7075, 1;
	ld.global.u32 	%r7076, [%rd8+204];
	setp.lt.s32 	%p615, %r7075, %r7076;
	@%p615 bra 	$L__BB2_865;
$L__BB2_866:
	ld.global.u32 	%r7078, [%rd8+208];
	add.s32 	%r816, %r7078, -1;
	ld.global.u32 	%r7077, [%rd8+212];
	mad.lo.s32 	%r3834, %r816, %r7076, %r7;
	add.s32 	%r3835, %r3834, %r7077;
	mul.wide.s32 	%rd1712, %r3835, 8;
	add.s64 	%rd1713, %rd2, %rd1712;
	ld.global.f64 	%fd1897, [%rd1713];
	abs.f64 	%fd1898, %fd1897;
	setp.geu.f64 	%p616, %fd1898, 0d41CDCD64FF800000;
	mov.f64 	%fd3736, 0d0000000000000000;
	@%p616 bra 	$L__BB2_918;
	mul.wide.s32 	%rd1714, %r816, 4;
	add.s64 	%rd1715, %rd8, %rd1714;
	st.global.u32 	[%rd1715], %r7077;
	add.s32 	%r3836, %r11, %r7077;
	mul.wide.s32 	%rd1716, %r3836, 4;
	add.s64 	%rd1717, %rd7, %rd1716;
	st.global.u32 	[%rd1717], %r7078;
$L__BB2_868:
	mov.b64 	%rd1718, -4616189618054758400;
	st.global.u64 	[%rd12], %rd1718;
	mov.b64 	%rd1719, 9218868437227405312;
	st.global.u64 	[%rd13], %rd1719;
	cvt.s64.s32 	%rd1720, %r7078;
	add.s64 	%rd149, %rd11, %rd1720;
	ld.global.u8 	%rs30, [%rd149];
	cvt.u32.u16 	%r3837, %rs30;
	cvt.s32.s8 	%r3838, %r3837;
	add.s32 	%r3839, %r7077, %r6;
	cvt.s64.s32 	%rd1721, %r3839;
	add.s64 	%rd150, %rd1, %rd1721;
	ld.global.u8 	%rs31, [%rd150];
	cvt.u32.u16 	%r3840, %rs31;
	cvt.s32.s8 	%r3841, %r3840;
	add.s32 	%r3842, %r3841, %r3838;
	setp.eq.s32 	%p617, %r3842, 3;
	@%p617 bra 	$L__BB2_870;
	add.s32 	%r3843, %r7078, -1;
	ld.global.u32 	%r3844, [%rd10];
	add.s32 	%r3845, %r8, %r7077;
	mad.lo.s32 	%r3846, %r3844, %r3843, %r3845;
	mul.wide.s32 	%rd1722, %r3846, 8;
	add.s64 	%rd1723, %rd2, %rd1722;
	mov.b64 	%rd1724, -4616189618054758400;
	st.global.u64 	[%rd1723], %rd1724;
	ld.global.u32 	%r3847, [%rd10];
	mad.lo.s32 	%r3848, %r3847, %r3843, %r3845;
	add.s32 	%r3849, %r3848, -625;
	mul.wide.s32 	%rd1725, %r3849, 8;
	add.s64 	%rd1726, %rd2, %rd1725;
	mov.b64 	%rd1727, 9218868437227405312;
	st.global.u64 	[%rd1726], %rd1727;
	ld.global.f64 	%fd3723, [%rd12];
	bra.uni 	$L__BB2_899;
$L__BB2_870:
	cvt.s32.s8 	%r3851, %r3837;
	mul.wide.s32 	%rd1728, %r3851, 5;
	cvt.u64.u16 	%rd1729, %rs31;
	cvt.s64.s8 	%rd1730, %rd1729;
	add.s64 	%rd1731, %rd1728, %rd1730;
	shl.b64 	%rd1732, %rd1731, 3;
	mov.u64 	%rd1733, parameter;
	add.s64 	%rd1734, %rd1733, %rd1732;
	ld.const.f64 	%fd1899, [%rd1734+45440];
	ld.global.s8 	%r3852, [%rd149+-1];
	cvt.u32.u16 	%r3853, %rs31;
	ld.global.u8 	%r3854, [%rd150+-1];
	prmt.b32 	%r3855, %r3854, %r3853, 0x3340U;
	prmt.b32 	%r3856, %r3837, 0, 0x3340U;
	prmt.b32 	%r3857, %r3855, %r3856, 0x5410U;
	mov.b32 	%r3858, 359705;
	dp4a.s32.u32 	%r3859, %r3857, %r3858, %r3852;
	mul.wide.s32 	%rd1735, %r3859, 8;
	add.s64 	%rd1736, %rd1733, %rd1735;
	ld.const.f64 	%fd1900, [%rd1736+35440];
	add.f64 	%fd3720, %fd1899, %fd1900;
	st.global.f64 	[%rd14], %fd3720;
	ld.global.s8 	%r3860, [%rd149];
	mul.wide.s32 	%rd1737, %r3860, 5;
	ld.global.u8 	%rs241, [%rd150];
	cvt.u64.u16 	%rd1738, %rs241;
	cvt.s64.s8 	%rd1739, %rd1738;
	add.s64 	%rd1740, %rd1737, %rd1739;
	shl.b64 	%rd1741, %rd1740, 3;
	add.s64 	%rd1742, %rd1733, %rd1741;
	ld.const.f64 	%fd1901, [%rd1742+45640];
	ld.global.s8 	%r3861, [%rd149+-1];
	ld.global.u8 	%r3862, [%rd150+-1];
	cvt.u32.u16 	%r3863, %rs241;
	prmt.b32 	%r3864, %r3862, %r3863, 0x3340U;
	prmt.b32 	%r3865, %r3860, 0, 0x3340U;
	prmt.b32 	%r3866, %r3864, %r3865, 0x5410U;
	dp4a.s32.u32 	%r3867, %r3866, %r3858, %r3861;
	mul.wide.s32 	%rd1743, %r3867, 8;
	add.s64 	%rd1744, %rd1733, %rd1743;
	ld.const.f64 	%fd1902, [%rd1744+40440];
	add.f64 	%fd3721, %fd1901, %fd1902;
	st.global.f64 	[%rd15], %fd3721;
	abs.f64 	%fd1903, %fd3721;
	setp.leu.f64 	%p618, %fd1903, 0d41CDCD64FF800000;
	@%p618 bra 	$L__BB2_872;
	mov.b64 	%rd1745, 9218868437227405312;
	st.global.u64 	[%rd15], %rd1745;
	mov.b64 	%rd1746, -4616189618054758400;
	st.global.u64 	[%rd14], %rd1746;
	mov.f64 	%fd3721, 0d7FF0000000000000;
	mov.f64 	%fd3720, 0dBFF0000000000000;
$L__BB2_872:
	ld.global.s8 	%rs32, [%rd150];
	cvt.s64.s16 	%rd151, %rs32;
	ld.global.s8 	%rs242, [%rd150+-1];
	ld.global.u8 	%rs243, [%rd149];
	cvt.u64.u16 	%rd1747, %rs243;
	cvt.s64.s8 	%rd152, %rd1747;
	mov.b32 	%r3868, {%rs242, %rs32};
	cvt.u32.u16 	%r3869, %rs243;
	cvt.s32.s8 	%r3870, %r3869;
	mov.b32 	%r3871, 6405;
	dp2a.lo.s32.u32 	%r3872, %r3868, %r3871, %r3870;
	mul.wide.s32 	%rd1748, %r3872, 8;
	mov.u64 	%rd1749, parameter;
	add.s64 	%rd153, %rd1749, %rd1748;
	ld.const.f64 	%fd1906, [%rd153+21000];
	abs.f64 	%fd1907, %fd1906;
	setp.geu.f64 	%p619, %fd1907, 0d41CDCD64FF800000;
	@%p619 bra 	$L__BB2_886;
	cvt.u16.u64 	%rs246, %rd152;
	mov.b32 	%r3880, {%rs32, %rs246};
	mov.b32 	%r3881, 0;
	mov.b32 	%r3882, 1305;
	dp2a.lo.s32.u32 	%r3883, %r3880, %r3882, %r3881;
	cvt.s64.s32 	%rd154, %r3883;
	ld.global.s8 	%rd1772, [%rd149+-1];
	add.s64 	%rd1773, %rd154, %rd1772;
	shl.b64 	%rd1774, %rd1773, 3;
	mov.u64 	%rd1775, parameter;
	add.s64 	%rd155, %rd1775, %rd1774;
	ld.const.f64 	%fd1925, [%rd155+23000];
	abs.f64 	%fd1926, %fd1925;
	setp.geu.f64 	%p624, %fd1926, 0d41CDCD64FF800000;
	@%p624 bra 	$L__BB2_880;
	mad.lo.s64 	%rd1789, %rd151, -24, %rd154;
	shl.b64 	%rd1790, %rd1789, 3;
	mov.u64 	%rd1791, parameter;
	add.s64 	%rd1792, %rd1791, %rd1790;
	ld.const.f64 	%fd1942, [%rd1792+45440];
	ld.const.f64 	%fd1943, [%rd153+20000];
	add.f64 	%fd1944, %fd1942, %fd1943;
	ld.const.f64 	%fd1945, [%rd155+22000];
	add.f64 	%fd3714, %fd1944, %fd1945;
	st.global.f64 	[%rd9+10080], %fd3714;
	ld.global.s8 	%r3888, [%rd149];
	mul.wide.s32 	%rd1793, %r3888, 5;
	ld.global.s8 	%rs249, [%rd150];
	cvt.s64.s16 	%rd1794, %rs249;
	add.s64 	%rd1795, %rd1793, %rd1794;
	shl.b64 	%rd1796, %rd1795, 3;
	add.s64 	%rd1797, %rd1791, %rd1796;
	ld.const.f64 	%fd1946, [%rd1797+45640];
	ld.global.s8 	%rs250, [%rd150+-1];
	mov.b32 	%r3889, {%rs250, %rs249};
	mov.b32 	%r3890, 6405;
	dp2a.lo.s32.u32 	%r3891, %r3889, %r3890, %r3888;
	mul.wide.s32 	%rd1798, %r3891, 8;
	add.s64 	%rd1799, %rd1791, %rd1798;
	ld.const.f64 	%fd1947, [%rd1799+21000];
	add.f64 	%fd1948, %fd1946, %fd1947;
	ld.global.s8 	%rd1800, [%rd149+-1];
	cvt.s32.s16 	%r3892, %rs249;
	mul.wide.s32 	%rd1801, %r3892, 24;
	add.s64 	%rd1802, %rd1795, %rd1801;
	add.s64 	%rd1803, %rd1802, %rd1800;
	shl.b64 	%rd1804, %rd1803, 3;
	add.s64 	%rd1805, %rd1791, %rd1804;
	ld.const.f64 	%fd1949, [%rd1805+23000];
	add.f64 	%fd3715, %fd1948, %fd1949;
	st.global.f64 	[%rd9+10088], %fd3715;
	abs.f64 	%fd1950, %fd3715;
	setp.leu.f64 	%p628, %fd1950, 0d41CDCD64FF800000;
	@%p628 bra 	$L__BB2_876;
	mov.b64 	%rd1806, 9218868437227405312;
	st.global.u64 	[%rd9+10088], %rd1806;
	mov.b64 	%rd1807, -4616189618054758400;
	st.global.u64 	[%rd9+10080], %rd1807;
	mov.f64 	%fd3715, 0d7FF0000000000000;
	mov.f64 	%fd3714, 0dBFF0000000000000;
$L__BB2_876:
	add.f64 	%fd1953, %fd3715, 0d4069000000000000;
	add.f64 	%fd1954, %fd3714, 0dC016CCCCCCCCCCCD;
	ld.global.f64 	%fd3722, [%rd9+10016];
	add.f64 	%fd1955, %fd1954, %fd3722;
	div.rn.f64 	%fd392, %fd1953, %fd1955;
	st.global.f64 	[%rd9+10096], %fd392;
	abs.f64 	%fd1956, %fd3721;
	setp.geu.f64 	%p629, %fd1956, 0d41CDCD64FF800000;
	@%p629 bra 	$L__BB2_879;
	add.f64 	%fd1957, %fd3721, 0d4069000000000000;
	add.f64 	%fd1958, %fd3720, 0dC016CCCCCCCCCCCD;
	add.f64 	%fd1959, %fd1958, %fd3722;
	div.rn.f64 	%fd1960, %fd1957, %fd1959;
	st.global.f64 	[%rd17], %fd1960;
	setp.geu.f64 	%p630, %fd1960, %fd392;
	@%p630 bra 	$L__BB2_894;
	st.global.f64 	[%rd14], %fd3714;
	st.global.f64 	[%rd15], %fd3715;
	st.global.f64 	[%rd17], %fd392;
	mov.f64 	%fd3720, %fd3714;
	mov.f64 	%fd3721, %fd3715;
	bra.uni 	$L__BB2_894;
$L__BB2_879:
	st.global.f64 	[%rd14], %fd3714;
	st.global.f64 	[%rd15], %fd3715;
	st.global.f64 	[%rd17], %fd392;
	mov.f64 	%fd3720, %fd3714;
	mov.f64 	%fd3721, %fd3715;
	bra.uni 	$L__BB2_894;
$L__BB2_880:
	mad.lo.s64 	%rd1776, %rd151, -24, %rd154;
	shl.b64 	%rd1777, %rd1776, 3;
	mov.u64 	%rd1778, parameter;
	add.s64 	%rd1779, %rd1778, %rd1777;
	ld.const.f64 	%fd1927, [%rd1779+45440];
	ld.const.f64 	%fd1928, [%rd153+20000];
	add.f64 	%fd3716, %fd1927, %fd1928;
	st.global.f64 	[%rd9+10080], %fd3716;
	ld.global.s8 	%r3884, [%rd149];
	mul.wide.s32 	%rd1780, %r3884, 5;
	ld.global.s8 	%rs247, [%rd150];
	cvt.s64.s16 	%rd1781, %rs247;
	add.s64 	%rd1782, %rd1780, %rd1781;
	shl.b64 	%rd1783, %rd1782, 3;
	add.s64 	%rd1784, %rd1778, %rd1783;
	ld.const.f64 	%fd1929, [%rd1784+45640];
	ld.global.s8 	%rs248, [%rd150+-1];
	mov.b32 	%r3885, {%rs248, %rs247};
	mov.b32 	%r3886, 6405;
	dp2a.lo.s32.u32 	%r3887, %r3885, %r3886, %r3884;
	mul.wide.s32 	%rd1785, %r3887, 8;
	add.s64 	%rd1786, %rd1778, %rd1785;
	ld.const.f64 	%fd1930, [%rd1786+21000];
	add.f64 	%fd3717, %fd1929, %fd1930;
	st.global.f64 	[%rd9+10088], %fd3717;
	abs.f64 	%fd1931, %fd3717;
	setp.leu.f64 	%p625, %fd1931, 0d41CDCD64FF800000;
	@%p625 bra 	$L__BB2_882;
	mov.b64 	%rd1787, 9218868437227405312;
	st.global.u64 	[%rd9+10088], %rd1787;
	mov.b64 	%rd1788, -4616189618054758400;
	st.global.u64 	[%rd9+10080], %rd1788;
	mov.f64 	%fd3717, 0d7FF0000000000000;
	mov.f64 	%fd3716, 0dBFF0000000000000;
$L__BB2_882:
	add.f64 	%fd1934, %fd3717, 0d4069000000000000;
	add.f64 	%fd1935, %fd3716, 0dC016CCCCCCCCCCCD;
	ld.global.f64 	%fd3722, [%rd9+10016];
	add.f64 	%fd1936, %fd1935, %fd3722;
	div.rn.f64 	%fd398, %fd1934, %fd1936;
	st.global.f64 	[%rd9+10096], %fd398;
	abs.f64 	%fd1937, %fd3721;
	setp.geu.f64 	%p626, %fd1937, 0d41CDCD64FF800000;
	@%p626 bra 	$L__BB2_885;
	add.f64 	%fd1938, %fd3721, 0d4069000000000000;
	add.f64 	%fd1939, %fd3720, 0dC016CCCCCCCCCCCD;
	add.f64 	%fd1940, %fd1939, %fd3722;
	div.rn.f64 	%fd1941, %fd1938, %fd1940;
	st.global.f64 	[%rd17], %fd1941;
	setp.geu.f64 	%p627, %fd1941, %fd398;
	@%p627 bra 	$L__BB2_894;
	st.global.f64 	[%rd14], %fd3716;
	st.global.f64 	[%rd15], %fd3717;
	st.global.f64 	[%rd17], %fd398;
	mov.f64 	%fd3720, %fd3716;
	mov.f64 	%fd3721, %fd3717;
	bra.uni 	$L__BB2_894;
$L__BB2_885:
	st.global.f64 	[%rd14], %fd3716;
	st.global.f64 	[%rd15], %fd3717;
	st.global.f64 	[%rd17], %fd398;
	mov.f64 	%fd3720, %fd3716;
	mov.f64 	%fd3721, %fd3717;
	bra.uni 	$L__BB2_894;
$L__BB2_886:
	cvt.u16.u64 	%rs244, %rd152;
	mov.b32 	%r3873, {%rs32, %rs244};
	mov.b32 	%r3874, 0;
	mov.b32 	%r3875, 1305;
	dp2a.lo.s32.u32 	%r3876, %r3873, %r3875, %r3874;
	cvt.s64.s32 	%rd156, %r3876;
	ld.global.s8 	%rd1750, [%rd149+-1];
	add.s64 	%rd1751, %rd156, %rd1750;
	shl.b64 	%rd1752, %rd1751, 3;
	mov.u64 	%rd1753, parameter;
	add.s64 	%rd157, %rd1753, %rd1752;
	ld.const.f64 	%fd1908, [%rd157+23000];
	abs.f64 	%fd1909, %fd1908;
	setp.lt.f64 	%p620, %fd1909, 0d41CDCD64FF800000;
	@%p620 bra 	$L__BB2_888;
	ld.global.f64 	%fd3722, [%rd9+10016];
	bra.uni 	$L__BB2_894;
$L__BB2_888:
	mad.lo.s64 	%rd1754, %rd151, -24, %rd156;
	shl.b64 	%rd1755, %rd1754, 3;
	mov.u64 	%rd1756, parameter;
	add.s64 	%rd1757, %rd1756, %rd1755;
	ld.const.f64 	%fd1910, [%rd1757+45440];
	ld.const.f64 	%fd1911, [%rd157+22000];
	add.f64 	%fd3718, %fd1910, %fd1911;
	st.global.f64 	[%rd9+10080], %fd3718;
	ld.global.s8 	%r3877, [%rd149];
	mul.wide.s32 	%rd1758, %r3877, 5;
	ld.global.u8 	%rs245, [%rd150];
	cvt.u64.u16 	%rd1759, %rs245;
	cvt.s64.s8 	%rd1760, %rd1759;
	add.s64 	%rd1761, %rd1758, %rd1760;
	shl.b64 	%rd1762, %rd1761, 3;
	add.s64 	%rd1763, %rd1756, %rd1762;
	ld.const.f64 	%fd1912, [%rd1763+45640];
	ld.global.s8 	%rd1764, [%rd149+-1];
	cvt.u32.u16 	%r3878, %rs245;
	cvt.s32.s8 	%r3879, %r3878;
	mul.wide.s32 	%rd1765, %r3879, 24;
	add.s64 	%rd1766, %rd1761, %rd1765;
	add.s64 	%rd1767, %rd1766, %rd1764;
	shl.b64 	%rd1768, %rd1767, 3;
	add.s64 	%rd1769, %rd1756, %rd1768;
	ld.const.f64 	%fd1913, [%rd1769+23000];
	add.f64 	%fd3719, %fd1912, %fd1913;
	st.global.f64 	[%rd9+10088], %fd3719;
	abs.f64 	%fd1914, %fd3719;
	setp.leu.f64 	%p621, %fd1914, 0d41CDCD64FF800000;
	@%p621 bra 	$L__BB2_890;
	mov.b64 	%rd1770, 9218868437227405312;
	st.global.u64 	[%rd9+10088], %rd1770;
	mov.b64 	%rd1771, -4616189618054758400;
	st.global.u64 	[%rd9+10080], %rd1771;
	mov.f64 	%fd3719, 0d7FF0000000000000;
	mov.f64 	%fd3718, 0dBFF0000000000000;
$L__BB2_890:
	add.f64 	%fd1917, %fd3719, 0d4069000000000000;
	add.f64 	%fd1918, %fd3718, 0dC016CCCCCCCCCCCD;
	ld.global.f64 	%fd3722, [%rd9+10016];
	add.f64 	%fd1919, %fd1918, %fd3722;
	div.rn.f64 	%fd405, %fd1917, %fd1919;
	st.global.f64 	[%rd9+10096], %fd405;
	abs.f64 	%fd1920, %fd3721;
	setp.geu.f64 	%p622, %fd1920, 0d41CDCD64FF800000;
	@%p622 bra 	$L__BB2_893;
	add.f64 	%fd1921, %fd3721, 0d4069000000000000;
	add.f64 	%fd1922, %fd3720, 0dC016CCCCCCCCCCCD;
	add.f64 	%fd1923, %fd1922, %fd3722;
	div.rn.f64 	%fd1924, %fd1921, %fd1923;
	st.global.f64 	[%rd17], %fd1924;
	setp.geu.f64 	%p623, %fd1924, %fd405;
	@%p623 bra 	$L__BB2_894;
	st.global.f64 	[%rd14], %fd3718;
	st.global.f64 	[%rd15], %fd3719;
	st.global.f64 	[%rd17], %fd405;
	mov.f64 	%fd3720, %fd3718;
	mov.f64 	%fd3721, %fd3719;
	bra.uni 	$L__BB2_894;
$L__BB2_893:
	st.global.f64 	[%rd14], %fd3718;
	st.global.f64 	[%rd15], %fd3719;
	st.global.f64 	[%rd17], %fd405;
	mov.f64 	%fd3720, %fd3718;
	mov.f64 	%fd3721, %fd3719;
$L__BB2_894:
	ld.global.s8 	%r3893, [%rd149];
	mul.wide.s32 	%rd1808, %r3893, 5;
	ld.global.s8 	%rd1809, [%rd150];
	add.s64 	%rd1810, %rd1808, %rd1809;
	shl.b64 	%rd1811, %rd1810, 3;
	mov.u64 	%rd1812, parameter;
	add.s64 	%rd1813, %rd1812, %rd1811;
	ld.const.f64 	%fd3723, [%rd1813+45440];
	st.global.f64 	[%rd9+10080], %fd3723;
	ld.global.s8 	%r3894, [%rd149];
	mul.wide.s32 	%rd1814, %r3894, 5;
	ld.global.s8 	%rd1815, [%rd150];
	add.s64 	%rd1816, %rd1814, %rd1815;
	shl.b64 	%rd1817, %rd1816, 3;
	add.s64 	%rd1818, %rd1812, %rd1817;
	ld.const.f64 	%fd410, [%rd1818+45640];
	st.global.f64 	[%rd9+10088], %fd410;
	add.f64 	%fd1961, %fd410, 0d4069000000000000;
	add.f64 	%fd1962, %fd3723, 0dC016CCCCCCCCCCCD;
	add.f64 	%fd1963, %fd1962, %fd3722;
	div.rn.f64 	%fd411, %fd1961, %fd1963;
	st.global.f64 	[%rd9+10096], %fd411;
	abs.f64 	%fd1964, %fd3721;
	setp.geu.f64 	%p631, %fd1964, 0d41CDCD64FF800000;
	@%p631 bra 	$L__BB2_898;
	ld.global.f64 	%fd1965, [%rd17];
	setp.geu.f64 	%p632, %fd1965, %fd411;
	@%p632 bra 	$L__BB2_897;
	st.global.f64 	[%rd12], %fd3723;
	st.global.f64 	[%rd13], %fd410;
	bra.uni 	$L__BB2_899;
$L__BB2_897:
	st.global.f64 	[%rd12], %fd3720;
	st.global.f64 	[%rd13], %fd3721;
	mov.f64 	%fd3723, %fd3720;
	bra.uni 	$L__BB2_899;
$L__BB2_898:
	st.global.f64 	[%rd12], %fd3723;
	st.global.f64 	[%rd13], %fd410;
$L__BB2_899:
	add.s32 	%r820, %r7078, -1;
	ld.global.u32 	%r821, [%rd10];
	add.s32 	%r822, %r8, %r7077;
	mad.lo.s32 	%r3895, %r821, %r820, %r822;
	mul.wide.s32 	%rd1819, %r3895, 8;
	add.s64 	%rd158, %rd2, %rd1819;
	ld.global.f64 	%fd413, [%rd158];
	abs.f64 	%fd1966, %fd413;
	abs.f64 	%fd1967, %fd3723;
	max.f64 	%fd1969, %fd1966, %fd1967;
	setp.leu.f64 	%p633, %fd1969, 0d41CDCD64FF800000;
	@%p633 bra 	$L__BB2_901;
	mov.b32 	%r5513, 0;
	st.global.u32 	[%rd8+248], %r5513;
	bra.uni 	$L__BB2_921;
$L__BB2_901:
	sub.f64 	%fd1970, %fd413, %fd3723;
	abs.f64 	%fd1971, %fd1970;
	setp.geu.f64 	%p634, %fd1971, 0d3EE4F8B588E368F1;
	@%p634 bra 	$L__BB2_2147;
	mov.b32 	%r3897, 1;
	st.global.u32 	[%rd8+248], %r3897;
	ld.global.f64 	%fd414, [%rd158+-5000];
	ld.global.f64 	%fd415, [%rd13];
	abs.f64 	%fd1972, %fd414;
	abs.f64 	%fd1973, %fd415;
	max.f64 	%fd1975, %fd1972, %fd1973;
	setp.gt.f64 	%p635, %fd1975, 0d41CDCD64FF800000;
	@%p635 bra 	$L__BB2_903;
	bra.uni 	$L__BB2_904;
$L__BB2_903:
	mov.b32 	%r5512, 0;
	st.global.u32 	[%rd8+248], %r5512;
	bra.uni 	$L__BB2_921;
$L__BB2_904:
	sub.f64 	%fd1976, %fd414, %fd415;
	abs.f64 	%fd1977, %fd1976;
	setp.geu.f64 	%p636, %fd1977, 0d3EE4F8B588E368F1;
	@%p636 bra 	$L__BB2_920;
	mov.b32 	%r3899, 1;
	st.global.u32 	[%rd8+248], %r3899;
	ld.global.f64 	%fd1979, [%rd9+10024];
	abs.f64 	%fd1980, %fd1979;
	setp.gt.f64 	%p637, %fd1980, 0d41CDCD64FF800000;
	mov.f64 	%fd3735, 0d3FE0000000000000;
	@%p637 bra 	$L__BB2_917;
	ld.global.u32 	%r3901, [%rd8+208];
	ld.global.u32 	%r3902, [%rd8+212];
	add.s32 	%r3903, %r3901, -1;
	mad.lo.s32 	%r3904, %r3903, %r821, %r7;
	add.s32 	%r3905, %r3904, %r3902;
	mul.wide.s32 	%rd1820, %r3905, 8;
	add.s64 	%rd1821, %rd2, %rd1820;
	ld.global.f64 	%fd443, [%rd1821];
	ld.global.f64 	%fd444, [%rd9+10008];
	ld.global.f64 	%fd445, [%rd1821+5000];
	ld.global.f64 	%fd446, [%rd9+10000];
	mov.b32 	%r7096, 0;
	st.global.u32 	[%rd8+220], %r7096;
	st.global.u32 	[%rd8+216], %r7096;
	ld.global.u32 	%r850, [%rd8+200];
	setp.lt.s32 	%p638, %r850, 1;
	@%p638 bra 	$L__BB2_911;
	mov.b32 	%r7096, 0;
	mov.u32 	%r7092, %r7096;
$L__BB2_908:
	mul.wide.u32 	%rd1822, %r7092, 4;
	add.s64 	%rd1823, %rd8, %rd1822;
	ld.global.u32 	%r3907, [%rd1823];
	setp.lt.s32 	%p639, %r3907, 1;
	@%p639 bra 	$L__BB2_910;
	add.s32 	%r7096, %r7096, 1;
	st.global.u32 	[%rd8+220], %r7096;
$L__BB2_910:
	add.s32 	%r7092, %r7092, 1;
	st.global.u32 	[%rd8+216], %r7092;
	setp.lt.s32 	%p640, %r7092, %r850;
	@%p640 bra 	$L__BB2_908;
$L__BB2_911:
	mov.b32 	%r3908, 0;
	st.global.u32 	[%rd8+216], %r3908;
	setp.lt.s32 	%p641, %r821, 1;
	@%p641 bra 	$L__BB2_916;
	mov.b32 	%r7095, 0;
$L__BB2_913:
	mul.wide.u32 	%rd1824, %r7095, 4;
	add.s64 	%rd1825, %rd8, %rd1824;
	ld.global.u32 	%r3910, [%rd1825+100];
	setp.lt.s32 	%p642, %r3910, 1;
	@%p642 bra 	$L__BB2_915;
	add.s32 	%r7096, %r7096, 1;
	st.global.u32 	[%rd8+220], %r7096;
$L__BB2_915:
	add.s32 	%r7095, %r7095, 1;
	st.global.u32 	[%rd8+216], %r7095;
	setp.lt.s32 	%p643, %r7095, %r821;
	@%p643 bra 	$L__BB2_913;
$L__BB2_916:
	shr.u32 	%r3911, %r7096, 31;
	add.s32 	%r3912, %r7096, %r3911;
	shr.s32 	%r3913, %r3912, 1;
	add.s32 	%r3914, %r3913, -1;
	st.global.u32 	[%rd8+220], %r3914;
	cvt.rn.f64.s32 	%fd1981, %r3914;
	add.f64 	%fd1982, %fd445, %fd446;
	add.f64 	%fd1983, %fd1982, 0dC016CCCCCCCCCCCD;
	fma.rn.f64 	%fd1984, %fd1981, 0dBFE0A2B1704FF434, %fd1983;
	ld.global.f64 	%fd1985, [%rd9+10016];
	add.f64 	%fd1986, %fd1985, %fd1984;
	add.f64 	%fd1987, %fd443, %fd444;
	add.f64 	%fd1988, %fd1987, 0d4069000000000000;
	div.rn.f64 	%fd1989, %fd1988, %fd1986;
	add.f64 	%fd1990, %fd1989, 0dC071126666666666;
	fma.rn.f64 	%fd3735, %fd1990, 0d4059000000000000, 0d3FE0000000000000;
$L__BB2_917:
	cvt.rzi.s32.f64 	%r3915, %fd3735;
	cvt.rn.f64.s32 	%fd1991, %r3915;
	div.rn.f64 	%fd3736, %fd1991, 0d4059000000000000;
$L__BB2_918:
	st.global.f64 	[%rd9+10104], %fd3736;
	setp.leu.f64 	%p644, %fd3736, %fd228;
	@%p644 bra 	$L__BB2_964;
	mov.b32 	%r5511, 0;
	st.global.u32 	[%rd8+264], %r5511;
	bra.uni 	$L__BB2_1717;
$L__BB2_920:
	mov.b32 	%r3898, 0;
	st.global.u32 	[%rd8+248], %r3898;
$L__BB2_921:
	mov.b32 	%r5514, 0;
	st.global.u32 	[%rd8+228], %r5514;
	mov.pred 	%p1596, -1;
	min.s32 	%r5515, %r7077, %r7078;
	setp.lt.s32 	%p1185, %r5515, 2;
	@%p1185 bra 	$L__BB2_925;
	cvt.u64.u32 	%rd3381, %r7078;
	add.s64 	%rd3382, %rd11, %rd3381;
	ld.global.s8 	%r5516, [%rd150];
	ld.global.u8 	%r5517, [%rd3382+-1];
	ld.global.u8 	%r5518, [%rd149];
	prmt.b32 	%r5519, %r5518, %r5517, 0x3340U;
	ld.global.u8 	%r5520, [%rd150+-1];
	prmt.b32 	%r5521, %r5520, 0, 0x3340U;
	prmt.b32 	%r5522, %r5519, %r5521, 0x5410U;
	mov.b32 	%r5523, 359705;
	dp4a.s32.u32 	%r5524, %r5522, %r5523, %r5516;
	mul.wide.s32 	%rd3383, %r5524, 8;
	mov.u64 	%rd3384, parameter;
	add.s64 	%rd3385, %rd3384, %rd3383;
	ld.const.f64 	%fd3320, [%rd3385];
	st.global.f64 	[%rd9+10104], %fd3320;
	ld.global.u32 	%r5525, [%rd10];
	mul.lo.s32 	%r5526, %r5525, %r820;
	add.s32 	%r5527, %r822, %r5526;
	mul.wide.s32 	%rd3386, %r5527, 8;
	add.s64 	%rd3387, %rd2, %rd3386;
	ld.global.f64 	%fd3321, [%rd3387];
	sub.s32 	%r5528, %r5526, %r5525;
	add.s32 	%r5529, %r822, %r5528;
	add.s32 	%r5530, %r5529, -1;
	mul.wide.s32 	%rd3388, %r5530, 8;
	add.s64 	%rd3389, %rd2, %rd3388;
	ld.global.f64 	%fd3322, [%rd3389];
	add.f64 	%fd3323, %fd3320, %fd3322;
	abs.f64 	%fd3324, %fd3321;
	abs.f64 	%fd3325, %fd3323;
	max.f64 	%fd3327, %fd3324, %fd3325;
	setp.gt.f64 	%p1186, %fd3327, 0d41CDCD64FF800000;
	sub.f64 	%fd3328, %fd3321, %fd3323;
	abs.f64 	%fd3329, %fd3328;
	setp.geu.f64 	%p1187, %fd3329, 0d3EE4F8B588E368F1;
	or.pred  	%p1188, %p1186, %p1187;
	@%p1188 bra 	$L__BB2_924;
	mov.b32 	%r5533, 1;
	st.global.u32 	[%rd8+248], %r5533;
	add.s32 	%r7077, %r7077, -1;
	mul.wide.s32 	%rd3390, %r7078, 4;
	add.s64 	%rd3391, %rd3390, %rd8;
	st.global.u32 	[%rd3391+-8], %r7077;
	add.s32 	%r5534, %r11, %r7077;
	mul.wide.s32 	%rd3392, %r5534, 4;
	add.s64 	%rd3393, %rd7, %rd3392;
	st.global.u32 	[%rd3393], %r820;
	st.global.u32 	[%rd8+228], %r5533;
	mov.pred 	%p1596, 0;
	mov.u32 	%r7078, %r820;
	bra.uni 	$L__BB2_925;
$L__BB2_924:
	mov.b32 	%r5531, 0;
	st.global.u32 	[%rd8+248], %r5531;
	ld.global.u32 	%r5532, [%rd8+228];
	setp.eq.s32 	%p1596, %r5532, 0;
$L__BB2_925:
	mov.b32 	%r5535, 3;
	st.global.u32 	[%rd8+216], %r5535;
	not.pred 	%p1190, %p1596;
	@%p1190 bra 	$L__BB2_868;
	mov.b32 	%r7081, 3;
$L__BB2_927:
	setp.gt.s32 	%p1191, %r7081, 32;
	@%p1191 bra 	$L__BB2_868;
	add.s32 	%r829, %r7078, -1;
	st.global.u32 	[%rd8+220], %r829;
	sub.s32 	%r5537, %r7077, %r7081;
	add.s32 	%r7086, %r5537, 1;
	st.global.u32 	[%rd8+224], %r7086;
	setp.gt.s32 	%p1192, %r7086, 0;
	mov.u32 	%r7087, %r829;
	@%p1192 bra 	$L__BB2_930;
	add.s32 	%r5539, %r7086, %r829;
	add.s32 	%r7087, %r5539, -1;
	st.global.u32 	[%rd8+220], %r7087;
	mov.b32 	%r7086, 1;
	st.global.u32 	[%rd8+224], %r7086;
$L__BB2_930:
	cvt.s64.s32 	%rd3394, %r7077;
	add.s64 	%rd159, %rd11, %rd3394;
	cvt.s64.s32 	%rd3395, %r7078;
	add.s64 	%rd160, %rd11, %rd3395;
	add.s32 	%r834, %r7, %r7077;
	add.s32 	%r835, %r834, 625;
$L__BB2_931:
	setp.lt.s32 	%p1193, %r7087, 1;
	setp.ge.s32 	%p1194, %r7086, %r7077;
	or.pred  	%p6, %p1193, %p1194;
	@%p6 bra 	$L__BB2_963;
	mov.b64 	%rd3396, -4616189618054758400;
	st.global.u64 	[%rd12], %rd3396;
	mov.b64 	%rd3397, 9218868437227405312;
	st.global.u64 	[%rd13], %rd3397;
	ld.global.u32 	%r838, [%rd8+220];
	ld.global.u32 	%r5540, [%rd8+224];
	mov.b64 	%rd3398, -4564063970805153792;
	st.global.u64 	[%rd17], %rd3398;
	mov.b64 	%rd3399, 0;
	st.global.u64 	[%rd16], %rd3399;
	not.b32 	%r5541, %r838;
	add.s32 	%r840, %r7078, %r5541;
	st.global.u32 	[%rd8+236], %r840;
	not.b32 	%r5542, %r5540;
	add.s32 	%r841, %r7077, %r5542;
	st.global.u32 	[%rd8+240], %r841;
	add.s32 	%r5543, %r841, %r840;
	add.s32 	%r842, %r5543, -1;
	st.global.u32 	[%rd8+244], %r842;
	setp.eq.s32 	%p1195, %r840, 0;
	setp.gt.s32 	%p1196, %r841, 0;
	and.pred  	%p1197, %p1195, %p1196;
	@%p1197 bra 	$L__BB2_934;
	setp.ne.s32 	%p1198, %r841, 0;
	setp.lt.s32 	%p1199, %r840, 1;
	or.pred  	%p1200, %p1198, %p1199;
	@%p1200 bra 	$L__BB2_945;
$L__BB2_934:
	setp.ne.s32 	%p1207, %r841, 1;
	setp.ne.s32 	%p1208, %r840, 1;
	and.pred  	%p1209, %p1207, %p1208;
	@%p1209 bra 	$L__BB2_942;
	setp.eq.s32 	%p1211, %r841, 1;
	and.pred  	%p1213, %p1211, %p1195;
	@%p1213 bra 	$L__BB2_938;
	setp.eq.s32 	%p1214, %r840, 1;
	setp.eq.s32 	%p1215, %r841, 0;
	and.pred  	%p1216, %p1215, %p1214;
	@%p1216 bra 	$L__BB2_938;
	ld.global.f64 	%fd3725, [%rd16];
	ld.global.f64 	%fd3724, [%rd17];
	bra.uni 	$L__BB2_939;
$L__BB2_938:
	mul.wide.s32 	%rd3483, %r842, 8;
	mov.u64 	%rd3484, parameter;
	add.s64 	%rd3485, %rd3484, %rd3483;
	ld.const.f64 	%fd3407, [%rd3485+25200];
	cvt.s64.s32 	%rd3486, %r838;
	add.s64 	%rd3487, %rd11, %rd3486;
	cvt.s64.s32 	%rd3488, %r5540;
	add.s64 	%rd3489, %rd11, %rd3488;
	ld.global.s8 	%r5649, [%rd159+27];
	ld.global.u8 	%r5650, [%rd3487];
	ld.global.u8 	%r5651, [%rd160];
	prmt.b32 	%r5652, %r5650, %r5651, 0x3340U;
	ld.global.u8 	%r5653, [%rd3489+27];
	prmt.b32 	%r5654, %r5653, 0, 0x3340U;
	prmt.b32 	%r5655, %r5652, %r5654, 0x5410U;
	mov.b32 	%r5656, 334205;
	dp4a.s32.u32 	%r5657, %r5655, %r5656, %r5649;
	mul.wide.s32 	%rd3490, %r5657, 8;
	add.s64 	%rd3491, %rd3484, %rd3490;
	ld.const.f64 	%fd3408, [%rd3491+5000];
	add.f64 	%fd3725, %fd3407, %fd3408;
	st.global.f64 	[%rd16], %fd3725;
	ld.global.u32 	%r5658, [%rd8+244];
	mul.wide.s32 	%rd3492, %r5658, 8;
	add.s64 	%rd3493, %rd3484, %rd3492;
	ld.const.f64 	%fd3409, [%rd3493+24480];
	ld.global.s8 	%r5659, [%rd159+27];
	ld.global.u8 	%r5660, [%rd3487];
	ld.global.u8 	%r5661, [%rd160];
	prmt.b32 	%r5662, %r5661, %r5660, 0x3340U;
	ld.global.u8 	%r5663, [%rd3489+27];
	prmt.b32 	%r5664, %r5663, 0, 0x3340U;
	prmt.b32 	%r5665, %r5662, %r5664, 0x5410U;
	mov.b32 	%r5666, 359705;
	dp4a.s32.u32 	%r5667, %r5665, %r5666, %r5659;
	mul.wide.s32 	%rd3494, %r5667, 8;
	add.s64 	%rd3495, %rd3484, %rd3494;
	ld.const.f64 	%fd3410, [%rd3495];
	add.f64 	%fd3724, %fd3409, %fd3410;
	st.global.f64 	[%rd17], %fd3724;
$L__BB2_939:
	add.s32 	%r5668, %r838, -1;
	ld.global.u32 	%r5669, [%rd10];
	add.s32 	%r5670, %r7, %r5540;
	mad.lo.s32 	%r5671, %r5669, %r5668, %r5670;
	mul.wide.s32 	%rd3496, %r5671, 8;
	add.s64 	%rd3497, %rd2, %rd3496;
	ld.global.f64 	%fd3411, [%rd3497];
	add.f64 	%fd3727, %fd3411, %fd3725;
	st.global.f64 	[%rd16], %fd3727;
	ld.global.u32 	%r5672, [%rd10];
	mad.lo.s32 	%r5673, %r5672, %r5668, %r5670;
	add.s32 	%r5674, %r5673, 625;
	mul.wide.s32 	%rd3498, %r5674, 8;
	add.s64 	%rd3499, %rd2, %rd3498;
	ld.global.f64 	%fd3412, [%rd3499];
	add.f64 	%fd3734, %fd3412, %fd3724;
	st.global.f64 	[%rd17], %fd3734;
	abs.f64 	%fd3413, %fd3727;
	setp.leu.f64 	%p1217, %fd3413, 0d41CDCD64FF800000;
	@%p1217 bra 	$L__BB2_941;
	mov.b64 	%rd3500, 9218868437227405312;
	st.global.u64 	[%rd16], %rd3500;
	mov.b64 	%rd3501, -4616189618054758400;
	st.global.u64 	[%rd17], %rd3501;
	mov.f64 	%fd3727, 0d7FF0000000000000;
	mov.f64 	%fd3734, 0dBFF0000000000000;
$L__BB2_941:
	add.f64 	%fd3416, %fd3727, 0d4069000000000000;
	add.f64 	%fd3417, %fd3734, 0dC016CCCCCCCCCCCD;
	ld.global.f64 	%fd3418, [%rd9+10016];
	add.f64 	%fd3419, %fd3417, %fd3418;
	div.rn.f64 	%fd3420, %fd3416, %fd3419;
	st.global.f64 	[%rd9+10056], %fd3420;
	ld.global.u32 	%r5675, [%rd10];
	mad.lo.s32 	%r5676, %r5675, %r829, %r834;
	mul.wide.s32 	%rd3502, %r5676, 8;
	add.s64 	%rd3503, %rd2, %rd3502;
	ld.global.f64 	%fd3421, [%rd3503];
	add.f64 	%fd3422, %fd3421, 0d4069000000000000;
	ld.global.f64 	%fd3423, [%rd3503+5000];
	add.f64 	%fd3424, %fd3423, 0dC016CCCCCCCCCCCD;
	add.f64 	%fd3425, %fd3424, %fd3418;
	div.rn.f64 	%fd3426, %fd3422, %fd3425;
	st.global.f64 	[%rd9+10064], %fd3426;
	st.global.f64 	[%rd9+10040], %fd3734;
	st.global.f64 	[%rd9+10048], %fd3727;
	bra.uni 	$L__BB2_954;
$L__BB2_942:
	mul.wide.s32 	%rd3446, %r842, 8;
	mov.u64 	%rd3447, parameter;
	add.s64 	%rd3448, %rd3447, %rd3446;
	ld.const.f64 	%fd3381, [%rd3448+25200];
	cvt.s64.s32 	%rd3449, %r838;
	add.s64 	%rd3450, %rd11, %rd3449;
	ld.global.s8 	%r5635, [%rd3450];
	mul.wide.s32 	%rd3451, %r5635, 5;
	cvt.s64.s32 	%rd3452, %r5540;
	add.s64 	%rd3453, %rd11, %rd3452;
	ld.global.s8 	%rd3454, [%rd3453+27];
	add.s64 	%rd3455, %rd3451, %rd3454;
	shl.b64 	%rd3456, %rd3455, 3;
	add.s64 	%rd3457, %rd3447, %rd3456;
	ld.const.f64 	%fd3382, [%rd3457+45640];
	add.f64 	%fd3383, %fd3381, %fd3382;
	ld.global.s8 	%r5636, [%rd160];
	mul.wide.s32 	%rd3458, %r5636, 5;
	ld.global.s8 	%rd3459, [%rd159+27];
	add.s64 	%rd3460, %rd3458, %rd3459;
	shl.b64 	%rd3461, %rd3460, 3;
	add.s64 	%rd3462, %rd3447, %rd3461;
	ld.const.f64 	%fd3384, [%rd3462+45640];
	add.f64 	%fd3385, %fd3383, %fd3384;
	st.global.f64 	[%rd16], %fd3385;
	add.s32 	%r5637, %r838, -1;
	ld.global.u32 	%r5638, [%rd8+204];
	add.s32 	%r5639, %r7, %r5540;
	mad.lo.s32 	%r5640, %r5638, %r5637, %r5639;
	mul.wide.s32 	%rd3463, %r5640, 8;
	add.s64 	%rd3464, %rd2, %rd3463;
	ld.global.f64 	%fd3386, [%rd3464];
	add.f64 	%fd3729, %fd3386, %fd3385;
	st.global.f64 	[%rd16], %fd3729;
	ld.global.u32 	%r5641, [%rd8+244];
	mul.wide.s32 	%rd3465, %r5641, 8;
	add.s64 	%rd3466, %rd3447, %rd3465;
	ld.const.f64 	%fd3387, [%rd3466+24480];
	ld.global.s8 	%r5642, [%rd3450];
	mul.wide.s32 	%rd3467, %r5642, 5;
	ld.global.s8 	%rd3468, [%rd3453+27];
	add.s64 	%rd3469, %rd3467, %rd3468;
	shl.b64 	%rd3470, %rd3469, 3;
	add.s64 	%rd3471, %rd3447, %rd3470;
	ld.const.f64 	%fd3388, [%rd3471+45440];
	add.f64 	%fd3389, %fd3387, %fd3388;
	ld.global.s8 	%r5643, [%rd160];
	mul.wide.s32 	%rd3472, %r5643, 5;
	ld.global.s8 	%rd3473, [%rd159+27];
	add.s64 	%rd3474, %rd3472, %rd3473;
	shl.b64 	%rd3475, %rd3474, 3;
	add.s64 	%rd3476, %rd3447, %rd3475;
	ld.const.f64 	%fd3390, [%rd3476+45440];
	add.f64 	%fd3391, %fd3389, %fd3390;
	st.global.f64 	[%rd17], %fd3391;
	ld.global.u32 	%r5644, [%rd8+204];
	mad.lo.s32 	%r5645, %r5644, %r5637, %r5639;
	add.s32 	%r5646, %r5645, 625;
	mul.wide.s32 	%rd3477, %r5646, 8;
	add.s64 	%rd3478, %rd2, %rd3477;
	ld.global.f64 	%fd3392, [%rd3478];
	add.f64 	%fd3734, %fd3392, %fd3391;
	st.global.f64 	[%rd17], %fd3734;
	abs.f64 	%fd3393, %fd3729;
	setp.leu.f64 	%p1210, %fd3393, 0d41CDCD64FF800000;
	@%p1210 bra 	$L__BB2_944;
	mov.b64 	%rd3479, 9218868437227405312;
	st.global.u64 	[%rd16], %rd3479;
	mov.b64 	%rd3480, -4616189618054758400;
	st.global.u64 	[%rd17], %rd3480;
	mov.f64 	%fd3729, 0d7FF0000000000000;
	mov.f64 	%fd3734, 0dBFF0000000000000;
$L__BB2_944:
	add.f64 	%fd3396, %fd3729, 0d4069000000000000;
	add.f64 	%fd3397, %fd3734, 0dC016CCCCCCCCCCCD;
	ld.global.f64 	%fd3398, [%rd9+10016];
	add.f64 	%fd3399, %fd3397, %fd3398;
	div.rn.f64 	%fd3400, %fd3396, %fd3399;
	st.global.f64 	[%rd9+10056], %fd3400;
	ld.global.u32 	%r5647, [%rd10];
	mad.lo.s32 	%r5648, %r5647, %r829, %r834;
	mul.wide.s32 	%rd3481, %r5648, 8;
	add.s64 	%rd3482, %rd2, %rd3481;
	ld.global.f64 	%fd3401, [%rd3482];
	add.f64 	%fd3402, %fd3401, 0d4069000000000000;
	ld.global.f64 	%fd3403, [%rd3482+5000];
	add.f64 	%fd3404, %fd3403, 0dC016CCCCCCCCCCCD;
	add.f64 	%fd3405, %fd3404, %fd3398;
	div.rn.f64 	%fd3406, %fd3402, %fd3405;
	st.global.f64 	[%rd9+10064], %fd3406;
	st.global.f64 	[%rd9+10040], %fd3734;
	st.global.f64 	[%rd9+10048], %fd3729;
	bra.uni 	$L__BB2_954;
$L__BB2_945:
	setp.ne.s32 	%p1201, %r840, 1;
	setp.ne.s32 	%p1202, %r841, 1;
	or.pred  	%p1203, %p1201, %p1202;
	@%p1203 bra 	$L__BB2_951;
	cvt.s64.s32 	%rd3425, %r838;
	add.s64 	%rd3426, %rd11, %rd3425;
	cvt.s64.s32 	%rd3427, %r5540;
	add.s64 	%rd3428, %rd11, %rd3427;
	ld.global.s8 	%r5592, [%rd3428+28];
	ld.global.u8 	%r5593, [%rd3426+1];
	ld.global.u8 	%r5594, [%rd3426];
	prmt.b32 	%r5595, %r5594, %r5593, 0x3340U;
	ld.global.u8 	%r5596, [%rd3428+27];
	prmt.b32 	%r5597, %r5596, 0, 0x3340U;
	prmt.b32 	%r5598, %r5595, %r5597, 0x5410U;
	mov.b32 	%r5599, 334205;
	dp4a.s32.u32 	%r5600, %r5598, %r5599, %r5592;
	mul.wide.s32 	%rd3429, %r5600, 8;
	mov.u64 	%rd3430, parameter;
	add.s64 	%rd3431, %rd3430, %rd3429;
	ld.const.f64 	%fd3359, [%rd3431+10000];
	ld.global.s8 	%r5601, [%rd160+-1];
	ld.global.u8 	%r5602, [%rd159+27];
	ld.global.u8 	%r5603, [%rd159+26];
	prmt.b32 	%r5604, %r5603, %r5602, 0x3340U;
	ld.global.u8 	%r5605, [%rd160];
	prmt.b32 	%r5606, %r5605, 0, 0x3340U;
	prmt.b32 	%r5607, %r5604, %r5606, 0x5410U;
	mov.b32 	%r5608, 359705;
	dp4a.s32.u32 	%r5609, %r5607, %r5608, %r5601;
	mul.wide.s32 	%rd3432, %r5609, 8;
	add.s64 	%rd3433, %rd3430, %rd3432;
	ld.const.f64 	%fd3360, [%rd3433+10000];
	add.f64 	%fd3361, %fd3359, %fd3360;
	st.global.f64 	[%rd17], %fd3361;
	add.s32 	%r5610, %r838, -1;
	ld.global.u32 	%r5611, [%rd10];
	add.s32 	%r5612, %r8, %r5540;
	mad.lo.s32 	%r5613, %r5611, %r5610, %r5612;
	mul.wide.s32 	%rd3434, %r5613, 8;
	add.s64 	%rd3435, %rd2, %rd3434;
	ld.global.f64 	%fd3362, [%rd3435];
	add.f64 	%fd3734, %fd3362, %fd3361;
	st.global.f64 	[%rd17], %fd3734;
	ld.global.s8 	%r5614, [%rd3428+28];
	ld.global.u8 	%r5615, [%rd3426+1];
	ld.global.u8 	%r5616, [%rd3426];
	prmt.b32 	%r5617, %r5616, %r5615, 0x3340U;
	ld.global.u8 	%r5618, [%rd3428+27];
	prmt.b32 	%r5619, %r5618, 0, 0x3340U;
	prmt.b32 	%r5620, %r5617, %r5619, 0x5410U;
	dp4a.s32.u32 	%r5621, %r5620, %r5599, %r5614;
	mul.wide.s32 	%rd3436, %r5621, 8;
	add.s64 	%rd3437, %rd3430, %rd3436;
	ld.const.f64 	%fd3363, [%rd3437+15000];
	ld.global.s8 	%r5622, [%rd160+-1];
	ld.global.u8 	%r5623, [%rd159+27];
	ld.global.u8 	%r5624, [%rd159+26];
	prmt.b32 	%r5625, %r5624, %r5623, 0x3340U;
	ld.global.u8 	%r5626, [%rd160];
	prmt.b32 	%r5627, %r5626, 0, 0x3340U;
	prmt.b32 	%r5628, %r5625, %r5627, 0x5410U;
	dp4a.s32.u32 	%r5629, %r5628, %r5608, %r5622;
	mul.wide.s32 	%rd3438, %r5629, 8;
	add.s64 	%rd3439, %rd3430, %rd3438;
	ld.const.f64 	%fd3364, [%rd3439+15000];
	add.f64 	%fd3365, %fd3363, %fd3364;
	st.global.f64 	[%rd16], %fd3365;
	ld.global.u32 	%r5630, [%rd10];
	mad.lo.s32 	%r5631, %r5630, %r5610, %r5612;
	add.s32 	%r5632, %r5631, -625;
	mul.wide.s32 	%rd3440, %r5632, 8;
	add.s64 	%rd3441, %rd2, %rd3440;
	ld.global.f64 	%fd3366, [%rd3441];
	add.f64 	%fd3731, %fd3366, %fd3365;
	st.global.f64 	[%rd16], %fd3731;
	abs.f64 	%fd3367, %fd3731;
	setp.leu.f64 	%p1205, %fd3367, 0d41CDCD64FF800000;
	@%p1205 bra 	$L__BB2_948;
	mov.b64 	%rd3442, 9218868437227405312;
	st.global.u64 	[%rd16], %rd3442;
	mov.b64 	%rd3443, -4616189618054758400;
	st.global.u64 	[%rd17], %rd3443;
	mov.f64 	%fd3731, 0d7FF0000000000000;
	mov.f64 	%fd3734, 0dBFF0000000000000;
$L__BB2_948:
	add.f64 	%fd3370, %fd3731, 0d4069000000000000;
	add.f64 	%fd3371, %fd3734, 0dC016CCCCCCCCCCCD;
	ld.global.f64 	%fd3372, [%rd9+10016];
	add.f64 	%fd3373, %fd3371, %fd3372;
	div.rn.f64 	%fd3374, %fd3370, %fd3373;
	st.global.f64 	[%rd9+10056], %fd3374;
	ld.global.u32 	%r5633, [%rd10];
	mad.lo.s32 	%r5634, %r5633, %r829, %r834;
	mul.wide.s32 	%rd3444, %r5634, 8;
	add.s64 	%rd3445, %rd2, %rd3444;
	ld.global.f64 	%fd3375, [%rd3445];
	add.f64 	%fd3376, %fd3375, 0d4069000000000000;
	ld.global.f64 	%fd3377, [%rd3445+5000];
	add.f64 	%fd3378, %fd3377, 0dC016CCCCCCCCCCCD;
	add.f64 	%fd3379, %fd3378, %fd3372;
	div.rn.f64 	%fd3380, %fd3376, %fd3379;
	st.global.f64 	[%rd9+10064], %fd3380;
	setp.ge.f64 	%p1206, %fd3374, %fd3380;
	@%p1206 bra 	$L__BB2_950;
	ld.global.f64 	%fd3734, [%rd12];
	bra.uni 	$L__BB2_954;
$L__BB2_950:
	st.global.f64 	[%rd12], %fd3734;
	st.global.f64 	[%rd13], %fd3731;
	bra.uni 	$L__BB2_954;
$L__BB2_951:
	mul.wide.s32 	%rd3400, %r842, 8;
	mov.u64 	%rd3401, parameter;
	add.s64 	%rd3402, %rd3401, %rd3400;
	ld.const.f64 	%fd3331, [%rd3402+24960];
	cvt.s64.s32 	%rd3403, %r838;
	add.s64 	%rd3404, %rd11, %rd3403;
	cvt.s64.s32 	%rd3405, %r5540;
	add.s64 	%rd3406, %rd11, %rd3405;
	ld.global.s8 	%r5544, [%rd3406+28];
	ld.global.u8 	%r5545, [%rd3404+1];
	ld.global.u8 	%r5546, [%rd3404];
	prmt.b32 	%r5547, %r5546, %r5545, 0x3340U;
	ld.global.u8 	%r5548, [%rd3406+27];
	prmt.b32 	%r5549, %r5548, 0, 0x3340U;
	prmt.b32 	%r5550, %r5547, %r5549, 0x5410U;
	mov.b32 	%r5551, 334205;
	dp4a.s32.u32 	%r5552, %r5550, %r5551, %r5544;
	mul.wide.s32 	%rd3407, %r5552, 8;
	add.s64 	%rd3408, %rd3401, %rd3407;
	ld.const.f64 	%fd3332, [%rd3408+30440];
	add.f64 	%fd3333, %fd3331, %fd3332;
	ld.global.s8 	%r5553, [%rd160+-1];
	ld.global.u8 	%r5554, [%rd159+27];
	ld.global.u8 	%r5555, [%rd159+26];
	prmt.b32 	%r5556, %r5555, %r5554, 0x3340U;
	ld.global.u8 	%r5557, [%rd160];
	prmt.b32 	%r5558, %r5557, 0, 0x3340U;
	prmt.b32 	%r5559, %r5556, %r5558, 0x5410U;
	mov.b32 	%r5560, 359705;
	dp4a.s32.u32 	%r5561, %r5559, %r5560, %r5553;
	mul.wide.s32 	%rd3409, %r5561, 8;
	add.s64 	%rd3410, %rd3401, %rd3409;
	ld.const.f64 	%fd3334, [%rd3410+30440];
	add.f64 	%fd3335, %fd3333, %fd3334;
	st.global.f64 	[%rd16], %fd3335;
	add.s32 	%r5562, %r838, -1;
	ld.global.u32 	%r5563, [%rd8+204];
	add.s32 	%r5564, %r7, %r5540;
	mad.lo.s32 	%r5565, %r5563, %r5562, %r5564;
	mul.wide.s32 	%rd3411, %r5565, 8;
	add.s64 	%rd3412, %rd2, %rd3411;
	ld.global.f64 	%fd3336, [%rd3412];
	add.f64 	%fd3733, %fd3336, %fd3335;
	st.global.f64 	[%rd16], %fd3733;
	ld.global.u32 	%r5566, [%rd8+244];
	mul.wide.s32 	%rd3413, %r5566, 8;
	add.s64 	%rd3414, %rd3401, %rd3413;
	ld.const.f64 	%fd3337, [%rd3414+24240];
	ld.global.s8 	%r5567, [%rd3406+28];
	ld.global.u8 	%r5568, [%rd3404+1];
	ld.global.u8 	%r5569, [%rd3404];
	prmt.b32 	%r5570, %r5569, %r5568, 0x3340U;
	ld.global.u8 	%r5571, [%rd3406+27];
	prmt.b32 	%r5572, %r5571, 0, 0x3340U;
	prmt.b32 	%r5573, %r5570, %r5572, 0x5410U;
	dp4a.s32.u32 	%r5574, %r5573, %r5551, %r5567;
	mul.wide.s32 	%rd3415, %r5574, 8;
	add.s64 	%rd3416, %rd3401, %rd3415;
	ld.const.f64 	%fd3338, [%rd3416+25440];
	add.f64 	%fd3339, %fd3337, %fd3338;
	ld.global.s8 	%r5575, [%rd160+-1];
	ld.global.u8 	%r5576, [%rd159+27];
	ld.global.u8 	%r5577, [%rd159+26];
	prmt.b32 	%r5578, %r5577, %r5576, 0x3340U;
	ld.global.u8 	%r5579, [%rd160];
	prmt.b32 	%r5580, %r5579, 0, 0x3340U;
	prmt.b32 	%r5581, %r5578, %r5580, 0x5410U;
	dp4a.s32.u32 	%r5582, %r5581, %r5560, %r5575;
	mul.wide.s32 	%rd3417, %r5582, 8;
	add.s64 	%rd3418, %rd3401, %rd3417;
	ld.const.f64 	%fd3340, [%rd3418+25440];
	add.f64 	%fd3341, %fd3339, %fd3340;
	ld.global.u32 	%r5583, [%rd8+236];
	ld.global.u32 	%r5584, [%rd8+240];
	sub.s32 	%r5585, %r5583, %r5584;
	abs.s32 	%r5586, %r5585;
	cvt.rn.f64.s32 	%fd3342, %r5586;
	fma.rn.f64 	%fd3343, %fd3342, 0dBFEEF3E864B31D04, %fd3341;
	st.global.f64 	[%rd17], %fd3343;
	ld.global.u32 	%r5587, [%rd8+204];
	mad.lo.s32 	%r5588, %r5587, %r5562, %r5564;
	add.s32 	%r5589, %r5588, 625;
	mul.wide.s32 	%rd3419, %r5589, 8;
	add.s64 	%rd3420, %rd2, %rd3419;
	ld.global.f64 	%fd3344, [%rd3420];
	add.f64 	%fd3734, %fd3344, %fd3343;
	st.global.f64 	[%rd17], %fd3734;
	abs.f64 	%fd3345, %fd3733;
	setp.leu.f64 	%p1204, %fd3345, 0d41CDCD64FF800000;
	@%p1204 bra 	$L__BB2_953;
	mov.b64 	%rd3421, 9218868437227405312;
	st.global.u64 	[%rd16], %rd3421;
	mov.b64 	%rd3422, -4616189618054758400;
	st.global.u64 	[%rd17], %rd3422;
	mov.f64 	%fd3733, 0d7FF0000000000000;
	mov.f64 	%fd3734, 0dBFF0000000000000;
$L__BB2_953:
	add.f64 	%fd3348, %fd3733, 0d4069000000000000;
	add.f64 	%fd3349, %fd3734, 0dC016CCCCCCCCCCCD;
	ld.global.f64 	%fd3350, [%rd9+10016];
	add.f64 	%fd3351, %fd3349, %fd3350;
	div.rn.f64 	%fd3352, %fd3348, %fd3351;
	st.global.f64 	[%rd9+10056], %fd3352;
	ld.global.u32 	%r5590, [%rd10];
	mad.lo.s32 	%r5591, %r5590, %r829, %r834;
	mul.wide.s32 	%rd3423, %r5591, 8;
	add.s64 	%rd3424, %rd2, %rd3423;
	ld.global.f64 	%fd3353, [%rd3424];
	add.f64 	%fd3354, %fd3353, 0d4069000000000000;
	ld.global.f64 	%fd3355, [%rd3424+5000];
	add.f64 	%fd3356, %fd3355, 0dC016CCCCCCCCCCCD;
	add.f64 	%fd3357, %fd3356, %fd3350;
	div.rn.f64 	%fd3358, %fd3354, %fd3357;
	st.global.f64 	[%rd9+10064], %fd3358;
	st.global.f64 	[%rd9+10040], %fd3734;
	st.global.f64 	[%rd9+10048], %fd3733;
$L__BB2_954:
	ld.global.u32 	%r5677, [%rd10];
	mad.lo.s32 	%r5678, %r5677, %r829, %r835;
	mul.wide.s32 	%rd3504, %r5678, 8;
	add.s64 	%rd161, %rd2, %rd3504;
	ld.global.f64 	%fd440, [%rd161];
	abs.f64 	%fd3427, %fd440;
	abs.f64 	%fd3428, %fd3734;
	max.f64 	%fd3430, %fd3427, %fd3428;
	setp.leu.f64 	%p1218, %fd3430, 0d41CDCD64FF800000;
	@%p1218 bra 	$L__BB2_956;
	mov.b32 	%r5686, 0;
	st.global.u32 	[%rd8+248], %r5686;
	bra.uni 	$L__BB2_962;
$L__BB2_956:
	sub.f64 	%fd3431, %fd440, %fd3734;
	abs.f64 	%fd3432, %fd3431;
	setp.geu.f64 	%p1219, %fd3432, 0d3EE4F8B588E368F1;
	@%p1219 bra 	$L__BB2_2148;
	mov.b32 	%r5680, 1;
	st.global.u32 	[%rd8+248], %r5680;
	ld.global.f64 	%fd441, [%rd161+-5000];
	ld.global.f64 	%fd442, [%rd13];
	abs.f64 	%fd3433, %fd441;
	abs.f64 	%fd3434, %fd442;
	max.f64 	%fd3436, %fd3433, %fd3434;
	setp.gt.f64 	%p1220, %fd3436, 0d41CDCD64FF800000;
	@%p1220 bra 	$L__BB2_958;
	bra.uni 	$L__BB2_959;
$L__BB2_958:
	mov.b32 	%r5685, 0;
	st.global.u32 	[%rd8+248], %r5685;
	bra.uni 	$L__BB2_962;
$L__BB2_959:
	sub.f64 	%fd3437, %fd441, %fd442;
	abs.f64 	%fd3438, %fd3437;
	setp.geu.f64 	%p1221, %fd3438, 0d3EE4F8B588E368F1;
	@%p1221 bra 	$L__BB2_961;
	mov.b32 	%r5682, 1;
	st.global.u32 	[%rd8+248], %r5682;
	ld.global.u32 	%r7078, [%rd8+220];
	ld.global.u32 	%r7077, [%rd8+224];
	add.s32 	%r5683, %r10, %r7078;
	mul.wide.s32 	%rd3505, %r5683, 4;
	add.s64 	%rd3506, %rd7, %rd3505;
	st.global.u32 	[%rd3506], %r7077;
	add.s32 	%r5684, %r11, %r7077;
	mul.wide.s32 	%rd3507, %r5684, 4;
	add.s64 	%rd3508, %rd7, %rd3507;
	st.global.u32 	[%rd3508], %r7078;
	st.global.u32 	[%rd8+228], %r5682;
	bra.uni 	$L__BB2_963;
$L__BB2_961:
	mov.b32 	%r5681, 0;
	st.global.u32 	[%rd8+248], %r5681;
$L__BB2_962:
	ld.global.u32 	%r5687, [%rd8+220];
	add.s32 	%r7087, %r5687, -1;
	st.global.u32 	[%rd8+220], %r7087;
	ld.global.u32 	%r5688, [%rd8+224];
	add.s32 	%r7086, %r5688, 1;
	st.global.u32 	[%rd8+224], %r7086;
	ld.global.u32 	%r5689, [%rd8+228];
	setp.eq.s32 	%p1222, %r5689, 0;
	@%p1222 bra 	$L__BB2_931;
$L__BB2_963:
	ld.global.u32 	%r5690, [%rd8+216];
	add.s32 	%r7081, %r5690, 1;
	st.global.u32 	[%rd8+216], %r7081;
	@%p6 bra 	$L__BB2_927;
	bra.uni 	$L__BB2_868;
$L__BB2_964:
	ld.global.u32 	%r3916, [%rd8+256];
	shl.b32 	%r3917, %r3916, 2;
	add.s32 	%r3918, %r1, %r3917;
	ld.shared.u32 	%r3919, [%r3918];
	ld.global.u32 	%r3920, [%rd8+260];
	shl.b32 	%r3921, %r3920, 2;
	add.s32 	%r3922, %r1, %r3921;
	ld.shared.u32 	%r863, [%r3922];
	mul.wide.s32 	%rd1826, %r3916, 4;
	mov.u64 	%rd1827, const_int;
	add.s64 	%rd1828, %rd1827, %rd1826;
	ld.const.u32 	%r864, [%rd1828+44];
	mul.wide.s32 	%rd1829, %r3920, 4;
	add.s64 	%rd1830, %rd1827, %rd1829;
	ld.const.u32 	%r865, [%rd1830+44];
	mul.lo.s32 	%r3923, %r3919, 10;
	mul.wide.s32 	%rd1831, %r3923, 4;
	add.s64 	%rd162, %rd6, %rd1831;
	ld.global.u32 	%r866, [%rd162];
	ld.global.u32 	%r867, [%rd162+4];
	mov.b32 	%r3924, 0;
	st.global.u32 	[%rd8+216], %r3924;
	and.b32  	%r3925, %r867, -2147483647;
	setp.ne.s32 	%p645, %r3925, 1;
	@%p645 bra 	$L__BB2_966;
	mov.b32 	%r3956, 0;
	st.global.u32 	[%rd8+248], %r3956;
	bra.uni 	$L__BB2_977;
$L__BB2_966:
	mov.b32 	%r3926, 1;
	st.global.u32 	[%rd8+248], %r3926;
	setp.lt.s32 	%p646, %r867, 2;
	@%p646 bra 	$L__BB2_981;
	add.s32 	%r868, %r867, %r866;
	shr.u32 	%r3928, %r867, 31;
	add.s32 	%r3929, %r867, %r3928;
	shr.s32 	%r869, %r3929, 1;
	mov.b32 	%r870, 0;
$L__BB2_968:
	add.s32 	%r3930, %r870, %r866;
	cvt.s64.s32 	%rd1832, %r3930;
	add.s64 	%rd1833, %rd3, %rd1832;
	ld.global.u8 	%rs33, [%rd1833];
	setp.ne.s16 	%p647, %rs33, 65;
	not.b32 	%r3931, %r870;
	add.s32 	%r3932, %r868, %r3931;
	cvt.s64.s32 	%rd1834, %r3932;
	add.s64 	%rd1835, %rd3, %rd1834;
	ld.global.u8 	%rs34, [%rd1835];
	@%p647 bra 	$L__BB2_970;
	setp.ne.s16 	%p648, %rs34, 84;
	@%p648 bra 	$L__BB2_973;
$L__BB2_970:
	setp.ne.s16 	%p649, %rs33, 84;
	@%p649 bra 	$L__BB2_972;
	setp.ne.s16 	%p650, %rs34, 65;
	@%p650 bra 	$L__BB2_973;
$L__BB2_972:
	setp.eq.s16 	%p651, %rs33, 84;
	setp.eq.s16 	%p652, %rs33, 65;
	setp.ne.s16 	%p653, %rs34, 65;
	or.pred  	%p654, %p653, %p651;
	setp.ne.s16 	%p655, %rs34, 84;
	or.pred  	%p656, %p655, %p652;
	and.pred  	%p657, %p654, %p656;
	@%p657 bra 	$L__BB2_974;
$L__BB2_973:
	mov.b32 	%r3933, 0;
	st.global.u32 	[%rd8+248], %r3933;
	bra.uni 	$L__BB2_977;
$L__BB2_974:
	setp.eq.s16 	%p658, %rs33, 67;
	setp.ne.s16 	%p659, %rs34, 71;
	and.pred  	%p660, %p659, %p658;
	@%p660 bra 	$L__BB2_976;
	setp.eq.s16 	%p663, %rs33, 71;
	setp.ne.s16 	%p664, %rs34, 67;
	xor.pred  	%p665, %p663, %p664;
	or.pred  	%p666, %p659, %p658;
	and.pred  	%p667, %p665, %p666;
	@%p667 bra 	$L__BB2_980;
$L__BB2_976:
	mov.b32 	%r3955, 0;
	st.global.u32 	[%rd8+248], %r3955;
$L__BB2_977:
	setp.gt.u32 	%p697, %r12, 2146435070;
	mov.f64 	%fd3737, %fd2;
	@%p697 bra 	$L__BB2_979;
	setp.gt.u32 	%p698, %r14, 1073127582;
	selp.f64 	%fd2058, %fd4, %fd3, %p698;
	selp.u32 	%r3957, 1, 0, %p698;
	add.s32 	%r3958, %r13, %r3957;
	add.f64 	%fd2059, %fd2058, 0dBFF0000000000000;
	add.f64 	%fd2060, %fd2058, 0d3FF0000000000000;
	rcp.approx.ftz.f64 	%fd2061, %fd2060;
	neg.f64 	%fd2062, %fd2060;
	fma.rn.f64 	%fd2063, %fd2062, %fd2061, 0d3FF0000000000000;
	fma.rn.f64 	%fd2064, %fd2063, %fd2063, %fd2063;
	fma.rn.f64 	%fd2065, %fd2064, %fd2061, %fd2061;
	mul.f64 	%fd2066, %fd2059, %fd2065;
	fma.rn.f64 	%fd2067, %fd2059, %fd2065, %fd2066;
	mul.f64 	%fd2068, %fd2067, %fd2067;
	fma.rn.f64 	%fd2069, %fd2068, 0d3EB1380B3AE80F1E, 0d3ED0EE258B7A8B04;
	fma.rn.f64 	%fd2070, %fd2069, %fd2068, 0d3EF3B2669F02676F;
	fma.rn.f64 	%fd2071, %fd2070, %fd2068, 0d3F1745CBA9AB0956;
	fma.rn.f64 	%fd2072, %fd2071, %fd2068, 0d3F3C71C72D1B5154;
	fma.rn.f64 	%fd2073, %fd2072, %fd2068, 0d3F624924923BE72D;
	fma.rn.f64 	%fd2074, %fd2073, %fd2068, 0d3F8999999999A3C4;
	fma.rn.f64 	%fd2075, %fd2074, %fd2068, 0d3FB5555555555554;
	sub.f64 	%fd2076, %fd2059, %fd2067;
	add.f64 	%fd2077, %fd2076, %fd2076;
	neg.f64 	%fd2078, %fd2067;
	fma.rn.f64 	%fd2079, %fd2078, %fd2059, %fd2077;
	mul.f64 	%fd2080, %fd2065, %fd2079;
	mul.f64 	%fd2081, %fd2068, %fd2075;
	fma.rn.f64 	%fd2082, %fd2081, %fd2067, %fd2080;
	xor.b32  	%r3959, %r3958, -2147483648;
	mov.b32 	%r3960, 1127219200;
	mov.b64 	%fd2083, {%r3959, %r3960};
	sub.f64 	%fd2084, %fd2083, %fd1;
	fma.rn.f64 	%fd2085, %fd2084, 0d3FE62E42FEFA39EF, %fd2067;
	fma.rn.f64 	%fd2086, %fd2084, 0dBFE62E42FEFA39EF, %fd2085;
	sub.f64 	%fd2087, %fd2086, %fd2067;
	sub.f64 	%fd2088, %fd2082, %fd2087;
	fma.rn.f64 	%fd2089, %fd2084, 0d3C7ABC9E3B39803F, %fd2088;
	add.f64 	%fd3737, %fd2085, %fd2089;
$L__BB2_979:
	mul.f64 	%fd2090, %fd3737, 0d3FFFCB923A29C77A;
	st.global.f64 	[%rd9+10016], %fd2090;
	bra.uni 	$L__BB2_1001;
$L__BB2_980:
	add.s32 	%r870, %r870, 1;
	st.global.u32 	[%rd8+216], %r870;
	setp.lt.s32 	%p668, %r870, %r869;
	@%p668 bra 	$L__BB2_968;
$L__BB2_981:
	mul.lo.s32 	%r3934, %r863, 10;
	mul.wide.s32 	%rd1836, %r3934, 4;
	add.s64 	%rd1837, %rd6, %rd1836;
	ld.global.u32 	%r872, [%rd1837];
	ld.global.u32 	%r873, [%rd1837+4];
	mov.b32 	%r3935, 0;
	st.global.u32 	[%rd8+216], %r3935;
	and.b32  	%r3936, %r873, -2147483647;
	setp.ne.s32 	%p669, %r3936, 1;
	@%p669 bra 	$L__BB2_983;
	mov.b32 	%r3950, 0;
	st.global.u32 	[%rd8+248], %r3950;
	bra.uni 	$L__BB2_991;
$L__BB2_983:
	mov.b32 	%r3937, 1;
	st.global.u32 	[%rd8+248], %r3937;
	setp.lt.s32 	%p670, %r873, 2;
	@%p670 bra 	$L__BB2_998;
	add.s32 	%r874, %r873, %r872;
	shr.u32 	%r3939, %r873, 31;
	add.s32 	%r3940, %r873, %r3939;
	shr.s32 	%r875, %r3940, 1;
	mov.b32 	%r876, 0;
$L__BB2_985:
	add.s32 	%r3941, %r876, %r872;
	cvt.s64.s32 	%rd1838, %r3941;
	add.s64 	%rd1839, %rd3, %rd1838;
	ld.global.u8 	%rs35, [%rd1839];
	setp.ne.s16 	%p671, %rs35, 65;
	not.b32 	%r3942, %r876;
	add.s32 	%r3943, %r874, %r3942;
	cvt.s64.s32 	%rd1840, %r3943;
	add.s64 	%rd1841, %rd3, %rd1840;
	ld.global.u8 	%rs36, [%rd1841];
	@%p671 bra 	$L__BB2_987;
	setp.ne.s16 	%p672, %rs36, 84;
	@%p672 bra 	$L__BB2_990;
$L__BB2_987:
	setp.ne.s16 	%p673, %rs35, 84;
	@%p673 bra 	$L__BB2_989;
	setp.ne.s16 	%p674, %rs36, 65;
	@%p674 bra 	$L__BB2_990;
$L__BB2_989:
	setp.eq.s16 	%p675, %rs35, 84;
	setp.eq.s16 	%p676, %rs35, 65;
	setp.ne.s16 	%p677, %rs36, 65;
	or.pred  	%p678, %p677, %p675;
	setp.ne.s16 	%p679, %rs36, 84;
	or.pred  	%p680, %p679, %p676;
	and.pred  	%p681, %p678, %p680;
	@%p681 bra 	$L__BB2_994;
$L__BB2_990:
	mov.b32 	%r3944, 0;
	st.global.u32 	[%rd8+248], %r3944;
$L__BB2_991:
	setp.gt.u32 	%p695, %r12, 2146435070;
	mov.f64 	%fd3739, %fd2;
	@%p695 bra 	$L__BB2_993;
	setp.gt.u32 	%p696, %r14, 1073127582;
	selp.f64 	%fd2025, %fd4, %fd3, %p696;
	selp.u32 	%r3951, 1, 0, %p696;
	add.s32 	%r3952, %r13, %r3951;
	add.f64 	%fd2026, %fd2025, 0dBFF0000000000000;
	add.f64 	%fd2027, %fd2025, 0d3FF0000000000000;
	rcp.approx.ftz.f64 	%fd2028, %fd2027;
	neg.f64 	%fd2029, %fd2027;
	fma.rn.f64 	%fd2030, %fd2029, %fd2028, 0d3FF0000000000000;
	fma.rn.f64 	%fd2031, %fd2030, %fd2030, %fd2030;
	fma.rn.f64 	%fd2032, %fd2031, %fd2028, %fd2028;
	mul.f64 	%fd2033, %fd2026, %fd2032;
	fma.rn.f64 	%fd2034, %fd2026, %fd2032, %fd2033;
	mul.f64 	%fd2035, %fd2034, %fd2034;
	fma.rn.f64 	%fd2036, %fd2035, 0d3EB1380B3AE80F1E, 0d3ED0EE258B7A8B04;
	fma.rn.f64 	%fd2037, %fd2036, %fd2035, 0d3EF3B2669F02676F;
	fma.rn.f64 	%fd2038, %fd2037, %fd2035, 0d3F1745CBA9AB0956;
	fma.rn.f64 	%fd2039, %fd2038, %fd2035, 0d3F3C71C72D1B5154;
	fma.rn.f64 	%fd2040, %fd2039, %fd2035, 0d3F624924923BE72D;
	fma.rn.f64 	%fd2041, %fd2040, %fd2035, 0d3F8999999999A3C4;
	fma.rn.f64 	%fd2042, %fd2041, %fd2035, 0d3FB5555555555554;
	sub.f64 	%fd2043, %fd2026, %fd2034;
	add.f64 	%fd2044, %fd2043, %fd2043;
	neg.f64 	%fd2045, %fd2034;
	fma.rn.f64 	%fd2046, %fd2045, %fd2026, %fd2044;
	mul.f64 	%fd2047, %fd2032, %fd2046;
	mul.f64 	%fd2048, %fd2035, %fd2042;
	fma.rn.f64 	%fd2049, %fd2048, %fd2034, %fd2047;
	xor.b32  	%r3953, %r3952, -2147483648;
	mov.b32 	%r3954, 1127219200;
	mov.b64 	%fd2050, {%r3953, %r3954};
	sub.f64 	%fd2051, %fd2050, %fd1;
	fma.rn.f64 	%fd2052, %fd2051, 0d3FE62E42FEFA39EF, %fd2034;
	fma.rn.f64 	%fd2053, %fd2051, 0dBFE62E42FEFA39EF, %fd2052;
	sub.f64 	%fd2054, %fd2053, %fd2034;
	sub.f64 	%fd2055, %fd2049, %fd2054;
	fma.rn.f64 	%fd2056, %fd2051, 0d3C7ABC9E3B39803F, %fd2055;
	add.f64 	%fd3739, %fd2052, %fd2056;
$L__BB2_993:
	mul.f64 	%fd2057, %fd3739, 0d3FFFCB923A29C77A;
	st.global.f64 	[%rd9+10016], %fd2057;
	bra.uni 	$L__BB2_1001;
$L__BB2_994:
	setp.eq.s16 	%p682, %rs35, 67;
	setp.ne.s16 	%p683, %rs36, 71;
	and.pred  	%p684, %p683, %p682;
	@%p684 bra 	$L__BB2_996;
	setp.eq.s16 	%p687, %rs35, 71;
	setp.ne.s16 	%p688, %rs36, 67;
	xor.pred  	%p689, %p687, %p688;
	or.pred  	%p690, %p683, %p682;
	and.pred  	%p691, %p689, %p690;
	@%p691 bra 	$L__BB2_997;
$L__BB2_996:
	mov.b32 	%r3949, 0;
	st.global.u32 	[%rd8+248], %r3949;
	bra.uni 	$L__BB2_991;
$L__BB2_997:
	add.s32 	%r876, %r876, 1;
	st.global.u32 	[%rd8+216], %r876;
	setp.lt.s32 	%p692, %r876, %r875;
	@%p692 bra 	$L__BB2_985;
$L__BB2_998:
	setp.gt.u32 	%p693, %r15, 2146435070;
	mov.f64 	%fd3738, %fd5;
	@%p693 bra 	$L__BB2_1000;
	setp.gt.u32 	%p694, %r17, 1073127582;
	selp.f64 	%fd1992, %fd7, %fd6, %p694;
	selp.u32 	%r3945, 1, 0, %p694;
	add.s32 	%r3946, %r16, %r3945;
	add.f64 	%fd1993, %fd1992, 0dBFF0000000000000;
	add.f64 	%fd1994, %fd1992, 0d3FF0000000000000;
	rcp.approx.ftz.f64 	%fd1995, %fd1994;
	neg.f64 	%fd1996, %fd1994;
	fma.rn.f64 	%fd1997, %fd1996, %fd1995, 0d3FF0000000000000;
	fma.rn.f64 	%fd1998, %fd1997, %fd1997, %fd1997;
	fma.rn.f64 	%fd1999, %fd1998, %fd1995, %fd1995;
	mul.f64 	%fd2000, %fd1993, %fd1999;
	fma.rn.f64 	%fd2001, %fd1993, %fd1999, %fd2000;
	mul.f64 	%fd2002, %fd2001, %fd2001;
	fma.rn.f64 	%fd2003, %fd2002, 0d3EB1380B3AE80F1E, 0d3ED0EE258B7A8B04;
	fma.rn.f64 	%fd2004, %fd2003, %fd2002, 0d3EF3B2669F02676F;
	fma.rn.f64 	%fd2005, %fd2004, %fd2002, 0d3F1745CBA9AB0956;
	fma.rn.f64 	%fd2006, %fd2005, %fd2002, 0d3F3C71C72D1B5154;
	fma.rn.f64 	%fd2007, %fd2006, %fd2002, 0d3F624924923BE72D;
	fma.rn.f64 	%fd2008, %fd2007, %fd2002, 0d3F8999999999A3C4;
	fma.rn.f64 	%fd2009, %fd2008, %fd2002, 0d3FB5555555555554;
	sub.f64 	%fd2010, %fd1993, %fd2001;
	add.f64 	%fd2011, %fd2010, %fd2010;
	neg.f64 	%fd2012, %fd2001;
	fma.rn.f64 	%fd2013, %fd2012, %fd1993, %fd2011;
	mul.f64 	%fd2014, %fd1999, %fd2013;
	mul.f64 	%fd2015, %fd2002, %fd2009;
	fma.rn.f64 	%fd2016, %fd2015, %fd2001, %fd2014;
	xor.b32  	%r3947, %r3946, -2147483648;
	mov.b32 	%r3948, 1127219200;
	mov.b64 	%fd2017, {%r3947, %r3948};
	sub.f64 	%fd2018, %fd2017, %fd1;
	fma.rn.f64 	%fd2019, %fd2018, 0d3FE62E42FEFA39EF, %fd2001;
	fma.rn.f64 	%fd2020, %fd2018, 0dBFE62E42FEFA39EF, %fd2019;
	sub.f64 	%fd2021, %fd2020, %fd2001;
	sub.f64 	%fd2022, %fd2016, %fd2021;
	fma.rn.f64 	%fd2023, %fd2018, 0d3C7ABC9E3B39803F, %fd2022;
	add.f64 	%fd3738, %fd2019, %fd2023;
$L__BB2_1000:
	mul.f64 	%fd2024, %fd3738, 0d3FFFCB923A29C77A;
	st.global.f64 	[%rd9+10016], %fd2024;
$L__BB2_1001:
	mul.lo.s32 	%r3961, %r863, 10;
	mul.wide.s32 	%rd1842, %r3961, 4;
	add.s64 	%rd163, %rd6, %rd1842;
	ld.global.u32 	%r878, [%rd163+4];
	st.global.u32 	[%rd8+200], %r878;
	ld.global.u32 	%r3962, [%rd162+4];
	st.global.u32 	[%rd8+204], %r3962;
	setp.eq.s32 	%p699, %r865, 0;
	@%p699 bra 	$L__BB2_1007;
	setp.lt.s32 	%p700, %r878, 1;
	@%p700 bra 	$L__BB2_1028;
	mov.b32 	%r7101, 1;
$L__BB2_1004:
	mov.u32 	%r881, %r7101;
	ld.global.u32 	%r3964, [%rd163];
	ld.global.u32 	%r3965, [%rd163+4];
	sub.s32 	%r3966, %r3964, %r881;
	add.s32 	%r3967, %r3966, %r3965;
	cvt.s64.s32 	%rd1843, %r3967;
	add.s64 	%rd1844, %rd3, %rd1843;
	ld.global.u8 	%rs261, [%rd1844];
	setp.gt.s16 	%p701, %rs261, 70;
	@%p701 bra 	$L__BB2_1022;
	setp.eq.s16 	%p704, %rs261, 65;
	@%p704 bra 	$L__BB2_1006;
	bra.uni 	$L__BB2_1020;
$L__BB2_1006:
	cvt.u64.u32 	%rd1851, %r881;
	add.s64 	%rd1852, %rd11, %rd1851;
	mov.b16 	%rs265, 3;
	st.global.u8 	[%rd1852], %rs265;
	bra.uni 	$L__BB2_1027;
$L__BB2_1007:
	setp.lt.s32 	%p707, %r878, 1;
	@%p707 bra 	$L__BB2_1028;
	mov.b32 	%r7100, 1;
$L__BB2_1009:
	mov.u32 	%r879, %r7100;
	ld.global.u32 	%r3970, [%rd163];
	add.s32 	%r3971, %r879, %r3970;
	add.s32 	%r3972, %r3971, -1;
	cvt.s64.s32 	%rd1855, %r3972;
	add.s64 	%rd1856, %rd3, %rd1855;
	ld.global.u8 	%rs267, [%rd1856];
	setp.gt.s16 	%p708, %rs267, 70;
	@%p708 bra 	$L__BB2_1013;
	setp.eq.s16 	%p711, %rs267, 65;
	@%p711 bra 	$L__BB2_1016;
	setp.eq.s16 	%p712, %rs267, 67;
	@%p712 bra 	$L__BB2_1012;
	bra.uni 	$L__BB2_1018;
$L__BB2_1012:
	cvt.s64.s32 	%rd1861, %r879;
	add.s64 	%rd1862, %rd11, %rd1861;
	mov.b16 	%rs270, 1;
	st.global.u8 	[%rd1862], %rs270;
	bra.uni 	$L__BB2_1019;
$L__BB2_1013:
	setp.eq.s16 	%p709, %rs267, 71;
	@%p709 bra 	$L__BB2_1017;
	setp.eq.s16 	%p710, %rs267, 84;
	@%p710 bra 	$L__BB2_1015;
	bra.uni 	$L__BB2_1018;
$L__BB2_1015:
	cvt.s64.s32 	%rd1857, %r879;
	add.s64 	%rd1858, %rd11, %rd1857;
	mov.b16 	%rs268, 3;
	st.global.u8 	[%rd1858], %rs268;
	bra.uni 	$L__BB2_1019;
$L__BB2_1016:
	cvt.s64.s32 	%rd1863, %r879;
	add.s64 	%rd1864, %rd11, %rd1863;
	mov.b16 	%rs271, 0;
	st.global.u8 	[%rd1864], %rs271;
	bra.uni 	$L__BB2_1019;
$L__BB2_1017:
	cvt.s64.s32 	%rd1859, %r879;
	add.s64 	%rd1860, %rd11, %rd1859;
	mov.b16 	%rs269, 2;
	st.global.u8 	[%rd1860], %rs269;
	bra.uni 	$L__BB2_1019;
$L__BB2_1018:
	cvt.s64.s32 	%rd1865, %r879;
	add.s64 	%rd1866, %rd11, %rd1865;
	mov.b16 	%rs272, 4;
	st.global.u8 	[%rd1866], %rs272;
$L__BB2_1019:
	add.s32 	%r7100, %r879, 1;
	ld.global.u32 	%r3973, [%rd8+200];
	setp.lt.s32 	%p713, %r879, %r3973;
	@%p713 bra 	$L__BB2_1009;
	bra.uni 	$L__BB2_1028;
$L__BB2_1020:
	setp.eq.s16 	%p705, %rs261, 67;
	@%p705 bra 	$L__BB2_1021;
	bra.uni 	$L__BB2_1026;
$L__BB2_1021:
	cvt.u64.u32 	%rd1849, %r881;
	add.s64 	%rd1850, %rd11, %rd1849;
	mov.b16 	%rs264, 2;
	st.global.u8 	[%rd1850], %rs264;
	bra.uni 	$L__BB2_1027;
$L__BB2_1022:
	setp.eq.s16 	%p702, %rs261, 71;
	@%p702 bra 	$L__BB2_1025;
	setp.ne.s16 	%p703, %rs261, 84;
	@%p703 bra 	$L__BB2_1026;
	cvt.u64.u32 	%rd1845, %r881;
	add.s64 	%rd1846, %rd11, %rd1845;
	mov.b16 	%rs262, 0;
	st.global.u8 	[%rd1846], %rs262;
	bra.uni 	$L__BB2_1027;
$L__BB2_1025:
	cvt.u64.u32 	%rd1847, %r881;
	add.s64 	%rd1848, %rd11, %rd1847;
	mov.b16 	%rs263, 1;
	st.global.u8 	[%rd1848], %rs263;
	bra.uni 	$L__BB2_1027;
$L__BB2_1026:
	cvt.u64.u32 	%rd1853, %r881;
	add.s64 	%rd1854, %rd11, %rd1853;
	mov.b16 	%rs266, 4;
	st.global.u8 	[%rd1854], %rs266;
$L__BB2_1027:
	add.s32 	%r7101, %r881, 1;
	ld.global.u32 	%r3968, [%rd8+200];
	setp.lt.s32 	%p706, %r881, %r3968;
	@%p706 bra 	$L__BB2_1004;
$L__BB2_1028:
	setp.eq.s32 	%p714, %r864, 0;
	@%p714 bra 	$L__BB2_1034;
	ld.global.u32 	%r7104, [%rd10];
	setp.lt.s32 	%p715, %r7104, 1;
	@%p715 bra 	$L__BB2_1055;
	mov.b32 	%r7103, 1;
$L__BB2_1031:
	mov.u32 	%r888, %r7103;
	ld.global.u32 	%r3975, [%rd162];
	add.s32 	%r3976, %r888, %r3975;
	add.s32 	%r3977, %r3976, -1;
	cvt.s64.s32 	%rd1867, %r3977;
	add.s64 	%rd1868, %rd3, %rd1867;
	ld.global.u8 	%rs273, [%rd1868];
	setp.gt.s16 	%p716, %rs273, 70;
	@%p716 bra 	$L__BB2_1049;
	setp.eq.s16 	%p719, %rs273, 65;
	@%p719 bra 	$L__BB2_1033;
	bra.uni 	$L__BB2_1047;
$L__BB2_1033:
	cvt.s64.s32 	%rd1875, %r888;
	add.s64 	%rd1876, %rd11, %rd1875;
	mov.b16 	%rs277, 3;
	st.global.u8 	[%rd1876+27], %rs277;
	bra.uni 	$L__BB2_1054;
$L__BB2_1034:
	ld.global.u32 	%r7104, [%rd10];
	setp.lt.s32 	%p722, %r7104, 1;
	@%p722 bra 	$L__BB2_1055;
	mov.b32 	%r7102, 1;
$L__BB2_1036:
	mov.u32 	%r885, %r7102;
	ld.global.u32 	%r3979, [%rd162];
	ld.global.u32 	%r3980, [%rd162+4];
	sub.s32 	%r3981, %r3979, %r885;
	add.s32 	%r3982, %r3981, %r3980;
	cvt.s64.s32 	%rd1879, %r3982;
	add.s64 	%rd1880, %rd3, %rd1879;
	ld.global.u8 	%rs279, [%rd1880];
	setp.gt.s16 	%p723, %rs279, 70;
	@%p723 bra 	$L__BB2_1040;
	setp.eq.s16 	%p726, %rs279, 65;
	@%p726 bra 	$L__BB2_1043;
	setp.eq.s16 	%p727, %rs279, 67;
	@%p727 bra 	$L__BB2_1039;
	bra.uni 	$L__BB2_1045;
$L__BB2_1039:
	cvt.u64.u32 	%rd1885, %r885;
	add.s64 	%rd1886, %rd11, %rd1885;
	mov.b16 	%rs282, 1;
	st.global.u8 	[%rd1886+27], %rs282;
	bra.uni 	$L__BB2_1046;
$L__BB2_1040:
	setp.eq.s16 	%p724, %rs279, 71;
	@%p724 bra 	$L__BB2_1044;
	setp.eq.s16 	%p725, %rs279, 84;
	@%p725 bra 	$L__BB2_1042;
	bra.uni 	$L__BB2_1045;
$L__BB2_1042:
	cvt.u64.u32 	%rd1881, %r885;
	add.s64 	%rd1882, %rd11, %rd1881;
	mov.b16 	%rs280, 3;
	st.global.u8 	[%rd1882+27], %rs280;
	bra.uni 	$L__BB2_1046;
$L__BB2_1043:
	cvt.u64.u32 	%rd1887, %r885;
	add.s64 	%rd1888, %rd11, %rd1887;
	mov.b16 	%rs283, 0;
	st.global.u8 	[%rd1888+27], %rs283;
	bra.uni 	$L__BB2_1046;
$L__BB2_1044:
	cvt.u64.u32 	%rd1883, %r885;
	add.s64 	%rd1884, %rd11, %rd1883;
	mov.b16 	%rs281, 2;
	st.global.u8 	[%rd1884+27], %rs281;
	bra.uni 	$L__BB2_1046;
$L__BB2_1045:
	cvt.u64.u32 	%rd1889, %r885;
	add.s64 	%rd1890, %rd11, %rd1889;
	mov.b16 	%rs284, 4;
	st.global.u8 	[%rd1890+27], %rs284;
$L__BB2_1046:
	add.s32 	%r7102, %r885, 1;
	ld.global.u32 	%r7104, [%rd10];
	setp.lt.s32 	%p728, %r885, %r7104;
	@%p728 bra 	$L__BB2_1036;
	bra.uni 	$L__BB2_1055;
$L__BB2_1047:
	setp.eq.s16 	%p720, %rs273, 67;
	@%p720 bra 	$L__BB2_1048;
	bra.uni 	$L__BB2_1053;
$L__BB2_1048:
	cvt.s64.s32 	%rd1873, %r888;
	add.s64 	%rd1874, %rd11, %rd1873;
	mov.b16 	%rs276, 2;
	st.global.u8 	[%rd1874+27], %rs276;
	bra.uni 	$L__BB2_1054;
$L__BB2_1049:
	setp.eq.s16 	%p717, %rs273, 71;
	@%p717 bra 	$L__BB2_1052;
	setp.ne.s16 	%p718, %rs273, 84;
	@%p718 bra 	$L__BB2_1053;
	cvt.s64.s32 	%rd1869, %r888;
	add.s64 	%rd1870, %rd11, %rd1869;
	mov.b16 	%rs274, 0;
	st.global.u8 	[%rd1870+27], %rs274;
	bra.uni 	$L__BB2_1054;
$L__BB2_1052:
	cvt.s64.s32 	%rd1871, %r888;
	add.s64 	%rd1872, %rd11, %rd1871;
	mov.b16 	%rs275, 1;
	st.global.u8 	[%rd1872+27], %rs275;
	bra.uni 	$L__BB2_1054;
$L__BB2_1053:
	cvt.s64.s32 	%rd1877, %r888;
	add.s64 	%rd1878, %rd11, %rd1877;
	mov.b16 	%rs278, 4;
	st.global.u8 	[%rd1878+27], %rs278;
$L__BB2_1054:
	add.s32 	%r7103, %r888, 1;
	ld.global.u32 	%r7104, [%rd10];
	setp.lt.s32 	%p721, %r888, %r7104;
	@%p721 bra 	$L__BB2_1031;
$L__BB2_1055:
	add.s32 	%r3983, %r559, %r7104;
	cvt.s64.s32 	%rd1891, %r3983;
	add.s64 	%rd1892, %rd1, %rd1891;
	mov.b16 	%rs285, 4;
	st.global.u8 	[%rd1892], %rs285;
	st.global.u8 	[%rd11+27], %rs285;
	ld.global.u32 	%r3984, [%rd8+200];
	add.s32 	%r3985, %r560, %r3984;
	cvt.s64.s32 	%rd1893, %r3985;
	add.s64 	%rd1894, %rd1, %rd1893;
	st.global.u8 	[%rd1894], %rs285;
	st.global.u8 	[%rd11], %rs285;
	mov.b32 	%r3986, 1;
	st.global.u32 	[%rd8+216], %r3986;
	ld.global.u32 	%r7110, [%rd8+200];
	setp.lt.s32 	%p729, %r7110, 1;
	@%p729 bra 	$L__BB2_1065;
	ld.global.u32 	%r7108, [%rd10];
	mov.b32 	%r7111, 1;
$L__BB2_1057:
	mov.b32 	%r3988, 1;
	st.global.u32 	[%rd8+220], %r3988;
	setp.lt.s32 	%p730, %r7108, 1;
	@%p730 bra 	$L__BB2_1064;
	mov.b32 	%r7109, 1;
$L__BB2_1059:
	ld.global.u32 	%r899, [%rd8+216];
	cvt.s64.s32 	%rd1895, %r899;
	add.s64 	%rd1896, %rd11, %rd1895;
	ld.global.s8 	%r3990, [%rd1896];
	cvt.s64.s32 	%rd1897, %r7109;
	add.s64 	%rd1898, %rd11, %rd1897;
	ld.global.s8 	%r3991, [%rd1898+27];
	add.s32 	%r3992, %r3991, %r3990;
	setp.eq.s32 	%p731, %r3992, 3;
	@%p731 bra 	$L__BB2_1061;
	add.s32 	%r3993, %r899, -1;
	mad.lo.s32 	%r3994, %r3993, %r7108, %r7;
	add.s32 	%r3995, %r3994, %r7109;
	mul.wide.s32 	%rd1899, %r3995, 8;
	add.s64 	%rd1900, %rd2, %rd1899;
	mov.b64 	%rd1901, 9218868437227405312;
	st.global.u64 	[%rd1900], %rd1901;
	ld.global.u32 	%r3996, [%rd8+216];
	add.s32 	%r3997, %r3996, -1;
	ld.global.u32 	%r3998, [%rd8+204];
	ld.global.u32 	%r3999, [%rd8+220];
	mad.lo.s32 	%r4000, %r3997, %r3998, %r8;
	add.s32 	%r4001, %r4000, %r3999;
	mul.wide.s32 	%rd1902, %r4001, 8;
	add.s64 	%rd1903, %rd2, %rd1902;
	mov.b64 	%rd1904, -4616189618054758400;
	st.global.u64 	[%rd1903], %rd1904;
	bra.uni 	$L__BB2_1062;
$L__BB2_1061:
	add.s32 	%r4002, %r899, -1;
	mad.lo.s32 	%r4003, %r4002, %r7108, %r7;
	add.s32 	%r4004, %r4003, %r7109;
	mul.wide.s32 	%rd1905, %r4004, 8;
	add.s64 	%rd1906, %rd2, %rd1905;
	mov.b64 	%rd1907, 0;
	st.global.u64 	[%rd1906], %rd1907;
	ld.global.u32 	%r4005, [%rd8+216];
	add.s32 	%r4006, %r4005, -1;
	ld.global.u32 	%r4007, [%rd8+204];
	ld.global.u32 	%r4008, [%rd8+220];
	mad.lo.s32 	%r4009, %r4006, %r4007, %r8;
	add.s32 	%r4010, %r4009, %r4008;
	mul.wide.s32 	%rd1908, %r4010, 8;
	add.s64 	%rd1909, %rd2, %rd1908;
	mov.b64 	%rd1910, -4564063970805153792;
	st.global.u64 	[%rd1909], %rd1910;
$L__BB2_1062:
	ld.global.u32 	%r4011, [%rd8+220];
	add.s32 	%r7109, %r4011, 1;
	st.global.u32 	[%rd8+220], %r7109;
	ld.global.u32 	%r7108, [%rd8+204];
	setp.lt.s32 	%p732, %r4011, %r7108;
	@%p732 bra 	$L__BB2_1059;
	ld.global.u32 	%r7111, [%rd8+216];
	ld.global.u32 	%r7110, [%rd8+200];
$L__BB2_1064:
	add.s32 	%r907, %r7111, 1;
	st.global.u32 	[%rd8+216], %r907;
	setp.lt.s32 	%p733, %r7111, %r7110;
	mov.u32 	%r7111, %r907;
	@%p733 bra 	$L__BB2_1057;
$L__BB2_1065:
	mov.b32 	%r4012, 1;
	st.global.u32 	[%rd8+228], %r4012;
	setp.lt.s32 	%p734, %r7110, 1;
	@%p734 bra 	$L__BB2_1161;
	ld.global.u32 	%r7127, [%rd10];
	mov.b32 	%r7131, 1;
$L__BB2_1067:
	mov.b32 	%r4014, 1;
	st.global.u32 	[%rd8+232], %r4014;
	setp.lt.s32 	%p735, %r7127, 1;
	@%p735 bra 	$L__BB2_1160;
	mov.b32 	%r7119, 1;
$L__BB2_1069:
	ld.global.u32 	%r4016, [%rd8+228];
	add.s32 	%r4017, %r4016, -1;
	mad.lo.s32 	%r4018, %r4017, %r7127, %r7;
	add.s32 	%r4019, %r4018, %r7119;
	mul.wide.s32 	%rd1911, %r4019, 8;
	add.s64 	%rd1912, %rd2, %rd1911;
	ld.global.f64 	%fd2091, [%rd1912];
	abs.f64 	%fd2092, %fd2091;
	setp.geu.f64 	%p736, %fd2092, 0d41CDCD64FF800000;
	mov.u32 	%r7128, %r7119;
	@%p736 bra 	$L__BB2_1158;
	mov.b64 	%rd1913, -4616189618054758400;
	st.global.u64 	[%rd12], %rd1913;
	mov.b64 	%rd1914, 9218868437227405312;
	st.global.u64 	[%rd13], %rd1914;
	ld.global.u32 	%r917, [%rd8+228];
	ld.global.u32 	%r918, [%rd8+232];
	cvt.s64.s32 	%rd1915, %r917;
	add.s64 	%rd164, %rd11, %rd1915;
	ld.global.u8 	%rs37, [%rd164];
	cvt.u32.u16 	%r4020, %rs37;
	cvt.s32.s8 	%r4021, %r4020;
	cvt.s64.s32 	%rd1916, %r918;
	add.s64 	%rd165, %rd11, %rd1916;
	ld.global.u8 	%rs38, [%rd165+27];
	cvt.u32.u16 	%r4022, %rs38;
	cvt.s32.s8 	%r4023, %r4022;
	add.s32 	%r4024, %r4023, %r4021;
	setp.eq.s32 	%p737, %r4024, 3;
	@%p737 bra 	$L__BB2_1072;
	add.s32 	%r4025, %r917, -1;
	ld.global.u32 	%r4026, [%rd10];
	add.s32 	%r4027, %r8, %r918;
	mad.lo.s32 	%r4028, %r4026, %r4025, %r4027;
	mul.wide.s32 	%rd1917, %r4028, 8;
	add.s64 	%rd1918, %rd2, %rd1917;
	mov.b64 	%rd1919, -4616189618054758400;
	st.global.u64 	[%rd1918], %rd1919;
	ld.global.u32 	%r4029, [%rd10];
	mad.lo.s32 	%r4030, %r4029, %r4025, %r4027;
	add.s32 	%r4031, %r4030, -625;
	mul.wide.s32 	%rd1920, %r4031, 8;
	add.s64 	%rd1921, %rd2, %rd1920;
	mov.b64 	%rd1922, 9218868437227405312;
	st.global.u64 	[%rd1921], %rd1922;
	ld.global.f64 	%fd3751, [%rd13];
	bra.uni 	$L__BB2_1101;
$L__BB2_1072:
	cvt.s32.s8 	%r4033, %r4020;
	mul.wide.s32 	%rd1923, %r4033, 5;
	cvt.u64.u16 	%rd1924, %rs38;
	cvt.s64.s8 	%rd1925, %rd1924;
	add.s64 	%rd1926, %rd1923, %rd1925;
	shl.b64 	%rd1927, %rd1926, 3;
	mov.u64 	%rd1928, parameter;
	add.s64 	%rd1929, %rd1928, %rd1927;
	ld.const.f64 	%fd2093, [%rd1929+45440];
	ld.global.s8 	%r4034, [%rd164+-1];
	cvt.u32.u16 	%r4035, %rs38;
	ld.global.u8 	%r4036, [%rd165+26];
	prmt.b32 	%r4037, %r4036, %r4035, 0x3340U;
	prmt.b32 	%r4038, %r4020, 0, 0x3340U;
	prmt.b32 	%r4039, %r4037, %r4038, 0x5410U;
	mov.b32 	%r4040, 359705;
	dp4a.s32.u32 	%r4041, %r4039, %r4040, %r4034;
	mul.wide.s32 	%rd1930, %r4041, 8;
	add.s64 	%rd1931, %rd1928, %rd1930;
	ld.const.f64 	%fd2094, [%rd1931+35440];
	add.f64 	%fd3748, %fd2093, %fd2094;
	st.global.f64 	[%rd14], %fd3748;
	ld.global.s8 	%r4042, [%rd164];
	mul.wide.s32 	%rd1932, %r4042, 5;
	ld.global.u8 	%rs286, [%rd165+27];
	cvt.u64.u16 	%rd1933, %rs286;
	cvt.s64.s8 	%rd1934, %rd1933;
	add.s64 	%rd1935, %rd1932, %rd1934;
	shl.b64 	%rd1936, %rd1935, 3;
	add.s64 	%rd1937, %rd1928, %rd1936;
	ld.const.f64 	%fd2095, [%rd1937+45640];
	ld.global.s8 	%r4043, [%rd164+-1];
	ld.global.u8 	%r4044, [%rd165+26];
	cvt.u32.u16 	%r4045, %rs286;
	prmt.b32 	%r4046, %r4044, %r4045, 0x3340U;
	prmt.b32 	%r4047, %r4042, 0, 0x3340U;
	prmt.b32 	%r4048, %r4046, %r4047, 0x5410U;
	dp4a.s32.u32 	%r4049, %r4048, %r4040, %r4043;
	mul.wide.s32 	%rd1938, %r4049, 8;
	add.s64 	%rd1939, %rd1928, %rd1938;
	ld.const.f64 	%fd2096, [%rd1939+40440];
	add.f64 	%fd3749, %fd2095, %fd2096;
	st.global.f64 	[%rd15], %fd3749;
	abs.f64 	%fd2097, %fd3749;
	setp.leu.f64 	%p738, %fd2097, 0d41CDCD64FF800000;
	@%p738 bra 	$L__BB2_1074;
	mov.b64 	%rd1940, 9218868437227405312;
	st.global.u64 	[%rd15], %rd1940;
	mov.b64 	%rd1941, -4616189618054758400;
	st.global.u64 	[%rd14], %rd1941;
	mov.f64 	%fd3749, 0d7FF0000000000000;
	mov.f64 	%fd3748, 0dBFF0000000000000;
$L__BB2_1074:
	ld.global.s8 	%rs39, [%rd165+27];
	cvt.s64.s16 	%rd166, %rs39;
	ld.global.s8 	%rs287, [%rd165+26];
	ld.global.u8 	%rs288, [%rd164];
	cvt.u64.u16 	%rd1942, %rs288;
	cvt.s64.s8 	%rd167, %rd1942;
	mov.b32 	%r4050, {%rs287, %rs39};
	cvt.u32.u16 	%r4051, %rs288;
	cvt.s32.s8 	%r4052, %r4051;
	mov.b32 	%r4053, 6405;
	dp2a.lo.s32.u32 	%r4054, %r4050, %r4053, %r4052;
	mul.wide.s32 	%rd1943, %r4054, 8;
	mov.u64 	%rd1944, parameter;
	add.s64 	%rd168, %rd1944, %rd1943;
	ld.const.f64 	%fd2100, [%rd168+21000];
	abs.f64 	%fd2101, %fd2100;
	setp.geu.f64 	%p739, %fd2101, 0d41CDCD64FF800000;
	@%p739 bra 	$L__BB2_1088;
	cvt.u16.u64 	%rs291, %rd167;
	mov.b32 	%r4062, {%rs39, %rs291};
	mov.b32 	%r4063, 0;
	mov.b32 	%r4064, 1305;
	dp2a.lo.s32.u32 	%r4065, %r4062, %r4064, %r4063;
	cvt.s64.s32 	%rd169, %r4065;
	ld.global.s8 	%rd1967, [%rd164+-1];
	add.s64 	%rd1968, %rd169, %rd1967;
	shl.b64 	%rd1969, %rd1968, 3;
	mov.u64 	%rd1970, parameter;
	add.s64 	%rd170, %rd1970, %rd1969;
	ld.const.f64 	%fd2119, [%rd170+23000];
	abs.f64 	%fd2120, %fd2119;
	setp.geu.f64 	%p744, %fd2120, 0d41CDCD64FF800000;
	@%p744 bra 	$L__BB2_1082;
	mad.lo.s64 	%rd1984, %rd166, -24, %rd169;
	shl.b64 	%rd1985, %rd1984, 3;
	mov.u64 	%rd1986, parameter;
	add.s64 	%rd1987, %rd1986, %rd1985;
	ld.const.f64 	%fd2136, [%rd1987+45440];
	ld.const.f64 	%fd2137, [%rd168+20000];
	add.f64 	%fd2138, %fd2136, %fd2137;
	ld.const.f64 	%fd2139, [%rd170+22000];
	add.f64 	%fd3742, %fd2138, %fd2139;
	st.global.f64 	[%rd9+10080], %fd3742;
	ld.global.s8 	%r4070, [%rd164];
	mul.wide.s32 	%rd1988, %r4070, 5;
	ld.global.s8 	%rs294, [%rd165+27];
	cvt.s64.s16 	%rd1989, %rs294;
	add.s64 	%rd1990, %rd1988, %rd1989;
	shl.b64 	%rd1991, %rd1990, 3;
	add.s64 	%rd1992, %rd1986, %rd1991;
	ld.const.f64 	%fd2140, [%rd1992+45640];
	ld.global.s8 	%rs295, [%rd165+26];
	mov.b32 	%r4071, {%rs295, %rs294};
	mov.b32 	%r4072, 6405;
	dp2a.lo.s32.u32 	%r4073, %r4071, %r4072, %r4070;
	mul.wide.s32 	%rd1993, %r4073, 8;
	add.s64 	%rd1994, %rd1986, %rd1993;
	ld.const.f64 	%fd2141, [%rd1994+21000];
	add.f64 	%fd2142, %fd2140, %fd2141;
	ld.global.s8 	%rd1995, [%rd164+-1];
	cvt.s32.s16 	%r4074, %rs294;
	mul.wide.s32 	%rd1996, %r4074, 24;
	add.s64 	%rd1997, %rd1990, %rd1996;
	add.s64 	%rd1998, %rd1997, %rd1995;
	shl.b64 	%rd1999, %rd1998, 3;
	add.s64 	%rd2000, %rd1986, %rd1999;
	ld.const.f64 	%fd2143, [%rd2000+23000];
	add.f64 	%fd3743, %fd2142, %fd2143;
	st.global.f64 	[%rd9+10088], %fd3743;
	abs.f64 	%fd2144, %fd3743;
	setp.leu.f64 	%p748, %fd2144, 0d41CDCD64FF800000;
	@%p748 bra 	$L__BB2_1078;
	mov.b64 	%rd2001, 9218868437227405312;
	st.global.u64 	[%rd9+10088], %rd2001;
	mov.b64 	%rd2002, -4616189618054758400;
	st.global.u64 	[%rd9+10080], %rd2002;
	mov.f64 	%fd3743, 0d7FF0000000000000;
	mov.f64 	%fd3742, 0dBFF0000000000000;
$L__BB2_1078:
	add.f64 	%fd2147, %fd3743, 0d4069000000000000;
	add.f64 	%fd2148, %fd3742, 0dC016CCCCCCCCCCCD;
	ld.global.f64 	%fd3750, [%rd9+10016];
	add.f64 	%fd2149, %fd2148, %fd3750;
	div.rn.f64 	%fd467, %fd2147, %fd2149;
	st.global.f64 	[%rd9+10096], %fd467;
	abs.f64 	%fd2150, %fd3749;
	setp.geu.f64 	%p749, %fd2150, 0d41CDCD64FF800000;
	@%p749 bra 	$L__BB2_1081;
	add.f64 	%fd2151, %fd3749, 0d4069000000000000;
	add.f64 	%fd2152, %fd3748, 0dC016CCCCCCCCCCCD;
	add.f64 	%fd2153, %fd2152, %fd3750;
	div.rn.f64 	%fd2154, %fd2151, %fd2153;
	st.global.f64 	[%rd17], %fd2154;
	setp.geu.f64 	%p750, %fd2154, %fd467;
	@%p750 bra 	$L__BB2_1096;
	st.global.f64 	[%rd14], %fd3742;
	st.global.f64 	[%rd15], %fd3743;
	st.global.f64 	[%rd17], %fd467;
	mov.f64 	%fd3748, %fd3742;
	mov.f64 	%fd3749, %fd3743;
	bra.uni 	$L__BB2_1096;
$L__BB2_1081:
	st.global.f64 	[%rd14], %fd3742;
	st.global.f64 	[%rd15], %fd3743;
	st.global.f64 	[%rd17], %fd467;
	mov.f64 	%fd3748, %fd3742;
	mov.f64 	%fd3749, %fd3743;
	bra.uni 	$L__BB2_1096;
$L__BB2_1082:
	mad.lo.s64 	%rd1971, %rd166, -24, %rd169;
	shl.b64 	%rd1972, %rd1971, 3;
	mov.u64 	%rd1973, parameter;
	add.s64 	%rd1974, %rd1973, %rd1972;
	ld.const.f64 	%fd2121, [%rd1974+45440];
	ld.const.f64 	%fd2122, [%rd168+20000];
	add.f64 	%fd3744, %fd2121, %fd2122;
	st.global.f64 	[%rd9+10080], %fd3744;
	ld.global.s8 	%r4066, [%rd164];
	mul.wide.s32 	%rd1975, %r4066, 5;
	ld.global.s8 	%rs292, [%rd165+27];
	cvt.s64.s16 	%rd1976, %rs292;
	add.s64 	%rd1977, %rd1975, %rd1976;
	shl.b64 	%rd1978, %rd1977, 3;
	add.s64 	%rd1979, %rd1973, %rd1978;
	ld.const.f64 	%fd2123, [%rd1979+45640];
	ld.global.s8 	%rs293, [%rd165+26];
	mov.b32 	%r4067, {%rs293, %rs292};
	mov.b32 	%r4068, 6405;
	dp2a.lo.s32.u32 	%r4069, %r4067, %r4068, %r4066;
	mul.wide.s32 	%rd1980, %r4069, 8;
	add.s64 	%rd1981, %rd1973, %rd1980;
	ld.const.f64 	%fd2124, [%rd1981+21000];
	add.f64 	%fd3745, %fd2123, %fd2124;
	st.global.f64 	[%rd9+10088], %fd3745;
	abs.f64 	%fd2125, %fd3745;
	setp.leu.f64 	%p745, %fd2125, 0d41CDCD64FF800000;
	@%p745 bra 	$L__BB2_1084;
	mov.b64 	%rd1982, 9218868437227405312;
	st.global.u64 	[%rd9+10088], %rd1982;
	mov.b64 	%rd1983, -4616189618054758400;
	st.global.u64 	[%rd9+10080], %rd1983;
	mov.f64 	%fd3745, 0d7FF0000000000000;
	mov.f64 	%fd3744, 0dBFF0000000000000;
$L__BB2_1084:
	add.f64 	%fd2128, %fd3745, 0d4069000000000000;
	add.f64 	%fd2129, %fd3744, 0dC016CCCCCCCCCCCD;
	ld.global.f64 	%fd3750, [%rd9+10016];
	add.f64 	%fd2130, %fd2129, %fd3750;
	div.rn.f64 	%fd473, %fd2128, %fd2130;
	st.global.f64 	[%rd9+10096], %fd473;
	abs.f64 	%fd2131, %fd3749;
	setp.geu.f64 	%p746, %fd2131, 0d41CDCD64FF800000;
	@%p746 bra 	$L__BB2_1087;
	add.f64 	%fd2132, %fd3749, 0d4069000000000000;
	add.f64 	%fd2133, %fd3748, 0dC016CCCCCCCCCCCD;
	add.f64 	%fd2134, %fd2133, %fd3750;
	div.rn.f64 	%fd2135, %fd2132, %fd2134;
	st.global.f64 	[%rd17], %fd2135;
	setp.geu.f64 	%p747, %fd2135, %fd473;
	@%p747 bra 	$L__BB2_1096;
	st.global.f64 	[%rd14], %fd3744;
	st.global.f64 	[%rd15], %fd3745;
	st.global.f64 	[%rd17], %fd473;
	mov.f64 	%fd3748, %fd3744;
	mov.f64 	%fd3749, %fd3745;
	bra.uni 	$L__BB2_1096;
$L__BB2_1087:
	st.global.f64 	[%rd14], %fd3744;
	st.global.f64 	[%rd15], %fd3745;
	st.global.f64 	[%rd17], %fd473;
	mov.f64 	%fd3748, %fd3744;
	mov.f64 	%fd3749, %fd3745;
	bra.uni 	$L__BB2_1096;
$L__BB2_1088:
	cvt.u16.u64 	%rs289, %rd167;
	mov.b32 	%r4055, {%rs39, %rs289};
	mov.b32 	%r4056, 0;
	mov.b32 	%r4057, 1305;
	dp2a.lo.s32.u32 	%r4058, %r4055, %r4057, %r4056;
	cvt.s64.s32 	%rd171, %r4058;
	ld.global.s8 	%rd1945, [%rd164+-1];
	add.s64 	%rd1946, %rd171, %rd1945;
	shl.b64 	%rd1947, %rd1946, 3;
	mov.u64 	%rd1948, parameter;
	add.s64 	%rd172, %rd1948, %rd1947;
	ld.const.f64 	%fd2102, [%rd172+23000];
	abs.f64 	%fd2103, %fd2102;
	setp.lt.f64 	%p740, %fd2103, 0d41CDCD64FF800000;
	@%p740 bra 	$L__BB2_1090;
	ld.global.f64 	%fd3750, [%rd9+10016];
	bra.uni 	$L__BB2_1096;
$L__BB2_1090:
	mad.lo.s64 	%rd1949, %rd166, -24, %rd171;
	shl.b64 	%rd1950, %rd1949, 3;
	mov.u64 	%rd1951, parameter;
	add.s64 	%rd1952, %rd1951, %rd1950;
	ld.const.f64 	%fd2104, [%rd1952+45440];
	ld.const.f64 	%fd2105, [%rd172+22000];
	add.f64 	%fd3746, %fd2104, %fd2105;
	st.global.f64 	[%rd9+10080], %fd3746;
	ld.global.s8 	%r4059, [%rd164];
	mul.wide.s32 	%rd1953, %r4059, 5;
	ld.global.u8 	%rs290, [%rd165+27];
	cvt.u64.u16 	%rd1954, %rs290;
	cvt.s64.s8 	%rd1955, %rd1954;
	add.s64 	%rd1956, %rd1953, %rd1955;
	shl.b64 	%rd1957, %rd1956, 3;
	add.s64 	%rd1958, %rd1951, %rd1957;
	ld.const.f64 	%fd2106, [%rd1958+45640];
	ld.global.s8 	%rd1959, [%rd164+-1];
	cvt.u32.u16 	%r4060, %rs290;
	cvt.s32.s8 	%r4061, %r4060;
	mul.wide.s32 	%rd1960, %r4061, 24;
	add.s64 	%rd1961, %rd1956, %rd1960;
	add.s64 	%rd1962, %rd1961, %rd1959;
	shl.b64 	%rd1963, %rd1962, 3;
	add.s64 	%rd1964, %rd1951, %rd1963;
	ld.const.f64 	%fd2107, [%rd1964+23000];
	add.f64 	%fd3747, %fd2106, %fd2107;
	st.global.f64 	[%rd9+10088], %fd3747;
	abs.f64 	%fd2108, %fd3747;
	setp.leu.f64 	%p741, %fd2108, 0d41CDCD64FF800000;
	@%p741 bra 	$L__BB2_1092;
	mov.b64 	%rd1965, 9218868437227405312;
	st.global.u64 	[%rd9+10088], %rd1965;
	mov.b64 	%rd1966, -4616189618054758400;
	st.global.u64 	[%rd9+10080], %rd1966;
	mov.f64 	%fd3747, 0d7FF0000000000000;
	mov.f64 	%fd3746, 0dBFF0000000000000;
$L__BB2_1092:
	add.f64 	%fd2111, %fd3747, 0d4069000000000000;
	add.f64 	%fd2112, %fd3746, 0dC016CCCCCCCCCCCD;
	ld.global.f64 	%fd3750, [%rd9+10016];
	add.f64 	%fd2113, %fd2112, %fd3750;
	div.rn.f64 	%fd480, %fd2111, %fd2113;
	st.global.f64 	[%rd9+10096], %fd480;
	abs.f64 	%fd2114, %fd3749;
	setp.geu.f64 	%p742, %fd2114, 0d41CDCD64FF800000;
	@%p742 bra 	$L__BB2_1095;
	add.f64 	%fd2115, %fd3749, 0d4069000000000000;
	add.f64 	%fd2116, %fd3748, 0dC016CCCCCCCCCCCD;
	add.f64 	%fd2117, %fd2116, %fd3750;
	div.rn.f64 	%fd2118, %fd2115, %fd2117;
	st.global.f64 	[%rd17], %fd2118;
	setp.geu.f64 	%p743, %fd2118, %fd480;
	@%p743 bra 	$L__BB2_1096;
	st.global.f64 	[%rd14], %fd3746;
	st.global.f64 	[%rd15], %fd3747;
	st.global.f64 	[%rd17], %fd480;
	mov.f64 	%fd3748, %fd3746;
	mov.f64 	%fd3749, %fd3747;
	bra.uni 	$L__BB2_1096;
$L__BB2_1095:
	st.global.f64 	[%rd14], %fd3746;
	st.global.f64 	[%rd15], %fd3747;
	st.global.f64 	[%rd17], %fd480;
	mov.f64 	%fd3748, %fd3746;
	mov.f64 	%fd3749, %fd3747;
$L__BB2_1096:
	ld.global.s8 	%r4075, [%rd164];
	mul.wide.s32 	%rd2003, %r4075, 5;
	ld.global.s8 	%rd2004, [%rd165+27];
	add.s64 	%rd2005, %rd2003, %rd2004;
	shl.b64 	%rd2006, %rd2005, 3;
	mov.u64 	%rd2007, parameter;
	add.s64 	%rd2008, %rd2007, %rd2006;
	ld.const.f64 	%fd484, [%rd2008+45440];
	st.global.f64 	[%rd9+10080], %fd484;
	ld.global.s8 	%r4076, [%rd164];
	mul.wide.s32 	%rd2009, %r4076, 5;
	ld.global.s8 	%rd2010, [%rd165+27];
	add.s64 	%rd2011, %rd2009, %rd2010;
	shl.b64 	%rd2012, %rd2011, 3;
	add.s64 	%rd2013, %rd2007, %rd2012;
	ld.const.f64 	%fd3751, [%rd2013+45640];
	st.global.f64 	[%rd9+10088], %fd3751;
	add.f64 	%fd2155, %fd3751, 0d4069000000000000;
	add.f64 	%fd2156, %fd484, 0dC016CCCCCCCCCCCD;
	add.f64 	%fd2157, %fd2156, %fd3750;
	div.rn.f64 	%fd486, %fd2155, %fd2157;
	st.global.f64 	[%rd9+10096], %fd486;
	abs.f64 	%fd2158, %fd3749;
	setp.geu.f64 	%p751, %fd2158, 0d41CDCD64FF800000;
	@%p751 bra 	$L__BB2_1100;
	ld.global.f64 	%fd2159, [%rd17];
	setp.geu.f64 	%p752, %fd2159, %fd486;
	@%p752 bra 	$L__BB2_1099;
	st.global.f64 	[%rd12], %fd484;
	st.global.f64 	[%rd13], %fd3751;
	bra.uni 	$L__BB2_1101;
$L__BB2_1099:
	st.global.f64 	[%rd12], %fd3748;
	st.global.f64 	[%rd13], %fd3749;
	mov.f64 	%fd3751, %fd3749;
	bra.uni 	$L__BB2_1101;
$L__BB2_1100:
	st.global.f64 	[%rd12], %fd484;
	st.global.f64 	[%rd13], %fd3751;
$L__BB2_1101:
	abs.f64 	%fd2160, %fd3751;
	setp.geu.f64 	%p753, %fd2160, 0d41CDCD64FF800000;
	@%p753 bra 	$L__BB2_1103;
	ld.global.f64 	%fd2161, [%rd12];
	ld.global.u32 	%r4077, [%rd8+228];
	add.s32 	%r4078, %r4077, -1;
	ld.global.u32 	%r4079, [%rd8+204];
	ld.global.u32 	%r4080, [%rd8+232];
	mad.lo.s32 	%r4081, %r4078, %r4079, %r8;
	add.s32 	%r4082, %r4081, %r4080;
	mul.wide.s32 	%rd2014, %r4082, 8;
	add.s64 	%rd2015, %rd2, %rd2014;
	st.global.f64 	[%rd2015], %fd2161;
	ld.global.f64 	%fd2162, [%rd13];
	ld.global.u32 	%r4083, [%rd8+228];
	add.s32 	%r4084, %r4083, -1;
	ld.global.u32 	%r4085, [%rd8+204];
	ld.global.u32 	%r4086, [%rd8+232];
	mad.lo.s32 	%r4087, %r4084, %r4085, %r7;
	add.s32 	%r4088, %r4087, %r4086;
	mul.wide.s32 	%rd2016, %r4088, 8;
	add.s64 	%rd2017, %rd2, %rd2016;
	st.global.f64 	[%rd2017], %fd2162;
$L__BB2_1103:
	ld.global.u32 	%r919, [%rd8+228];
	ld.global.u32 	%r7128, [%rd8+232];
	min.s32 	%r4090, %r919, %r7128;
	setp.lt.s32 	%p754, %r4090, 2;
	ld.global.u32 	%r7127, [%rd8+204];
	@%p754 bra 	$L__BB2_1158;
	add.s32 	%r922, %r919, -1;
	add.s32 	%r923, %r8, %r7128;
	mad.lo.s32 	%r4091, %r7127, %r922, %r923;
	mul.wide.s32 	%rd2018, %r4091, 8;
	add.s64 	%rd2019, %rd2, %rd2018;
	ld.global.f64 	%fd3756, [%rd2019];
	st.global.f64 	[%rd9+10072], %fd3756;
	ld.global.u32 	%r4092, [%rd10];
	add.s32 	%r924, %r923, -625;
	mad.lo.s32 	%r4093, %r4092, %r922, %r924;
	mul.wide.s32 	%rd2020, %r4093, 8;
	add.s64 	%rd2021, %rd2, %rd2020;
	ld.global.f64 	%fd3755, [%rd2021];
	st.global.f64 	[%rd9+10088], %fd3755;
	add.f64 	%fd2163, %fd3755, 0d4069000000000000;
	add.f64 	%fd2164, %fd3756, 0dC016CCCCCCCCCCCD;
	ld.global.f64 	%fd490, [%rd9+10016];
	add.f64 	%fd2165, %fd2164, %fd490;
	div.rn.f64 	%fd491, %fd2163, %fd2165;
	st.global.f64 	[%rd9+10056], %fd491;
	add.s32 	%r925, %r919, -2;
	ld.global.u32 	%r4094, [%rd10];
	add.s32 	%r926, %r923, -626;
	mad.lo.s32 	%r4095, %r4094, %r925, %r926;
	mul.wide.s32 	%rd2022, %r4095, 8;
	add.s64 	%rd2023, %rd2, %rd2022;
	ld.global.f64 	%fd2166, [%rd2023];
	abs.f64 	%fd2167, %fd2166;
	setp.geu.f64 	%p755, %fd2167, 0d41CDCD64FF800000;
	@%p755 bra 	$L__BB2_1108;
	cvt.u64.u32 	%rd2026, %r919;
	add.s64 	%rd173, %rd11, %rd2026;
	add.s32 	%r4096, %r9, %r7128;
	cvt.s64.s32 	%rd2027, %r4096;
	add.s64 	%rd174, %rd1, %rd2027;
	ld.global.s8 	%r4097, [%rd174+1];
	ld.global.u8 	%r4098, [%rd173];
	ld.global.u8 	%r4099, [%rd173+-1];
	prmt.b32 	%r4100, %r4099, %r4098, 0x3340U;
	ld.global.u8 	%r4101, [%rd174];
	prmt.b32 	%r4102, %r4101, 0, 0x3340U;
	prmt.b32 	%r4103, %r4100, %r4102, 0x5410U;
	mov.b32 	%r4104, 334205;
	dp4a.s32.u32 	%r4105, %r4103, %r4104, %r4097;
	mul.wide.s32 	%rd2028, %r4105, 8;
	mov.u64 	%rd2029, parameter;
	add.s64 	%rd2030, %rd2029, %rd2028;
	ld.const.f64 	%fd492, [%rd2030+5000];
	st.global.f64 	[%rd9+10104], %fd492;
	abs.f64 	%fd2170, %fd492;
	setp.lt.f64 	%p756, %fd2170, 0d41CDCD64FF800000;
	@%p756 bra 	$L__BB2_1107;
	ld.global.f64 	%fd3753, [%rd9+10096];
	ld.global.f64 	%fd3752, [%rd9+10080];
	bra.uni 	$L__BB2_1109;
$L__BB2_1107:
	ld.global.u32 	%r4106, [%rd10];
	mad.lo.s32 	%r4107, %r4106, %r925, %r926;
	mul.wide.s32 	%rd2031, %r4107, 8;
	add.s64 	%rd2032, %rd2, %rd2031;
	ld.global.f64 	%fd2171, [%rd2032];
	add.f64 	%fd3753, %fd2171, %fd492;
	st.global.f64 	[%rd9+10096], %fd3753;
	ld.global.s8 	%r4108, [%rd174+1];
	ld.global.u8 	%r4109, [%rd173];
	ld.global.u8 	%r4110, [%rd173+-1];
	prmt.b32 	%r4111, %r4110, %r4109, 0x3340U;
	ld.global.u8 	%r4112, [%rd174];
	prmt.b32 	%r4113, %r4112, 0, 0x3340U;
	prmt.b32 	%r4114, %r4111, %r4113, 0x5410U;
	mov.b32 	%r4115, 334205;
	dp4a.s32.u32 	%r4116, %r4114, %r4115, %r4108;
	mul.wide.s32 	%rd2033, %r4116, 8;
	mov.u64 	%rd2034, parameter;
	add.s64 	%rd2035, %rd2034, %rd2033;
	ld.const.f64 	%fd2172, [%rd2035];
	st.global.f64 	[%rd9+10104], %fd2172;
	ld.global.u32 	%r4117, [%rd10];
	mad.lo.s32 	%r4118, %r4117, %r925, %r923;
	add.s32 	%r4119, %r4118, -1;
	mul.wide.s32 	%rd2036, %r4119, 8;
	add.s64 	%rd2037, %rd2, %rd2036;
	ld.global.f64 	%fd2173, [%rd2037];
	add.f64 	%fd3752, %fd2173, %fd2172;
	st.global.f64 	[%rd9+10080], %fd3752;
	bra.uni 	$L__BB2_1109;
$L__BB2_1108:
	mov.b64 	%rd2024, -4616189618054758400;
	st.global.u64 	[%rd9+10080], %rd2024;
	mov.b64 	%rd2025, 9218868437227405312;
	st.global.u64 	[%rd9+10096], %rd2025;
	mov.f64 	%fd3753, 0d7FF0000000000000;
	mov.f64 	%fd3752, 0dBFF0000000000000;
$L__BB2_1109:
	add.f64 	%fd2174, %fd3753, 0d4069000000000000;
	add.f64 	%fd2175, %fd3752, 0dC016CCCCCCCCCCCD;
	add.f64 	%fd2176, %fd2175, %fd490;
	div.rn.f64 	%fd499, %fd2174, %fd2176;
	st.global.f64 	[%rd15], %fd499;
	setp.geu.f64 	%p757, %fd3752, 0dC0A3880000000000;
	@%p757 bra 	$L__BB2_1111;
	mov.b64 	%rd2038, -4564063970805153792;
	st.global.u64 	[%rd9+10080], %rd2038;
	mov.b64 	%rd2039, 0;
	st.global.u64 	[%rd9+10096], %rd2039;
	mov.f64 	%fd3752, 0dC0A9300000000000;
$L__BB2_1111:
	setp.geu.f64 	%p758, %fd3756, 0dC0A3880000000000;
	@%p758 bra 	$L__BB2_1113;
	mov.b64 	%rd2040, -4564063970805153792;
	st.global.u64 	[%rd9+10072], %rd2040;
	mov.b64 	%rd2041, 0;
	st.global.u64 	[%rd9+10088], %rd2041;
	mov.f64 	%fd3756, 0dC0A9300000000000;
	mov.f64 	%fd3755, 0d0000000000000000;
$L__BB2_1113:
	setp.gt.f64 	%p759, %fd499, %fd491;
	@%p759 bra 	$L__BB2_1115;
	setp.leu.f64 	%p760, %fd3756, 0d0000000000000000;
	setp.leu.f64 	%p761, %fd3755, 0d0000000000000000;
	or.pred  	%p762, %p760, %p761;
	@%p762 bra 	$L__BB2_1116;
$L__BB2_1115:
	ld.global.u32 	%r4124, [%rd10];
	mad.lo.s32 	%r4125, %r4124, %r922, %r923;
	mul.wide.s32 	%rd2046, %r4125, 8;
	add.s64 	%rd2047, %rd2, %rd2046;
	st.global.f64 	[%rd2047], %fd3752;
	ld.global.f64 	%fd2181, [%rd9+10096];
	ld.global.u32 	%r4126, [%rd10];
	mad.lo.s32 	%r4127, %r4126, %r922, %r924;
	mul.wide.s32 	%rd2048, %r4127, 8;
	add.s64 	%rd2049, %rd2, %rd2048;
	st.global.f64 	[%rd2049], %fd2181;
	bra.uni 	$L__BB2_1118;
$L__BB2_1116:
	setp.ltu.f64 	%p763, %fd491, %fd499;
	@%p763 bra 	$L__BB2_1118;
	ld.global.u32 	%r4120, [%rd10];
	mad.lo.s32 	%r4121, %r4120, %r922, %r923;
	mul.wide.s32 	%rd2042, %r4121, 8;
	add.s64 	%rd2043, %rd2, %rd2042;
	st.global.f64 	[%rd2043], %fd3756;
	ld.global.f64 	%fd2180, [%rd9+10088];
	ld.global.u32 	%r4122, [%rd10];
	mad.lo.s32 	%r4123, %r4122, %r922, %r924;
	mul.wide.s32 	%rd2044, %r4123, 8;
	add.s64 	%rd2045, %rd2, %rd2044;
	st.global.f64 	[%rd2045], %fd2180;
$L__BB2_1118:
	mov.b32 	%r7126, 3;
	st.global.u32 	[%rd8+216], %r7126;
$L__BB2_1119:
	ld.global.u32 	%r4129, [%rd8+232];
	sub.s32 	%r4130, %r4129, %r7126;
	add.s32 	%r7122, %r4130, 1;
	st.global.u32 	[%rd8+224], %r7122;
	setp.lt.u32 	%p764, %r4130, 2147483647;
	@%p764 bra 	$L__BB2_1121;
	ld.global.u32 	%r4133, [%rd8+228];
	add.s32 	%r4134, %r4133, %r7122;
	add.s32 	%r7124, %r4134, -2;
	st.global.u32 	[%rd8+220], %r7124;
	mov.b32 	%r7122, 1;
	st.global.u32 	[%rd8+224], %r7122;
	bra.uni 	$L__BB2_1122;
$L__BB2_1121:
	ld.global.u32 	%r4131, [%rd8+228];
	add.s32 	%r7124, %r4131, -1;
	st.global.u32 	[%rd8+220], %r7124;
$L__BB2_1122:
	setp.lt.s32 	%p765, %r7124, 1;
	@%p765 bra 	$L__BB2_1156;
$L__BB2_1123:
	ld.global.u32 	%r4135, [%rd8+232];
	setp.ge.s32 	%p766, %r7122, %r4135;
	@%p766 bra 	$L__BB2_1155;
	add.s32 	%r4136, %r7124, -1;
	ld.global.u32 	%r4137, [%rd10];
	mad.lo.s32 	%r4138, %r4136, %r4137, %r7;
	add.s32 	%r4139, %r4138, %r7122;
	mul.wide.s32 	%rd2050, %r4139, 8;
	add.s64 	%rd2051, %rd2, %rd2050;
	ld.global.f64 	%fd2182, [%rd2051];
	abs.f64 	%fd2183, %fd2182;
	setp.geu.f64 	%p767, %fd2183, 0d41CDCD64FF800000;
	@%p767 bra 	$L__BB2_1154;
	mov.b64 	%rd2052, -4616189618054758400;
	st.global.u64 	[%rd12], %rd2052;
	mov.b64 	%rd2053, 9218868437227405312;
	st.global.u64 	[%rd13], %rd2053;
	ld.global.u32 	%r935, [%rd8+220];
	ld.global.u32 	%r936, [%rd8+224];
	ld.global.u32 	%r937, [%rd8+228];
	ld.global.u32 	%r938, [%rd8+232];
	mov.b64 	%rd2054, -4564063970805153792;
	st.global.u64 	[%rd17], %rd2054;
	mov.b64 	%rd2055, 0;
	st.global.u64 	[%rd16], %rd2055;
	not.b32 	%r4140, %r935;
	add.s32 	%r939, %r937, %r4140;
	st.global.u32 	[%rd8+236], %r939;
	not.b32 	%r4141, %r936;
	add.s32 	%r4142, %r938, %r4141;
	st.global.u32 	[%rd8+240], %r4142;
	add.s32 	%r4143, %r4142, %r939;
	add.s32 	%r941, %r4143, -1;
	st.global.u32 	[%rd8+244], %r941;
	setp.eq.s32 	%p768, %r939, 0;
	setp.gt.s32 	%p769, %r4142, 0;
	and.pred  	%p770, %p768, %p769;
	@%p770 bra 	$L__BB2_1127;
	setp.ne.s32 	%p771, %r4142, 0;
	setp.lt.s32 	%p772, %r939, 1;
	or.pred  	%p773, %p771, %p772;
	@%p773 bra 	$L__BB2_1140;
$L__BB2_1127:
	setp.ne.s32 	%p783, %r4142, 1;
	setp.ne.s32 	%p784, %r939, 1;
	and.pred  	%p785, %p783, %p784;
	@%p785 bra 	$L__BB2_1136;
	setp.eq.s32 	%p788, %r4142, 1;
	and.pred  	%p790, %p788, %p768;
	@%p790 bra 	$L__BB2_1131;
	setp.eq.s32 	%p791, %r939, 1;
	setp.eq.s32 	%p792, %r4142, 0;
	and.pred  	%p793, %p792, %p791;
	@%p793 bra 	$L__BB2_1131;
	ld.global.f64 	%fd3758, [%rd16];
	ld.global.f64 	%fd3757, [%rd17];
	bra.uni 	$L__BB2_1132;
$L__BB2_1131:
	mul.wide.s32 	%rd2151, %r941, 8;
	mov.u64 	%rd2152, parameter;
	add.s64 	%rd2153, %rd2152, %rd2151;
	ld.const.f64 	%fd2261, [%rd2153+25200];
	cvt.s64.s32 	%rd2154, %r935;
	add.s64 	%rd2155, %rd11, %rd2154;
	cvt.s64.s32 	%rd2156, %r937;
	add.s64 	%rd2157, %rd11, %rd2156;
	cvt.s64.s32 	%rd2158, %r936;
	add.s64 	%rd2159, %rd11, %rd2158;
	cvt.s64.s32 	%rd2160, %r938;
	add.s64 	%rd2161, %rd11, %rd2160;
	ld.global.s8 	%r4255, [%rd2161+27];
	ld.global.u8 	%r4256, [%rd2157];
	ld.global.u8 	%r4257, [%rd2155];
	prmt.b32 	%r4258, %r4257, %r4256, 0x3340U;
	ld.global.u8 	%r4259, [%rd2159+27];
	prmt.b32 	%r4260, %r4259, 0, 0x3340U;
	prmt.b32 	%r4261, %r4258, %r4260, 0x5410U;
	mov.b32 	%r4262, 334205;
	dp4a.s32.u32 	%r4263, %r4261, %r4262, %r4255;
	mul.wide.s32 	%rd2162, %r4263, 8;
	add.s64 	%rd2163, %rd2152, %rd2162;
	ld.const.f64 	%fd2262, [%rd2163+5000];
	add.f64 	%fd3758, %fd2261, %fd2262;
	st.global.f64 	[%rd16], %fd3758;
	ld.global.u32 	%r4264, [%rd8+244];
	mul.wide.s32 	%rd2164, %r4264, 8;
	add.s64 	%rd2165, %rd2152, %rd2164;
	ld.const.f64 	%fd2263, [%rd2165+24480];
	ld.global.s8 	%r4265, [%rd2161+27];
	ld.global.u8 	%r4266, [%rd2155];
	ld.global.u8 	%r4267, [%rd2157];
	prmt.b32 	%r4268, %r4267, %r4266, 0x3340U;
	ld.global.u8 	%r4269, [%rd2159+27];
	prmt.b32 	%r4270, %r4269, 0, 0x3340U;
	prmt.b32 	%r4271, %r4268, %r4270, 0x5410U;
	mov.b32 	%r4272, 359705;
	dp4a.s32.u32 	%r4273, %r4271, %r4272, %r4265;
	mul.wide.s32 	%rd2166, %r4273, 8;
	add.s64 	%rd2167, %rd2152, %rd2166;
	ld.const.f64 	%fd2264, [%rd2167];
	add.f64 	%fd3757, %fd2263, %fd2264;
	st.global.f64 	[%rd17], %fd3757;
$L__BB2_1132:
	add.s32 	%r4274, %r935, -1;
	ld.global.u32 	%r4275, [%rd10];
	add.s32 	%r4276, %r7, %r936;
	mad.lo.s32 	%r4277, %r4275, %r4274, %r4276;
	mul.wide.s32 	%rd2168, %r4277, 8;
	add.s64 	%rd2169, %rd2, %rd2168;
	ld.global.f64 	%fd2265, [%rd2169];
	add.f64 	%fd3760, %fd2265, %fd3758;
	st.global.f64 	[%rd16], %fd3760;
	ld.global.u32 	%r4278, [%rd10];
	mad.lo.s32 	%r4279, %r4278, %r4274, %r4276;
	add.s32 	%r4280, %r4279, 625;
	mul.wide.s32 	%rd2170, %r4280, 8;
	add.s64 	%rd2171, %rd2, %rd2170;
	ld.global.f64 	%fd2266, [%rd2171];
	add.f64 	%fd3759, %fd2266, %fd3757;
	st.global.f64 	[%rd17], %fd3759;
	abs.f64 	%fd2267, %fd3760;
	setp.leu.f64 	%p794, %fd2267, 0d41CDCD64FF800000;
	@%p794 bra 	$L__BB2_1134;
	mov.b64 	%rd2172, 9218868437227405312;
	st.global.u64 	[%rd16], %rd2172;
	mov.b64 	%rd2173, -4616189618054758400;
	st.global.u64 	[%rd17], %rd2173;
	mov.f64 	%fd3760, 0d7FF0000000000000;
	mov.f64 	%fd3759, 0dBFF0000000000000;
$L__BB2_1134:
	add.f64 	%fd2270, %fd3760, 0d4069000000000000;
	add.f64 	%fd2271, %fd3759, 0dC016CCCCCCCCCCCD;
	ld.global.f64 	%fd2272, [%rd9+10016];
	add.f64 	%fd2273, %fd2271, %fd2272;
	div.rn.f64 	%fd2274, %fd2270, %fd2273;
	st.global.f64 	[%rd9+10056], %fd2274;
	add.s32 	%r4281, %r937, -1;
	ld.global.u32 	%r4282, [%rd10];
	add.s32 	%r4283, %r7, %r938;
	mad.lo.s32 	%r4284, %r4282, %r4281, %r4283;
	mul.wide.s32 	%rd2174, %r4284, 8;
	add.s64 	%rd2175, %rd2, %rd2174;
	ld.global.f64 	%fd2275, [%rd2175];
	add.f64 	%fd2276, %fd2275, 0d4069000000000000;
	ld.global.f64 	%fd2277, [%rd2175+5000];
	add.f64 	%fd2278, %fd2277, 0dC016CCCCCCCCCCCD;
	add.f64 	%fd2279, %fd2278, %fd2272;
	div.rn.f64 	%fd2280, %fd2276, %fd2279;
	st.global.f64 	[%rd9+10064], %fd2280;
	setp.leu.f64 	%p795, %fd2274, %fd2280;
	@%p795 bra 	$L__BB2_1149;
	st.global.f64 	[%rd12], %fd3759;
	st.global.f64 	[%rd13], %fd3760;
	bra.uni 	$L__BB2_1149;
$L__BB2_1136:
	mul.wide.s32 	%rd2110, %r941, 8;
	mov.u64 	%rd2111, parameter;
	add.s64 	%rd2112, %rd2111, %rd2110;
	ld.const.f64 	%fd2235, [%rd2112+25200];
	cvt.s64.s32 	%rd2113, %r935;
	add.s64 	%rd2114, %rd11, %rd2113;
	ld.global.s8 	%r4239, [%rd2114];
	mul.wide.s32 	%rd2115, %r4239, 5;
	cvt.s64.s32 	%rd2116, %r936;
	add.s64 	%rd2117, %rd11, %rd2116;
	ld.global.s8 	%rd2118, [%rd2117+27];
	add.s64 	%rd2119, %rd2115, %rd2118;
	shl.b64 	%rd2120, %rd2119, 3;
	add.s64 	%rd2121, %rd2111, %rd2120;
	ld.const.f64 	%fd2236, [%rd2121+45640];
	add.f64 	%fd2237, %fd2235, %fd2236;
	cvt.s64.s32 	%rd2122, %r937;
	add.s64 	%rd2123, %rd11, %rd2122;
	ld.global.s8 	%r4240, [%rd2123];
	mul.wide.s32 	%rd2124, %r4240, 5;
	cvt.s64.s32 	%rd2125, %r938;
	add.s64 	%rd2126, %rd11, %rd2125;
	ld.global.s8 	%rd2127, [%rd2126+27];
	add.s64 	%rd2128, %rd2124, %rd2127;
	shl.b64 	%rd2129, %rd2128, 3;
	add.s64 	%rd2130, %rd2111, %rd2129;
	ld.const.f64 	%fd2238, [%rd2130+45640];
	add.f64 	%fd2239, %fd2237, %fd2238;
	st.global.f64 	[%rd16], %fd2239;
	add.s32 	%r4241, %r935, -1;
	ld.global.u32 	%r4242, [%rd8+204];
	add.s32 	%r4243, %r7, %r936;
	mad.lo.s32 	%r4244, %r4242, %r4241, %r4243;
	mul.wide.s32 	%rd2131, %r4244, 8;
	add.s64 	%rd2132, %rd2, %rd2131;
	ld.global.f64 	%fd2240, [%rd2132];
	add.f64 	%fd3762, %fd2240, %fd2239;
	st.global.f64 	[%rd16], %fd3762;
	ld.global.u32 	%r4245, [%rd8+244];
	mul.wide.s32 	%rd2133, %r4245, 8;
	add.s64 	%rd2134, %rd2111, %rd2133;
	ld.const.f64 	%fd2241, [%rd2134+24480];
	ld.global.s8 	%r4246, [%rd2114];
	mul.wide.s32 	%rd2135, %r4246, 5;
	ld.global.s8 	%rd2136, [%rd2117+27];
	add.s64 	%rd2137, %rd2135, %rd2136;
	shl.b64 	%rd2138, %rd2137, 3;
	add.s64 	%rd2139, %rd2111, %rd2138;
	ld.const.f64 	%fd2242, [%rd2139+45440];
	add.f64 	%fd2243, %fd2241, %fd2242;
	ld.global.s8 	%r4247, [%rd2123];
	mul.wide.s32 	%rd2140, %r4247, 5;
	ld.global.s8 	%rd2141, [%rd2126+27];
	add.s64 	%rd2142, %rd2140, %rd2141;
	shl.b64 	%rd2143, %rd2142, 3;
	add.s64 	%rd2144, %rd2111, %rd2143;
	ld.const.f64 	%fd2244, [%rd2144+45440];
	add.f64 	%fd2245, %fd2243, %fd2244;
	st.global.f64 	[%rd17], %fd2245;
	ld.global.u32 	%r4248, [%rd8+204];
	mad.lo.s32 	%r4249, %r4248, %r4241, %r4243;
	add.s32 	%r4250, %r4249, 625;
	mul.wide.s32 	%rd2145, %r4250, 8;
	add.s64 	%rd2146, %rd2, %rd2145;
	ld.global.f64 	%fd2246, [%rd2146];
	add.f64 	%fd3761, %fd2246, %fd2245;
	st.global.f64 	[%rd17], %fd3761;
	abs.f64 	%fd2247, %fd3762;
	setp.leu.f64 	%p786, %fd2247, 0d41CDCD64FF800000;
	@%p786 bra 	$L__BB2_1138;
	mov.b64 	%rd2147, 9218868437227405312;
	st.global.u64 	[%rd16], %rd2147;
	mov.b64 	%rd2148, -4616189618054758400;
	st.global.u64 	[%rd17], %rd2148;
	mov.f64 	%fd3762, 0d7FF0000000000000;
	mov.f64 	%fd3761, 0dBFF0000000000000;
$L__BB2_1138:
	add.f64 	%fd2250, %fd3762, 0d4069000000000000;
	add.f64 	%fd2251, %fd3761, 0dC016CCCCCCCCCCCD;
	ld.global.f64 	%fd2252, [%rd9+10016];
	add.f64 	%fd2253, %fd2251, %fd2252;
	div.rn.f64 	%fd2254, %fd2250, %fd2253;
	st.global.f64 	[%rd9+10056], %fd2254;
	add.s32 	%r4251, %r937, -1;
	ld.global.u32 	%r4252, [%rd10];
	add.s32 	%r4253, %r7, %r938;
	mad.lo.s32 	%r4254, %r4252, %r4251, %r4253;
	mul.wide.s32 	%rd2149, %r4254, 8;
	add.s64 	%rd2150, %rd2, %rd2149;
	ld.global.f64 	%fd2255, [%rd2150];
	add.f64 	%fd2256, %fd2255, 0d4069000000000000;
	ld.global.f64 	%fd2257, [%rd2150+5000];
	add.f64 	%fd2258, %fd2257, 0dC016CCCCCCCCCCCD;
	add.f64 	%fd2259, %fd2258, %fd2252;
	div.rn.f64 	%fd2260, %fd2256, %fd2259;
	st.global.f64 	[%rd9+10064], %fd2260;
	setp.leu.f64 	%p787, %fd2254, %fd2260;
	@%p787 bra 	$L__BB2_1149;
	st.global.f64 	[%rd12], %fd3761;
	st.global.f64 	[%rd13], %fd3762;
	bra.uni 	$L__BB2_1149;
$L__BB2_1140:
	setp.ne.s32 	%p774, %r939, 1;
	setp.ne.s32 	%p775, %r4142, 1;
	or.pred  	%p776, %p774, %p775;
	@%p776 bra 	$L__BB2_1145;
	cvt.s64.s32 	%rd2085, %r935;
	add.s64 	%rd2086, %rd11, %rd2085;
	cvt.s64.s32 	%rd2087, %r936;
	add.s64 	%rd2088, %rd11, %rd2087;
	ld.global.s8 	%r4194, [%rd2088+28];
	ld.global.u8 	%r4195, [%rd2086+1];
	ld.global.u8 	%r4196, [%rd2086];
	prmt.b32 	%r4197, %r4196, %r4195, 0x3340U;
	ld.global.u8 	%r4198, [%rd2088+27];
	prmt.b32 	%r4199, %r4198, 0, 0x3340U;
	prmt.b32 	%r4200, %r4197, %r4199, 0x5410U;
	mov.b32 	%r4201, 334205;
	dp4a.s32.u32 	%r4202, %r4200, %r4201, %r4194;
	mul.wide.s32 	%rd2089, %r4202, 8;
	mov.u64 	%rd2090, parameter;
	add.s64 	%rd2091, %rd2090, %rd2089;
	ld.const.f64 	%fd2212, [%rd2091+10000];
	cvt.s64.s32 	%rd2092, %r938;
	add.s64 	%rd2093, %rd11, %rd2092;
	cvt.s64.s32 	%rd2094, %r937;
	add.s64 	%rd2095, %rd11, %rd2094;
	ld.global.s8 	%r4203, [%rd2095+-1];
	ld.global.u8 	%r4204, [%rd2093+27];
	ld.global.u8 	%r4205, [%rd2093+26];
	prmt.b32 	%r4206, %r4205, %r4204, 0x3340U;
	ld.global.u8 	%r4207, [%rd2095];
	prmt.b32 	%r4208, %r4207, 0, 0x3340U;
	prmt.b32 	%r4209, %r4206, %r4208, 0x5410U;
	mov.b32 	%r4210, 359705;
	dp4a.s32.u32 	%r4211, %r4209, %r4210, %r4203;
	mul.wide.s32 	%rd2096, %r4211, 8;
	add.s64 	%rd2097, %rd2090, %rd2096;
	ld.const.f64 	%fd2213, [%rd2097+10000];
	add.f64 	%fd2214, %fd2212, %fd2213;
	st.global.f64 	[%rd17], %fd2214;
	add.s32 	%r4212, %r935, -1;
	ld.global.u32 	%r4213, [%rd10];
	add.s32 	%r4214, %r8, %r936;
	mad.lo.s32 	%r4215, %r4213, %r4212, %r4214;
	mul.wide.s32 	%rd2098, %r4215, 8;
	add.s64 	%rd2099, %rd2, %rd2098;
	ld.global.f64 	%fd2215, [%rd2099];
	add.f64 	%fd3763, %fd2215, %fd2214;
	st.global.f64 	[%rd17], %fd3763;
	ld.global.s8 	%r4216, [%rd2088+28];
	ld.global.u8 	%r4217, [%rd2086+1];
	ld.global.u8 	%r4218, [%rd2086];
	prmt.b32 	%r4219, %r4218, %r4217, 0x3340U;
	ld.global.u8 	%r4220, [%rd2088+27];
	prmt.b32 	%r4221, %r4220, 0, 0x3340U;
	prmt.b32 	%r4222, %r4219, %r4221, 0x5410U;
	dp4a.s32.u32 	%r4223, %r4222, %r4201, %r4216;
	mul.wide.s32 	%rd2100, %r4223, 8;
	add.s64 	%rd2101, %rd2090, %rd2100;
	ld.const.f64 	%fd2216, [%rd2101+15000];
	ld.global.s8 	%r4224, [%rd2095+-1];
	ld.global.u8 	%r4225, [%rd2093+27];
	ld.global.u8 	%r4226, [%rd2093+26];
	prmt.b32 	%r4227, %r4226, %r4225, 0x3340U;
	ld.global.u8 	%r4228, [%rd2095];
	prmt.b32 	%r4229, %r4228, 0, 0x3340U;
	prmt.b32 	%r4230, %r4227, %r4229, 0x5410U;
	dp4a.s32.u32 	%r4231, %r4230, %r4210, %r4224;
	mul.wide.s32 	%rd2102, %r4231, 8;
	add.s64 	%rd2103, %rd2090, %rd2102;
	ld.const.f64 	%fd2217, [%rd2103+15000];
	add.f64 	%fd2218, %fd2216, %fd2217;
	st.global.f64 	[%rd16], %fd2218;
	ld.global.u32 	%r4232, [%rd10];
	mad.lo.s32 	%r4233, %r4232, %r4212, %r4214;
	add.s32 	%r4234, %r4233, -625;
	mul.wide.s32 	%rd2104, %r4234, 8;
	add.s64 	%rd2105, %rd2, %rd2104;
	ld.global.f64 	%fd2219, [%rd2105];
	add.f64 	%fd3764, %fd2219, %fd2218;
	st.global.f64 	[%rd16], %fd3764;
	abs.f64 	%fd2220, %fd3764;
	setp.leu.f64 	%p779, %fd2220, 0d41CDCD64FF800000;
	@%p779 bra 	$L__BB2_1143;
	mov.b64 	%rd2106, 9218868437227405312;
	st.global.u64 	[%rd16], %rd2106;
	mov.b64 	%rd2107, -4616189618054758400;
	st.global.u64 	[%rd17], %rd2107;
	mov.f64 	%fd3764, 0d7FF0000000000000;
	mov.f64 	%fd3763, 0dBFF0000000000000;
$L__BB2_1143:
	add.f64 	%fd2223, %fd3764, 0d4069000000000000;
	add.f64 	%fd2224, %fd3763, 0dC016CCCCCCCCCCCD;
	ld.global.f64 	%fd2225, [%rd9+10016];
	add.f64 	%fd2226, %fd2224, %fd2225;
	div.rn.f64 	%fd2227, %fd2223, %fd2226;
	st.global.f64 	[%rd9+10056], %fd2227;
	add.s32 	%r4235, %r937, -1;
	ld.global.u32 	%r4236, [%rd10];
	add.s32 	%r4237, %r7, %r938;
	mad.lo.s32 	%r4238, %r4236, %r4235, %r4237;
	mul.wide.s32 	%rd2108, %r4238, 8;
	add.s64 	%rd2109, %rd2, %rd2108;
	ld.global.f64 	%fd2228, [%rd2109];
	add.f64 	%fd2229, %fd2228, 0d4069000000000000;
	ld.global.f64 	%fd2230, [%rd2109+5000];
	add.f64 	%fd2231, %fd2230, 0dC016CCCCCCCCCCCD;
	add.f64 	%fd2232, %fd2231, %fd2225;
	div.rn.f64 	%fd2233, %fd2229, %fd2232;
	st.global.f64 	[%rd9+10064], %fd2233;
	sub.f64 	%fd2234, %fd2227, %fd2233;
	setp.ltu.f64 	%p780, %fd2234, 0d3EB0C6F7A0B5ED8D;
	setp.leu.f64 	%p781, %fd2227, %fd2233;
	or.pred  	%p782, %p780, %p781;
	@%p782 bra 	$L__BB2_1149;
	st.global.f64 	[%rd12], %fd3763;
	st.global.f64 	[%rd13], %fd3764;
	bra.uni 	$L__BB2_1149;
$L__BB2_1145:
	mul.wide.s32 	%rd2056, %r941, 8;
	mov.u64 	%rd2057, parameter;
	add.s64 	%rd2058, %rd2057, %rd2056;
	ld.const.f64 	%fd2184, [%rd2058+24960];
	cvt.s64.s32 	%rd2059, %r935;
	add.s64 	%rd2060, %rd11, %rd2059;
	cvt.s64.s32 	%rd2061, %r936;
	add.s64 	%rd2062, %rd11, %rd2061;
	ld.global.s8 	%r4144, [%rd2062+28];
	ld.global.u8 	%r4145, [%rd2060+1];
	ld.global.u8 	%r4146, [%rd2060];
	prmt.b32 	%r4147, %r4146, %r4145, 0x3340U;
	ld.global.u8 	%r4148, [%rd2062+27];
	prmt.b32 	%r4149, %r4148, 0, 0x3340U;
	prmt.b32 	%r4150, %r4147, %r4149, 0x5410U;
	mov.b32 	%r4151, 334205;
	dp4a.s32.u32 	%r4152, %r4150, %r4151, %r4144;
	mul.wide.s32 	%rd2063, %r4152, 8;
	add.s64 	%rd2064, %rd2057, %rd2063;
	ld.const.f64 	%fd2185, [%rd2064+30440];
	add.f64 	%fd2186, %fd2184, %fd2185;
	cvt.s64.s32 	%rd2065, %r938;
	add.s64 	%rd2066, %rd11, %rd2065;
	cvt.s64.s32 	%rd2067, %r937;
	add.s64 	%rd2068, %rd11, %rd2067;
	ld.global.s8 	%r4153, [%rd2068+-1];
	ld.global.u8 	%r4154, [%rd2066+27];
	ld.global.u8 	%r4155, [%rd2066+26];
	prmt.b32 	%r4156, %r4155, %r4154, 0x3340U;
	ld.global.u8 	%r4157, [%rd2068];
	prmt.b32 	%r4158, %r4157, 0, 0x3340U;
	prmt.b32 	%r4159, %r4156, %r4158, 0x5410U;
	mov.b32 	%r4160, 359705;
	dp4a.s32.u32 	%r4161, %r4159, %r4160, %r4153;
	mul.wide.s32 	%rd2069, %r4161, 8;
	add.s64 	%rd2070, %rd2057, %rd2069;
	ld.const.f64 	%fd2187, [%rd2070+30440];
	add.f64 	%fd2188, %fd2186, %fd2187;
	st.global.f64 	[%rd16], %fd2188;
	add.s32 	%r4162, %r935, -1;
	ld.global.u32 	%r4163, [%rd8+204];
	add.s32 	%r4164, %r7, %r936;
	mad.lo.s32 	%r4165, %r4163, %r4162, %r4164;
	mul.wide.s32 	%rd2071, %r4165, 8;
	add.s64 	%rd2072, %rd2, %rd2071;
	ld.global.f64 	%fd2189, [%rd2072];
	add.f64 	%fd3766, %fd2189, %fd2188;
	st.global.f64 	[%rd16], %fd3766;
	ld.global.u32 	%r4166, [%rd8+244];
	mul.wide.s32 	%rd2073, %r4166, 8;
	add.s64 	%rd2074, %rd2057, %rd2073;
	ld.const.f64 	%fd2190, [%rd2074+24240];
	ld.global.s8 	%r4167, [%rd2062+28];
	ld.global.u8 	%r4168, [%rd2060+1];
	ld.global.u8 	%r4169, [%rd2060];
	prmt.b32 	%r4170, %r4169, %r4168, 0x3340U;
	ld.global.u8 	%r4171, [%rd2062+27];
	prmt.b32 	%r4172, %r4171, 0, 0x3340U;
	prmt.b32 	%r4173, %r4170, %r4172, 0x5410U;
	dp4a.s32.u32 	%r4174, %r4173, %r4151, %r4167;
	mul.wide.s32 	%rd2075, %r4174, 8;
	add.s64 	%rd2076, %rd2057, %rd2075;
	ld.const.f64 	%fd2191, [%rd2076+25440];
	add.f64 	%fd2192, %fd2190, %fd2191;
	ld.global.s8 	%r4175, [%rd2068+-1];
	ld.global.u8 	%r4176, [%rd2066+27];
	ld.global.u8 	%r4177, [%rd2066+26];
	prmt.b32 	%r4178, %r4177, %r4176, 0x3340U;
	ld.global.u8 	%r4179, [%rd2068];
	prmt.b32 	%r4180, %r4179, 0, 0x3340U;
	prmt.b32 	%r4181, %r4178, %r4180, 0x5410U;
	dp4a.s32.u32 	%r4182, %r4181, %r4160, %r4175;
	mul.wide.s32 	%rd2077, %r4182, 8;
	add.s64 	%rd2078, %rd2057, %rd2077;
	ld.const.f64 	%fd2193, [%rd2078+25440];
	add.f64 	%fd2194, %fd2192, %fd2193;
	ld.global.u32 	%r4183, [%rd8+236];
	ld.global.u32 	%r4184, [%rd8+240];
	sub.s32 	%r4185, %r4183, %r4184;
	abs.s32 	%r4186, %r4185;
	cvt.rn.f64.s32 	%fd2195, %r4186;
	fma.rn.f64 	%fd2196, %fd2195, 0dBFEEF3E864B31D04, %fd2194;
	st.global.f64 	[%rd17], %fd2196;
	ld.global.u32 	%r4187, [%rd8+204];
	mad.lo.s32 	%r4188, %r4187, %r4162, %r4164;
	add.s32 	%r4189, %r4188, 625;
	mul.wide.s32 	%rd2079, %r4189, 8;
	add.s64 	%rd2080, %rd2, %rd2079;
	ld.global.f64 	%fd2197, [%rd2080];
	add.f64 	%fd3765, %fd2197, %fd2196;
	st.global.f64 	[%rd17], %fd3765;
	abs.f64 	%fd2198, %fd3766;
	setp.leu.f64 	%p777, %fd2198, 0d41CDCD64FF800000;
	@%p777 bra 	$L__BB2_1147;
	mov.b64 	%rd2081, 9218868437227405312;
	st.global.u64 	[%rd16], %rd2081;
	mov.b64 	%rd2082, -4616189618054758400;
	st.global.u64 	[%rd17], %rd2082;
	mov.f64 	%fd3766, 0d7FF0000000000000;
	mov.f64 	%fd3765, 0dBFF0000000000000;
$L__BB2_1147:
	add.f64 	%fd2201, %fd3766, 0d4069000000000000;
	add.f64 	%fd2202, %fd3765, 0dC016CCCCCCCCCCCD;
	ld.global.f64 	%fd2203, [%rd9+10016];
	add.f64 	%fd2204, %fd2202, %fd2203;
	div.rn.f64 	%fd2205, %fd2201, %fd2204;
	st.global.f64 	[%rd9+10056], %fd2205;
	add.s32 	%r4190, %r937, -1;
	ld.global.u32 	%r4191, [%rd10];
	add.s32 	%r4192, %r7, %r938;
	mad.lo.s32 	%r4193, %r4191, %r4190, %r4192;
	mul.wide.s32 	%rd2083, %r4193, 8;
	add.s64 	%rd2084, %rd2, %rd2083;
	ld.global.f64 	%fd2206, [%rd2084];
	add.f64 	%fd2207, %fd2206, 0d4069000000000000;
	ld.global.f64 	%fd2208, [%rd2084+5000];
	add.f64 	%fd2209, %fd2208, 0dC016CCCCCCCCCCCD;
	add.f64 	%fd2210, %fd2209, %fd2203;
	div.rn.f64 	%fd2211, %fd2207, %fd2210;
	st.global.f64 	[%rd9+10064], %fd2211;
	setp.leu.f64 	%p778, %fd2205, %fd2211;
	@%p778 bra 	$L__BB2_1149;
	st.global.f64 	[%rd12], %fd3765;
	st.global.f64 	[%rd13], %fd3766;
$L__BB2_1149:
	ld.global.f64 	%fd2281, [%rd12];
	setp.lt.f64 	%p796, %fd2281, 0dC0A3880000000000;
	@%p796 bra 	$L__BB2_1151;
	ld.global.f64 	%fd3767, [%rd13];
	bra.uni 	$L__BB2_1152;
$L__BB2_1151:
	mov.b64 	%rd2176, -4564063970805153792;
	st.global.u64 	[%rd12], %rd2176;
	mov.b64 	%rd2177, 0;
	st.global.u64 	[%rd13], %rd2177;
	mov.f64 	%fd3767, 0d0000000000000000;
$L__BB2_1152:
	abs.f64 	%fd2283, %fd3767;
	setp.geu.f64 	%p797, %fd2283, 0d41CDCD64FF800000;
	@%p797 bra 	$L__BB2_1154;
	ld.global.u32 	%r4285, [%rd8+228];
	add.s32 	%r4286, %r4285, -1;
	ld.global.u32 	%r4287, [%rd8+204];
	ld.global.u32 	%r4288, [%rd8+232];
	mad.lo.s32 	%r4289, %r4286, %r4287, %r7;
	add.s32 	%r4290, %r4289, %r4288;
	mul.wide.s32 	%rd2178, %r4290, 8;
	add.s64 	%rd2179, %rd2, %rd2178;
	st.global.f64 	[%rd2179], %fd3767;
	ld.global.f64 	%fd2284, [%rd12];
	ld.global.u32 	%r4291, [%rd8+228];
	add.s32 	%r4292, %r4291, -1;
	ld.global.u32 	%r4293, [%rd8+204];
	ld.global.u32 	%r4294, [%rd8+232];
	mad.lo.s32 	%r4295, %r4292, %r4293, %r8;
	add.s32 	%r4296, %r4295, %r4294;
	mul.wide.s32 	%rd2180, %r4296, 8;
	add.s64 	%rd2181, %rd2, %rd2180;
	st.global.f64 	[%rd2181], %fd2284;
$L__BB2_1154:
	ld.global.u32 	%r4297, [%rd8+220];
	add.s32 	%r7124, %r4297, -1;
	st.global.u32 	[%rd8+220], %r7124;
	ld.global.u32 	%r4298, [%rd8+224];
	add.s32 	%r7122, %r4298, 1;
	st.global.u32 	[%rd8+224], %r7122;
	setp.gt.s32 	%p798, %r4297, 1;
	@%p798 bra 	$L__BB2_1123;
$L__BB2_1155:
	ld.global.u32 	%r7126, [%rd8+216];
$L__BB2_1156:
	add.s32 	%r946, %r7126, 1;
	st.global.u32 	[%rd8+216], %r946;
	setp.lt.s32 	%p799, %r7126, 32;
	mov.u32 	%r7126, %r946;
	@%p799 bra 	$L__BB2_1119;
	ld.global.u32 	%r7128, [%rd8+232];
	ld.global.u32 	%r7127, [%rd8+204];
$L__BB2_1158:
	add.s32 	%r7119, %r7128, 1;
	st.global.u32 	[%rd8+232], %r7119;
	setp.lt.s32 	%p800, %r7128, %r7127;
	@%p800 bra 	$L__BB2_1069;
	ld.global.u32 	%r7131, [%rd8+228];
	ld.global.u32 	%r7110, [%rd8+200];
$L__BB2_1160:
	add.s32 	%r958, %r7131, 1;
	st.global.u32 	[%rd8+228], %r958;
	setp.lt.s32 	%p801, %r7131, %r7110;
	mov.u32 	%r7131, %r958;
	@%p801 bra 	$L__BB2_1067;
$L__BB2_1161:
	mov.b64 	%rd2182, -4503599627370496;
	st.global.u64 	[%rd9+10024], %rd2182;
	mov.b32 	%r4299, 0;
	st.global.u32 	[%rd8+212], %r4299;
	ld.global.u32 	%r959, [%rd8+200];
	st.global.u32 	[%rd8+208], %r959;
	st.global.u64 	[%rd9+10024], %rd2182;
	ld.global.u32 	%r4300, [%rd8+204];
	setp.lt.s32 	%p802, %r4300, 1;
	mov.f64 	%fd3786, 0dFFF0000000000000;
	@%p802 bra 	$L__BB2_1198;
	cvt.s64.s32 	%rd2183, %r959;
	add.s64 	%rd175, %rd11, %rd2183;
	add.s32 	%r960, %r959, -1;
	mov.b32 	%r7133, 1;
$L__BB2_1163:
	mov.u32 	%r961, %r7133;
	ld.global.u8 	%rs40, [%rd175];
	cvt.u32.u16 	%r4302, %rs40;
	cvt.s32.s8 	%r4303, %r4302;
	cvt.u64.u32 	%rd2184, %r961;
	add.s64 	%rd176, %rd11, %rd2184;
	ld.global.u8 	%rs41, [%rd176+27];
	cvt.u32.u16 	%r4304, %rs41;
	cvt.s32.s8 	%r4305, %r4304;
	add.s32 	%r4306, %r4305, %r4303;
	setp.eq.s32 	%p803, %r4306, 3;
	@%p803 bra 	$L__BB2_1165;
	ld.global.f64 	%fd3782, [%rd9+10016];
	mov.f64 	%fd3785, 0dBFF0000000000000;
	mov.f64 	%fd3784, 0d7FF0000000000000;
	bra.uni 	$L__BB2_1192;
$L__BB2_1165:
	cvt.s32.s8 	%r4308, %r4302;
	mul.wide.s32 	%rd2185, %r4308, 5;
	cvt.u64.u16 	%rd2186, %rs41;
	cvt.s64.s8 	%rd2187, %rd2186;
	add.s64 	%rd2188, %rd2185, %rd2187;
	shl.b64 	%rd2189, %rd2188, 3;
	mov.u64 	%rd2190, parameter;
	add.s64 	%rd2191, %rd2190, %rd2189;
	ld.const.f64 	%fd2288, [%rd2191+45440];
	ld.global.s8 	%r4309, [%rd176+28];
	ld.global.u8 	%r4310, [%rd175+1];
	prmt.b32 	%r4311, %r4302, %r4310, 0x3340U;
	cvt.u32.u16 	%r4312, %rs41;
	prmt.b32 	%r4313, %r4312, 0, 0x3340U;
	prmt.b32 	%r4314, %r4311, %r4313, 0x5410U;
	mov.b32 	%r4315, 334205;
	dp4a.s32.u32 	%r4316, %r4314, %r4315, %r4309;
	mul.wide.s32 	%rd2192, %r4316, 8;
	add.s64 	%rd2193, %rd2190, %rd2192;
	ld.const.f64 	%fd2289, [%rd2193+35440];
	add.f64 	%fd3772, %fd2288, %fd2289;
	st.global.f64 	[%rd12], %fd3772;
	ld.global.s8 	%r4317, [%rd175];
	mul.wide.s32 	%rd2194, %r4317, 5;
	ld.global.u8 	%rs296, [%rd176+27];
	cvt.u64.u16 	%rd2195, %rs296;
	cvt.s64.s8 	%rd2196, %rd2195;
	add.s64 	%rd2197, %rd2194, %rd2196;
	shl.b64 	%rd2198, %rd2197, 3;
	add.s64 	%rd2199, %rd2190, %rd2198;
	ld.const.f64 	%fd2290, [%rd2199+45640];
	ld.global.s8 	%r4318, [%rd176+28];
	ld.global.u8 	%r4319, [%rd175+1];
	prmt.b32 	%r4320, %r4317, %r4319, 0x3340U;
	cvt.u32.u16 	%r4321, %rs296;
	prmt.b32 	%r4322, %r4321, 0, 0x3340U;
	prmt.b32 	%r4323, %r4320, %r4322, 0x5410U;
	dp4a.s32.u32 	%r4324, %r4323, %r4315, %r4318;
	mul.wide.s32 	%rd2200, %r4324, 8;
	add.s64 	%rd2201, %rd2190, %rd2200;
	ld.const.f64 	%fd2291, [%rd2201+40440];
	add.f64 	%fd3773, %fd2290, %fd2291;
	st.global.f64 	[%rd14], %fd3773;
	abs.f64 	%fd2292, %fd3773;
	setp.leu.f64 	%p804, %fd2292, 0d41CDCD64FF800000;
	@%p804 bra 	$L__BB2_1167;
	mov.b64 	%rd2202, 9218868437227405312;
	st.global.u64 	[%rd14], %rd2202;
	mov.b64 	%rd2203, -4616189618054758400;
	st.global.u64 	[%rd12], %rd2203;
	mov.f64 	%fd3773, 0d7FF0000000000000;
	mov.f64 	%fd3772, 0dBFF0000000000000;
$L__BB2_1167:
	ld.global.s8 	%rs42, [%rd175];
	cvt.s64.s16 	%rd177, %rs42;
	ld.global.s8 	%rs297, [%rd175+1];
	ld.global.u8 	%rs298, [%rd176+27];
	cvt.u64.u16 	%rd2204, %rs298;
	cvt.s64.s8 	%rd178, %rd2204;
	mov.b32 	%r962, {%rs42, %rs299};
	mov.b32 	%r4325, {%rs42, %rs297};
	cvt.u32.u16 	%r4326, %rs298;
	cvt.s32.s8 	%r4327, %r4326;
	mov.b32 	%r4328, 1305;
	dp2a.lo.s32.u32 	%r4329, %r4325, %r4328, %r4327;
	mul.wide.s32 	%rd2205, %r4329, 8;
	mov.u64 	%rd2206, parameter;
	add.s64 	%rd179, %rd2206, %rd2205;
	ld.const.f64 	%fd2295, [%rd179+21000];
	abs.f64 	%fd2296, %fd2295;
	setp.geu.f64 	%p805, %fd2296, 0d41CDCD64FF800000;
	@%p805 bra 	$L__BB2_1175;
	ld.global.s8 	%r4330, [%rd176+28];
	cvt.u16.u64 	%rs300, %rd178;
	{ .reg .b16 tmp; mov.b32 {%rs301, tmp}, %r962; }
	mov.b32 	%r4331, {%rs301, %rs300};
	mov.b32 	%r4332, 1305;
	dp2a.lo.s32.u32 	%r4333, %r4331, %r4332, %r4330;
	mul.wide.s32 	%rd2207, %r4333, 8;
	mov.u64 	%rd2208, parameter;
	add.s64 	%rd180, %rd2208, %rd2207;
	ld.const.f64 	%fd2297, [%rd180+23000];
	abs.f64 	%fd2298, %fd2297;
	setp.geu.f64 	%p806, %fd2298, 0d41CDCD64FF800000;
	@%p806 bra 	$L__BB2_1175;
	mad.lo.s64 	%rd2209, %rd177, 5, %rd178;
	shl.b64 	%rd2210, %rd2209, 3;
	mov.u64 	%rd2211, parameter;
	add.s64 	%rd2212, %rd2211, %rd2210;
	ld.const.f64 	%fd2299, [%rd2212+45440];
	ld.const.f64 	%fd2300, [%rd179+20000];
	add.f64 	%fd2301, %fd2299, %fd2300;
	ld.const.f64 	%fd2302, [%rd180+22000];
	add.f64 	%fd3770, %fd2301, %fd2302;
	st.global.f64 	[%rd13], %fd3770;
	ld.global.s8 	%rs302, [%rd175];
	cvt.s32.s16 	%r4334, %rs302;
	mul.wide.s32 	%rd2213, %r4334, 5;
	ld.global.s8 	%rs303, [%rd176+27];
	cvt.s64.s16 	%rd2214, %rs303;
	add.s64 	%rd2215, %rd2213, %rd2214;
	shl.b64 	%rd2216, %rd2215, 3;
	add.s64 	%rd2217, %rd2211, %rd2216;
	ld.const.f64 	%fd2303, [%rd2217+45640];
	ld.global.s8 	%rs304, [%rd175+1];
	mov.b32 	%r4335, {%rs302, %rs304};
	cvt.s32.s16 	%r4336, %rs303;
	mov.b32 	%r4337, 1305;
	dp2a.lo.s32.u32 	%r4338, %r4335, %r4337, %r4336;
	mul.wide.s32 	%rd2218, %r4338, 8;
	add.s64 	%rd2219, %rd2211, %rd2218;
	ld.const.f64 	%fd2304, [%rd2219+21000];
	add.f64 	%fd2305, %fd2303, %fd2304;
	ld.global.s8 	%r4339, [%rd176+28];
	mov.b32 	%r4340, {%rs302, %rs303};
	dp2a.lo.s32.u32 	%r4341, %r4340, %r4337, %r4339;
	mul.wide.s32 	%rd2220, %r4341, 8;
	add.s64 	%rd2221, %rd2211, %rd2220;
	ld.const.f64 	%fd2306, [%rd2221+23000];
	add.f64 	%fd3771, %fd2305, %fd2306;
	st.global.f64 	[%rd15], %fd3771;
	abs.f64 	%fd2307, %fd3771;
	setp.leu.f64 	%p807, %fd2307, 0d41CDCD64FF800000;
	@%p807 bra 	$L__BB2_1171;
	mov.b64 	%rd2222, 9218868437227405312;
	st.global.u64 	[%rd15], %rd2222;
	mov.b64 	%rd2223, -4616189618054758400;
	st.global.u64 	[%rd13], %rd2223;
	mov.f64 	%fd3771, 0d7FF0000000000000;
	mov.f64 	%fd3770, 0dBFF0000000000000;
$L__BB2_1171:
	add.f64 	%fd2310, %fd3771, 0d4069000000000000;
	add.f64 	%fd2311, %fd3770, 0dC016CCCCCCCCCCCD;
	ld.global.f64 	%fd536, [%rd9+10016];
	add.f64 	%fd2312, %fd2311, %fd536;
	div.rn.f64 	%fd537, %fd2310, %fd2312;
	st.global.f64 	[%rd9+10080], %fd537;
	abs.f64 	%fd2313, %fd3773;
	setp.geu.f64 	%p808, %fd2313, 0d41CDCD64FF800000;
	@%p808 bra 	$L__BB2_1174;
	add.f64 	%fd2314, %fd3773, 0d4069000000000000;
	add.f64 	%fd2315, %fd3772, 0dC016CCCCCCCCCCCD;
	add.f64 	%fd2316, %fd2315, %fd536;
	div.rn.f64 	%fd2317, %fd2314, %fd2316;
	st.global.f64 	[%rd17], %fd2317;
	setp.geu.f64 	%p809, %fd2317, %fd537;
	@%p809 bra 	$L__BB2_1175;
	st.global.f64 	[%rd12], %fd3770;
	st.global.f64 	[%rd14], %fd3771;
	st.global.f64 	[%rd17], %fd537;
	mov.f64 	%fd3772, %fd3770;
	mov.f64 	%fd3773, %fd3771;
	bra.uni 	$L__BB2_1175;
$L__BB2_1174:
	st.global.f64 	[%rd12], %fd3770;
	st.global.f64 	[%rd14], %fd3771;
	st.global.f64 	[%rd17], %fd537;
	mov.f64 	%fd3772, %fd3770;
	mov.f64 	%fd3773, %fd3771;
$L__BB2_1175:
	ld.global.s8 	%rs305, [%rd175];
	cvt.s64.s16 	%rd181, %rs305;
	ld.global.s8 	%rs306, [%rd175+1];
	ld.global.u8 	%rs307, [%rd176+27];
	cvt.u64.u16 	%rd2224, %rs307;
	cvt.s64.s8 	%rd182, %rd2224;
	mov.b32 	%r4342, {%rs305, %rs306};
	cvt.u32.u16 	%r4343, %rs307;
	cvt.s32.s8 	%r4344, %r4343;
	mov.b32 	%r4345, 1305;
	dp2a.lo.s32.u32 	%r4346, %r4342, %r4345, %r4344;
	mul.wide.s32 	%rd2225, %r4346, 8;
	mov.u64 	%rd2226, parameter;
	add.s64 	%rd183, %rd2226, %rd2225;
	ld.const.f64 	%fd2318, [%rd183+21000];
	abs.f64 	%fd2319, %fd2318;
	setp.geu.f64 	%p810, %fd2319, 0d41CDCD64FF800000;
	@%p810 bra 	$L__BB2_1182;
	mad.lo.s64 	%rd2227, %rd181, 5, %rd182;
	shl.b64 	%rd2228, %rd2227, 3;
	mov.u64 	%rd2229, parameter;
	add.s64 	%rd2230, %rd2229, %rd2228;
	ld.const.f64 	%fd2320, [%rd2230+45440];
	ld.const.f64 	%fd2321, [%rd183+20000];
	add.f64 	%fd3774, %fd2320, %fd2321;
	st.global.f64 	[%rd13], %fd3774;
	ld.global.s8 	%rs308, [%rd175];
	cvt.s32.s16 	%r4347, %rs308;
	mul.wide.s32 	%rd2231, %r4347, 5;
	ld.global.u8 	%rs309, [%rd176+27];
	cvt.u64.u16 	%rd2232, %rs309;
	cvt.s64.s8 	%rd2233, %rd2232;
	add.s64 	%rd2234, %rd2231, %rd2233;
	shl.b64 	%rd2235, %rd2234, 3;
	add.s64 	%rd2236, %rd2229, %rd2235;
	ld.const.f64 	%fd2322, [%rd2236+45640];
	ld.global.s8 	%rs310, [%rd175+1];
	mov.b32 	%r4348, {%rs308, %rs310};
	cvt.u32.u16 	%r4349, %rs309;
	cvt.s32.s8 	%r4350, %r4349;
	mov.b32 	%r4351, 1305;
	dp2a.lo.s32.u32 	%r4352, %r4348, %r4351, %r4350;
	mul.wide.s32 	%rd2237, %r4352, 8;
	add.s64 	%rd2238, %rd2229, %rd2237;
	ld.const.f64 	%fd2323, [%rd2238+21000];
	add.f64 	%fd3775, %fd2322, %fd2323;
	st.global.f64 	[%rd15], %fd3775;
	abs.f64 	%fd2324, %fd3775;
	setp.leu.f64 	%p811, %fd2324, 0d41CDCD64FF800000;
	@%p811 bra 	$L__BB2_1178;
	mov.b64 	%rd2239, 9218868437227405312;
	st.global.u64 	[%rd15], %rd2239;
	mov.b64 	%rd2240, -4616189618054758400;
	st.global.u64 	[%rd13], %rd2240;
	mov.f64 	%fd3775, 0d7FF0000000000000;
	mov.f64 	%fd3774, 0dBFF0000000000000;
$L__BB2_1178:
	add.f64 	%fd2327, %fd3775, 0d4069000000000000;
	add.f64 	%fd2328, %fd3774, 0dC016CCCCCCCCCCCD;
	ld.global.f64 	%fd544, [%rd9+10016];
	add.f64 	%fd2329, %fd2328, %fd544;
	div.rn.f64 	%fd545, %fd2327, %fd2329;
	st.global.f64 	[%rd9+10080], %fd545;
	abs.f64 	%fd2330, %fd3773;
	setp.geu.f64 	%p812, %fd2330, 0d41CDCD64FF800000;
	@%p812 bra 	$L__BB2_1181;
	add.f64 	%fd2331, %fd3773, 0d4069000000000000;
	add.f64 	%fd2332, %fd3772, 0dC016CCCCCCCCCCCD;
	add.f64 	%fd2333, %fd2332, %fd544;
	div.rn.f64 	%fd2334, %fd2331, %fd2333;
	st.global.f64 	[%rd17], %fd2334;
	setp.geu.f64 	%p813, %fd2334, %fd545;
	@%p813 bra 	$L__BB2_1182;
	st.global.f64 	[%rd12], %fd3774;
	st.global.f64 	[%rd14], %fd3775;
	st.global.f64 	[%rd17], %fd545;
	mov.f64 	%fd3772, %fd3774;
	mov.f64 	%fd3773, %fd3775;
	bra.uni 	$L__BB2_1182;
$L__BB2_1181:
	st.global.f64 	[%rd12], %fd3774;
	st.global.f64 	[%rd14], %fd3775;
	st.global.f64 	[%rd17], %fd545;
	mov.f64 	%fd3772, %fd3774;
	mov.f64 	%fd3773, %fd3775;
$L__BB2_1182:
	ld.global.s8 	%rs311, [%rd175];
	cvt.s64.s16 	%rd184, %rs311;
	ld.global.s8 	%rs312, [%rd176+27];
	cvt.s64.s16 	%rd185, %rs312;
	ld.global.s8 	%r4353, [%rd176+28];
	mov.b32 	%r4354, {%rs311, %rs312};
	mov.b32 	%r4355, 1305;
	dp2a.lo.s32.u32 	%r4356, %r4354, %r4355, %r4353;
	mul.wide.s32 	%rd2241, %r4356, 8;
	mov.u64 	%rd2242, parameter;
	add.s64 	%rd186, %rd2242, %rd2241;
	ld.const.f64 	%fd2335, [%rd186+23000];
	abs.f64 	%fd2336, %fd2335;
	setp.lt.f64 	%p814, %fd2336, 0d41CDCD64FF800000;
	@%p814 bra 	$L__BB2_1184;
	ld.global.f64 	%fd3782, [%rd9+10016];
	bra.uni 	$L__BB2_1190;
$L__BB2_1184:
	mad.lo.s64 	%rd2243, %rd184, 5, %rd185;
	shl.b64 	%rd2244, %rd2243, 3;
	mov.u64 	%rd2245, parameter;
	add.s64 	%rd2246, %rd2245, %rd2244;
	ld.const.f64 	%fd2337, [%rd2246+45440];
	ld.const.f64 	%fd2338, [%rd186+22000];
	add.f64 	%fd3778, %fd2337, %fd2338;
	st.global.f64 	[%rd13], %fd3778;
	ld.global.s8 	%rs313, [%rd175];
	cvt.s32.s16 	%r4357, %rs313;
	mul.wide.s32 	%rd2247, %r4357, 5;
	ld.global.s8 	%rs314, [%rd176+27];
	cvt.s64.s16 	%rd2248, %rs314;
	add.s64 	%rd2249, %rd2247, %rd2248;
	shl.b64 	%rd2250, %rd2249, 3;
	add.s64 	%rd2251, %rd2245, %rd2250;
	ld.const.f64 	%fd2339, [%rd2251+45640];
	ld.global.s8 	%r4358, [%rd176+28];
	mov.b32 	%r4359, {%rs313, %rs314};
	mov.b32 	%r4360, 1305;
	dp2a.lo.s32.u32 	%r4361, %r4359, %r4360, %r4358;
	mul.wide.s32 	%rd2252, %r4361, 8;
	add.s64 	%rd2253, %rd2245, %rd2252;
	ld.const.f64 	%fd2340, [%rd2253+23000];
	add.f64 	%fd3779, %fd2339, %fd2340;
	st.global.f64 	[%rd15], %fd3779;
	abs.f64 	%fd2341, %fd3779;
	setp.leu.f64 	%p815, %fd2341, 0d41CDCD64FF800000;
	@%p815 bra 	$L__BB2_1186;
	mov.b64 	%rd2254, 9218868437227405312;
	st.global.u64 	[%rd15], %rd2254;
	mov.b64 	%rd2255, -4616189618054758400;
	st.global.u64 	[%rd13], %rd2255;
	mov.f64 	%fd3779, 0d7FF0000000000000;
	mov.f64 	%fd3778, 0dBFF0000000000000;
$L__BB2_1186:
	add.f64 	%fd2344, %fd3779, 0d4069000000000000;
	add.f64 	%fd2345, %fd3778, 0dC016CCCCCCCCCCCD;
	ld.global.f64 	%fd3782, [%rd9+10016];
	add.f64 	%fd2346, %fd2345, %fd3782;
	div.rn.f64 	%fd554, %fd2344, %fd2346;
	st.global.f64 	[%rd9+10080], %fd554;
	abs.f64 	%fd2347, %fd3773;
	setp.geu.f64 	%p816, %fd2347, 0d41CDCD64FF800000;
	@%p816 bra 	$L__BB2_1189;
	add.f64 	%fd2348, %fd3773, 0d4069000000000000;
	add.f64 	%fd2349, %fd3772, 0dC016CCCCCCCCCCCD;
	add.f64 	%fd2350, %fd2349, %fd3782;
	div.rn.f64 	%fd2351, %fd2348, %fd2350;
	st.global.f64 	[%rd17], %fd2351;
	setp.geu.f64 	%p817, %fd2351, %fd554;
	@%p817 bra 	$L__BB2_1190;
	st.global.f64 	[%rd12], %fd3778;
	st.global.f64 	[%rd14], %fd3779;
	st.global.f64 	[%rd17], %fd554;
	mov.f64 	%fd3772, %fd3778;
	mov.f64 	%fd3773, %fd3779;
	bra.uni 	$L__BB2_1190;
$L__BB2_1189:
	st.global.f64 	[%rd12], %fd3778;
	st.global.f64 	[%rd14], %fd3779;
	st.global.f64 	[%rd17], %fd554;
	mov.f64 	%fd3772, %fd3778;
	mov.f64 	%fd3773, %fd3779;
$L__BB2_1190:
	ld.global.s8 	%r4362, [%rd175];
	mul.wide.s32 	%rd2256, %r4362, 5;
	ld.global.s8 	%rd2257, [%rd176+27];
	add.s64 	%rd2258, %rd2256, %rd2257;
	shl.b64 	%rd2259, %rd2258, 3;
	mov.u64 	%rd2260, parameter;
	add.s64 	%rd2261, %rd2260, %rd2259;
	ld.const.f64 	%fd3785, [%rd2261+45440];
	st.global.f64 	[%rd13], %fd3785;
	ld.global.s8 	%r4363, [%rd175];
	mul.wide.s32 	%rd2262, %r4363, 5;
	ld.global.s8 	%rd2263, [%rd176+27];
	add.s64 	%rd2264, %rd2262, %rd2263;
	shl.b64 	%rd2265, %rd2264, 3;
	add.s64 	%rd2266, %rd2260, %rd2265;
	ld.const.f64 	%fd3784, [%rd2266+45640];
	st.global.f64 	[%rd15], %fd3784;
	add.f64 	%fd2352, %fd3784, 0d4069000000000000;
	add.f64 	%fd2353, %fd3785, 0dC016CCCCCCCCCCCD;
	add.f64 	%fd2354, %fd2353, %fd3782;
	div.rn.f64 	%fd560, %fd2352, %fd2354;
	st.global.f64 	[%rd16], %fd560;
	abs.f64 	%fd2355, %fd3773;
	setp.geu.f64 	%p818, %fd2355, 0d41CDCD64FF800000;
	@%p818 bra 	$L__BB2_1192;
	ld.global.f64 	%fd2356, [%rd17];
	setp.lt.f64 	%p819, %fd2356, %fd560;
	selp.f64 	%fd3784, %fd3784, %fd3773, %p819;
	selp.f64 	%fd3785, %fd3785, %fd3772, %p819;
$L__BB2_1192:
	add.f64 	%fd566, %fd3785, 0d3EB0C6F7A0B5ED8D;
	st.global.f64 	[%rd9+10000], %fd566;
	add.f64 	%fd567, %fd3784, 0d3EB0C6F7A0B5ED8D;
	st.global.f64 	[%rd9+10008], %fd567;
	ld.global.u32 	%r4364, [%rd10];
	add.s32 	%r963, %r7, %r961;
	mad.lo.s32 	%r4365, %r4364, %r960, %r963;
	mul.wide.s32 	%rd2267, %r4365, 8;
	add.s64 	%rd2268, %rd2, %rd2267;
	ld.global.f64 	%fd2357, [%rd2268];
	add.f64 	%fd2358, %fd2357, %fd567;
	add.f64 	%fd2359, %fd2358, 0d4069000000000000;
	ld.global.f64 	%fd2360, [%rd2268+5000];
	add.f64 	%fd2361, %fd2360, %fd566;
	add.f64 	%fd2362, %fd2361, 0dC016CCCCCCCCCCCD;
	add.f64 	%fd2363, %fd3782, %fd2362;
	div.rn.f64 	%fd2364, %fd2359, %fd2363;
	add.f64 	%fd568, %fd2364, 0dC071126666666666;
	st.global.f64 	[%rd9+10032], %fd568;
	ld.global.f64 	%fd2365, [%rd9+10024];
	setp.leu.f64 	%p820, %fd568, %fd2365;
	ld.global.u32 	%r7134, [%rd10];
	@%p820 bra 	$L__BB2_1196;
	mad.lo.s32 	%r4366, %r7134, %r960, %r963;
	add.s32 	%r4367, %r4366, 625;
	mul.wide.s32 	%rd2269, %r4367, 8;
	add.s64 	%rd187, %rd2, %rd2269;
	ld.global.f64 	%fd2366, [%rd187];
	add.f64 	%fd2367, %fd566, %fd2366;
	setp.geu.f64 	%p821, %fd2367, 0d0000000000000000;
	@%p821 bra 	$L__BB2_1196;
	ld.global.f64 	%fd2368, [%rd187+-5000];
	add.f64 	%fd2369, %fd567, %fd2368;
	setp.geu.f64 	%p822, %fd2369, 0d0000000000000000;
	@%p822 bra 	$L__BB2_1196;
	st.global.f64 	[%rd9+10024], %fd568;
	st.global.u32 	[%rd8+212], %r961;
	ld.global.u32 	%r7134, [%rd8+204];
$L__BB2_1196:
	add.s32 	%r7133, %r961, 1;
	setp.lt.s32 	%p823, %r961, %r7134;
	@%p823 bra 	$L__BB2_1163;
	ld.global.f64 	%fd3786, [%rd9+10024];
$L__BB2_1198:
	abs.f64 	%fd2370, %fd3786;
	setp.gt.f64 	%p824, %fd2370, 0d41CDCD64FF800000;
	@%p824 bra 	$L__BB2_1200;
	ld.global.s32 	%rd3964, [%rd8+208];
	ld.global.s32 	%rd3963, [%rd8+212];
	bra.uni 	$L__BB2_1201;
$L__BB2_1200:
	mov.b32 	%r4368, 1;
	st.global.u32 	[%rd8+212], %r4368;
	st.global.u32 	[%rd8+208], %r4368;
	mov.b64 	%rd3963, 1;
	mov.u64 	%rd3964, %rd3963;
$L__BB2_1201:
	add.s64 	%rd192, %rd11, %rd3964;
	ld.global.u8 	%rs43, [%rd192];
	cvt.u32.u16 	%r4369, %rs43;
	cvt.s32.s8 	%r4370, %r4369;
	add.s64 	%rd193, %rd11, %rd3963;
	ld.global.u8 	%rs44, [%rd193+27];
	cvt.u32.u16 	%r4371, %rs44;
	cvt.s32.s8 	%r4372, %r4371;
	add.s32 	%r4373, %r4372, %r4370;
	setp.eq.s32 	%p825, %r4373, 3;
	@%p825 bra 	$L__BB2_1203;
	mov.b64 	%rd2271, -4616189618054758400;
	st.global.u64 	[%rd9+10000], %rd2271;
	mov.b64 	%rd2272, 9218868437227405312;
	st.global.u64 	[%rd9+10008], %rd2272;
	bra.uni 	$L__BB2_1233;
$L__BB2_1203:
	cvt.s32.s8 	%r4375, %r4369;
	mul.wide.s32 	%rd2273, %r4375, 5;
	cvt.u64.u16 	%rd2274, %rs44;
	cvt.s64.s8 	%rd2275, %rd2274;
	add.s64 	%rd2276, %rd2273, %rd2275;
	shl.b64 	%rd2277, %rd2276, 3;
	mov.u64 	%rd2278, parameter;
	add.s64 	%rd2279, %rd2278, %rd2277;
	ld.const.f64 	%fd2371, [%rd2279+45440];
	ld.global.s8 	%r4376, [%rd193+28];
	ld.global.u8 	%r4377, [%rd192+1];
	prmt.b32 	%r4378, %r4369, %r4377, 0x3340U;
	cvt.u32.u16 	%r4379, %rs44;
	prmt.b32 	%r4380, %r4379, 0, 0x3340U;
	prmt.b32 	%r4381, %r4378, %r4380, 0x5410U;
	mov.b32 	%r4382, 334205;
	dp4a.s32.u32 	%r4383, %r4381, %r4382, %r4376;
	mul.wide.s32 	%rd2280, %r4383, 8;
	add.s64 	%rd2281, %rd2278, %rd2280;
	ld.const.f64 	%fd2372, [%rd2281+35440];
	add.f64 	%fd3791, %fd2371, %fd2372;
	st.global.f64 	[%rd12], %fd3791;
	ld.global.s8 	%r4384, [%rd192];
	mul.wide.s32 	%rd2282, %r4384, 5;
	ld.global.u8 	%rs315, [%rd193+27];
	cvt.u64.u16 	%rd2283, %rs315;
	cvt.s64.s8 	%rd2284, %rd2283;
	add.s64 	%rd2285, %rd2282, %rd2284;
	shl.b64 	%rd2286, %rd2285, 3;
	add.s64 	%rd2287, %rd2278, %rd2286;
	ld.const.f64 	%fd2373, [%rd2287+45640];
	ld.global.s8 	%r4385, [%rd193+28];
	ld.global.u8 	%r4386, [%rd192+1];
	prmt.b32 	%r4387, %r4384, %r4386, 0x3340U;
	cvt.u32.u16 	%r4388, %rs315;
	prmt.b32 	%r4389, %r4388, 0, 0x3340U;
	prmt.b32 	%r4390, %r4387, %r4389, 0x5410U;
	dp4a.s32.u32 	%r4391, %r4390, %r4382, %r4385;
	mul.wide.s32 	%rd2288, %r4391, 8;
	add.s64 	%rd2289, %rd2278, %rd2288;
	ld.const.f64 	%fd2374, [%rd2289+40440];
	add.f64 	%fd3792, %fd2373, %fd2374;
	st.global.f64 	[%rd14], %fd3792;
	abs.f64 	%fd2375, %fd3792;
	setp.leu.f64 	%p826, %fd2375, 0d41CDCD64FF800000;
	@%p826 bra 	$L__BB2_1205;
	mov.b64 	%rd2290, 9218868437227405312;
	st.global.u64 	[%rd14], %rd2290;
	mov.b64 	%rd2291, -4616189618054758400;
	st.global.u64 	[%rd12], %rd2291;
	mov.f64 	%fd3792, 0d7FF0000000000000;
	mov.f64 	%fd3791, 0dBFF0000000000000;
$L__BB2_1205:
	ld.global.s8 	%rs45, [%rd192];
	cvt.s64.s16 	%rd194, %rs45;
	ld.global.s8 	%rs316, [%rd192+1];
	ld.global.u8 	%rs317, [%rd193+27];
	cvt.u64.u16 	%rd2292, %rs317;
	cvt.s64.s8 	%rd195, %rd2292;
	mov.b32 	%r968, {%rs45, %rs318};
	mov.b32 	%r4392, {%rs45, %rs316};
	cvt.u32.u16 	%r4393, %rs317;
	cvt.s32.s8 	%r4394, %r4393;
	mov.b32 	%r4395, 1305;
	dp2a.lo.s32.u32 	%r4396, %r4392, %r4395, %r4394;
	mul.wide.s32 	%rd2293, %r4396, 8;
	mov.u64 	%rd2294, parameter;
	add.s64 	%rd196, %rd2294, %rd2293;
	ld.const.f64 	%fd2378, [%rd196+21000];
	abs.f64 	%fd2379, %fd2378;
	setp.geu.f64 	%p827, %fd2379, 0d41CDCD64FF800000;
	@%p827 bra 	$L__BB2_1213;
	ld.global.s8 	%r4397, [%rd193+28];
	cvt.u16.u64 	%rs319, %rd195;
	{ .reg .b16 tmp; mov.b32 {%rs320, tmp}, %r968; }
	mov.b32 	%r4398, {%rs320, %rs319};
	mov.b32 	%r4399, 1305;
	dp2a.lo.s32.u32 	%r4400, %r4398, %r4399, %r4397;
	mul.wide.s32 	%rd2295, %r4400, 8;
	mov.u64 	%rd2296, parameter;
	add.s64 	%rd197, %rd2296, %rd2295;
	ld.const.f64 	%fd2380, [%rd197+23000];
	abs.f64 	%fd2381, %fd2380;
	setp.geu.f64 	%p828, %fd2381, 0d41CDCD64FF800000;
	@%p828 bra 	$L__BB2_1213;
	mad.lo.s64 	%rd2297, %rd194, 5, %rd195;
	shl.b64 	%rd2298, %rd2297, 3;
	mov.u64 	%rd2299, parameter;
	add.s64 	%rd2300, %rd2299, %rd2298;
	ld.const.f64 	%fd2382, [%rd2300+45440];
	ld.const.f64 	%fd2383, [%rd196+20000];
	add.f64 	%fd2384, %fd2382, %fd2383;
	ld.const.f64 	%fd2385, [%rd197+22000];
	add.f64 	%fd3789, %fd2384, %fd2385;
	st.global.f64 	[%rd13], %fd3789;
	ld.global.s8 	%rs321, [%rd192];
	cvt.s32.s16 	%r4401, %rs321;
	mul.wide.s32 	%rd2301, %r4401, 5;
	ld.global.s8 	%rs322, [%rd193+27];
	cvt.s64.s16 	%rd2302, %rs322;
	add.s64 	%rd2303, %rd2301, %rd2302;
	shl.b64 	%rd2304, %rd2303, 3;
	add.s64 	%rd2305, %rd2299, %rd2304;
	ld.const.f64 	%fd2386, [%rd2305+45640];
	ld.global.s8 	%rs323, [%rd192+1];
	mov.b32 	%r4402, {%rs321, %rs323};
	cvt.s32.s16 	%r4403, %rs322;
	mov.b32 	%r4404, 1305;
	dp2a.lo.s32.u32 	%r4405, %r4402, %r4404, %r4403;
	mul.wide.s32 	%rd2306, %r4405, 8;
	add.s64 	%rd2307, %rd2299, %rd2306;
	ld.const.f64 	%fd2387, [%rd2307+21000];
	add.f64 	%fd2388, %fd2386, %fd2387;
	ld.global.s8 	%r4406, [%rd193+28];
	mov.b32 	%r4407, {%rs321, %rs322};
	dp2a.lo.s32.u32 	%r4408, %r4407, %r4404, %r4406;
	mul.wide.s32 	%rd2308, %r4408, 8;
	add.s64 	%rd2309, %rd2299, %rd2308;
	ld.const.f64 	%fd2389, [%rd2309+23000];
	add.f64 	%fd3790, %fd2388, %fd2389;
	st.global.f64 	[%rd15], %fd3790;
	abs.f64 	%fd2390, %fd3790;
	setp.leu.f64 	%p829, %fd2390, 0d41CDCD64FF800000;
	@%p829 bra 	$L__BB2_1209;
	mov.b64 	%rd2310, 9218868437227405312;
	st.global.u64 	[%rd15], %rd2310;
	mov.b64 	%rd2311, -4616189618054758400;
	st.global.u64 	[%rd13], %rd2311;
	mov.f64 	%fd3790, 0d7FF0000000000000;
	mov.f64 	%fd3789, 0dBFF0000000000000;
$L__BB2_1209:
	add.f64 	%fd2393, %fd3790, 0d4069000000000000;
	add.f64 	%fd2394, %fd3789, 0dC016CCCCCCCCCCCD;
	ld.global.f64 	%fd579, [%rd9+10016];
	add.f64 	%fd2395, %fd2394, %fd579;
	div.rn.f64 	%fd580, %fd2393, %fd2395;
	st.global.f64 	[%rd9+10080], %fd580;
	abs.f64 	%fd2396, %fd3792;
	setp.geu.f64 	%p830, %fd2396, 0d41CDCD64FF800000;
	@%p830 bra 	$L__BB2_1212;
	add.f64 	%fd2397, %fd3792, 0d4069000000000000;
	add.f64 	%fd2398, %fd3791, 0dC016CCCCCCCCCCCD;
	add.f64 	%fd2399, %fd2398, %fd579;
	div.rn.f64 	%fd2400, %fd2397, %fd2399;
	st.global.f64 	[%rd17], %fd2400;
	setp.geu.f64 	%p831, %fd2400, %fd580;
	@%p831 bra 	$L__BB2_1213;
	st.global.f64 	[%rd12], %fd3789;
	st.global.f64 	[%rd14], %fd3790;
	st.global.f64 	[%rd17], %fd580;
	mov.f64 	%fd3791, %fd3789;
	mov.f64 	%fd3792, %fd3790;
	bra.uni 	$L__BB2_1213;
$L__BB2_1212:
	st.global.f64 	[%rd12], %fd3789;
	st.global.f64 	[%rd14], %fd3790;
	st.global.f64 	[%rd17], %fd580;
	mov.f64 	%fd3791, %fd3789;
	mov.f64 	%fd3792, %fd3790;
$L__BB2_1213:
	ld.global.s8 	%rs324, [%rd192];
	cvt.s64.s16 	%rd198, %rs324;
	ld.global.s8 	%rs325, [%rd192+1];
	ld.global.u8 	%rs326, [%rd193+27];
	cvt.u64.u16 	%rd2312, %rs326;
	cvt.s64.s8 	%rd199, %rd2312;
	mov.b32 	%r4409, {%rs324, %rs325};
	cvt.u32.u16 	%r4410, %rs326;
	cvt.s32.s8 	%r4411, %r4410;
	mov.b32 	%r4412, 1305;
	dp2a.lo.s32.u32 	%r4413, %r4409, %r4412, %r4411;
	mul.wide.s32 	%rd2313, %r4413, 8;
	mov.u64 	%rd2314, parameter;
	add.s64 	%rd200, %rd2314, %rd2313;
	ld.const.f64 	%fd2401, [%rd200+21000];
	abs.f64 	%fd2402, %fd2401;
	setp.geu.f64 	%p832, %fd2402, 0d41CDCD64FF800000;
	@%p832 bra 	$L__BB2_1220;
	mad.lo.s64 	%rd2315, %rd198, 5, %rd199;
	shl.b64 	%rd2316, %rd2315, 3;
	mov.u64 	%rd2317, parameter;
	add.s64 	%rd2318, %rd2317, %rd2316;
	ld.const.f64 	%fd2403, [%rd2318+45440];
	ld.const.f64 	%fd2404, [%rd200+20000];
	add.f64 	%fd3793, %fd2403, %fd2404;
	st.global.f64 	[%rd13], %fd3793;
	ld.global.s8 	%rs327, [%rd192];
	cvt.s32.s16 	%r4414, %rs327;
	mul.wide.s32 	%rd2319, %r4414, 5;
	ld.global.u8 	%rs328, [%rd193+27];
	cvt.u64.u16 	%rd2320, %rs328;
	cvt.s64.s8 	%rd2321, %rd2320;
	add.s64 	%rd2322, %rd2319, %rd2321;
	shl.b64 	%rd2323, %rd2322, 3;
	add.s64 	%rd2324, %rd2317, %rd2323;
	ld.const.f64 	%fd2405, [%rd2324+45640];
	ld.global.s8 	%rs329, [%rd192+1];
	mov.b32 	%r4415, {%rs327, %rs329};
	cvt.u32.u16 	%r4416, %rs328;
	cvt.s32.s8 	%r4417, %r4416;
	mov.b32 	%r4418, 1305;
	dp2a.lo.s32.u32 	%r4419, %r4415, %r4418, %r4417;
	mul.wide.s32 	%rd2325, %r4419, 8;
	add.s64 	%rd2326, %rd2317, %rd2325;
	ld.const.f64 	%fd2406, [%rd2326+21000];
	add.f64 	%fd3794, %fd2405, %fd2406;
	st.global.f64 	[%rd15], %fd3794;
	abs.f64 	%fd2407, %fd3794;
	setp.leu.f64 	%p833, %fd2407, 0d41CDCD64FF800000;
	@%p833 bra 	$L__BB2_1216;
	mov.b64 	%rd2327, 9218868437227405312;
	st.global.u64 	[%rd15], %rd2327;
	mov.b64 	%rd2328, -4616189618054758400;
	st.global.u64 	[%rd13], %rd2328;
	mov.f64 	%fd3794, 0d7FF0000000000000;
	mov.f64 	%fd3793, 0dBFF0000000000000;
$L__BB2_1216:
	add.f64 	%fd2410, %fd3794, 0d4069000000000000;
	add.f64 	%fd2411, %fd3793, 0dC016CCCCCCCCCCCD;
	ld.global.f64 	%fd587, [%rd9+10016];
	add.f64 	%fd2412, %fd2411, %fd587;
	div.rn.f64 	%fd588, %fd2410, %fd2412;
	st.global.f64 	[%rd9+10080], %fd588;
	abs.f64 	%fd2413, %fd3792;
	setp.geu.f64 	%p834, %fd2413, 0d41CDCD64FF800000;
	@%p834 bra 	$L__BB2_1219;
	add.f64 	%fd2414, %fd3792, 0d4069000000000000;
	add.f64 	%fd2415, %fd3791, 0dC016CCCCCCCCCCCD;
	add.f64 	%fd2416, %fd2415, %fd587;
	div.rn.f64 	%fd2417, %fd2414, %fd2416;
	st.global.f64 	[%rd17], %fd2417;
	setp.geu.f64 	%p835, %fd2417, %fd588;
	@%p835 bra 	$L__BB2_1220;
	st.global.f64 	[%rd12], %fd3793;
	st.global.f64 	[%rd14], %fd3794;
	st.global.f64 	[%rd17], %fd588;
	mov.f64 	%fd3791, %fd3793;
	mov.f64 	%fd3792, %fd3794;
	bra.uni 	$L__BB2_1220;
$L__BB2_1219:
	st.global.f64 	[%rd12], %fd3793;
	st.global.f64 	[%rd14], %fd3794;
	st.global.f64 	[%rd17], %fd588;
	mov.f64 	%fd3791, %fd3793;
	mov.f64 	%fd3792, %fd3794;
$L__BB2_1220:
	ld.global.s8 	%rs330, [%rd192];
	cvt.s64.s16 	%rd201, %rs330;
	ld.global.s8 	%rs331, [%rd193+27];
	cvt.s64.s16 	%rd202, %rs331;
	ld.global.s8 	%r4420, [%rd193+28];
	mov.b32 	%r4421, {%rs330, %rs331};
	mov.b32 	%r4422, 1305;
	dp2a.lo.s32.u32 	%r4423, %r4421, %r4422, %r4420;
	mul.wide.s32 	%rd2329, %r4423, 8;
	mov.u64 	%rd2330, parameter;
	add.s64 	%rd203, %rd2330, %rd2329;
	ld.const.f64 	%fd2418, [%rd203+23000];
	abs.f64 	%fd2419, %fd2418;
	setp.lt.f64 	%p836, %fd2419, 0d41CDCD64FF800000;
	@%p836 bra 	$L__BB2_1222;
	ld.global.f64 	%fd3801, [%rd9+10016];
	bra.uni 	$L__BB2_1228;
$L__BB2_1222:
	mad.lo.s64 	%rd2331, %rd201, 5, %rd202;
	shl.b64 	%rd2332, %rd2331, 3;
	mov.u64 	%rd2333, parameter;
	add.s64 	%rd2334, %rd2333, %rd2332;
	ld.const.f64 	%fd2420, [%rd2334+45440];
	ld.const.f64 	%fd2421, [%rd203+22000];
	add.f64 	%fd3797, %fd2420, %fd2421;
	st.global.f64 	[%rd13], %fd3797;
	ld.global.s8 	%rs332, [%rd192];
	cvt.s32.s16 	%r4424, %rs332;
	mul.wide.s32 	%rd2335, %r4424, 5;
	ld.global.s8 	%rs333, [%rd193+27];
	cvt.s64.s16 	%rd2336, %rs333;
	add.s64 	%rd2337, %rd2335, %rd2336;
	shl.b64 	%rd2338, %rd2337, 3;
	add.s64 	%rd2339, %rd2333, %rd2338;
	ld.const.f64 	%fd2422, [%rd2339+45640];
	ld.global.s8 	%r4425, [%rd193+28];
	mov.b32 	%r4426, {%rs332, %rs333};
	mov.b32 	%r4427, 1305;
	dp2a.lo.s32.u32 	%r4428, %r4426, %r4427, %r4425;
	mul.wide.s32 	%rd2340, %r4428, 8;
	add.s64 	%rd2341, %rd2333, %rd2340;
	ld.const.f64 	%fd2423, [%rd2341+23000];
	add.f64 	%fd3798, %fd2422, %fd2423;
	st.global.f64 	[%rd15], %fd3798;
	abs.f64 	%fd2424, %fd3798;
	setp.leu.f64 	%p837, %fd2424, 0d41CDCD64FF800000;
	@%p837 bra 	$L__BB2_1224;
	mov.b64 	%rd2342, 9218868437227405312;
	st.global.u64 	[%rd15], %rd2342;
	mov.b64 	%rd2343, -4616189618054758400;
	st.global.u64 	[%rd13], %rd2343;
	mov.f64 	%fd3798, 0d7FF0000000000000;
	mov.f64 	%fd3797, 0dBFF0000000000000;
$L__BB2_1224:
	add.f64 	%fd2427, %fd3798, 0d4069000000000000;
	add.f64 	%fd2428, %fd3797, 0dC016CCCCCCCCCCCD;
	ld.global.f64 	%fd3801, [%rd9+10016];
	add.f64 	%fd2429, %fd2428, %fd3801;
	div.rn.f64 	%fd597, %fd2427, %fd2429;
	st.global.f64 	[%rd9+10080], %fd597;
	abs.f64 	%fd2430, %fd3792;
	setp.geu.f64 	%p838, %fd2430, 0d41CDCD64FF800000;
	@%p838 bra 	$L__BB2_1227;
	add.f64 	%fd2431, %fd3792, 0d4069000000000000;
	add.f64 	%fd2432, %fd3791, 0dC016CCCCCCCCCCCD;
	add.f64 	%fd2433, %fd2432, %fd3801;
	div.rn.f64 	%fd2434, %fd2431, %fd2433;
	st.global.f64 	[%rd17], %fd2434;
	setp.geu.f64 	%p839, %fd2434, %fd597;
	@%p839 bra 	$L__BB2_1228;
	st.global.f64 	[%rd12], %fd3797;
	st.global.f64 	[%rd14], %fd3798;
	st.global.f64 	[%rd17], %fd597;
	mov.f64 	%fd3791, %fd3797;
	mov.f64 	%fd3792, %fd3798;
	bra.uni 	$L__BB2_1228;
$L__BB2_1227:
	st.global.f64 	[%rd12], %fd3797;
	st.global.f64 	[%rd14], %fd3798;
	st.global.f64 	[%rd17], %fd597;
	mov.f64 	%fd3791, %fd3797;
	mov.f64 	%fd3792, %fd3798;
$L__BB2_1228:
	ld.global.s8 	%r4429, [%rd192];
	mul.wide.s32 	%rd2344, %r4429, 5;
	ld.global.s8 	%rd2345, [%rd193+27];
	add.s64 	%rd2346, %rd2344, %rd2345;
	shl.b64 	%rd2347, %rd2346, 3;
	mov.u64 	%rd2348, parameter;
	add.s64 	%rd2349, %rd2348, %rd2347;
	ld.const.f64 	%fd601, [%rd2349+45440];
	st.global.f64 	[%rd13], %fd601;
	ld.global.s8 	%r4430, [%rd192];
	mul.wide.s32 	%rd2350, %r4430, 5;
	ld.global.s8 	%rd2351, [%rd193+27];
	add.s64 	%rd2352, %rd2350, %rd2351;
	shl.b64 	%rd2353, %rd2352, 3;
	add.s64 	%rd2354, %rd2348, %rd2353;
	ld.const.f64 	%fd602, [%rd2354+45640];
	st.global.f64 	[%rd15], %fd602;
	add.f64 	%fd2435, %fd602, 0d4069000000000000;
	add.f64 	%fd2436, %fd601, 0dC016CCCCCCCCCCCD;
	add.f64 	%fd2437, %fd2436, %fd3801;
	div.rn.f64 	%fd603, %fd2435, %fd2437;
	st.global.f64 	[%rd16], %fd603;
	abs.f64 	%fd2438, %fd3792;
	setp.geu.f64 	%p840, %fd2438, 0d41CDCD64FF800000;
	@%p840 bra 	$L__BB2_1232;
	ld.global.f64 	%fd2439, [%rd17];
	setp.geu.f64 	%p841, %fd2439, %fd603;
	@%p841 bra 	$L__BB2_1231;
	st.global.f64 	[%rd9+10000], %fd601;
	st.global.f64 	[%rd9+10008], %fd602;
	bra.uni 	$L__BB2_1233;
$L__BB2_1231:
	st.global.f64 	[%rd9+10000], %fd3791;
	st.global.f64 	[%rd9+10008], %fd3792;
	bra.uni 	$L__BB2_1233;
$L__BB2_1232:
	st.global.f64 	[%rd9+10000], %fd601;
	st.global.f64 	[%rd9+10008], %fd602;
$L__BB2_1233:
	ld.global.u32 	%r4431, [%rd8+200];
	setp.lt.s32 	%p842, %r4431, 1;
	@%p842 bra 	$L__BB2_1236;
	mov.b32 	%r7135, 0;
$L__BB2_1235:
	mul.wide.u32 	%rd2355, %r7135, 4;
	add.s64 	%rd2356, %rd8, %rd2355;
	mov.b32 	%r4433, 0;
	st.global.u32 	[%rd2356], %r4433;
	add.s32 	%r7135, %r7135, 1;
	ld.global.u32 	%r4434, [%rd8+200];
	setp.lt.s32 	%p843, %r7135, %r4434;
	@%p843 bra 	$L__BB2_1235;
$L__BB2_1236:
	ld.global.u32 	%r7137, [%rd10];
	setp.lt.s32 	%p844, %r7137, 1;
	@%p844 bra 	$L__BB2_1239;
	mov.b32 	%r7136, 0;
$L__BB2_1238:
	mul.wide.u32 	%rd2357, %r7136, 4;
	add.s64 	%rd2358, %rd8, %rd2357;
	mov.b32 	%r4436, 0;
	st.global.u32 	[%rd2358+100], %r4436;
	add.s32 	%r7136, %r7136, 1;
	ld.global.u32 	%r7137, [%rd8+204];
	setp.lt.s32 	%p845, %r7136, %r7137;
	@%p845 bra 	$L__BB2_1238;
$L__BB2_1239:
	ld.global.u32 	%r7139, [%rd8+208];
	add.s32 	%r977, %r7139, -1;
	ld.global.u32 	%r7138, [%rd8+212];
	mad.lo.s32 	%r4437, %r977, %r7137, %r7;
	add.s32 	%r4438, %r4437, %r7138;
	mul.wide.s32 	%rd2359, %r4438, 8;
	add.s64 	%rd2360, %rd2, %rd2359;
	ld.global.f64 	%fd2441, [%rd2360];
	abs.f64 	%fd2442, %fd2441;
	setp.geu.f64 	%p846, %fd2442, 0d41CDCD64FF800000;
	mov.f64 	%fd3826, 0d0000000000000000;
	@%p846 bra 	$L__BB2_1291;
	mul.wide.s32 	%rd2361, %r977, 4;
	add.s64 	%rd2362, %rd8, %rd2361;
	st.global.u32 	[%rd2362], %r7138;
	add.s32 	%r4439, %r11, %r7138;
	mul.wide.s32 	%rd2363, %r4439, 4;
	add.s64 	%rd2364, %rd7, %rd2363;
	st.global.u32 	[%rd2364], %r7139;
$L__BB2_1241:
	mov.b64 	%rd2365, -4616189618054758400;
	st.global.u64 	[%rd12], %rd2365;
	mov.b64 	%rd2366, 9218868437227405312;
	st.global.u64 	[%rd13], %rd2366;
	cvt.s64.s32 	%rd2367, %r7139;
	add.s64 	%rd204, %rd11, %rd2367;
	ld.global.u8 	%rs46, [%rd204];
	cvt.u32.u16 	%r4440, %rs46;
	cvt.s32.s8 	%r4441, %r4440;
	add.s32 	%r4442, %r7138, %r6;
	cvt.s64.s32 	%rd2368, %r4442;
	add.s64 	%rd205, %rd1, %rd2368;
	ld.global.u8 	%rs47, [%rd205];
	cvt.u32.u16 	%r4443, %rs47;
	cvt.s32.s8 	%r4444, %r4443;
	add.s32 	%r4445, %r4444, %r4441;
	setp.eq.s32 	%p847, %r4445, 3;
	@%p847 bra 	$L__BB2_1243;
	add.s32 	%r4446, %r7139, -1;
	ld.global.u32 	%r4447, [%rd10];
	add.s32 	%r4448, %r8, %r7138;
	mad.lo.s32 	%r4449, %r4447, %r4446, %r4448;
	mul.wide.s32 	%rd2369, %r4449, 8;
	add.s64 	%rd2370, %rd2, %rd2369;
	mov.b64 	%rd2371, -4616189618054758400;
	st.global.u64 	[%rd2370], %rd2371;
	ld.global.u32 	%r4450, [%rd10];
	mad.lo.s32 	%r4451, %r4450, %r4446, %r4448;
	add.s32 	%r4452, %r4451, -625;
	mul.wide.s32 	%rd2372, %r4452, 8;
	add.s64 	%rd2373, %rd2, %rd2372;
	mov.b64 	%rd2374, 9218868437227405312;
	st.global.u64 	[%rd2373], %rd2374;
	ld.global.f64 	%fd3813, [%rd12];
	bra.uni 	$L__BB2_1272;
$L__BB2_1243:
	cvt.s32.s8 	%r4454, %r4440;
	mul.wide.s32 	%rd2375, %r4454, 5;
	cvt.u64.u16 	%rd2376, %rs47;
	cvt.s64.s8 	%rd2377, %rd2376;
	add.s64 	%rd2378, %rd2375, %rd2377;
	shl.b64 	%rd2379, %rd2378, 3;
	mov.u64 	%rd2380, parameter;
	add.s64 	%rd2381, %rd2380, %rd2379;
	ld.const.f64 	%fd2443, [%rd2381+45440];
	ld.global.s8 	%r4455, [%rd204+-1];
	cvt.u32.u16 	%r4456, %rs47;
	ld.global.u8 	%r4457, [%rd205+-1];
	prmt.b32 	%r4458, %r4457, %r4456, 0x3340U;
	prmt.b32 	%r4459, %r4440, 0, 0x3340U;
	prmt.b32 	%r4460, %r4458, %r4459, 0x5410U;
	mov.b32 	%r4461, 359705;
	dp4a.s32.u32 	%r4462, %r4460, %r4461, %r4455;
	mul.wide.s32 	%rd2382, %r4462, 8;
	add.s64 	%rd2383, %rd2380, %rd2382;
	ld.const.f64 	%fd2444, [%rd2383+35440];
	add.f64 	%fd3810, %fd2443, %fd2444;
	st.global.f64 	[%rd14], %fd3810;
	ld.global.s8 	%r4463, [%rd204];
	mul.wide.s32 	%rd2384, %r4463, 5;
	ld.global.u8 	%rs334, [%rd205];
	cvt.u64.u16 	%rd2385, %rs334;
	cvt.s64.s8 	%rd2386, %rd2385;
	add.s64 	%rd2387, %rd2384, %rd2386;
	shl.b64 	%rd2388, %rd2387, 3;
	add.s64 	%rd2389, %rd2380, %rd2388;
	ld.const.f64 	%fd2445, [%rd2389+45640];
	ld.global.s8 	%r4464, [%rd204+-1];
	ld.global.u8 	%r4465, [%rd205+-1];
	cvt.u32.u16 	%r4466, %rs334;
	prmt.b32 	%r4467, %r4465, %r4466, 0x3340U;
	prmt.b32 	%r4468, %r4463, 0, 0x3340U;
	prmt.b32 	%r4469, %r4467, %r4468, 0x5410U;
	dp4a.s32.u32 	%r4470, %r4469, %r4461, %r4464;
	mul.wide.s32 	%rd2390, %r4470, 8;
	add.s64 	%rd2391, %rd2380, %rd2390;
	ld.const.f64 	%fd2446, [%rd2391+40440];
	add.f64 	%fd3811, %fd2445, %fd2446;
	st.global.f64 	[%rd15], %fd3811;
	abs.f64 	%fd2447, %fd3811;
	setp.leu.f64 	%p848, %fd2447, 0d41CDCD64FF800000;
	@%p848 bra 	$L__BB2_1245;
	mov.b64 	%rd2392, 9218868437227405312;
	st.global.u64 	[%rd15], %rd2392;
	mov.b64 	%rd2393, -4616189618054758400;
	st.global.u64 	[%rd14], %rd2393;
	mov.f64 	%fd3811, 0d7FF0000000000000;
	mov.f64 	%fd3810, 0dBFF0000000000000;
$L__BB2_1245:
	ld.global.s8 	%rs48, [%rd205];
	cvt.s64.s16 	%rd206, %rs48;
	ld.global.s8 	%rs335, [%rd205+-1];
	ld.global.u8 	%rs336, [%rd204];
	cvt.u64.u16 	%rd2394, %rs336;
	cvt.s64.s8 	%rd207, %rd2394;
	mov.b32 	%r4471, {%rs335, %rs48};
	cvt.u32.u16 	%r4472, %rs336;
	cvt.s32.s8 	%r4473, %r4472;
	mov.b32 	%r4474, 6405;
	dp2a.lo.s32.u32 	%r4475, %r4471, %r4474, %r4473;
	mul.wide.s32 	%rd2395, %r4475, 8;
	mov.u64 	%rd2396, parameter;
	add.s64 	%rd208, %rd2396, %rd2395;
	ld.const.f64 	%fd2450, [%rd208+21000];
	abs.f64 	%fd2451, %fd2450;
	setp.geu.f64 	%p849, %fd2451, 0d41CDCD64FF800000;
	@%p849 bra 	$L__BB2_1259;
	cvt.u16.u64 	%rs339, %rd207;
	mov.b32 	%r4483, {%rs48, %rs339};
	mov.b32 	%r4484, 0;
	mov.b32 	%r4485, 1305;
	dp2a.lo.s32.u32 	%r4486, %r4483, %r4485, %r4484;
	cvt.s64.s32 	%rd209, %r4486;
	ld.global.s8 	%rd2419, [%rd204+-1];
	add.s64 	%rd2420, %rd209, %rd2419;
	shl.b64 	%rd2421, %rd2420, 3;
	mov.u64 	%rd2422, parameter;
	add.s64 	%rd210, %rd2422, %rd2421;
	ld.const.f64 	%fd2469, [%rd210+23000];
	abs.f64 	%fd2470, %fd2469;
	setp.geu.f64 	%p854, %fd2470, 0d41CDCD64FF800000;
	@%p854 bra 	$L__BB2_1253;
	mad.lo.s64 	%rd2436, %rd206, -24, %rd209;
	shl.b64 	%rd2437, %rd2436, 3;
	mov.u64 	%rd2438, parameter;
	add.s64 	%rd2439, %rd2438, %rd2437;
	ld.const.f64 	%fd2486, [%rd2439+45440];
	ld.const.f64 	%fd2487, [%rd208+20000];
	add.f64 	%fd2488, %fd2486, %fd2487;
	ld.const.f64 	%fd2489, [%rd210+22000];
	add.f64 	%fd3804, %fd2488, %fd2489;
	st.global.f64 	[%rd9+10080], %fd3804;
	ld.global.s8 	%r4491, [%rd204];
	mul.wide.s32 	%rd2440, %r4491, 5;
	ld.global.s8 	%rs342, [%rd205];
	cvt.s64.s16 	%rd2441, %rs342;
	add.s64 	%rd2442, %rd2440, %rd2441;
	shl.b64 	%rd2443, %rd2442, 3;
	add.s64 	%rd2444, %rd2438, %rd2443;
	ld.const.f64 	%fd2490, [%rd2444+45640];
	ld.global.s8 	%rs343, [%rd205+-1];
	mov.b32 	%r4492, {%rs343, %rs342};
	mov.b32 	%r4493, 6405;
	dp2a.lo.s32.u32 	%r4494, %r4492, %r4493, %r4491;
	mul.wide.s32 	%rd2445, %r4494, 8;
	add.s64 	%rd2446, %rd2438, %rd2445;
	ld.const.f64 	%fd2491, [%rd2446+21000];
	add.f64 	%fd2492, %fd2490, %fd2491;
	ld.global.s8 	%rd2447, [%rd204+-1];
	cvt.s32.s16 	%r4495, %rs342;
	mul.wide.s32 	%rd2448, %r4495, 24;
	add.s64 	%rd2449, %rd2442, %rd2448;
	add.s64 	%rd2450, %rd2449, %rd2447;
	shl.b64 	%rd2451, %rd2450, 3;
	add.s64 	%rd2452, %rd2438, %rd2451;
	ld.const.f64 	%fd2493, [%rd2452+23000];
	add.f64 	%fd3805, %fd2492, %fd2493;
	st.global.f64 	[%rd9+10088], %fd3805;
	abs.f64 	%fd2494, %fd3805;
	setp.leu.f64 	%p858, %fd2494, 0d41CDCD64FF800000;
	@%p858 bra 	$L__BB2_1249;
	mov.b64 	%rd2453, 9218868437227405312;
	st.global.u64 	[%rd9+10088], %rd2453;
	mov.b64 	%rd2454, -4616189618054758400;
	st.global.u64 	[%rd9+10080], %rd2454;
	mov.f64 	%fd3805, 0d7FF0000000000000;
	mov.f64 	%fd3804, 0dBFF0000000000000;
$L__BB2_1249:
	add.f64 	%fd2497, %fd3805, 0d4069000000000000;
	add.f64 	%fd2498, %fd3804, 0dC016CCCCCCCCCCCD;
	ld.global.f64 	%fd3812, [%rd9+10016];
	add.f64 	%fd2499, %fd2498, %fd3812;
	div.rn.f64 	%fd614, %fd2497, %fd2499;
	st.global.f64 	[%rd9+10096], %fd614;
	abs.f64 	%fd2500, %fd3811;
	setp.geu.f64 	%p859, %fd2500, 0d41CDCD64FF800000;
	@%p859 bra 	$L__BB2_1252;
	add.f64 	%fd2501, %fd3811, 0d4069000000000000;
	add.f64 	%fd2502, %fd3810, 0dC016CCCCCCCCCCCD;
	add.f64 	%fd2503, %fd2502, %fd3812;
	div.rn.f64 	%fd2504, %fd2501, %fd2503;
	st.global.f64 	[%rd17], %fd2504;
	setp.geu.f64 	%p860, %fd2504, %fd614;
	@%p860 bra 	$L__BB2_1267;
	st.global.f64 	[%rd14], %fd3804;
	st.global.f64 	[%rd15], %fd3805;
	st.global.f64 	[%rd17], %fd614;
	mov.f64 	%fd3810, %fd3804;
	mov.f64 	%fd3811, %fd3805;
	bra.uni 	$L__BB2_1267;
$L__BB2_1252:
	st.global.f64 	[%rd14], %fd3804;
	st.global.f64 	[%rd15], %fd3805;
	st.global.f64 	[%rd17], %fd614;
	mov.f64 	%fd3810, %fd3804;
	mov.f64 	%fd3811, %fd3805;
	bra.uni 	$L__BB2_1267;
$L__BB2_1253:
	mad.lo.s64 	%rd2423, %rd206, -24, %rd209;
	shl.b64 	%rd2424, %rd2423, 3;
	mov.u64 	%rd2425, parameter;
	add.s64 	%rd2426, %rd2425, %rd2424;
	ld.const.f64 	%fd2471, [%rd2426+45440];
	ld.const.f64 	%fd2472, [%rd208+20000];
	add.f64 	%fd3806, %fd2471, %fd2472;
	st.global.f64 	[%rd9+10080], %fd3806;
	ld.global.s8 	%r4487, [%rd204];
	mul.wide.s32 	%rd2427, %r4487, 5;
	ld.global.s8 	%rs340, [%rd205];
	cvt.s64.s16 	%rd2428, %rs340;
	add.s64 	%rd2429, %rd2427, %rd2428;
	shl.b64 	%rd2430, %rd2429, 3;
	add.s64 	%rd2431, %rd2425, %rd2430;
	ld.const.f64 	%fd2473, [%rd2431+45640];
	ld.global.s8 	%rs341, [%rd205+-1];
	mov.b32 	%r4488, {%rs341, %rs340};
	mov.b32 	%r4489, 6405;
	dp2a.lo.s32.u32 	%r4490, %r4488, %r4489, %r4487;
	mul.wide.s32 	%rd2432, %r4490, 8;
	add.s64 	%rd2433, %rd2425, %rd2432;
	ld.const.f64 	%fd2474, [%rd2433+21000];
	add.f64 	%fd3807, %fd2473, %fd2474;
	st.global.f64 	[%rd9+10088], %fd3807;
	abs.f64 	%fd2475, %fd3807;
	setp.leu.f64 	%p855, %fd2475, 0d41CDCD64FF800000;
	@%p855 bra 	$L__BB2_1255;
	mov.b64 	%rd2434, 9218868437227405312;
	st.global.u64 	[%rd9+10088], %rd2434;
	mov.b64 	%rd2435, -4616189618054758400;
	st.global.u64 	[%rd9+10080], %rd2435;
	mov.f64 	%fd3807, 0d7FF0000000000000;
	mov.f64 	%fd3806, 0dBFF0000000000000;
$L__BB2_1255:
	add.f64 	%fd2478, %fd3807, 0d4069000000000000;
	add.f64 	%fd2479, %fd3806, 0dC016CCCCCCCCCCCD;
	ld.global.f64 	%fd3812, [%rd9+10016];
	add.f64 	%fd2480, %fd2479, %fd3812;
	div.rn.f64 	%fd620, %fd2478, %fd2480;
	st.global.f64 	[%rd9+10096], %fd620;
	abs.f64 	%fd2481, %fd3811;
	setp.geu.f64 	%p856, %fd2481, 0d41CDCD64FF800000;
	@%p856 bra 	$L__BB2_1258;
	add.f64 	%fd2482, %fd3811, 0d4069000000000000;
	add.f64 	%fd2483, %fd3810, 0dC016CCCCCCCCCCCD;
	add.f64 	%fd2484, %fd2483, %fd3812;
	div.rn.f64 	%fd2485, %fd2482, %fd2484;
	st.global.f64 	[%rd17], %fd2485;
	setp.geu.f64 	%p857, %fd2485, %fd620;
	@%p857 bra 	$L__BB2_1267;
	st.global.f64 	[%rd14], %fd3806;
	st.global.f64 	[%rd15], %fd3807;
	st.global.f64 	[%rd17], %fd620;
	mov.f64 	%fd3810, %fd3806;
	mov.f64 	%fd3811, %fd3807;
	bra.uni 	$L__BB2_1267;
$L__BB2_1258:
	st.global.f64 	[%rd14], %fd3806;
	st.global.f64 	[%rd15], %fd3807;
	st.global.f64 	[%rd17], %fd620;
	mov.f64 	%fd3810, %fd3806;
	mov.f64 	%fd3811, %fd3807;
	bra.uni 	$L__BB2_1267;
$L__BB2_1259:
	cvt.u16.u64 	%rs337, %rd207;
	mov.b32 	%r4476, {%rs48, %rs337};
	mov.b32 	%r4477, 0;
	mov.b32 	%r4478, 1305;
	dp2a.lo.s32.u32 	%r4479, %r4476, %r4478, %r4477;
	cvt.s64.s32 	%rd211, %r4479;
	ld.global.s8 	%rd2397, [%rd204+-1];
	add.s64 	%rd2398, %rd211, %rd2397;
	shl.b64 	%rd2399, %rd2398, 3;
	mov.u64 	%rd2400, parameter;
	add.s64 	%rd212, %rd2400, %rd2399;
	ld.const.f64 	%fd2452, [%rd212+23000];
	abs.f64 	%fd2453, %fd2452;
	setp.lt.f64 	%p850, %fd2453, 0d41CDCD64FF800000;
	@%p850 bra 	$L__BB2_1261;
	ld.global.f64 	%fd3812, [%rd9+10016];
	bra.uni 	$L__BB2_1267;
$L__BB2_1261:
	mad.lo.s64 	%rd2401, %rd206, -24, %rd211;
	shl.b64 	%rd2402, %rd2401, 3;
	mov.u64 	%rd2403, parameter;
	add.s64 	%rd2404, %rd2403, %rd2402;
	ld.const.f64 	%fd2454, [%rd2404+45440];
	ld.const.f64 	%fd2455, [%rd212+22000];
	add.f64 	%fd3808, %fd2454, %fd2455;
	st.global.f64 	[%rd9+10080], %fd3808;
	ld.global.s8 	%r4480, [%rd204];
	mul.wide.s32 	%rd2405, %r4480, 5;
	ld.global.u8 	%rs338, [%rd205];
	cvt.u64.u16 	%rd2406, %rs338;
	cvt.s64.s8 	%rd2407, %rd2406;
	add.s64 	%rd2408, %rd2405, %rd2407;
	shl.b64 	%rd2409, %rd2408, 3;
	add.s64 	%rd2410, %rd2403, %rd2409;
	ld.const.f64 	%fd2456, [%rd2410+45640];
	ld.global.s8 	%rd2411, [%rd204+-1];
	cvt.u32.u16 	%r4481, %rs338;
	cvt.s32.s8 	%r4482, %r4481;
	mul.wide.s32 	%rd2412, %r4482, 24;
	add.s64 	%rd2413, %rd2408, %rd2412;
	add.s64 	%rd2414, %rd2413, %rd2411;
	shl.b64 	%rd2415, %rd2414, 3;
	add.s64 	%rd2416, %rd2403, %rd2415;
	ld.const.f64 	%fd2457, [%rd2416+23000];
	add.f64 	%fd3809, %fd2456, %fd2457;
	st.global.f64 	[%rd9+10088], %fd3809;
	abs.f64 	%fd2458, %fd3809;
	setp.leu.f64 	%p851, %fd2458, 0d41CDCD64FF800000;
	@%p851 bra 	$L__BB2_1263;
	mov.b64 	%rd2417, 9218868437227405312;
	st.global.u64 	[%rd9+10088], %rd2417;
	mov.b64 	%rd2418, -4616189618054758400;
	st.global.u64 	[%rd9+10080], %rd2418;
	mov.f64 	%fd3809, 0d7FF0000000000000;
	mov.f64 	%fd3808, 0dBFF0000000000000;
$L__BB2_1263:
	add.f64 	%fd2461, %fd3809, 0d4069000000000000;
	add.f64 	%fd2462, %fd3808, 0dC016CCCCCCCCCCCD;
	ld.global.f64 	%fd3812, [%rd9+10016];
	add.f64 	%fd2463, %fd2462, %fd3812;
	div.rn.f64 	%fd627, %fd2461, %fd2463;
	st.global.f64 	[%rd9+10096], %fd627;
	abs.f64 	%fd2464, %fd3811;
	setp.geu.f64 	%p852, %fd2464, 0d41CDCD64FF800000;
	@%p852 bra 	$L__BB2_1266;
	add.f64 	%fd2465, %fd3811, 0d4069000000000000;
	add.f64 	%fd2466, %fd3810, 0dC016CCCCCCCCCCCD;
	add.f64 	%fd2467, %fd2466, %fd3812;
	div.rn.f64 	%fd2468, %fd2465, %fd2467;
	st.global.f64 	[%rd17], %fd2468;
	setp.geu.f64 	%p853, %fd2468, %fd627;
	@%p853 bra 	$L__BB2_1267;
	st.global.f64 	[%rd14], %fd3808;
	st.global.f64 	[%rd15], %fd3809;
	st.global.f64 	[%rd17], %fd627;
	mov.f64 	%fd3810, %fd3808;
	mov.f64 	%fd3811, %fd3809;
	bra.uni 	$L__BB2_1267;
$L__BB2_1266:
	st.global.f64 	[%rd14], %fd3808;
	st.global.f64 	[%rd15], %fd3809;
	st.global.f64 	[%rd17], %fd627;
	mov.f64 	%fd3810, %fd3808;
	mov.f64 	%fd3811, %fd3809;
$L__BB2_1267:
	ld.global.s8 	%r4496, [%rd204];
	mul.wide.s32 	%rd2455, %r4496, 5;
	ld.global.s8 	%rd2456, [%rd205];
	add.s64 	%rd2457, %rd2455, %rd2456;
	shl.b64 	%rd2458, %rd2457, 3;
	mov.u64 	%rd2459, parameter;
	add.s64 	%rd2460, %rd2459, %rd2458;
	ld.const.f64 	%fd3813, [%rd2460+45440];
	st.global.f64 	[%rd9+10080], %fd3813;
	ld.global.s8 	%r4497, [%rd204];
	mul.wide.s32 	%rd2461, %r4497, 5;
	ld.global.s8 	%rd2462, [%rd205];
	add.s64 	%rd2463, %rd2461, %rd2462;
	shl.b64 	%rd2464, %rd2463, 3;
	add.s64 	%rd2465, %rd2459, %rd2464;
	ld.const.f64 	%fd632, [%rd2465+45640];
	st.global.f64 	[%rd9+10088], %fd632;
	add.f64 	%fd2505, %fd632, 0d4069000000000000;
	add.f64 	%fd2506, %fd3813, 0dC016CCCCCCCCCCCD;
	add.f64 	%fd2507, %fd2506, %fd3812;
	div.rn.f64 	%fd633, %fd2505, %fd2507;
	st.global.f64 	[%rd9+10096], %fd633;
	abs.f64 	%fd2508, %fd3811;
	setp.geu.f64 	%p861, %fd2508, 0d41CDCD64FF800000;
	@%p861 bra 	$L__BB2_1271;
	ld.global.f64 	%fd2509, [%rd17];
	setp.geu.f64 	%p862, %fd2509, %fd633;
	@%p862 bra 	$L__BB2_1270;
	st.global.f64 	[%rd12], %fd3813;
	st.global.f64 	[%rd13], %fd632;
	bra.uni 	$L__BB2_1272;
$L__BB2_1270:
	st.global.f64 	[%rd12], %fd3810;
	st.global.f64 	[%rd13], %fd3811;
	mov.f64 	%fd3813, %fd3810;
	bra.uni 	$L__BB2_1272;
$L__BB2_1271:
	st.global.f64 	[%rd12], %fd3813;
	st.global.f64 	[%rd13], %fd632;
$L__BB2_1272:
	add.s32 	%r981, %r7139, -1;
	ld.global.u32 	%r982, [%rd10];
	add.s32 	%r983, %r8, %r7138;
	mad.lo.s32 	%r4498, %r982, %r981, %r983;
	mul.wide.s32 	%rd2466, %r4498, 8;
	add.s64 	%rd213, %rd2, %rd2466;
	ld.global.f64 	%fd635, [%rd213];
	abs.f64 	%fd2510, %fd635;
	abs.f64 	%fd2511, %fd3813;
	max.f64 	%fd2513, %fd2510, %fd2511;
	setp.leu.f64 	%p863, %fd2513, 0d41CDCD64FF800000;
	@%p863 bra 	$L__BB2_1274;
	mov.b32 	%r5333, 0;
	st.global.u32 	[%rd8+248], %r5333;
	bra.uni 	$L__BB2_1294;
$L__BB2_1274:
	sub.f64 	%fd2514, %fd635, %fd3813;
	abs.f64 	%fd2515, %fd2514;
	setp.geu.f64 	%p864, %fd2515, 0d3EE4F8B588E368F1;
	@%p864 bra 	$L__BB2_2149;
	mov.b32 	%r4500, 1;
	st.global.u32 	[%rd8+248], %r4500;
	ld.global.f64 	%fd636, [%rd213+-5000];
	ld.global.f64 	%fd637, [%rd13];
	abs.f64 	%fd2516, %fd636;
	abs.f64 	%fd2517, %fd637;
	max.f64 	%fd2519, %fd2516, %fd2517;
	setp.gt.f64 	%p865, %fd2519, 0d41CDCD64FF800000;
	@%p865 bra 	$L__BB2_1276;
	bra.uni 	$L__BB2_1277;
$L__BB2_1276:
	mov.b32 	%r5332, 0;
	st.global.u32 	[%rd8+248], %r5332;
	bra.uni 	$L__BB2_1294;
$L__BB2_1277:
	sub.f64 	%fd2520, %fd636, %fd637;
	abs.f64 	%fd2521, %fd2520;
	setp.geu.f64 	%p866, %fd2521, 0d3EE4F8B588E368F1;
	@%p866 bra 	$L__BB2_1293;
	mov.b32 	%r4502, 1;
	st.global.u32 	[%rd8+248], %r4502;
	ld.global.f64 	%fd2523, [%rd9+10024];
	abs.f64 	%fd2524, %fd2523;
	setp.gt.f64 	%p867, %fd2524, 0d41CDCD64FF800000;
	mov.f64 	%fd3825, 0d3FE0000000000000;
	@%p867 bra 	$L__BB2_1290;
	ld.global.u32 	%r4504, [%rd8+208];
	ld.global.u32 	%r4505, [%rd8+212];
	add.s32 	%r4506, %r4504, -1;
	mad.lo.s32 	%r4507, %r4506, %r982, %r7;
	add.s32 	%r4508, %r4507, %r4505;
	mul.wide.s32 	%rd2467, %r4508, 8;
	add.s64 	%rd2468, %rd2, %rd2467;
	ld.global.f64 	%fd665, [%rd2468];
	ld.global.f64 	%fd666, [%rd9+10008];
	ld.global.f64 	%fd667, [%rd2468+5000];
	ld.global.f64 	%fd668, [%rd9+10000];
	mov.b32 	%r7157, 0;
	st.global.u32 	[%rd8+220], %r7157;
	st.global.u32 	[%rd8+216], %r7157;
	ld.global.u32 	%r1011, [%rd8+200];
	setp.lt.s32 	%p868, %r1011, 1;
	@%p868 bra 	$L__BB2_1284;
	mov.b32 	%r7157, 0;
	mov.u32 	%r7153, %r7157;
$L__BB2_1281:
	mul.wide.u32 	%rd2469, %r7153, 4;
	add.s64 	%rd2470, %rd8, %rd2469;
	ld.global.u32 	%r4510, [%rd2470];
	setp.lt.s32 	%p869, %r4510, 1;
	@%p869 bra 	$L__BB2_1283;
	add.s32 	%r7157, %r7157, 1;
	st.global.u32 	[%rd8+220], %r7157;
$L__BB2_1283:
	add.s32 	%r7153, %r7153, 1;
	st.global.u32 	[%rd8+216], %r7153;
	setp.lt.s32 	%p870, %r7153, %r1011;
	@%p870 bra 	$L__BB2_1281;
$L__BB2_1284:
	mov.b32 	%r4511, 0;
	st.global.u32 	[%rd8+216], %r4511;
	setp.lt.s32 	%p871, %r982, 1;
	@%p871 bra 	$L__BB2_1289;
	mov.b32 	%r7156, 0;
$L__BB2_1286:
	mul.wide.u32 	%rd2471, %r7156, 4;
	add.s64 	%rd2472, %rd8, %rd2471;
	ld.global.u32 	%r4513, [%rd2472+100];
	setp.lt.s32 	%p872, %r4513, 1;
	@%p872 bra 	$L__BB2_1288;
	add.s32 	%r7157, %r7157, 1;
	st.global.u32 	[%rd8+220], %r7157;
$L__BB2_1288:
	add.s32 	%r7156, %r7156, 1;
	st.global.u32 	[%rd8+216], %r7156;
	setp.lt.s32 	%p873, %r7156, %r982;
	@%p873 bra 	$L__BB2_1286;
$L__BB2_1289:
	shr.u32 	%r4514, %r7157, 31;
	add.s32 	%r4515, %r7157, %r4514;
	shr.s32 	%r4516, %r4515, 1;
	add.s32 	%r4517, %r4516, -1;
	st.global.u32 	[%rd8+220], %r4517;
	cvt.rn.f64.s32 	%fd2525, %r4517;
	add.f64 	%fd2526, %fd667, %fd668;
	add.f64 	%fd2527, %fd2526, 0dC016CCCCCCCCCCCD;
	fma.rn.f64 	%fd2528, %fd2525, 0dBFE0A2B1704FF434, %fd2527;
	ld.global.f64 	%fd2529, [%rd9+10016];
	add.f64 	%fd2530, %fd2529, %fd2528;
	add.f64 	%fd2531, %fd665, %fd666;
	add.f64 	%fd2532, %fd2531, 0d4069000000000000;
	div.rn.f64 	%fd2533, %fd2532, %fd2530;
	add.f64 	%fd2534, %fd2533, 0dC071126666666666;
	fma.rn.f64 	%fd3825, %fd2534, 0d4059000000000000, 0d3FE0000000000000;
$L__BB2_1290:
	cvt.rzi.s32.f64 	%r4518, %fd3825;
	cvt.rn.f64.s32 	%fd2535, %r4518;
	div.rn.f64 	%fd3826, %fd2535, 0d4059000000000000;
$L__BB2_1291:
	st.global.f64 	[%rd9+10104], %fd3826;
	ld.shared.u32 	%r7221, [%r4];
	shr.u32 	%r4519, %r7221, 31;
	add.s32 	%r4520, %r7221, %r4519;
	shr.s32 	%r4521, %r4520, 1;
	shr.u32 	%r4522, %r4520, 31;
	add.s32 	%r4523, %r4521, %r4522;
	and.b32  	%r4524, %r4523, -2;
	sub.s32 	%r4525, %r4521, %r4524;
	mad.lo.s32 	%r4526, %r4525, -5, 49;
	cvt.rn.f64.u32 	%fd673, %r4526;
	setp.leu.f64 	%p874, %fd3826, %fd673;
	@%p874 bra 	$L__BB2_1337;
	mov.b32 	%r5331, 0;
	st.global.u32 	[%rd8+264], %r5331;
	bra.uni 	$L__BB2_1717;
$L__BB2_1293:
	mov.b32 	%r4501, 0;
	st.global.u32 	[%rd8+248], %r4501;
$L__BB2_1294:
	mov.b32 	%r5334, 0;
	st.global.u32 	[%rd8+228], %r5334;
	mov.pred 	%p1597, -1;
	min.s32 	%r5335, %r7138, %r7139;
	setp.lt.s32 	%p1146, %r5335, 2;
	@%p1146 bra 	$L__BB2_1298;
	cvt.u64.u32 	%rd3253, %r7139;
	add.s64 	%rd3254, %rd11, %rd3253;
	ld.global.s8 	%r5336, [%rd205];
	ld.global.u8 	%r5337, [%rd3254+-1];
	ld.global.u8 	%r5338, [%rd204];
	prmt.b32 	%r5339, %r5338, %r5337, 0x3340U;
	ld.global.u8 	%r5340, [%rd205+-1];
	prmt.b32 	%r5341, %r5340, 0, 0x3340U;
	prmt.b32 	%r5342, %r5339, %r5341, 0x5410U;
	mov.b32 	%r5343, 359705;
	dp4a.s32.u32 	%r5344, %r5342, %r5343, %r5336;
	mul.wide.s32 	%rd3255, %r5344, 8;
	mov.u64 	%rd3256, parameter;
	add.s64 	%rd3257, %rd3256, %rd3255;
	ld.const.f64 	%fd3201, [%rd3257];
	st.global.f64 	[%rd9+10104], %fd3201;
	ld.global.u32 	%r5345, [%rd10];
	mul.lo.s32 	%r5346, %r5345, %r981;
	add.s32 	%r5347, %r983, %r5346;
	mul.wide.s32 	%rd3258, %r5347, 8;
	add.s64 	%rd3259, %rd2, %rd3258;
	ld.global.f64 	%fd3202, [%rd3259];
	sub.s32 	%r5348, %r5346, %r5345;
	add.s32 	%r5349, %r983, %r5348;
	add.s32 	%r5350, %r5349, -1;
	mul.wide.s32 	%rd3260, %r5350, 8;
	add.s64 	%rd3261, %rd2, %rd3260;
	ld.global.f64 	%fd3203, [%rd3261];
	add.f64 	%fd3204, %fd3201, %fd3203;
	abs.f64 	%fd3205, %fd3202;
	abs.f64 	%fd3206, %fd3204;
	max.f64 	%fd3208, %fd3205, %fd3206;
	setp.gt.f64 	%p1147, %fd3208, 0d41CDCD64FF800000;
	sub.f64 	%fd3209, %fd3202, %fd3204;
	abs.f64 	%fd3210, %fd3209;
	setp.geu.f64 	%p1148, %fd3210, 0d3EE4F8B588E368F1;
	or.pred  	%p1149, %p1147, %p1148;
	@%p1149 bra 	$L__BB2_1297;
	mov.b32 	%r5353, 1;
	st.global.u32 	[%rd8+248], %r5353;
	add.s32 	%r7138, %r7138, -1;
	mul.wide.s32 	%rd3262, %r7139, 4;
	add.s64 	%rd3263, %rd3262, %rd8;
	st.global.u32 	[%rd3263+-8], %r7138;
	add.s32 	%r5354, %r11, %r7138;
	mul.wide.s32 	%rd3264, %r5354, 4;
	add.s64 	%rd3265, %rd7, %rd3264;
	st.global.u32 	[%rd3265], %r981;
	st.global.u32 	[%rd8+228], %r5353;
	mov.pred 	%p1597, 0;
	mov.u32 	%r7139, %r981;
	bra.uni 	$L__BB2_1298;
$L__BB2_1297:
	mov.b32 	%r5351, 0;
	st.global.u32 	[%rd8+248], %r5351;
	ld.global.u32 	%r5352, [%rd8+228];
	setp.eq.s32 	%p1597, %r5352, 0;
$L__BB2_1298:
	mov.b32 	%r5355, 3;
	st.global.u32 	[%rd8+216], %r5355;
	not.pred 	%p1151, %p1597;
	@%p1151 bra 	$L__BB2_1241;
	mov.b32 	%r7142, 3;
$L__BB2_1300:
	setp.gt.s32 	%p1152, %r7142, 32;
	@%p1152 bra 	$L__BB2_1241;
	add.s32 	%r990, %r7139, -1;
	st.global.u32 	[%rd8+220], %r990;
	sub.s32 	%r5357, %r7138, %r7142;
	add.s32 	%r7147, %r5357, 1;
	st.global.u32 	[%rd8+224], %r7147;
	setp.gt.s32 	%p1153, %r7147, 0;
	mov.u32 	%r7148, %r990;
	@%p1153 bra 	$L__BB2_1303;
	add.s32 	%r5359, %r7147, %r990;
	add.s32 	%r7148, %r5359, -1;
	st.global.u32 	[%rd8+220], %r7148;
	mov.b32 	%r7147, 1;
	st.global.u32 	[%rd8+224], %r7147;
$L__BB2_1303:
	cvt.s64.s32 	%rd3266, %r7138;
	add.s64 	%rd214, %rd11, %rd3266;
	cvt.s64.s32 	%rd3267, %r7139;
	add.s64 	%rd215, %rd11, %rd3267;
	add.s32 	%r995, %r7, %r7138;
	add.s32 	%r996, %r995, 625;
$L__BB2_1304:
	setp.lt.s32 	%p1154, %r7148, 1;
	setp.ge.s32 	%p1155, %r7147, %r7138;
	or.pred  	%p9, %p1154, %p1155;
	@%p9 bra 	$L__BB2_1336;
	mov.b64 	%rd3268, -4616189618054758400;
	st.global.u64 	[%rd12], %rd3268;
	mov.b64 	%rd3269, 9218868437227405312;
	st.global.u64 	[%rd13], %rd3269;
	ld.global.u32 	%r999, [%rd8+220];
	ld.global.u32 	%r5360, [%rd8+224];
	mov.b64 	%rd3270, -4564063970805153792;
	st.global.u64 	[%rd17], %rd3270;
	mov.b64 	%rd3271, 0;
	st.global.u64 	[%rd16], %rd3271;
	not.b32 	%r5361, %r999;
	add.s32 	%r1001, %r7139, %r5361;
	st.global.u32 	[%rd8+236], %r1001;
	not.b32 	%r5362, %r5360;
	add.s32 	%r1002, %r7138, %r5362;
	st.global.u32 	[%rd8+240], %r1002;
	add.s32 	%r5363, %r1002, %r1001;
	add.s32 	%r1003, %r5363, -1;
	st.global.u32 	[%rd8+244], %r1003;
	setp.eq.s32 	%p1156, %r1001, 0;
	setp.gt.s32 	%p1157, %r1002, 0;
	and.pred  	%p1158, %p1156, %p1157;
	@%p1158 bra 	$L__BB2_1307;
	setp.ne.s32 	%p1159, %r1002, 0;
	setp.lt.s32 	%p1160, %r1001, 1;
	or.pred  	%p1161, %p1159, %p1160;
	@%p1161 bra 	$L__BB2_1318;
$L__BB2_1307:
	setp.ne.s32 	%p1168, %r1002, 1;
	setp.ne.s32 	%p1169, %r1001, 1;
	and.pred  	%p1170, %p1168, %p1169;
	@%p1170 bra 	$L__BB2_1315;
	setp.eq.s32 	%p1172, %r1002, 1;
	and.pred  	%p1174, %p1172, %p1156;
	@%p1174 bra 	$L__BB2_1311;
	setp.eq.s32 	%p1175, %r1001, 1;
	setp.eq.s32 	%p1176, %r1002, 0;
	and.pred  	%p1177, %p1176, %p1175;
	@%p1177 bra 	$L__BB2_1311;
	ld.global.f64 	%fd3815, [%rd16];
	ld.global.f64 	%fd3814, [%rd17];
	bra.uni 	$L__BB2_1312;
$L__BB2_1311:
	mul.wide.s32 	%rd3355, %r1003, 8;
	mov.u64 	%rd3356, parameter;
	add.s64 	%rd3357, %rd3356, %rd3355;
	ld.const.f64 	%fd3288, [%rd3357+25200];
	cvt.s64.s32 	%rd3358, %r999;
	add.s64 	%rd3359, %rd11, %rd3358;
	cvt.s64.s32 	%rd3360, %r5360;
	add.s64 	%rd3361, %rd11, %rd3360;
	ld.global.s8 	%r5469, [%rd214+27];
	ld.global.u8 	%r5470, [%rd3359];
	ld.global.u8 	%r5471, [%rd215];
	prmt.b32 	%r5472, %r5470, %r5471, 0x3340U;
	ld.global.u8 	%r5473, [%rd3361+27];
	prmt.b32 	%r5474, %r5473, 0, 0x3340U;
	prmt.b32 	%r5475, %r5472, %r5474, 0x5410U;
	mov.b32 	%r5476, 334205;
	dp4a.s32.u32 	%r5477, %r5475, %r5476, %r5469;
	mul.wide.s32 	%rd3362, %r5477, 8;
	add.s64 	%rd3363, %rd3356, %rd3362;
	ld.const.f64 	%fd3289, [%rd3363+5000];
	add.f64 	%fd3815, %fd3288, %fd3289;
	st.global.f64 	[%rd16], %fd3815;
	ld.global.u32 	%r5478, [%rd8+244];
	mul.wide.s32 	%rd3364, %r5478, 8;
	add.s64 	%rd3365, %rd3356, %rd3364;
	ld.const.f64 	%fd3290, [%rd3365+24480];
	ld.global.s8 	%r5479, [%rd214+27];
	ld.global.u8 	%r5480, [%rd3359];
	ld.global.u8 	%r5481, [%rd215];
	prmt.b32 	%r5482, %r5481, %r5480, 0x3340U;
	ld.global.u8 	%r5483, [%rd3361+27];
	prmt.b32 	%r5484, %r5483, 0, 0x3340U;
	prmt.b32 	%r5485, %r5482, %r5484, 0x5410U;
	mov.b32 	%r5486, 359705;
	dp4a.s32.u32 	%r5487, %r5485, %r5486, %r5479;
	mul.wide.s32 	%rd3366, %r5487, 8;
	add.s64 	%rd3367, %rd3356, %rd3366;
	ld.const.f64 	%fd3291, [%rd3367];
	add.f64 	%fd3814, %fd3290, %fd3291;
	st.global.f64 	[%rd17], %fd3814;
$L__BB2_1312:
	add.s32 	%r5488, %r999, -1;
	ld.global.u32 	%r5489, [%rd10];
	add.s32 	%r5490, %r7, %r5360;
	mad.lo.s32 	%r5491, %r5489, %r5488, %r5490;
	mul.wide.s32 	%rd3368, %r5491, 8;
	add.s64 	%rd3369, %rd2, %rd3368;
	ld.global.f64 	%fd3292, [%rd3369];
	add.f64 	%fd3817, %fd3292, %fd3815;
	st.global.f64 	[%rd16], %fd3817;
	ld.global.u32 	%r5492, [%rd10];
	mad.lo.s32 	%r5493, %r5492, %r5488, %r5490;
	add.s32 	%r5494, %r5493, 625;
	mul.wide.s32 	%rd3370, %r5494, 8;
	add.s64 	%rd3371, %rd2, %rd3370;
	ld.global.f64 	%fd3293, [%rd3371];
	add.f64 	%fd3824, %fd3293, %fd3814;
	st.global.f64 	[%rd17], %fd3824;
	abs.f64 	%fd3294, %fd3817;
	setp.leu.f64 	%p1178, %fd3294, 0d41CDCD64FF800000;
	@%p1178 bra 	$L__BB2_1314;
	mov.b64 	%rd3372, 9218868437227405312;
	st.global.u64 	[%rd16], %rd3372;
	mov.b64 	%rd3373, -4616189618054758400;
	st.global.u64 	[%rd17], %rd3373;
	mov.f64 	%fd3817, 0d7FF0000000000000;
	mov.f64 	%fd3824, 0dBFF0000000000000;
$L__BB2_1314:
	add.f64 	%fd3297, %fd3817, 0d4069000000000000;
	add.f64 	%fd3298, %fd3824, 0dC016CCCCCCCCCCCD;
	ld.global.f64 	%fd3299, [%rd9+10016];
	add.f64 	%fd3300, %fd3298, %fd3299;
	div.rn.f64 	%fd3301, %fd3297, %fd3300;
	st.global.f64 	[%rd9+10056], %fd3301;
	ld.global.u32 	%r5495, [%rd10];
	mad.lo.s32 	%r5496, %r5495, %r990, %r995;
	mul.wide.s32 	%rd3374, %r5496, 8;
	add.s64 	%rd3375, %rd2, %rd3374;
	ld.global.f64 	%fd3302, [%rd3375];
	add.f64 	%fd3303, %fd3302, 0d4069000000000000;
	ld.global.f64 	%fd3304, [%rd3375+5000];
	add.f64 	%fd3305, %fd3304, 0dC016CCCCCCCCCCCD;
	add.f64 	%fd3306, %fd3305, %fd3299;
	div.rn.f64 	%fd3307, %fd3303, %fd3306;
	st.global.f64 	[%rd9+10064], %fd3307;
	st.global.f64 	[%rd9+10040], %fd3824;
	st.global.f64 	[%rd9+10048], %fd3817;
	bra.uni 	$L__BB2_1327;
$L__BB2_1315:
	mul.wide.s32 	%rd3318, %r1003, 8;
	mov.u64 	%rd3319, parameter;
	add.s64 	%rd3320, %rd3319, %rd3318;
	ld.const.f64 	%fd3262, [%rd3320+25200];
	cvt.s64.s32 	%rd3321, %r999;
	add.s64 	%rd3322, %rd11, %rd3321;
	ld.global.s8 	%r5455, [%rd3322];
	mul.wide.s32 	%rd3323, %r5455, 5;
	cvt.s64.s32 	%rd3324, %r5360;
	add.s64 	%rd3325, %rd11, %rd3324;
	ld.global.s8 	%rd3326, [%rd3325+27];
	add.s64 	%rd3327, %rd3323, %rd3326;
	shl.b64 	%rd3328, %rd3327, 3;
	add.s64 	%rd3329, %rd3319, %rd3328;
	ld.const.f64 	%fd3263, [%rd3329+45640];
	add.f64 	%fd3264, %fd3262, %fd3263;
	ld.global.s8 	%r5456, [%rd215];
	mul.wide.s32 	%rd3330, %r5456, 5;
	ld.global.s8 	%rd3331, [%rd214+27];
	add.s64 	%rd3332, %rd3330, %rd3331;
	shl.b64 	%rd3333, %rd3332, 3;
	add.s64 	%rd3334, %rd3319, %rd3333;
	ld.const.f64 	%fd3265, [%rd3334+45640];
	add.f64 	%fd3266, %fd3264, %fd3265;
	st.global.f64 	[%rd16], %fd3266;
	add.s32 	%r5457, %r999, -1;
	ld.global.u32 	%r5458, [%rd8+204];
	add.s32 	%r5459, %r7, %r5360;
	mad.lo.s32 	%r5460, %r5458, %r5457, %r5459;
	mul.wide.s32 	%rd3335, %r5460, 8;
	add.s64 	%rd3336, %rd2, %rd3335;
	ld.global.f64 	%fd3267, [%rd3336];
	add.f64 	%fd3819, %fd3267, %fd3266;
	st.global.f64 	[%rd16], %fd3819;
	ld.global.u32 	%r5461, [%rd8+244];
	mul.wide.s32 	%rd3337, %r5461, 8;
	add.s64 	%rd3338, %rd3319, %rd3337;
	ld.const.f64 	%fd3268, [%rd3338+24480];
	ld.global.s8 	%r5462, [%rd3322];
	mul.wide.s32 	%rd3339, %r5462, 5;
	ld.global.s8 	%rd3340, [%rd3325+27];
	add.s64 	%rd3341, %rd3339, %rd3340;
	shl.b64 	%rd3342, %rd3341, 3;
	add.s64 	%rd3343, %rd3319, %rd3342;
	ld.const.f64 	%fd3269, [%rd3343+45440];
	add.f64 	%fd3270, %fd3268, %fd3269;
	ld.global.s8 	%r5463, [%rd215];
	mul.wide.s32 	%rd3344, %r5463, 5;
	ld.global.s8 	%rd3345, [%rd214+27];
	add.s64 	%rd3346, %rd3344, %rd3345;
	shl.b64 	%rd3347, %rd3346, 3;
	add.s64 	%rd3348, %rd3319, %rd3347;
	ld.const.f64 	%fd3271, [%rd3348+45440];
	add.f64 	%fd3272, %fd3270, %fd3271;
	st.global.f64 	[%rd17], %fd3272;
	ld.global.u32 	%r5464, [%rd8+204];
	mad.lo.s32 	%r5465, %r5464, %r5457, %r5459;
	add.s32 	%r5466, %r5465, 625;
	mul.wide.s32 	%rd3349, %r5466, 8;
	add.s64 	%rd3350, %rd2, %rd3349;
	ld.global.f64 	%fd3273, [%rd3350];
	add.f64 	%fd3824, %fd3273, %fd3272;
	st.global.f64 	[%rd17], %fd3824;
	abs.f64 	%fd3274, %fd3819;
	setp.leu.f64 	%p1171, %fd3274, 0d41CDCD64FF800000;
	@%p1171 bra 	$L__BB2_1317;
	mov.b64 	%rd3351, 9218868437227405312;
	st.global.u64 	[%rd16], %rd3351;
	mov.b64 	%rd3352, -4616189618054758400;
	st.global.u64 	[%rd17], %rd3352;
	mov.f64 	%fd3819, 0d7FF0000000000000;
	mov.f64 	%fd3824, 0dBFF0000000000000;
$L__BB2_1317:
	add.f64 	%fd3277, %fd3819, 0d4069000000000000;
	add.f64 	%fd3278, %fd3824, 0dC016CCCCCCCCCCCD;
	ld.global.f64 	%fd3279, [%rd9+10016];
	add.f64 	%fd3280, %fd3278, %fd3279;
	div.rn.f64 	%fd3281, %fd3277, %fd3280;
	st.global.f64 	[%rd9+10056], %fd3281;
	ld.global.u32 	%r5467, [%rd10];
	mad.lo.s32 	%r5468, %r5467, %r990, %r995;
	mul.wide.s32 	%rd3353, %r5468, 8;
	add.s64 	%rd3354, %rd2, %rd3353;
	ld.global.f64 	%fd3282, [%rd3354];
	add.f64 	%fd3283, %fd3282, 0d4069000000000000;
	ld.global.f64 	%fd3284, [%rd3354+5000];
	add.f64 	%fd3285, %fd3284, 0dC016CCCCCCCCCCCD;
	add.f64 	%fd3286, %fd3285, %fd3279;
	div.rn.f64 	%fd3287, %fd3283, %fd3286;
	st.global.f64 	[%rd9+10064], %fd3287;
	st.global.f64 	[%rd9+10040], %fd3824;
	st.global.f64 	[%rd9+10048], %fd3819;
	bra.uni 	$L__BB2_1327;
$L__BB2_1318:
	setp.ne.s32 	%p1162, %r1001, 1;
	setp.ne.s32 	%p1163, %r1002, 1;
	or.pred  	%p1164, %p1162, %p1163;
	@%p1164 bra 	$L__BB2_1324;
	cvt.s64.s32 	%rd3297, %r999;
	add.s64 	%rd3298, %rd11, %rd3297;
	cvt.s64.s32 	%rd3299, %r5360;
	add.s64 	%rd3300, %rd11, %rd3299;
	ld.global.s8 	%r5412, [%rd3300+28];
	ld.global.u8 	%r5413, [%rd3298+1];
	ld.global.u8 	%r5414, [%rd3298];
	prmt.b32 	%r5415, %r5414, %r5413, 0x3340U;
	ld.global.u8 	%r5416, [%rd3300+27];
	prmt.b32 	%r5417, %r5416, 0, 0x3340U;
	prmt.b32 	%r5418, %r5415, %r5417, 0x5410U;
	mov.b32 	%r5419, 334205;
	dp4a.s32.u32 	%r5420, %r5418, %r5419, %r5412;
	mul.wide.s32 	%rd3301, %r5420, 8;
	mov.u64 	%rd3302, parameter;
	add.s64 	%rd3303, %rd3302, %rd3301;
	ld.const.f64 	%fd3240, [%rd3303+10000];
	ld.global.s8 	%r5421, [%rd215+-1];
	ld.global.u8 	%r5422, [%rd214+27];
	ld.global.u8 	%r5423, [%rd214+26];
	prmt.b32 	%r5424, %r5423, %r5422, 0x3340U;
	ld.global.u8 	%r5425, [%rd215];
	prmt.b32 	%r5426, %r5425, 0, 0x3340U;
	prmt.b32 	%r5427, %r5424, %r5426, 0x5410U;
	mov.b32 	%r5428, 359705;
	dp4a.s32.u32 	%r5429, %r5427, %r5428, %r5421;
	mul.wide.s32 	%rd3304, %r5429, 8;
	add.s64 	%rd3305, %rd3302, %rd3304;
	ld.const.f64 	%fd3241, [%rd3305+10000];
	add.f64 	%fd3242, %fd3240, %fd3241;
	st.global.f64 	[%rd17], %fd3242;
	add.s32 	%r5430, %r999, -1;
	ld.global.u32 	%r5431, [%rd10];
	add.s32 	%r5432, %r8, %r5360;
	mad.lo.s32 	%r5433, %r5431, %r5430, %r5432;
	mul.wide.s32 	%rd3306, %r5433, 8;
	add.s64 	%rd3307, %rd2, %rd3306;
	ld.global.f64 	%fd3243, [%rd3307];
	add.f64 	%fd3824, %fd3243, %fd3242;
	st.global.f64 	[%rd17], %fd3824;
	ld.global.s8 	%r5434, [%rd3300+28];
	ld.global.u8 	%r5435, [%rd3298+1];
	ld.global.u8 	%r5436, [%rd3298];
	prmt.b32 	%r5437, %r5436, %r5435, 0x3340U;
	ld.global.u8 	%r5438, [%rd3300+27];
	prmt.b32 	%r5439, %r5438, 0, 0x3340U;
	prmt.b32 	%r5440, %r5437, %r5439, 0x5410U;
	dp4a.s32.u32 	%r5441, %r5440, %r5419, %r5434;
	mul.wide.s32 	%rd3308, %r5441, 8;
	add.s64 	%rd3309, %rd3302, %rd3308;
	ld.const.f64 	%fd3244, [%rd3309+15000];
	ld.global.s8 	%r5442, [%rd215+-1];
	ld.global.u8 	%r5443, [%rd214+27];
	ld.global.u8 	%r5444, [%rd214+26];
	prmt.b32 	%r5445, %r5444, %r5443, 0x3340U;
	ld.global.u8 	%r5446, [%rd215];
	prmt.b32 	%r5447, %r5446, 0, 0x3340U;
	prmt.b32 	%r5448, %r5445, %r5447, 0x5410U;
	dp4a.s32.u32 	%r5449, %r5448, %r5428, %r5442;
	mul.wide.s32 	%rd3310, %r5449, 8;
	add.s64 	%rd3311, %rd3302, %rd3310;
	ld.const.f64 	%fd3245, [%rd3311+15000];
	add.f64 	%fd3246, %fd3244, %fd3245;
	st.global.f64 	[%rd16], %fd3246;
	ld.global.u32 	%r5450, [%rd10];
	mad.lo.s32 	%r5451, %r5450, %r5430, %r5432;
	add.s32 	%r5452, %r5451, -625;
	mul.wide.s32 	%rd3312, %r5452, 8;
	add.s64 	%rd3313, %rd2, %rd3312;
	ld.global.f64 	%fd3247, [%rd3313];
	add.f64 	%fd3821, %fd3247, %fd3246;
	st.global.f64 	[%rd16], %fd3821;
	abs.f64 	%fd3248, %fd3821;
	setp.leu.f64 	%p1166, %fd3248, 0d41CDCD64FF800000;
	@%p1166 bra 	$L__BB2_1321;
	mov.b64 	%rd3314, 9218868437227405312;
	st.global.u64 	[%rd16], %rd3314;
	mov.b64 	%rd3315, -4616189618054758400;
	st.global.u64 	[%rd17], %rd3315;
	mov.f64 	%fd3821, 0d7FF0000000000000;
	mov.f64 	%fd3824, 0dBFF0000000000000;
$L__BB2_1321:
	add.f64 	%fd3251, %fd3821, 0d4069000000000000;
	add.f64 	%fd3252, %fd3824, 0dC016CCCCCCCCCCCD;
	ld.global.f64 	%fd3253, [%rd9+10016];
	add.f64 	%fd3254, %fd3252, %fd3253;
	div.rn.f64 	%fd3255, %fd3251, %fd3254;
	st.global.f64 	[%rd9+10056], %fd3255;
	ld.global.u32 	%r5453, [%rd10];
	mad.lo.s32 	%r5454, %r5453, %r990, %r995;
	mul.wide.s32 	%rd3316, %r5454, 8;
	add.s64 	%rd3317, %rd2, %rd3316;
	ld.global.f64 	%fd3256, [%rd3317];
	add.f64 	%fd3257, %fd3256, 0d4069000000000000;
	ld.global.f64 	%fd3258, [%rd3317+5000];
	add.f64 	%fd3259, %fd3258, 0dC016CCCCCCCCCCCD;
	add.f64 	%fd3260, %fd3259, %fd3253;
	div.rn.f64 	%fd3261, %fd3257, %fd3260;
	st.global.f64 	[%rd9+10064], %fd3261;
	setp.ge.f64 	%p1167, %fd3255, %fd3261;
	@%p1167 bra 	$L__BB2_1323;
	ld.global.f64 	%fd3824, [%rd12];
	bra.uni 	$L__BB2_1327;
$L__BB2_1323:
	st.global.f64 	[%rd12], %fd3824;
	st.global.f64 	[%rd13], %fd3821;
	bra.uni 	$L__BB2_1327;
$L__BB2_1324:
	mul.wide.s32 	%rd3272, %r1003, 8;
	mov.u64 	%rd3273, parameter;
	add.s64 	%rd3274, %rd3273, %rd3272;
	ld.const.f64 	%fd3212, [%rd3274+24960];
	cvt.s64.s32 	%rd3275, %r999;
	add.s64 	%rd3276, %rd11, %rd3275;
	cvt.s64.s32 	%rd3277, %r5360;
	add.s64 	%rd3278, %rd11, %rd3277;
	ld.global.s8 	%r5364, [%rd3278+28];
	ld.global.u8 	%r5365, [%rd3276+1];
	ld.global.u8 	%r5366, [%rd3276];
	prmt.b32 	%r5367, %r5366, %r5365, 0x3340U;
	ld.global.u8 	%r5368, [%rd3278+27];
	prmt.b32 	%r5369, %r5368, 0, 0x3340U;
	prmt.b32 	%r5370, %r5367, %r5369, 0x5410U;
	mov.b32 	%r5371, 334205;
	dp4a.s32.u32 	%r5372, %r5370, %r5371, %r5364;
	mul.wide.s32 	%rd3279, %r5372, 8;
	add.s64 	%rd3280, %rd3273, %rd3279;
	ld.const.f64 	%fd3213, [%rd3280+30440];
	add.f64 	%fd3214, %fd3212, %fd3213;
	ld.global.s8 	%r5373, [%rd215+-1];
	ld.global.u8 	%r5374, [%rd214+27];
	ld.global.u8 	%r5375, [%rd214+26];
	prmt.b32 	%r5376, %r5375, %r5374, 0x3340U;
	ld.global.u8 	%r5377, [%rd215];
	prmt.b32 	%r5378, %r5377, 0, 0x3340U;
	prmt.b32 	%r5379, %r5376, %r5378, 0x5410U;
	mov.b32 	%r5380, 359705;
	dp4a.s32.u32 	%r5381, %r5379, %r5380, %r5373;
	mul.wide.s32 	%rd3281, %r5381, 8;
	add.s64 	%rd3282, %rd3273, %rd3281;
	ld.const.f64 	%fd3215, [%rd3282+30440];
	add.f64 	%fd3216, %fd3214, %fd3215;
	st.global.f64 	[%rd16], %fd3216;
	add.s32 	%r5382, %r999, -1;
	ld.global.u32 	%r5383, [%rd8+204];
	add.s32 	%r5384, %r7, %r5360;
	mad.lo.s32 	%r5385, %r5383, %r5382, %r5384;
	mul.wide.s32 	%rd3283, %r5385, 8;
	add.s64 	%rd3284, %rd2, %rd3283;
	ld.global.f64 	%fd3217, [%rd3284];
	add.f64 	%fd3823, %fd3217, %fd3216;
	st.global.f64 	[%rd16], %fd3823;
	ld.global.u32 	%r5386, [%rd8+244];
	mul.wide.s32 	%rd3285, %r5386, 8;
	add.s64 	%rd3286, %rd3273, %rd3285;
	ld.const.f64 	%fd3218, [%rd3286+24240];
	ld.global.s8 	%r5387, [%rd3278+28];
	ld.global.u8 	%r5388, [%rd3276+1];
	ld.global.u8 	%r5389, [%rd3276];
	prmt.b32 	%r5390, %r5389, %r5388, 0x3340U;
	ld.global.u8 	%r5391, [%rd3278+27];
	prmt.b32 	%r5392, %r5391, 0, 0x3340U;
	prmt.b32 	%r5393, %r5390, %r5392, 0x5410U;
	dp4a.s32.u32 	%r5394, %r5393, %r5371, %r5387;
	mul.wide.s32 	%rd3287, %r5394, 8;
	add.s64 	%rd3288, %rd3273, %rd3287;
	ld.const.f64 	%fd3219, [%rd3288+25440];
	add.f64 	%fd3220, %fd3218, %fd3219;
	ld.global.s8 	%r5395, [%rd215+-1];
	ld.global.u8 	%r5396, [%rd214+27];
	ld.global.u8 	%r5397, [%rd214+26];
	prmt.b32 	%r5398, %r5397, %r5396, 0x3340U;
	ld.global.u8 	%r5399, [%rd215];
	prmt.b32 	%r5400, %r5399, 0, 0x3340U;
	prmt.b32 	%r5401, %r5398, %r5400, 0x5410U;
	dp4a.s32.u32 	%r5402, %r5401, %r5380, %r5395;
	mul.wide.s32 	%rd3289, %r5402, 8;
	add.s64 	%rd3290, %rd3273, %rd3289;
	ld.const.f64 	%fd3221, [%rd3290+25440];
	add.f64 	%fd3222, %fd3220, %fd3221;
	ld.global.u32 	%r5403, [%rd8+236];
	ld.global.u32 	%r5404, [%rd8+240];
	sub.s32 	%r5405, %r5403, %r5404;
	abs.s32 	%r5406, %r5405;
	cvt.rn.f64.s32 	%fd3223, %r5406;
	fma.rn.f64 	%fd3224, %fd3223, 0dBFEEF3E864B31D04, %fd3222;
	st.global.f64 	[%rd17], %fd3224;
	ld.global.u32 	%r5407, [%rd8+204];
	mad.lo.s32 	%r5408, %r5407, %r5382, %r5384;
	add.s32 	%r5409, %r5408, 625;
	mul.wide.s32 	%rd3291, %r5409, 8;
	add.s64 	%rd3292, %rd2, %rd3291;
	ld.global.f64 	%fd3225, [%rd3292];
	add.f64 	%fd3824, %fd3225, %fd3224;
	st.global.f64 	[%rd17], %fd3824;
	abs.f64 	%fd3226, %fd3823;
	setp.leu.f64 	%p1165, %fd3226, 0d41CDCD64FF800000;
	@%p1165 bra 	$L__BB2_1326;
	mov.b64 	%rd3293, 9218868437227405312;
	st.global.u64 	[%rd16], %rd3293;
	mov.b64 	%rd3294, -4616189618054758400;
	st.global.u64 	[%rd17], %rd3294;
	mov.f64 	%fd3823, 0d7FF0000000000000;
	mov.f64 	%fd3824, 0dBFF0000000000000;
$L__BB2_1326:
	add.f64 	%fd3229, %fd3823, 0d4069000000000000;
	add.f64 	%fd3230, %fd3824, 0dC016CCCCCCCCCCCD;
	ld.global.f64 	%fd3231, [%rd9+10016];
	add.f64 	%fd3232, %fd3230, %fd3231;
	div.rn.f64 	%fd3233, %fd3229, %fd3232;
	st.global.f64 	[%rd9+10056], %fd3233;
	ld.global.u32 	%r5410, [%rd10];
	mad.lo.s32 	%r5411, %r5410, %r990, %r995;
	mul.wide.s32 	%rd3295, %r5411, 8;
	add.s64 	%rd3296, %rd2, %rd3295;
	ld.global.f64 	%fd3234, [%rd3296];
	add.f64 	%fd3235, %fd3234, 0d4069000000000000;
	ld.global.f64 	%fd3236, [%rd3296+5000];
	add.f64 	%fd3237, %fd3236, 0dC016CCCCCCCCCCCD;
	add.f64 	%fd3238, %fd3237, %fd3231;
	div.rn.f64 	%fd3239, %fd3235, %fd3238;
	st.global.f64 	[%rd9+10064], %fd3239;
	st.global.f64 	[%rd9+10040], %fd3824;
	st.global.f64 	[%rd9+10048], %fd3823;
$L__BB2_1327:
	ld.global.u32 	%r5497, [%rd10];
	mad.lo.s32 	%r5498, %r5497, %r990, %r996;
	mul.wide.s32 	%rd3376, %r5498, 8;
	add.s64 	%rd216, %rd2, %rd3376;
	ld.global.f64 	%fd662, [%rd216];
	abs.f64 	%fd3308, %fd662;
	abs.f64 	%fd3309, %fd3824;
	max.f64 	%fd3311, %fd3308, %fd3309;
	setp.leu.f64 	%p1179, %fd3311, 0d41CDCD64FF800000;
	@%p1179 bra 	$L__BB2_1329;
	mov.b32 	%r5506, 0;
	st.global.u32 	[%rd8+248], %r5506;
	bra.uni 	$L__BB2_1335;
$L__BB2_1329:
	sub.f64 	%fd3312, %fd662, %fd3824;
	abs.f64 	%fd3313, %fd3312;
	setp.geu.f64 	%p1180, %fd3313, 0d3EE4F8B588E368F1;
	@%p1180 bra 	$L__BB2_2150;
	mov.b32 	%r5500, 1;
	st.global.u32 	[%rd8+248], %r5500;
	ld.global.f64 	%fd663, [%rd216+-5000];
	ld.global.f64 	%fd664, [%rd13];
	abs.f64 	%fd3314, %fd663;
	abs.f64 	%fd3315, %fd664;
	max.f64 	%fd3317, %fd3314, %fd3315;
	setp.gt.f64 	%p1181, %fd3317, 0d41CDCD64FF800000;
	@%p1181 bra 	$L__BB2_1331;
	bra.uni 	$L__BB2_1332;
$L__BB2_1331:
	mov.b32 	%r5505, 0;
	st.global.u32 	[%rd8+248], %r5505;
	bra.uni 	$L__BB2_1335;
$L__BB2_1332:
	sub.f64 	%fd3318, %fd663, %fd664;
	abs.f64 	%fd3319, %fd3318;
	setp.geu.f64 	%p1182, %fd3319, 0d3EE4F8B588E368F1;
	@%p1182 bra 	$L__BB2_1334;
	mov.b32 	%r5502, 1;
	st.global.u32 	[%rd8+248], %r5502;
	ld.global.u32 	%r7139, [%rd8+220];
	ld.global.u32 	%r7138, [%rd8+224];
	add.s32 	%r5503, %r10, %r7139;
	mul.wide.s32 	%rd3377, %r5503, 4;
	add.s64 	%rd3378, %rd7, %rd3377;
	st.global.u32 	[%rd3378], %r7138;
	add.s32 	%r5504, %r11, %r7138;
	mul.wide.s32 	%rd3379, %r5504, 4;
	add.s64 	%rd3380, %rd7, %rd3379;
	st.global.u32 	[%rd3380], %r7139;
	st.global.u32 	[%rd8+228], %r5502;
	bra.uni 	$L__BB2_1336;
$L__BB2_1334:
	mov.b32 	%r5501, 0;
	st.global.u32 	[%rd8+248], %r5501;
$L__BB2_1335:
	ld.global.u32 	%r5507, [%rd8+220];
	add.s32 	%r7148, %r5507, -1;
	st.global.u32 	[%rd8+220], %r7148;
	ld.global.u32 	%r5508, [%rd8+224];
	add.s32 	%r7147, %r5508, 1;
	st.global.u32 	[%rd8+224], %r7147;
	ld.global.u32 	%r5509, [%rd8+228];
	setp.eq.s32 	%p1183, %r5509, 0;
	@%p1183 bra 	$L__BB2_1304;
$L__BB2_1336:
	ld.global.u32 	%r5510, [%rd8+216];
	add.s32 	%r7142, %r5510, 1;
	st.global.u32 	[%rd8+216], %r7142;
	@%p9 bra 	$L__BB2_1300;
	bra.uni 	$L__BB2_1241;
$L__BB2_1337:
	ld.global.u32 	%r4527, [%rd8+260];
	shl.b32 	%r4528, %r4527, 2;
	add.s32 	%r4529, %r1, %r4528;
	ld.shared.u32 	%r4530, [%r4529];
	ld.global.u32 	%r4531, [%rd8+256];
	shl.b32 	%r4532, %r4531, 2;
	add.s32 	%r4533, %r1, %r4532;
	ld.shared.u32 	%r1025, [%r4533];
	mul.wide.s32 	%rd2473, %r4527, 4;
	mov.u64 	%rd2474, const_int;
	add.s64 	%rd2475, %rd2474, %rd2473;
	ld.const.u32 	%r1026, [%rd2475+44];
	mul.wide.s32 	%rd2476, %r4531, 4;
	add.s64 	%rd2477, %rd2474, %rd2476;
	ld.const.u32 	%r1027, [%rd2477+44];
	mul.lo.s32 	%r4534, %r4530, 10;
	mul.wide.s32 	%rd2478, %r4534, 4;
	add.s64 	%rd217, %rd6, %rd2478;
	ld.global.u32 	%r1028, [%rd217];
	ld.global.u32 	%r1029, [%rd217+4];
	mov.b32 	%r4535, 0;
	st.global.u32 	[%rd8+216], %r4535;
	and.b32  	%r4536, %r1029, -2147483647;
	setp.ne.s32 	%p875, %r4536, 1;
	@%p875 bra 	$L__BB2_1339;
	mov.b32 	%r4567, 0;
	st.global.u32 	[%rd8+248], %r4567;
	bra.uni 	$L__BB2_1350;
$L__BB2_1339:
	mov.b32 	%r4537, 1;
	st.global.u32 	[%rd8+248], %r4537;
	setp.lt.s32 	%p876, %r1029, 2;
	@%p876 bra 	$L__BB2_1354;
	add.s32 	%r1030, %r1029, %r1028;
	shr.u32 	%r4539, %r1029, 31;
	add.s32 	%r4540, %r1029, %r4539;
	shr.s32 	%r1031, %r4540, 1;
	mov.b32 	%r1032, 0;
$L__BB2_1341:
	add.s32 	%r4541, %r1032, %r1028;
	cvt.s64.s32 	%rd2479, %r4541;
	add.s64 	%rd2480, %rd3, %rd2479;
	ld.global.u8 	%rs49, [%rd2480];
	setp.ne.s16 	%p877, %rs49, 65;
	not.b32 	%r4542, %r1032;
	add.s32 	%r4543, %r1030, %r4542;
	cvt.s64.s32 	%rd2481, %r4543;
	add.s64 	%rd2482, %rd3, %rd2481;
	ld.global.u8 	%rs50, [%rd2482];
	@%p877 bra 	$L__BB2_1343;
	setp.ne.s16 	%p878, %rs50, 84;
	@%p878 bra 	$L__BB2_1346;
$L__BB2_1343:
	setp.ne.s16 	%p879, %rs49, 84;
	@%p879 bra 	$L__BB2_1345;
	setp.ne.s16 	%p880, %rs50, 65;
	@%p880 bra 	$L__BB2_1346;
$L__BB2_1345:
	setp.eq.s16 	%p881, %rs49, 84;
	setp.eq.s16 	%p882, %rs49, 65;
	setp.ne.s16 	%p883, %rs50, 65;
	or.pred  	%p884, %p883, %p881;
	setp.ne.s16 	%p885, %rs50, 84;
	or.pred  	%p886, %p885, %p882;
	and.pred  	%p887, %p884, %p886;
	@%p887 bra 	$L__BB2_1347;
$L__BB2_1346:
	mov.b32 	%r4544, 0;
	st.global.u32 	[%rd8+248], %r4544;
	bra.uni 	$L__BB2_1350;
$L__BB2_1347:
	setp.eq.s16 	%p888, %rs49, 67;
	setp.ne.s16 	%p889, %rs50, 71;
	and.pred  	%p890, %p889, %p888;
	@%p890 bra 	$L__BB2_1349;
	setp.eq.s16 	%p893, %rs49, 71;
	setp.ne.s16 	%p894, %rs50, 67;
	xor.pred  	%p895, %p893, %p894;
	or.pred  	%p896, %p889, %p888;
	and.pred  	%p897, %p895, %p896;
	@%p897 bra 	$L__BB2_1353;
$L__BB2_1349:
	mov.b32 	%r4566, 0;
	st.global.u32 	[%rd8+248], %r4566;
$L__BB2_1350:
	setp.gt.u32 	%p927, %r12, 2146435070;
	mov.f64 	%fd3827, %fd2;
	@%p927 bra 	$L__BB2_1352;
	setp.gt.u32 	%p928, %r14, 1073127582;
	selp.f64 	%fd2602, %fd4, %fd3, %p928;
	selp.u32 	%r4568, 1, 0, %p928;
	add.s32 	%r4569, %r13, %r4568;
	add.f64 	%fd2603, %fd2602, 0dBFF0000000000000;
	add.f64 	%fd2604, %fd2602, 0d3FF0000000000000;
	rcp.approx.ftz.f64 	%fd2605, %fd2604;
	neg.f64 	%fd2606, %fd2604;
	fma.rn.f64 	%fd2607, %fd2606, %fd2605, 0d3FF0000000000000;
	fma.rn.f64 	%fd2608, %fd2607, %fd2607, %fd2607;
	fma.rn.f64 	%fd2609, %fd2608, %fd2605, %fd2605;
	mul.f64 	%fd2610, %fd2603, %fd2609;
	fma.rn.f64 	%fd2611, %fd2603, %fd2609, %fd2610;
	mul.f64 	%fd2612, %fd2611, %fd2611;
	fma.rn.f64 	%fd2613, %fd2612, 0d3EB1380B3AE80F1E, 0d3ED0EE258B7A8B04;
	fma.rn.f64 	%fd2614, %fd2613, %fd2612, 0d3EF3B2669F02676F;
	fma.rn.f64 	%fd2615, %fd2614, %fd2612, 0d3F1745CBA9AB0956;
	fma.rn.f64 	%fd2616, %fd2615, %fd2612, 0d3F3C71C72D1B5154;
	fma.rn.f64 	%fd2617, %fd2616, %fd2612, 0d3F624924923BE72D;
	fma.rn.f64 	%fd2618, %fd2617, %fd2612, 0d3F8999999999A3C4;
	fma.rn.f64 	%fd2619, %fd2618, %fd2612, 0d3FB5555555555554;
	sub.f64 	%fd2620, %fd2603, %fd2611;
	add.f64 	%fd2621, %fd2620, %fd2620;
	neg.f64 	%fd2622, %fd2611;
	fma.rn.f64 	%fd2623, %fd2622, %fd2603, %fd2621;
	mul.f64 	%fd2624, %fd2609, %fd2623;
	mul.f64 	%fd2625, %fd2612, %fd2619;
	fma.rn.f64 	%fd2626, %fd2625, %fd2611, %fd2624;
	xor.b32  	%r4570, %r4569, -2147483648;
	mov.b32 	%r4571, 1127219200;
	mov.b64 	%fd2627, {%r4570, %r4571};
	sub.f64 	%fd2628, %fd2627, %fd1;
	fma.rn.f64 	%fd2629, %fd2628, 0d3FE62E42FEFA39EF, %fd2611;
	fma.rn.f64 	%fd2630, %fd2628, 0dBFE62E42FEFA39EF, %fd2629;
	sub.f64 	%fd2631, %fd2630, %fd2611;
	sub.f64 	%fd2632, %fd2626, %fd2631;
	fma.rn.f64 	%fd2633, %fd2628, 0d3C7ABC9E3B39803F, %fd2632;
	add.f64 	%fd3827, %fd2629, %fd2633;
$L__BB2_1352:
	mul.f64 	%fd2634, %fd3827, 0d3FFFCB923A29C77A;
	st.global.f64 	[%rd9+10016], %fd2634;
	bra.uni 	$L__BB2_1374;
$L__BB2_1353:
	add.s32 	%r1032, %r1032, 1;
	st.global.u32 	[%rd8+216], %r1032;
	setp.lt.s32 	%p898, %r1032, %r1031;
	@%p898 bra 	$L__BB2_1341;
$L__BB2_1354:
	mul.lo.s32 	%r4545, %r1025, 10;
	mul.wide.s32 	%rd2483, %r4545, 4;
	add.s64 	%rd2484, %rd6, %rd2483;
	ld.global.u32 	%r1034, [%rd2484];
	ld.global.u32 	%r1035, [%rd2484+4];
	mov.b32 	%r4546, 0;
	st.global.u32 	[%rd8+216], %r4546;
	and.b32  	%r4547, %r1035, -2147483647;
	setp.ne.s32 	%p899, %r4547, 1;
	@%p899 bra 	$L__BB2_1356;
	mov.b32 	%r4561, 0;
	st.global.u32 	[%rd8+248], %r4561;
	bra.uni 	$L__BB2_1364;
$L__BB2_1356:
	mov.b32 	%r4548, 1;
	st.global.u32 	[%rd8+248], %r4548;
	setp.lt.s32 	%p900, %r1035, 2;
	@%p900 bra 	$L__BB2_1371;
	add.s32 	%r1036, %r1035, %r1034;
	shr.u32 	%r4550, %r1035, 31;
	add.s32 	%r4551, %r1035, %r4550;
	shr.s32 	%r1037, %r4551, 1;
	mov.b32 	%r1038, 0;
$L__BB2_1358:
	add.s32 	%r4552, %r1038, %r1034;
	cvt.s64.s32 	%rd2485, %r4552;
	add.s64 	%rd2486, %rd3, %rd2485;
	ld.global.u8 	%rs51, [%rd2486];
	setp.ne.s16 	%p901, %rs51, 65;
	not.b32 	%r4553, %r1038;
	add.s32 	%r4554, %r1036, %r4553;
	cvt.s64.s32 	%rd2487, %r4554;
	add.s64 	%rd2488, %rd3, %rd2487;
	ld.global.u8 	%rs52, [%rd2488];
	@%p901 bra 	$L__BB2_1360;
	setp.ne.s16 	%p902, %rs52, 84;
	@%p902 bra 	$L__BB2_1363;
$L__BB2_1360:
	setp.ne.s16 	%p903, %rs51, 84;
	@%p903 bra 	$L__BB2_1362;
	setp.ne.s16 	%p904, %rs52, 65;
	@%p904 bra 	$L__BB2_1363;
$L__BB2_1362:
	setp.eq.s16 	%p905, %rs51, 84;
	setp.eq.s16 	%p906, %rs51, 65;
	setp.ne.s16 	%p907, %rs52, 65;
	or.pred  	%p908, %p907, %p905;
	setp.ne.s16 	%p909, %rs52, 84;
	or.pred  	%p910, %p909, %p906;
	and.pred  	%p911, %p908, %p910;
	@%p911 bra 	$L__BB2_1367;
$L__BB2_1363:
	mov.b32 	%r4555, 0;
	st.global.u32 	[%rd8+248], %r4555;
$L__BB2_1364:
	setp.gt.u32 	%p925, %r12, 2146435070;
	mov.f64 	%fd3829, %fd2;
	@%p925 bra 	$L__BB2_1366;
	setp.gt.u32 	%p926, %r14, 1073127582;
	selp.f64 	%fd2569, %fd4, %fd3, %p926;
	selp.u32 	%r4562, 1, 0, %p926;
	add.s32 	%r4563, %r13, %r4562;
	add.f64 	%fd2570, %fd2569, 0dBFF0000000000000;
	add.f64 	%fd2571, %fd2569, 0d3FF0000000000000;
	rcp.approx.ftz.f64 	%fd2572, %fd2571;
	neg.f64 	%fd2573, %fd2571;
	fma.rn.f64 	%fd2574, %fd2573, %fd2572, 0d3FF0000000000000;
	fma.rn.f64 	%fd2575, %fd2574, %fd2574, %fd2574;
	fma.rn.f64 	%fd2576, %fd2575, %fd2572, %fd2572;
	mul.f64 	%fd2577, %fd2570, %fd2576;
	fma.rn.f64 	%fd2578, %fd2570, %fd2576, %fd2577;
	mul.f64 	%fd2579, %fd2578, %fd2578;
	fma.rn.f64 	%fd2580, %fd2579, 0d3EB1380B3AE80F1E, 0d3ED0EE258B7A8B04;
	fma.rn.f64 	%fd2581, %fd2580, %fd2579, 0d3EF3B2669F02676F;
	fma.rn.f64 	%fd2582, %fd2581, %fd2579, 0d3F1745CBA9AB0956;
	fma.rn.f64 	%fd2583, %fd2582, %fd2579, 0d3F3C71C72D1B5154;
	fma.rn.f64 	%fd2584, %fd2583, %fd2579, 0d3F624924923BE72D;
	fma.rn.f64 	%fd2585, %fd2584, %fd2579, 0d3F8999999999A3C4;
	fma.rn.f64 	%fd2586, %fd2585, %fd2579, 0d3FB5555555555554;
	sub.f64 	%fd2587, %fd2570, %fd2578;
	add.f64 	%fd2588, %fd2587, %fd2587;
	neg.f64 	%fd2589, %fd2578;
	fma.rn.f64 	%fd2590, %fd2589, %fd2570, %fd2588;
	mul.f64 	%fd2591, %fd2576, %fd2590;
	mul.f64 	%fd2592, %fd2579, %fd2586;
	fma.rn.f64 	%fd2593, %fd2592, %fd2578, %fd2591;
	xor.b32  	%r4564, %r4563, -2147483648;
	mov.b32 	%r4565, 1127219200;
	mov.b64 	%fd2594, {%r4564, %r4565};
	sub.f64 	%fd2595, %fd2594, %fd1;
	fma.rn.f64 	%fd2596, %fd2595, 0d3FE62E42FEFA39EF, %fd2578;
	fma.rn.f64 	%fd2597, %fd2595, 0dBFE62E42FEFA39EF, %fd2596;
	sub.f64 	%fd2598, %fd2597, %fd2578;
	sub.f64 	%fd2599, %fd2593, %fd2598;
	fma.rn.f64 	%fd2600, %fd2595, 0d3C7ABC9E3B39803F, %fd2599;
	add.f64 	%fd3829, %fd2596, %fd2600;
$L__BB2_1366:
	mul.f64 	%fd2601, %fd3829, 0d3FFFCB923A29C77A;
	st.global.f64 	[%rd9+10016], %fd2601;
	bra.uni 	$L__BB2_1374;
$L__BB2_1367:
	setp.eq.s16 	%p912, %rs51, 67;
	setp.ne.s16 	%p913, %rs52, 71;
	and.pred  	%p914, %p913, %p912;
	@%p914 bra 	$L__BB2_1369;
	setp.eq.s16 	%p917, %rs51, 71;
	setp.ne.s16 	%p918, %rs52, 67;
	xor.pred  	%p919, %p917, %p918;
	or.pred  	%p920, %p913, %p912;
	and.pred  	%p921, %p919, %p920;
	@%p921 bra 	$L__BB2_1370;
$L__BB2_1369:
	mov.b32 	%r4560, 0;
	st.global.u32 	[%rd8+248], %r4560;
	bra.uni 	$L__BB2_1364;
$L__BB2_1370:
	add.s32 	%r1038, %r1038, 1;
	st.global.u32 	[%rd8+216], %r1038;
	setp.lt.s32 	%p922, %r1038, %r1037;
	@%p922 bra 	$L__BB2_1358;
$L__BB2_1371:
	setp.gt.u32 	%p923, %r15, 2146435070;
	mov.f64 	%fd3828, %fd5;
	@%p923 bra 	$L__BB2_1373;
	setp.gt.u32 	%p924, %r17, 1073127582;
	selp.f64 	%fd2536, %fd7, %fd6, %p924;
	selp.u32 	%r4556, 1, 0, %p924;
	add.s32 	%r4557, %r16, %r4556;
	add.f64 	%fd2537, %fd2536, 0dBFF0000000000000;
	add.f64 	%fd2538, %fd2536, 0d3FF0000000000000;
	rcp.approx.ftz.f64 	%fd2539, %fd2538;
	neg.f64 	%fd2540, %fd2538;
	fma.rn.f64 	%fd2541, %fd2540, %fd2539, 0d3FF0000000000000;
	fma.rn.f64 	%fd2542, %fd2541, %fd2541, %fd2541;
	fma.rn.f64 	%fd2543, %fd2542, %fd2539, %fd2539;
	mul.f64 	%fd2544, %fd2537, %fd2543;
	fma.rn.f64 	%fd2545, %fd2537, %fd2543, %fd2544;
	mul.f64 	%fd2546, %fd2545, %fd2545;
	fma.rn.f64 	%fd2547, %fd2546, 0d3EB1380B3AE80F1E, 0d3ED0EE258B7A8B04;
	fma.rn.f64 	%fd2548, %fd2547, %fd2546, 0d3EF3B2669F02676F;
	fma.rn.f64 	%fd2549, %fd2548, %fd2546, 0d3F1745CBA9AB0956;
	fma.rn.f64 	%fd2550, %fd2549, %fd2546, 0d3F3C71C72D1B5154;
	fma.rn.f64 	%fd2551, %fd2550, %fd2546, 0d3F624924923BE72D;
	fma.rn.f64 	%fd2552, %fd2551, %fd2546, 0d3F8999999999A3C4;
	fma.rn.f64 	%fd2553, %fd2552, %fd2546, 0d3FB5555555555554;
	sub.f64 	%fd2554, %fd2537, %fd2545;
	add.f64 	%fd2555, %fd2554, %fd2554;
	neg.f64 	%fd2556, %fd2545;
	fma.rn.f64 	%fd2557, %fd2556, %fd2537, %fd2555;
	mul.f64 	%fd2558, %fd2543, %fd2557;
	mul.f64 	%fd2559, %fd2546, %fd2553;
	fma.rn.f64 	%fd2560, %fd2559, %fd2545, %fd2558;
	xor.b32  	%r4558, %r4557, -2147483648;
	mov.b32 	%r4559, 1127219200;
	mov.b64 	%fd2561, {%r4558, %r4559};
	sub.f64 	%fd2562, %fd2561, %fd1;
	fma.rn.f64 	%fd2563, %fd2562, 0d3FE62E42FEFA39EF, %fd2545;
	fma.rn.f64 	%fd2564, %fd2562, 0dBFE62E42FEFA39EF, %fd2563;
	sub.f64 	%fd2565, %fd2564, %fd2545;
	sub.f64 	%fd2566, %fd2560, %fd2565;
	fma.rn.f64 	%fd2567, %fd2562, 0d3C7ABC9E3B39803F, %fd2566;
	add.f64 	%fd3828, %fd2563, %fd2567;
$L__BB2_1373:
	mul.f64 	%fd2568, %fd3828, 0d3FFFCB923A29C77A;
	st.global.f64 	[%rd9+10016], %fd2568;
$L__BB2_1374:
	ld.global.u32 	%r1040, [%rd217+4];
	st.global.u32 	[%rd8+200], %r1040;
	mul.lo.s32 	%r4572, %r1025, 10;
	mul.wide.s32 	%rd2489, %r4572, 4;
	add.s64 	%rd218, %rd6, %rd2489;
	ld.global.u32 	%r4573, [%rd218+4];
	st.global.u32 	[%rd8+204], %r4573;
	setp.eq.s32 	%p929, %r1026, 1;
	@%p929 bra 	$L__BB2_1380;
	setp.lt.s32 	%p930, %r1040, 1;
	@%p930 bra 	$L__BB2_1401;
	mov.b32 	%r7162, 1;
$L__BB2_1377:
	mov.u32 	%r1043, %r7162;
	ld.global.u32 	%r4575, [%rd217];
	ld.global.u32 	%r4576, [%rd217+4];
	sub.s32 	%r4577, %r4575, %r1043;
	add.s32 	%r4578, %r4577, %r4576;
	cvt.s64.s32 	%rd2490, %r4578;
	add.s64 	%rd2491, %rd3, %rd2490;
	ld.global.u8 	%rs354, [%rd2491];
	setp.gt.s16 	%p931, %rs354, 70;
	@%p931 bra 	$L__BB2_1395;
	setp.eq.s16 	%p934, %rs354, 65;
	@%p934 bra 	$L__BB2_1379;
	bra.uni 	$L__BB2_1393;
$L__BB2_1379:
	cvt.u64.u32 	%rd2498, %r1043;
	add.s64 	%rd2499, %rd11, %rd2498;
	mov.b16 	%rs358, 3;
	st.global.u8 	[%rd2499], %rs358;
	bra.uni 	$L__BB2_1400;
$L__BB2_1380:
	setp.lt.s32 	%p937, %r1040, 1;
	@%p937 bra 	$L__BB2_1401;
	mov.b32 	%r7161, 1;
$L__BB2_1382:
	mov.u32 	%r1041, %r7161;
	ld.global.u32 	%r4581, [%rd217];
	add.s32 	%r4582, %r1041, %r4581;
	add.s32 	%r4583, %r4582, -1;
	cvt.s64.s32 	%rd2502, %r4583;
	add.s64 	%rd2503, %rd3, %rd2502;
	ld.global.u8 	%rs360, [%rd2503];
	setp.gt.s16 	%p938, %rs360, 70;
	@%p938 bra 	$L__BB2_1386;
	setp.eq.s16 	%p941, %rs360, 65;
	@%p941 bra 	$L__BB2_1389;
	setp.eq.s16 	%p942, %rs360, 67;
	@%p942 bra 	$L__BB2_1385;
	bra.uni 	$L__BB2_1391;
$L__BB2_1385:
	cvt.s64.s32 	%rd2508, %r1041;
	add.s64 	%rd2509, %rd11, %rd2508;
	mov.b16 	%rs363, 1;
	st.global.u8 	[%rd2509], %rs363;
	bra.uni 	$L__BB2_1392;
$L__BB2_1386:
	setp.eq.s16 	%p939, %rs360, 71;
	@%p939 bra 	$L__BB2_1390;
	setp.eq.s16 	%p940, %rs360, 84;
	@%p940 bra 	$L__BB2_1388;
	bra.uni 	$L__BB2_1391;
$L__BB2_1388:
	cvt.s64.s32 	%rd2504, %r1041;
	add.s64 	%rd2505, %rd11, %rd2504;
	mov.b16 	%rs361, 3;
	st.global.u8 	[%rd2505], %rs361;
	bra.uni 	$L__BB2_1392;
$L__BB2_1389:
	cvt.s64.s32 	%rd2510, %r1041;
	add.s64 	%rd2511, %rd11, %rd2510;
	mov.b16 	%rs364, 0;
	st.global.u8 	[%rd2511], %rs364;
	bra.uni 	$L__BB2_1392;
$L__BB2_1390:
	cvt.s64.s32 	%rd2506, %r1041;
	add.s64 	%rd2507, %rd11, %rd2506;
	mov.b16 	%rs362, 2;
	st.global.u8 	[%rd2507], %rs362;
	bra.uni 	$L__BB2_1392;
$L__BB2_1391:
	cvt.s64.s32 	%rd2512, %r1041;
	add.s64 	%rd2513, %rd11, %rd2512;
	mov.b16 	%rs365, 4;
	st.global.u8 	[%rd2513], %rs365;
$L__BB2_1392:
	add.s32 	%r7161, %r1041, 1;
	ld.global.u32 	%r4584, [%rd8+200];
	setp.lt.s32 	%p943, %r1041, %r4584;
	@%p943 bra 	$L__BB2_1382;
	bra.uni 	$L__BB2_1401;
$L__BB2_1393:
	setp.eq.s16 	%p935, %rs354, 67;
	@%p935 bra 	$L__BB2_1394;
	bra.uni 	$L__BB2_1399;
$L__BB2_1394:
	cvt.u64.u32 	%rd2496, %r1043;
	add.s64 	%rd2497, %rd11, %rd2496;
	mov.b16 	%rs357, 2;
	st.global.u8 	[%rd2497], %rs357;
	bra.uni 	$L__BB2_1400;
$L__BB2_1395:
	setp.eq.s16 	%p932, %rs354, 71;
	@%p932 bra 	$L__BB2_1398;
	setp.ne.s16 	%p933, %rs354, 84;
	@%p933 bra 	$L__BB2_1399;
	cvt.u64.u32 	%rd2492, %r1043;
	add.s64 	%rd2493, %rd11, %rd2492;
	mov.b16 	%rs355, 0;
	st.global.u8 	[%rd2493], %rs355;
	bra.uni 	$L__BB2_1400;
$L__BB2_1398:
	cvt.u64.u32 	%rd2494, %r1043;
	add.s64 	%rd2495, %rd11, %rd2494;
	mov.b16 	%rs356, 1;
	st.global.u8 	[%rd2495], %rs356;
	bra.uni 	$L__BB2_1400;
$L__BB2_1399:
	cvt.u64.u32 	%rd2500, %r1043;
	add.s64 	%rd2501, %rd11, %rd2500;
	mov.b16 	%rs359, 4;
	st.global.u8 	[%rd2501], %rs359;
$L__BB2_1400:
	add.s32 	%r7162, %r1043, 1;
	ld.global.u32 	%r4579, [%rd8+200];
	setp.lt.s32 	%p936, %r1043, %r4579;
	@%p936 bra 	$L__BB2_1377;
$L__BB2_1401:
	setp.eq.s32 	%p944, %r1027, 1;
	@%p944 bra 	$L__BB2_1407;
	ld.global.u32 	%r7165, [%rd10];
	setp.lt.s32 	%p945, %r7165, 1;
	@%p945 bra 	$L__BB2_1428;
	mov.b32 	%r7164, 1;
$L__BB2_1404:
	mov.u32 	%r1050, %r7164;
	ld.global.u32 	%r4586, [%rd218];
	add.s32 	%r4587, %r1050, %r4586;
	add.s32 	%r4588, %r4587, -1;
	cvt.s64.s32 	%rd2514, %r4588;
	add.s64 	%rd2515, %rd3, %rd2514;
	ld.global.u8 	%rs366, [%rd2515];
	setp.gt.s16 	%p946, %rs366, 70;
	@%p946 bra 	$L__BB2_1422;
	setp.eq.s16 	%p949, %rs366, 65;
	@%p949 bra 	$L__BB2_1406;
	bra.uni 	$L__BB2_1420;
$L__BB2_1406:
	cvt.s64.s32 	%rd2522, %r1050;
	add.s64 	%rd2523, %rd11, %rd2522;
	mov.b16 	%rs370, 3;
	st.global.u8 	[%rd2523+27], %rs370;
	bra.uni 	$L__BB2_1427;
$L__BB2_1407:
	ld.global.u32 	%r7165, [%rd10];
	setp.lt.s32 	%p952, %r7165, 1;
	@%p952 bra 	$L__BB2_1428;
	mov.b32 	%r7163, 1;
$L__BB2_1409:
	mov.u32 	%r1047, %r7163;
	ld.global.u32 	%r4590, [%rd218];
	ld.global.u32 	%r4591, [%rd218+4];
	sub.s32 	%r4592, %r4590, %r1047;
	add.s32 	%r4593, %r4592, %r4591;
	cvt.s64.s32 	%rd2526, %r4593;
	add.s64 	%rd2527, %rd3, %rd2526;
	ld.global.u8 	%rs372, [%rd2527];
	setp.gt.s16 	%p953, %rs372, 70;
	@%p953 bra 	$L__BB2_1413;
	setp.eq.s16 	%p956, %rs372, 65;
	@%p956 bra 	$L__BB2_1416;
	setp.eq.s16 	%p957, %rs372, 67;
	@%p957 bra 	$L__BB2_1412;
	bra.uni 	$L__BB2_1418;
$L__BB2_1412:
	cvt.u64.u32 	%rd2532, %r1047;
	add.s64 	%rd2533, %rd11, %rd2532;
	mov.b16 	%rs375, 1;
	st.global.u8 	[%rd2533+27], %rs375;
	bra.uni 	$L__BB2_1419;
$L__BB2_1413:
	setp.eq.s16 	%p954, %rs372, 71;
	@%p954 bra 	$L__BB2_1417;
	setp.eq.s16 	%p955, %rs372, 84;
	@%p955 bra 	$L__BB2_1415;
	bra.uni 	$L__BB2_1418;
$L__BB2_1415:
	cvt.u64.u32 	%rd2528, %r1047;
	add.s64 	%rd2529, %rd11, %rd2528;
	mov.b16 	%rs373, 3;
	st.global.u8 	[%rd2529+27], %rs373;
	bra.uni 	$L__BB2_1419;
$L__BB2_1416:
	cvt.u64.u32 	%rd2534, %r1047;
	add.s64 	%rd2535, %rd11, %rd2534;
	mov.b16 	%rs376, 0;
	st.global.u8 	[%rd2535+27], %rs376;
	bra.uni 	$L__BB2_1419;
$L__BB2_1417:
	cvt.u64.u32 	%rd2530, %r1047;
	add.s64 	%rd2531, %rd11, %rd2530;
	mov.b16 	%rs374, 2;
	st.global.u8 	[%rd2531+27], %rs374;
	bra.uni 	$L__BB2_1419;
$L__BB2_1418:
	cvt.u64.u32 	%rd2536, %r1047;
	add.s64 	%rd2537, %rd11, %rd2536;
	mov.b16 	%rs377, 4;
	st.global.u8 	[%rd2537+27], %rs377;
$L__BB2_1419:
	add.s32 	%r7163, %r1047, 1;
	ld.global.u32 	%r7165, [%rd10];
	setp.lt.s32 	%p958, %r1047, %r7165;
	@%p958 bra 	$L__BB2_1409;
	bra.uni 	$L__BB2_1428;
$L__BB2_1420:
	setp.eq.s16 	%p950, %rs366, 67;
	@%p950 bra 	$L__BB2_1421;
	bra.uni 	$L__BB2_1426;
$L__BB2_1421:
	cvt.s64.s32 	%rd2520, %r1050;
	add.s64 	%rd2521, %rd11, %rd2520;
	mov.b16 	%rs369, 2;
	st.global.u8 	[%rd2521+27], %rs369;
	bra.uni 	$L__BB2_1427;
$L__BB2_1422:
	setp.eq.s16 	%p947, %rs366, 71;
	@%p947 bra 	$L__BB2_1425;
	setp.ne.s16 	%p948, %rs366, 84;
	@%p948 bra 	$L__BB2_1426;
	cvt.s64.s32 	%rd2516, %r1050;
	add.s64 	%rd2517, %rd11, %rd2516;
	mov.b16 	%rs367, 0;
	st.global.u8 	[%rd2517+27], %rs367;
	bra.uni 	$L__BB2_1427;
$L__BB2_1425:
	cvt.s64.s32 	%rd2518, %r1050;
	add.s64 	%rd2519, %rd11, %rd2518;
	mov.b16 	%rs368, 1;
	st.global.u8 	[%rd2519+27], %rs368;
	bra.uni 	$L__BB2_1427;
$L__BB2_1426:
	cvt.s64.s32 	%rd2524, %r1050;
	add.s64 	%rd2525, %rd11, %rd2524;
	mov.b16 	%rs371, 4;
	st.global.u8 	[%rd2525+27], %rs371;
$L__BB2_1427:
	add.s32 	%r7164, %r1050, 1;
	ld.global.u32 	%r7165, [%rd10];
	setp.lt.s32 	%p951, %r1050, %r7165;
	@%p951 bra 	$L__BB2_1404;
$L__BB2_1428:
	add.s32 	%r4594, %r559, %r7165;
	cvt.s64.s32 	%rd2538, %r4594;
	add.s64 	%rd2539, %rd1, %rd2538;
	mov.b16 	%rs378, 4;
	st.global.u8 	[%rd2539], %rs378;
	st.global.u8 	[%rd11+27], %rs378;
	ld.global.u32 	%r4595, [%rd8+200];
	add.s32 	%r4596, %r560, %r4595;
	cvt.s64.s32 	%rd2540, %r4596;
	add.s64 	%rd2541, %rd1, %rd2540;
	st.global.u8 	[%rd2541], %rs378;
	st.global.u8 	[%rd11], %rs378;
	mov.b32 	%r4597, 1;
	st.global.u32 	[%rd8+216], %r4597;
	ld.global.u32 	%r7171, [%rd8+200];
	setp.lt.s32 	%p959, %r7171, 1;
	@%p959 bra 	$L__BB2_1438;
	ld.global.u32 	%r7169, [%rd10];
	mov.b32 	%r7172, 1;
$L__BB2_1430:
	mov.b32 	%r4599, 1;
	st.global.u32 	[%rd8+220], %r4599;
	setp.lt.s32 	%p960, %r7169, 1;
	@%p960 bra 	$L__BB2_1437;
	mov.b32 	%r7170, 1;
$L__BB2_1432:
	ld.global.u32 	%r1061, [%rd8+216];
	cvt.s64.s32 	%rd2542, %r1061;
	add.s64 	%rd2543, %rd11, %rd2542;
	ld.global.s8 	%r4601, [%rd2543];
	cvt.s64.s32 	%rd2544, %r7170;
	add.s64 	%rd2545, %rd11, %rd2544;
	ld.global.s8 	%r4602, [%rd2545+27];
	add.s32 	%r4603, %r4602, %r4601;
	setp.eq.s32 	%p961, %r4603, 3;
	@%p961 bra 	$L__BB2_1434;
	add.s32 	%r4604, %r1061, -1;
	mad.lo.s32 	%r4605, %r4604, %r7169, %r7;
	add.s32 	%r4606, %r4605, %r7170;
	mul.wide.s32 	%rd2546, %r4606, 8;
	add.s64 	%rd2547, %rd2, %rd2546;
	mov.b64 	%rd2548, 9218868437227405312;
	st.global.u64 	[%rd2547], %rd2548;
	ld.global.u32 	%r4607, [%rd8+216];
	add.s32 	%r4608, %r4607, -1;
	ld.global.u32 	%r4609, [%rd8+204];
	ld.global.u32 	%r4610, [%rd8+220];
	mad.lo.s32 	%r4611, %r4608, %r4609, %r8;
	add.s32 	%r4612, %r4611, %r4610;
	mul.wide.s32 	%rd2549, %r4612, 8;
	add.s64 	%rd2550, %rd2, %rd2549;
	mov.b64 	%rd2551, -4616189618054758400;
	st.global.u64 	[%rd2550], %rd2551;
	bra.uni 	$L__BB2_1435;
$L__BB2_1434:
	add.s32 	%r4613, %r1061, -1;
	mad.lo.s32 	%r4614, %r4613, %r7169, %r7;
	add.s32 	%r4615, %r4614, %r7170;
	mul.wide.s32 	%rd2552, %r4615, 8;
	add.s64 	%rd2553, %rd2, %rd2552;
	mov.b64 	%rd2554, 0;
	st.global.u64 	[%rd2553], %rd2554;
	ld.global.u32 	%r4616, [%rd8+216];
	add.s32 	%r4617, %r4616, -1;
	ld.global.u32 	%r4618, [%rd8+204];
	ld.global.u32 	%r4619, [%rd8+220];
	mad.lo.s32 	%r4620, %r4617, %r4618, %r8;
	add.s32 	%r4621, %r4620, %r4619;
	mul.wide.s32 	%rd2555, %r4621, 8;
	add.s64 	%rd2556, %rd2, %rd2555;
	mov.b64 	%rd2557, -4564063970805153792;
	st.global.u64 	[%rd2556], %rd2557;
$L__BB2_1435:
	ld.global.u32 	%r4622, [%rd8+220];
	add.s32 	%r7170, %r4622, 1;
	st.global.u32 	[%rd8+220], %r7170;
	ld.global.u32 	%r7169, [%rd8+204];
	setp.lt.s32 	%p962, %r4622, %r7169;
	@%p962 bra 	$L__BB2_1432;
	ld.global.u32 	%r7172, [%rd8+216];
	ld.global.u32 	%r7171, [%rd8+200];
$L__BB2_1437:
	add.s32 	%r1069, %r7172, 1;
	st.global.u32 	[%rd8+216], %r1069;
	setp.lt.s32 	%p963, %r7172, %r7171;
	mov.u32 	%r7172, %r1069;
	@%p963 bra 	$L__BB2_1430;
$L__BB2_1438:
	mov.b32 	%r4623, 1;
	st.global.u32 	[%rd8+228], %r4623;
	setp.lt.s32 	%p964, %r7171, 1;
	@%p964 bra 	$L__BB2_1534;
	ld.global.u32 	%r7188, [%rd10];
	mov.b32 	%r7192, 1;
$L__BB2_1440:
	mov.b32 	%r4625, 1;
	st.global.u32 	[%rd8+232], %r4625;
	setp.lt.s32 	%p965, %r7188, 1;
	@%p965 bra 	$L__BB2_1533;
	mov.b32 	%r7180, 1;
$L__BB2_1442:
	ld.global.u32 	%r4627, [%rd8+228];
	add.s32 	%r4628, %r4627, -1;
	mad.lo.s32 	%r4629, %r4628, %r7188, %r7;
	add.s32 	%r4630, %r4629, %r7180;
	mul.wide.s32 	%rd2558, %r4630, 8;
	add.s64 	%rd2559, %rd2, %rd2558;
	ld.global.f64 	%fd2635, [%rd2559];
	abs.f64 	%fd2636, %fd2635;
	setp.geu.f64 	%p966, %fd2636, 0d41CDCD64FF800000;
	mov.u32 	%r7189, %r7180;
	@%p966 bra 	$L__BB2_1531;
	mov.b64 	%rd2560, -4616189618054758400;
	st.global.u64 	[%rd12], %rd2560;
	mov.b64 	%rd2561, 9218868437227405312;
	st.global.u64 	[%rd13], %rd2561;
	ld.global.u32 	%r1079, [%rd8+228];
	ld.global.u32 	%r1080, [%rd8+232];
	cvt.s64.s32 	%rd2562, %r1079;
	add.s64 	%rd219, %rd11, %rd2562;
	ld.global.u8 	%rs53, [%rd219];
	cvt.u32.u16 	%r4631, %rs53;
	cvt.s32.s8 	%r4632, %r4631;
	cvt.s64.s32 	%rd2563, %r1080;
	add.s64 	%rd220, %rd11, %rd2563;
	ld.global.u8 	%rs54, [%rd220+27];
	cvt.u32.u16 	%r4633, %rs54;
	cvt.s32.s8 	%r4634, %r4633;
	add.s32 	%r4635, %r4634, %r4632;
	setp.eq.s32 	%p967, %r4635, 3;
	@%p967 bra 	$L__BB2_1445;
	add.s32 	%r4636, %r1079, -1;
	ld.global.u32 	%r4637, [%rd10];
	add.s32 	%r4638, %r8, %r1080;
	mad.lo.s32 	%r4639, %r4637, %r4636, %r4638;
	mul.wide.s32 	%rd2564, %r4639, 8;
	add.s64 	%rd2565, %rd2, %rd2564;
	mov.b64 	%rd2566, -4616189618054758400;
	st.global.u64 	[%rd2565], %rd2566;
	ld.global.u32 	%r4640, [%rd10];
	mad.lo.s32 	%r4641, %r4640, %r4636, %r4638;
	add.s32 	%r4642, %r4641, -625;
	mul.wide.s32 	%rd2567, %r4642, 8;
	add.s64 	%rd2568, %rd2, %rd2567;
	mov.b64 	%rd2569, 9218868437227405312;
	st.global.u64 	[%rd2568], %rd2569;
	ld.global.f64 	%fd3841, [%rd13];
	bra.uni 	$L__BB2_1474;
$L__BB2_1445:
	cvt.s32.s8 	%r4644, %r4631;
	mul.wide.s32 	%rd2570, %r4644, 5;
	cvt.u64.u16 	%rd2571, %rs54;
	cvt.s64.s8 	%rd2572, %rd2571;
	add.s64 	%rd2573, %rd2570, %rd2572;
	shl.b64 	%rd2574, %rd2573, 3;
	mov.u64 	%rd2575, parameter;
	add.s64 	%rd2576, %rd2575, %rd2574;
	ld.const.f64 	%fd2637, [%rd2576+45440];
	ld.global.s8 	%r4645, [%rd219+-1];
	cvt.u32.u16 	%r4646, %rs54;
	ld.global.u8 	%r4647, [%rd220+26];
	prmt.b32 	%r4648, %r4647, %r4646, 0x3340U;
	prmt.b32 	%r4649, %r4631, 0, 0x3340U;
	prmt.b32 	%r4650, %r4648, %r4649, 0x5410U;
	mov.b32 	%r4651, 359705;
	dp4a.s32.u32 	%r4652, %r4650, %r4651, %r4645;
	mul.wide.s32 	%rd2577, %r4652, 8;
	add.s64 	%rd2578, %rd2575, %rd2577;
	ld.const.f64 	%fd2638, [%rd2578+35440];
	add.f64 	%fd3838, %fd2637, %fd2638;
	st.global.f64 	[%rd14], %fd3838;
	ld.global.s8 	%r4653, [%rd219];
	mul.wide.s32 	%rd2579, %r4653, 5;
	ld.global.u8 	%rs379, [%rd220+27];
	cvt.u64.u16 	%rd2580, %rs379;
	cvt.s64.s8 	%rd2581, %rd2580;
	add.s64 	%rd2582, %rd2579, %rd2581;
	shl.b64 	%rd2583, %rd2582, 3;
	add.s64 	%rd2584, %rd2575, %rd2583;
	ld.const.f64 	%fd2639, [%rd2584+45640];
	ld.global.s8 	%r4654, [%rd219+-1];
	ld.global.u8 	%r4655, [%rd220+26];
	cvt.u32.u16 	%r4656, %rs379;
	prmt.b32 	%r4657, %r4655, %r4656, 0x3340U;
	prmt.b32 	%r4658, %r4653, 0, 0x3340U;
	prmt.b32 	%r4659, %r4657, %r4658, 0x5410U;
	dp4a.s32.u32 	%r4660, %r4659, %r4651, %r4654;
	mul.wide.s32 	%rd2585, %r4660, 8;
	add.s64 	%rd2586, %rd2575, %rd2585;
	ld.const.f64 	%fd2640, [%rd2586+40440];
	add.f64 	%fd3839, %fd2639, %fd2640;
	st.global.f64 	[%rd15], %fd3839;
	abs.f64 	%fd2641, %fd3839;
	setp.leu.f64 	%p968, %fd2641, 0d41CDCD64FF800000;
	@%p968 bra 	$L__BB2_1447;
	mov.b64 	%rd2587, 9218868437227405312;
	st.global.u64 	[%rd15], %rd2587;
	mov.b64 	%rd2588, -4616189618054758400;
	st.global.u64 	[%rd14], %rd2588;
	mov.f64 	%fd3839, 0d7FF0000000000000;
	mov.f64 	%fd3838, 0dBFF0000000000000;
$L__BB2_1447:
	ld.global.s8 	%rs55, [%rd220+27];
	cvt.s64.s16 	%rd221, %rs55;
	ld.global.s8 	%rs380, [%rd220+26];
	ld.global.u8 	%rs381, [%rd219];
	cvt.u64.u16 	%rd2589, %rs381;
	cvt.s64.s8 	%rd222, %rd2589;
	mov.b32 	%r4661, {%rs380, %rs55};
	cvt.u32.u16 	%r4662, %rs381;
	cvt.s32.s8 	%r4663, %r4662;
	mov.b32 	%r4664, 6405;
	dp2a.lo.s32.u32 	%r4665, %r4661, %r4664, %r4663;
	mul.wide.s32 	%rd2590, %r4665, 8;
	mov.u64 	%rd2591, parameter;
	add.s64 	%rd223, %rd2591, %rd2590;
	ld.const.f64 	%fd2644, [%rd223+21000];
	abs.f64 	%fd2645, %fd2644;
	setp.geu.f64 	%p969, %fd2645, 0d41CDCD64FF800000;
	@%p969 bra 	$L__BB2_1461;
	cvt.u16.u64 	%rs384, %rd222;
	mov.b32 	%r4673, {%rs55, %rs384};
	mov.b32 	%r4674, 0;
	mov.b32 	%r4675, 1305;
	dp2a.lo.s32.u32 	%r4676, %r4673, %r4675, %r4674;
	cvt.s64.s32 	%rd224, %r4676;
	ld.global.s8 	%rd2614, [%rd219+-1];
	add.s64 	%rd2615, %rd224, %rd2614;
	shl.b64 	%rd2616, %rd2615, 3;
	mov.u64 	%rd2617, parameter;
	add.s64 	%rd225, %rd2617, %rd2616;
	ld.const.f64 	%fd2663, [%rd225+23000];
	abs.f64 	%fd2664, %fd2663;
	setp.geu.f64 	%p974, %fd2664, 0d41CDCD64FF800000;
	@%p974 bra 	$L__BB2_1455;
	mad.lo.s64 	%rd2631, %rd221, -24, %rd224;
	shl.b64 	%rd2632, %rd2631, 3;
	mov.u64 	%rd2633, parameter;
	add.s64 	%rd2634, %rd2633, %rd2632;
	ld.const.f64 	%fd2680, [%rd2634+45440];
	ld.const.f64 	%fd2681, [%rd223+20000];
	add.f64 	%fd2682, %fd2680, %fd2681;
	ld.const.f64 	%fd2683, [%rd225+22000];
	add.f64 	%fd3832, %fd2682, %fd2683;
	st.global.f64 	[%rd9+10080], %fd3832;
	ld.global.s8 	%r4681, [%rd219];
	mul.wide.s32 	%rd2635, %r4681, 5;
	ld.global.s8 	%rs387, [%rd220+27];
	cvt.s64.s16 	%rd2636, %rs387;
	add.s64 	%rd2637, %rd2635, %rd2636;
	shl.b64 	%rd2638, %rd2637, 3;
	add.s64 	%rd2639, %rd2633, %rd2638;
	ld.const.f64 	%fd2684, [%rd2639+45640];
	ld.global.s8 	%rs388, [%rd220+26];
	mov.b32 	%r4682, {%rs388, %rs387};
	mov.b32 	%r4683, 6405;
	dp2a.lo.s32.u32 	%r4684, %r4682, %r4683, %r4681;
	mul.wide.s32 	%rd2640, %r4684, 8;
	add.s64 	%rd2641, %rd2633, %rd2640;
	ld.const.f64 	%fd2685, [%rd2641+21000];
	add.f64 	%fd2686, %fd2684, %fd2685;
	ld.global.s8 	%rd2642, [%rd219+-1];
	cvt.s32.s16 	%r4685, %rs387;
	mul.wide.s32 	%rd2643, %r4685, 24;
	add.s64 	%rd2644, %rd2637, %rd2643;
	add.s64 	%rd2645, %rd2644, %rd2642;
	shl.b64 	%rd2646, %rd2645, 3;
	add.s64 	%rd2647, %rd2633, %rd2646;
	ld.const.f64 	%fd2687, [%rd2647+23000];
	add.f64 	%fd3833, %fd2686, %fd2687;
	st.global.f64 	[%rd9+10088], %fd3833;
	abs.f64 	%fd2688, %fd3833;
	setp.leu.f64 	%p978, %fd2688, 0d41CDCD64FF800000;
	@%p978 bra 	$L__BB2_1451;
	mov.b64 	%rd2648, 9218868437227405312;
	st.global.u64 	[%rd9+10088], %rd2648;
	mov.b64 	%rd2649, -4616189618054758400;
	st.global.u64 	[%rd9+10080], %rd2649;
	mov.f64 	%fd3833, 0d7FF0000000000000;
	mov.f64 	%fd3832, 0dBFF0000000000000;
$L__BB2_1451:
	add.f64 	%fd2691, %fd3833, 0d4069000000000000;
	add.f64 	%fd2692, %fd3832, 0dC016CCCCCCCCCCCD;
	ld.global.f64 	%fd3840, [%rd9+10016];
	add.f64 	%fd2693, %fd2692, %fd3840;
	div.rn.f64 	%fd690, %fd2691, %fd2693;
	st.global.f64 	[%rd9+10096], %fd690;
	abs.f64 	%fd2694, %fd3839;
	setp.geu.f64 	%p979, %fd2694, 0d41CDCD64FF800000;
	@%p979 bra 	$L__BB2_1454;
	add.f64 	%fd2695, %fd3839, 0d4069000000000000;
	add.f64 	%fd2696, %fd3838, 0dC016CCCCCCCCCCCD;
	add.f64 	%fd2697, %fd2696, %fd3840;
	div.rn.f64 	%fd2698, %fd2695, %fd2697;
	st.global.f64 	[%rd17], %fd2698;
	setp.geu.f64 	%p980, %fd2698, %fd690;
	@%p980 bra 	$L__BB2_1469;
	st.global.f64 	[%rd14], %fd3832;
	st.global.f64 	[%rd15], %fd3833;
	st.global.f64 	[%rd17], %fd690;
	mov.f64 	%fd3838, %fd3832;
	mov.f64 	%fd3839, %fd3833;
	bra.uni 	$L__BB2_1469;
$L__BB2_1454:
	st.global.f64 	[%rd14], %fd3832;
	st.global.f64 	[%rd15], %fd3833;
	st.global.f64 	[%rd17], %fd690;
	mov.f64 	%fd3838, %fd3832;
	mov.f64 	%fd3839, %fd3833;
	bra.uni 	$L__BB2_1469;
$L__BB2_1455:
	mad.lo.s64 	%rd2618, %rd221, -24, %rd224;
	shl.b64 	%rd2619, %rd2618, 3;
	mov.u64 	%rd2620, parameter;
	add.s64 	%rd2621, %rd2620, %rd2619;
	ld.const.f64 	%fd2665, [%rd2621+45440];
	ld.const.f64 	%fd2666, [%rd223+20000];
	add.f64 	%fd3834, %fd2665, %fd2666;
	st.global.f64 	[%rd9+10080], %fd3834;
	ld.global.s8 	%r4677, [%rd219];
	mul.wide.s32 	%rd2622, %r4677, 5;
	ld.global.s8 	%rs385, [%rd220+27];
	cvt.s64.s16 	%rd2623, %rs385;
	add.s64 	%rd2624, %rd2622, %rd2623;
	shl.b64 	%rd2625, %rd2624, 3;
	add.s64 	%rd2626, %rd2620, %rd2625;
	ld.const.f64 	%fd2667, [%rd2626+45640];
	ld.global.s8 	%rs386, [%rd220+26];
	mov.b32 	%r4678, {%rs386, %rs385};
	mov.b32 	%r4679, 6405;
	dp2a.lo.s32.u32 	%r4680, %r4678, %r4679, %r4677;
	mul.wide.s32 	%rd2627, %r4680, 8;
	add.s64 	%rd2628, %rd2620, %rd2627;
	ld.const.f64 	%fd2668, [%rd2628+21000];
	add.f64 	%fd3835, %fd2667, %fd2668;
	st.global.f64 	[%rd9+10088], %fd3835;
	abs.f64 	%fd2669, %fd3835;
	setp.leu.f64 	%p975, %fd2669, 0d41CDCD64FF800000;
	@%p975 bra 	$L__BB2_1457;
	mov.b64 	%rd2629, 9218868437227405312;
	st.global.u64 	[%rd9+10088], %rd2629;
	mov.b64 	%rd2630, -4616189618054758400;
	st.global.u64 	[%rd9+10080], %rd2630;
	mov.f64 	%fd3835, 0d7FF0000000000000;
	mov.f64 	%fd3834, 0dBFF0000000000000;
$L__BB2_1457:
	add.f64 	%fd2672, %fd3835, 0d4069000000000000;
	add.f64 	%fd2673, %fd3834, 0dC016CCCCCCCCCCCD;
	ld.global.f64 	%fd3840, [%rd9+10016];
	add.f64 	%fd2674, %fd2673, %fd3840;
	div.rn.f64 	%fd696, %fd2672, %fd2674;
	st.global.f64 	[%rd9+10096], %fd696;
	abs.f64 	%fd2675, %fd3839;
	setp.geu.f64 	%p976, %fd2675, 0d41CDCD64FF800000;
	@%p976 bra 	$L__BB2_1460;
	add.f64 	%fd2676, %fd3839, 0d4069000000000000;
	add.f64 	%fd2677, %fd3838, 0dC016CCCCCCCCCCCD;
	add.f64 	%fd2678, %fd2677, %fd3840;
	div.rn.f64 	%fd2679, %fd2676, %fd2678;
	st.global.f64 	[%rd17], %fd2679;
	setp.geu.f64 	%p977, %fd2679, %fd696;
	@%p977 bra 	$L__BB2_1469;
	st.global.f64 	[%rd14], %fd3834;
	st.global.f64 	[%rd15], %fd3835;
	st.global.f64 	[%rd17], %fd696;
	mov.f64 	%fd3838, %fd3834;
	mov.f64 	%fd3839, %fd3835;
	bra.uni 	$L__BB2_1469;
$L__BB2_1460:
	st.global.f64 	[%rd14], %fd3834;
	st.global.f64 	[%rd15], %fd3835;
	st.global.f64 	[%rd17], %fd696;
	mov.f64 	%fd3838, %fd3834;
	mov.f64 	%fd3839, %fd3835;
	bra.uni 	$L__BB2_1469;
$L__BB2_1461:
	cvt.u16.u64 	%rs382, %rd222;
	mov.b32 	%r4666, {%rs55, %rs382};
	mov.b32 	%r4667, 0;
	mov.b32 	%r4668, 1305;
	dp2a.lo.s32.u32 	%r4669, %r4666, %r4668, %r4667;
	cvt.s64.s32 	%rd226, %r4669;
	ld.global.s8 	%rd2592, [%rd219+-1];
	add.s64 	%rd2593, %rd226, %rd2592;
	shl.b64 	%rd2594, %rd2593, 3;
	mov.u64 	%rd2595, parameter;
	add.s64 	%rd227, %rd2595, %rd2594;
	ld.const.f64 	%fd2646, [%rd227+23000];
	abs.f64 	%fd2647, %fd2646;
	setp.lt.f64 	%p970, %fd2647, 0d41CDCD64FF800000;
	@%p970 bra 	$L__BB2_1463;
	ld.global.f64 	%fd3840, [%rd9+10016];
	bra.uni 	$L__BB2_1469;
$L__BB2_1463:
	mad.lo.s64 	%rd2596, %rd221, -24, %rd226;
	shl.b64 	%rd2597, %rd2596, 3;
	mov.u64 	%rd2598, parameter;
	add.s64 	%rd2599, %rd2598, %rd2597;
	ld.const.f64 	%fd2648, [%rd2599+45440];
	ld.const.f64 	%fd2649, [%rd227+22000];
	add.f64 	%fd3836, %fd2648, %fd2649;
	st.global.f64 	[%rd9+10080], %fd3836;
	ld.global.s8 	%r4670, [%rd219];
	mul.wide.s32 	%rd2600, %r4670, 5;
	ld.global.u8 	%rs383, [%rd220+27];
	cvt.u64.u16 	%rd2601, %rs383;
	cvt.s64.s8 	%rd2602, %rd2601;
	add.s64 	%rd2603, %rd2600, %rd2602;
	shl.b64 	%rd2604, %rd2603, 3;
	add.s64 	%rd2605, %rd2598, %rd2604;
	ld.const.f64 	%fd2650, [%rd2605+45640];
	ld.global.s8 	%rd2606, [%rd219+-1];
	cvt.u32.u16 	%r4671, %rs383;
	cvt.s32.s8 	%r4672, %r4671;
	mul.wide.s32 	%rd2607, %r4672, 24;
	add.s64 	%rd2608, %rd2603, %rd2607;
	add.s64 	%rd2609, %rd2608, %rd2606;
	shl.b64 	%rd2610, %rd2609, 3;
	add.s64 	%rd2611, %rd2598, %rd2610;
	ld.const.f64 	%fd2651, [%rd2611+23000];
	add.f64 	%fd3837, %fd2650, %fd2651;
	st.global.f64 	[%rd9+10088], %fd3837;
	abs.f64 	%fd2652, %fd3837;
	setp.leu.f64 	%p971, %fd2652, 0d41CDCD64FF800000;
	@%p971 bra 	$L__BB2_1465;
	mov.b64 	%rd2612, 9218868437227405312;
	st.global.u64 	[%rd9+10088], %rd2612;
	mov.b64 	%rd2613, -4616189618054758400;
	st.global.u64 	[%rd9+10080], %rd2613;
	mov.f64 	%fd3837, 0d7FF0000000000000;
	mov.f64 	%fd3836, 0dBFF0000000000000;
$L__BB2_1465:
	add.f64 	%fd2655, %fd3837, 0d4069000000000000;
	add.f64 	%fd2656, %fd3836, 0dC016CCCCCCCCCCCD;
	ld.global.f64 	%fd3840, [%rd9+10016];
	add.f64 	%fd2657, %fd2656, %fd3840;
	div.rn.f64 	%fd703, %fd2655, %fd2657;
	st.global.f64 	[%rd9+10096], %fd703;
	abs.f64 	%fd2658, %fd3839;
	setp.geu.f64 	%p972, %fd2658, 0d41CDCD64FF800000;
	@%p972 bra 	$L__BB2_1468;
	add.f64 	%fd2659, %fd3839, 0d4069000000000000;
	add.f64 	%fd2660, %fd3838, 0dC016CCCCCCCCCCCD;
	add.f64 	%fd2661, %fd2660, %fd3840;
	div.rn.f64 	%fd2662, %fd2659, %fd2661;
	st.global.f64 	[%rd17], %fd2662;
	setp.geu.f64 	%p973, %fd2662, %fd703;
	@%p973 bra 	$L__BB2_1469;
	st.global.f64 	[%rd14], %fd3836;
	st.global.f64 	[%rd15], %fd3837;
	st.global.f64 	[%rd17], %fd703;
	mov.f64 	%fd3838, %fd3836;
	mov.f64 	%fd3839, %fd3837;
	bra.uni 	$L__BB2_1469;
$L__BB2_1468:
	st.global.f64 	[%rd14], %fd3836;
	st.global.f64 	[%rd15], %fd3837;
	st.global.f64 	[%rd17], %fd703;
	mov.f64 	%fd3838, %fd3836;
	mov.f64 	%fd3839, %fd3837;
$L__BB2_1469:
	ld.global.s8 	%r4686, [%rd219];
	mul.wide.s32 	%rd2650, %r4686, 5;
	ld.global.s8 	%rd2651, [%rd220+27];
	add.s64 	%rd2652, %rd2650, %rd2651;
	shl.b64 	%rd2653, %rd2652, 3;
	mov.u64 	%rd2654, parameter;
	add.s64 	%rd2655, %rd2654, %rd2653;
	ld.const.f64 	%fd707, [%rd2655+45440];
	st.global.f64 	[%rd9+10080], %fd707;
	ld.global.s8 	%r4687, [%rd219];
	mul.wide.s32 	%rd2656, %r4687, 5;
	ld.global.s8 	%rd2657, [%rd220+27];
	add.s64 	%rd2658, %rd2656, %rd2657;
	shl.b64 	%rd2659, %rd2658, 3;
	add.s64 	%rd2660, %rd2654, %rd2659;
	ld.const.f64 	%fd3841, [%rd2660+45640];
	st.global.f64 	[%rd9+10088], %fd3841;
	add.f64 	%fd2699, %fd3841, 0d4069000000000000;
	add.f64 	%fd2700, %fd707, 0dC016CCCCCCCCCCCD;
	add.f64 	%fd2701, %fd2700, %fd3840;
	div.rn.f64 	%fd709, %fd2699, %fd2701;
	st.global.f64 	[%rd9+10096], %fd709;
	abs.f64 	%fd2702, %fd3839;
	setp.geu.f64 	%p981, %fd2702, 0d41CDCD64FF800000;
	@%p981 bra 	$L__BB2_1473;
	ld.global.f64 	%fd2703, [%rd17];
	setp.geu.f64 	%p982, %fd2703, %fd709;
	@%p982 bra 	$L__BB2_1472;
	st.global.f64 	[%rd12], %fd707;
	st.global.f64 	[%rd13], %fd3841;
	bra.uni 	$L__BB2_1474;
$L__BB2_1472:
	st.global.f64 	[%rd12], %fd3838;
	st.global.f64 	[%rd13], %fd3839;
	mov.f64 	%fd3841, %fd3839;
	bra.uni 	$L__BB2_1474;
$L__BB2_1473:
	st.global.f64 	[%rd12], %fd707;
	st.global.f64 	[%rd13], %fd3841;
$L__BB2_1474:
	abs.f64 	%fd2704, %fd3841;
	setp.geu.f64 	%p983, %fd2704, 0d41CDCD64FF800000;
	@%p983 bra 	$L__BB2_1476;
	ld.global.f64 	%fd2705, [%rd12];
	ld.global.u32 	%r4688, [%rd8+228];
	add.s32 	%r4689, %r4688, -1;
	ld.global.u32 	%r4690, [%rd8+204];
	ld.global.u32 	%r4691, [%rd8+232];
	mad.lo.s32 	%r4692, %r4689, %r4690, %r8;
	add.s32 	%r4693, %r4692, %r4691;
	mul.wide.s32 	%rd2661, %r4693, 8;
	add.s64 	%rd2662, %rd2, %rd2661;
	st.global.f64 	[%rd2662], %fd2705;
	ld.global.f64 	%fd2706, [%rd13];
	ld.global.u32 	%r4694, [%rd8+228];
	add.s32 	%r4695, %r4694, -1;
	ld.global.u32 	%r4696, [%rd8+204];
	ld.global.u32 	%r4697, [%rd8+232];
	mad.lo.s32 	%r4698, %r4695, %r4696, %r7;
	add.s32 	%r4699, %r4698, %r4697;
	mul.wide.s32 	%rd2663, %r4699, 8;
	add.s64 	%rd2664, %rd2, %rd2663;
	st.global.f64 	[%rd2664], %fd2706;
$L__BB2_1476:
	ld.global.u32 	%r1081, [%rd8+228];
	ld.global.u32 	%r7189, [%rd8+232];
	min.s32 	%r4701, %r1081, %r7189;
	setp.lt.s32 	%p984, %r4701, 2;
	ld.global.u32 	%r7188, [%rd8+204];
	@%p984 bra 	$L__BB2_1531;
	add.s32 	%r1084, %r1081, -1;
	add.s32 	%r1085, %r8, %r7189;
	mad.lo.s32 	%r4702, %r7188, %r1084, %r1085;
	mul.wide.s32 	%rd2665, %r4702, 8;
	add.s64 	%rd2666, %rd2, %rd2665;
	ld.global.f64 	%fd3846, [%rd2666];
	st.global.f64 	[%rd9+10072], %fd3846;
	ld.global.u32 	%r4703, [%rd10];
	add.s32 	%r1086, %r1085, -625;
	mad.lo.s32 	%r4704, %r4703, %r1084, %r1086;
	mul.wide.s32 	%rd2667, %r4704, 8;
	add.s64 	%rd2668, %rd2, %rd2667;
	ld.global.f64 	%fd3845, [%rd2668];
	st.global.f64 	[%rd9+10088], %fd3845;
	add.f64 	%fd2707, %fd3845, 0d4069000000000000;
	add.f64 	%fd2708, %fd3846, 0dC016CCCCCCCCCCCD;
	ld.global.f64 	%fd713, [%rd9+10016];
	add.f64 	%fd2709, %fd2708, %fd713;
	div.rn.f64 	%fd714, %fd2707, %fd2709;
	st.global.f64 	[%rd9+10056], %fd714;
	add.s32 	%r1087, %r1081, -2;
	ld.global.u32 	%r4705, [%rd10];
	add.s32 	%r1088, %r1085, -626;
	mad.lo.s32 	%r4706, %r4705, %r1087, %r1088;
	mul.wide.s32 	%rd2669, %r4706, 8;
	add.s64 	%rd2670, %rd2, %rd2669;
	ld.global.f64 	%fd2710, [%rd2670];
	abs.f64 	%fd2711, %fd2710;
	setp.geu.f64 	%p985, %fd2711, 0d41CDCD64FF800000;
	@%p985 bra 	$L__BB2_1481;
	cvt.u64.u32 	%rd2673, %r1081;
	add.s64 	%rd228, %rd11, %rd2673;
	add.s32 	%r4707, %r9, %r7189;
	cvt.s64.s32 	%rd2674, %r4707;
	add.s64 	%rd229, %rd1, %rd2674;
	ld.global.s8 	%r4708, [%rd229+1];
	ld.global.u8 	%r4709, [%rd228];
	ld.global.u8 	%r4710, [%rd228+-1];
	prmt.b32 	%r4711, %r4710, %r4709, 0x3340U;
	ld.global.u8 	%r4712, [%rd229];
	prmt.b32 	%r4713, %r4712, 0, 0x3340U;
	prmt.b32 	%r4714, %r4711, %r4713, 0x5410U;
	mov.b32 	%r4715, 334205;
	dp4a.s32.u32 	%r4716, %r4714, %r4715, %r4708;
	mul.wide.s32 	%rd2675, %r4716, 8;
	mov.u64 	%rd2676, parameter;
	add.s64 	%rd2677, %rd2676, %rd2675;
	ld.const.f64 	%fd715, [%rd2677+5000];
	st.global.f64 	[%rd9+10104], %fd715;
	abs.f64 	%fd2714, %fd715;
	setp.lt.f64 	%p986, %fd2714, 0d41CDCD64FF800000;
	@%p986 bra 	$L__BB2_1480;
	ld.global.f64 	%fd3843, [%rd9+10096];
	ld.global.f64 	%fd3842, [%rd9+10080];
	bra.uni 	$L__BB2_1482;
$L__BB2_1480:
	ld.global.u32 	%r4717, [%rd10];
	mad.lo.s32 	%r4718, %r4717, %r1087, %r1088;
	mul.wide.s32 	%rd2678, %r4718, 8;
	add.s64 	%rd2679, %rd2, %rd2678;
	ld.global.f64 	%fd2715, [%rd2679];
	add.f64 	%fd3843, %fd2715, %fd715;
	st.global.f64 	[%rd9+10096], %fd3843;
	ld.global.s8 	%r4719, [%rd229+1];
	ld.global.u8 	%r4720, [%rd228];
	ld.global.u8 	%r4721, [%rd228+-1];
	prmt.b32 	%r4722, %r4721, %r4720, 0x3340U;
	ld.global.u8 	%r4723, [%rd229];
	prmt.b32 	%r4724, %r4723, 0, 0x3340U;
	prmt.b32 	%r4725, %r4722, %r4724, 0x5410U;
	mov.b32 	%r4726, 334205;
	dp4a.s32.u32 	%r4727, %r4725, %r4726, %r4719;
	mul.wide.s32 	%rd2680, %r4727, 8;
	mov.u64 	%rd2681, parameter;
	add.s64 	%rd2682, %rd2681, %rd2680;
	ld.const.f64 	%fd2716, [%rd2682];
	st.global.f64 	[%rd9+10104], %fd2716;
	ld.global.u32 	%r4728, [%rd10];
	mad.lo.s32 	%r4729, %r4728, %r1087, %r1085;
	add.s32 	%r4730, %r4729, -1;
	mul.wide.s32 	%rd2683, %r4730, 8;
	add.s64 	%rd2684, %rd2, %rd2683;
	ld.global.f64 	%fd2717, [%rd2684];
	add.f64 	%fd3842, %fd2717, %fd2716;
	st.global.f64 	[%rd9+10080], %fd3842;
	bra.uni 	$L__BB2_1482;
$L__BB2_1481:
	mov.b64 	%rd2671, -4616189618054758400;
	st.global.u64 	[%rd9+10080], %rd2671;
	mov.b64 	%rd2672, 9218868437227405312;
	st.global.u64 	[%rd9+10096], %rd2672;
	mov.f64 	%fd3843, 0d7FF0000000000000;
	mov.f64 	%fd3842, 0dBFF0000000000000;
$L__BB2_1482:
	add.f64 	%fd2718, %fd3843, 0d4069000000000000;
	add.f64 	%fd2719, %fd3842, 0dC016CCCCCCCCCCCD;
	add.f64 	%fd2720, %fd2719, %fd713;
	div.rn.f64 	%fd722, %fd2718, %fd2720;
	st.global.f64 	[%rd15], %fd722;
	setp.geu.f64 	%p987, %fd3842, 0dC0A3880000000000;
	@%p987 bra 	$L__BB2_1484;
	mov.b64 	%rd2685, -4564063970805153792;
	st.global.u64 	[%rd9+10080], %rd2685;
	mov.b64 	%rd2686, 0;
	st.global.u64 	[%rd9+10096], %rd2686;
	mov.f64 	%fd3842, 0dC0A9300000000000;
$L__BB2_1484:
	setp.geu.f64 	%p988, %fd3846, 0dC0A3880000000000;
	@%p988 bra 	$L__BB2_1486;
	mov.b64 	%rd2687, -4564063970805153792;
	st.global.u64 	[%rd9+10072], %rd2687;
	mov.b64 	%rd2688, 0;
	st.global.u64 	[%rd9+10088], %rd2688;
	mov.f64 	%fd3846, 0dC0A9300000000000;
	mov.f64 	%fd3845, 0d0000000000000000;
$L__BB2_1486:
	setp.gt.f64 	%p989, %fd722, %fd714;
	@%p989 bra 	$L__BB2_1488;
	setp.leu.f64 	%p990, %fd3846, 0d0000000000000000;
	setp.leu.f64 	%p991, %fd3845, 0d0000000000000000;
	or.pred  	%p992, %p990, %p991;
	@%p992 bra 	$L__BB2_1489;
$L__BB2_1488:
	ld.global.u32 	%r4735, [%rd10];
	mad.lo.s32 	%r4736, %r4735, %r1084, %r1085;
	mul.wide.s32 	%rd2693, %r4736, 8;
	add.s64 	%rd2694, %rd2, %rd2693;
	st.global.f64 	[%rd2694], %fd3842;
	ld.global.f64 	%fd2725, [%rd9+10096];
	ld.global.u32 	%r4737, [%rd10];
	mad.lo.s32 	%r4738, %r4737, %r1084, %r1086;
	mul.wide.s32 	%rd2695, %r4738, 8;
	add.s64 	%rd2696, %rd2, %rd2695;
	st.global.f64 	[%rd2696], %fd2725;
	bra.uni 	$L__BB2_1491;
$L__BB2_1489:
	setp.ltu.f64 	%p993, %fd714, %fd722;
	@%p993 bra 	$L__BB2_1491;
	ld.global.u32 	%r4731, [%rd10];
	mad.lo.s32 	%r4732, %r4731, %r1084, %r1085;
	mul.wide.s32 	%rd2689, %r4732, 8;
	add.s64 	%rd2690, %rd2, %rd2689;
	st.global.f64 	[%rd2690], %fd3846;
	ld.global.f64 	%fd2724, [%rd9+10088];
	ld.global.u32 	%r4733, [%rd10];
	mad.lo.s32 	%r4734, %r4733, %r1084, %r1086;
	mul.wide.s32 	%rd2691, %r4734, 8;
	add.s64 	%rd2692, %rd2, %rd2691;
	st.global.f64 	[%rd2692], %fd2724;
$L__BB2_1491:
	mov.b32 	%r7187, 3;
	st.global.u32 	[%rd8+216], %r7187;
$L__BB2_1492:
	ld.global.u32 	%r4740, [%rd8+232];
	sub.s32 	%r4741, %r4740, %r7187;
	add.s32 	%r7183, %r4741, 1;
	st.global.u32 	[%rd8+224], %r7183;
	setp.lt.u32 	%p994, %r4741, 2147483647;
	@%p994 bra 	$L__BB2_1494;
	ld.global.u32 	%r4744, [%rd8+228];
	add.s32 	%r4745, %r4744, %r7183;
	add.s32 	%r7185, %r4745, -2;
	st.global.u32 	[%rd8+220], %r7185;
	mov.b32 	%r7183, 1;
	st.global.u32 	[%rd8+224], %r7183;
	bra.uni 	$L__BB2_1495;
$L__BB2_1494:
	ld.global.u32 	%r4742, [%rd8+228];
	add.s32 	%r7185, %r4742, -1;
	st.global.u32 	[%rd8+220], %r7185;
$L__BB2_1495:
	setp.lt.s32 	%p995, %r7185, 1;
	@%p995 bra 	$L__BB2_1529;
$L__BB2_1496:
	ld.global.u32 	%r4746, [%rd8+232];
	setp.ge.s32 	%p996, %r7183, %r4746;
	@%p996 bra 	$L__BB2_1528;
	add.s32 	%r4747, %r7185, -1;
	ld.global.u32 	%r4748, [%rd10];
	mad.lo.s32 	%r4749, %r4747, %r4748, %r7;
	add.s32 	%r4750, %r4749, %r7183;
	mul.wide.s32 	%rd2697, %r4750, 8;
	add.s64 	%rd2698, %rd2, %rd2697;
	ld.global.f64 	%fd2726, [%rd2698];
	abs.f64 	%fd2727, %fd2726;
	setp.geu.f64 	%p997, %fd2727, 0d41CDCD64FF800000;
	@%p997 bra 	$L__BB2_1527;
	mov.b64 	%rd2699, -4616189618054758400;
	st.global.u64 	[%rd12], %rd2699;
	mov.b64 	%rd2700, 9218868437227405312;
	st.global.u64 	[%rd13], %rd2700;
	ld.global.u32 	%r1097, [%rd8+220];
	ld.global.u32 	%r1098, [%rd8+224];
	ld.global.u32 	%r1099, [%rd8+228];
	ld.global.u32 	%r1100, [%rd8+232];
	mov.b64 	%rd2701, -4564063970805153792;
	st.global.u64 	[%rd17], %rd2701;
	mov.b64 	%rd2702, 0;
	st.global.u64 	[%rd16], %rd2702;
	not.b32 	%r4751, %r1097;
	add.s32 	%r1101, %r1099, %r4751;
	st.global.u32 	[%rd8+236], %r1101;
	not.b32 	%r4752, %r1098;
	add.s32 	%r4753, %r1100, %r4752;
	st.global.u32 	[%rd8+240], %r4753;
	add.s32 	%r4754, %r4753, %r1101;
	add.s32 	%r1103, %r4754, -1;
	st.global.u32 	[%rd8+244], %r1103;
	setp.eq.s32 	%p998, %r1101, 0;
	setp.gt.s32 	%p999, %r4753, 0;
	and.pred  	%p1000, %p998, %p999;
	@%p1000 bra 	$L__BB2_1500;
	setp.ne.s32 	%p1001, %r4753, 0;
	setp.lt.s32 	%p1002, %r1101, 1;
	or.pred  	%p1003, %p1001, %p1002;
	@%p1003 bra 	$L__BB2_1513;
$L__BB2_1500:
	setp.ne.s32 	%p1013, %r4753, 1;
	setp.ne.s32 	%p1014, %r1101, 1;
	and.pred  	%p1015, %p1013, %p1014;
	@%p1015 bra 	$L__BB2_1509;
	setp.eq.s32 	%p1018, %r4753, 1;
	and.pred  	%p1020, %p1018, %p998;
	@%p1020 bra 	$L__BB2_1504;
	setp.eq.s32 	%p1021, %r1101, 1;
	setp.eq.s32 	%p1022, %r4753, 0;
	and.pred  	%p1023, %p1022, %p1021;
	@%p1023 bra 	$L__BB2_1504;
	ld.global.f64 	%fd3848, [%rd16];
	ld.global.f64 	%fd3847, [%rd17];
	bra.uni 	$L__BB2_1505;
$L__BB2_1504:
	mul.wide.s32 	%rd2798, %r1103, 8;
	mov.u64 	%rd2799, parameter;
	add.s64 	%rd2800, %rd2799, %rd2798;
	ld.const.f64 	%fd2805, [%rd2800+25200];
	cvt.s64.s32 	%rd2801, %r1097;
	add.s64 	%rd2802, %rd11, %rd2801;
	cvt.s64.s32 	%rd2803, %r1099;
	add.s64 	%rd2804, %rd11, %rd2803;
	cvt.s64.s32 	%rd2805, %r1098;
	add.s64 	%rd2806, %rd11, %rd2805;
	cvt.s64.s32 	%rd2807, %r1100;
	add.s64 	%rd2808, %rd11, %rd2807;
	ld.global.s8 	%r4866, [%rd2808+27];
	ld.global.u8 	%r4867, [%rd2804];
	ld.global.u8 	%r4868, [%rd2802];
	prmt.b32 	%r4869, %r4868, %r4867, 0x3340U;
	ld.global.u8 	%r4870, [%rd2806+27];
	prmt.b32 	%r4871, %r4870, 0, 0x3340U;
	prmt.b32 	%r4872, %r4869, %r4871, 0x5410U;
	mov.b32 	%r4873, 334205;
	dp4a.s32.u32 	%r4874, %r4872, %r4873, %r4866;
	mul.wide.s32 	%rd2809, %r4874, 8;
	add.s64 	%rd2810, %rd2799, %rd2809;
	ld.const.f64 	%fd2806, [%rd2810+5000];
	add.f64 	%fd3848, %fd2805, %fd2806;
	st.global.f64 	[%rd16], %fd3848;
	ld.global.u32 	%r4875, [%rd8+244];
	mul.wide.s32 	%rd2811, %r4875, 8;
	add.s64 	%rd2812, %rd2799, %rd2811;
	ld.const.f64 	%fd2807, [%rd2812+24480];
	ld.global.s8 	%r4876, [%rd2808+27];
	ld.global.u8 	%r4877, [%rd2802];
	ld.global.u8 	%r4878, [%rd2804];
	prmt.b32 	%r4879, %r4878, %r4877, 0x3340U;
	ld.global.u8 	%r4880, [%rd2806+27];
	prmt.b32 	%r4881, %r4880, 0, 0x3340U;
	prmt.b32 	%r4882, %r4879, %r4881, 0x5410U;
	mov.b32 	%r4883, 359705;
	dp4a.s32.u32 	%r4884, %r4882, %r4883, %r4876;
	mul.wide.s32 	%rd2813, %r4884, 8;
	add.s64 	%rd2814, %rd2799, %rd2813;
	ld.const.f64 	%fd2808, [%rd2814];
	add.f64 	%fd3847, %fd2807, %fd2808;
	st.global.f64 	[%rd17], %fd3847;
$L__BB2_1505:
	add.s32 	%r4885, %r1097, -1;
	ld.global.u32 	%r4886, [%rd10];
	add.s32 	%r4887, %r7, %r1098;
	mad.lo.s32 	%r4888, %r4886, %r4885, %r4887;
	mul.wide.s32 	%rd2815, %r4888, 8;
	add.s64 	%rd2816, %rd2, %rd2815;
	ld.global.f64 	%fd2809, [%rd2816];
	add.f64 	%fd3850, %fd2809, %fd3848;
	st.global.f64 	[%rd16], %fd3850;
	ld.global.u32 	%r4889, [%rd10];
	mad.lo.s32 	%r4890, %r4889, %r4885, %r4887;
	add.s32 	%r4891, %r4890, 625;
	mul.wide.s32 	%rd2817, %r4891, 8;
	add.s64 	%rd2818, %rd2, %rd2817;
	ld.global.f64 	%fd2810, [%rd2818];
	add.f64 	%fd3849, %fd2810, %fd3847;
	st.global.f64 	[%rd17], %fd3849;
	abs.f64 	%fd2811, %fd3850;
	setp.leu.f64 	%p1024, %fd2811, 0d41CDCD64FF800000;
	@%p1024 bra 	$L__BB2_1507;
	mov.b64 	%rd2819, 9218868437227405312;
	st.global.u64 	[%rd16], %rd2819;
	mov.b64 	%rd2820, -4616189618054758400;
	st.global.u64 	[%rd17], %rd2820;
	mov.f64 	%fd3850, 0d7FF0000000000000;
	mov.f64 	%fd3849, 0dBFF0000000000000;
$L__BB2_1507:
	add.f64 	%fd2814, %fd3850, 0d4069000000000000;
	add.f64 	%fd2815, %fd3849, 0dC016CCCCCCCCCCCD;
	ld.global.f64 	%fd2816, [%rd9+10016];
	add.f64 	%fd2817, %fd2815, %fd2816;
	div.rn.f64 	%fd2818, %fd2814, %fd2817;
	st.global.f64 	[%rd9+10056], %fd2818;
	add.s32 	%r4892, %r1099, -1;
	ld.global.u32 	%r4893, [%rd10];
	add.s32 	%r4894, %r7, %r1100;
	mad.lo.s32 	%r4895, %r4893, %r4892, %r4894;
	mul.wide.s32 	%rd2821, %r4895, 8;
	add.s64 	%rd2822, %rd2, %rd2821;
	ld.global.f64 	%fd2819, [%rd2822];
	add.f64 	%fd2820, %fd2819, 0d4069000000000000;
	ld.global.f64 	%fd2821, [%rd2822+5000];
	add.f64 	%fd2822, %fd2821, 0dC016CCCCCCCCCCCD;
	add.f64 	%fd2823, %fd2822, %fd2816;
	div.rn.f64 	%fd2824, %fd2820, %fd2823;
	st.global.f64 	[%rd9+10064], %fd2824;
	setp.leu.f64 	%p1025, %fd2818, %fd2824;
	@%p1025 bra 	$L__BB2_1522;
	st.global.f64 	[%rd12], %fd3849;
	st.global.f64 	[%rd13], %fd3850;
	bra.uni 	$L__BB2_1522;
$L__BB2_1509:
	mul.wide.s32 	%rd2757, %r1103, 8;
	mov.u64 	%rd2758, parameter;
	add.s64 	%rd2759, %rd2758, %rd2757;
	ld.const.f64 	%fd2779, [%rd2759+25200];
	cvt.s64.s32 	%rd2760, %r1097;
	add.s64 	%rd2761, %rd11, %rd2760;
	ld.global.s8 	%r4850, [%rd2761];
	mul.wide.s32 	%rd2762, %r4850, 5;
	cvt.s64.s32 	%rd2763, %r1098;
	add.s64 	%rd2764, %rd11, %rd2763;
	ld.global.s8 	%rd2765, [%rd2764+27];
	add.s64 	%rd2766, %rd2762, %rd2765;
	shl.b64 	%rd2767, %rd2766, 3;
	add.s64 	%rd2768, %rd2758, %rd2767;
	ld.const.f64 	%fd2780, [%rd2768+45640];
	add.f64 	%fd2781, %fd2779, %fd2780;
	cvt.s64.s32 	%rd2769, %r1099;
	add.s64 	%rd2770, %rd11, %rd2769;
	ld.global.s8 	%r4851, [%rd2770];
	mul.wide.s32 	%rd2771, %r4851, 5;
	cvt.s64.s32 	%rd2772, %r1100;
	add.s64 	%rd2773, %rd11, %rd2772;
	ld.global.s8 	%rd2774, [%rd2773+27];
	add.s64 	%rd2775, %rd2771, %rd2774;
	shl.b64 	%rd2776, %rd2775, 3;
	add.s64 	%rd2777, %rd2758, %rd2776;
	ld.const.f64 	%fd2782, [%rd2777+45640];
	add.f64 	%fd2783, %fd2781, %fd2782;
	st.global.f64 	[%rd16], %fd2783;
	add.s32 	%r4852, %r1097, -1;
	ld.global.u32 	%r4853, [%rd8+204];
	add.s32 	%r4854, %r7, %r1098;
	mad.lo.s32 	%r4855, %r4853, %r4852, %r4854;
	mul.wide.s32 	%rd2778, %r4855, 8;
	add.s64 	%rd2779, %rd2, %rd2778;
	ld.global.f64 	%fd2784, [%rd2779];
	add.f64 	%fd3852, %fd2784, %fd2783;
	st.global.f64 	[%rd16], %fd3852;
	ld.global.u32 	%r4856, [%rd8+244];
	mul.wide.s32 	%rd2780, %r4856, 8;
	add.s64 	%rd2781, %rd2758, %rd2780;
	ld.const.f64 	%fd2785, [%rd2781+24480];
	ld.global.s8 	%r4857, [%rd2761];
	mul.wide.s32 	%rd2782, %r4857, 5;
	ld.global.s8 	%rd2783, [%rd2764+27];
	add.s64 	%rd2784, %rd2782, %rd2783;
	shl.b64 	%rd2785, %rd2784, 3;
	add.s64 	%rd2786, %rd2758, %rd2785;
	ld.const.f64 	%fd2786, [%rd2786+45440];
	add.f64 	%fd2787, %fd2785, %fd2786;
	ld.global.s8 	%r4858, [%rd2770];
	mul.wide.s32 	%rd2787, %r4858, 5;
	ld.global.s8 	%rd2788, [%rd2773+27];
	add.s64 	%rd2789, %rd2787, %rd2788;
	shl.b64 	%rd2790, %rd2789, 3;
	add.s64 	%rd2791, %rd2758, %rd2790;
	ld.const.f64 	%fd2788, [%rd2791+45440];
	add.f64 	%fd2789, %fd2787, %fd2788;
	st.global.f64 	[%rd17], %fd2789;
	ld.global.u32 	%r4859, [%rd8+204];
	mad.lo.s32 	%r4860, %r4859, %r4852, %r4854;
	add.s32 	%r4861, %r4860, 625;
	mul.wide.s32 	%rd2792, %r4861, 8;
	add.s64 	%rd2793, %rd2, %rd2792;
	ld.global.f64 	%fd2790, [%rd2793];
	add.f64 	%fd3851, %fd2790, %fd2789;
	st.global.f64 	[%rd17], %fd3851;
	abs.f64 	%fd2791, %fd3852;
	setp.leu.f64 	%p1016, %fd2791, 0d41CDCD64FF800000;
	@%p1016 bra 	$L__BB2_1511;
	mov.b64 	%rd2794, 9218868437227405312;
	st.global.u64 	[%rd16], %rd2794;
	mov.b64 	%rd2795, -4616189618054758400;
	st.global.u64 	[%rd17], %rd2795;
	mov.f64 	%fd3852, 0d7FF0000000000000;
	mov.f64 	%fd3851, 0dBFF0000000000000;
$L__BB2_1511:
	add.f64 	%fd2794, %fd3852, 0d4069000000000000;
	add.f64 	%fd2795, %fd3851, 0dC016CCCCCCCCCCCD;
	ld.global.f64 	%fd2796, [%rd9+10016];
	add.f64 	%fd2797, %fd2795, %fd2796;
	div.rn.f64 	%fd2798, %fd2794, %fd2797;
	st.global.f64 	[%rd9+10056], %fd2798;
	add.s32 	%r4862, %r1099, -1;
	ld.global.u32 	%r4863, [%rd10];
	add.s32 	%r4864, %r7, %r1100;
	mad.lo.s32 	%r4865, %r4863, %r4862, %r4864;
	mul.wide.s32 	%rd2796, %r4865, 8;
	add.s64 	%rd2797, %rd2, %rd2796;
	ld.global.f64 	%fd2799, [%rd2797];
	add.f64 	%fd2800, %fd2799, 0d4069000000000000;
	ld.global.f64 	%fd2801, [%rd2797+5000];
	add.f64 	%fd2802, %fd2801, 0dC016CCCCCCCCCCCD;
	add.f64 	%fd2803, %fd2802, %fd2796;
	div.rn.f64 	%fd2804, %fd2800, %fd2803;
	st.global.f64 	[%rd9+10064], %fd2804;
	setp.leu.f64 	%p1017, %fd2798, %fd2804;
	@%p1017 bra 	$L__BB2_1522;
	st.global.f64 	[%rd12], %fd3851;
	st.global.f64 	[%rd13], %fd3852;
	bra.uni 	$L__BB2_1522;
$L__BB2_1513:
	setp.ne.s32 	%p1004, %r1101, 1;
	setp.ne.s32 	%p1005, %r4753, 1;
	or.pred  	%p1006, %p1004, %p1005;
	@%p1006 bra 	$L__BB2_1518;
	cvt.s64.s32 	%rd2732, %r1097;
	add.s64 	%rd2733, %rd11, %rd2732;
	cvt.s64.s32 	%rd2734, %r1098;
	add.s64 	%rd2735, %rd11, %rd2734;
	ld.global.s8 	%r4805, [%rd2735+28];
	ld.global.u8 	%r4806, [%rd2733+1];
	ld.global.u8 	%r4807, [%rd2733];
	prmt.b32 	%r4808, %r4807, %r4806, 0x3340U;
	ld.global.u8 	%r4809, [%rd2735+27];
	prmt.b32 	%r4810, %r4809, 0, 0x3340U;
	prmt.b32 	%r4811, %r4808, %r4810, 0x5410U;
	mov.b32 	%r4812, 334205;
	dp4a.s32.u32 	%r4813, %r4811, %r4812, %r4805;
	mul.wide.s32 	%rd2736, %r4813, 8;
	mov.u64 	%rd2737, parameter;
	add.s64 	%rd2738, %rd2737, %rd2736;
	ld.const.f64 	%fd2756, [%rd2738+10000];
	cvt.s64.s32 	%rd2739, %r1100;
	add.s64 	%rd2740, %rd11, %rd2739;
	cvt.s64.s32 	%rd2741, %r1099;
	add.s64 	%rd2742, %rd11, %rd2741;
	ld.global.s8 	%r4814, [%rd2742+-1];
	ld.global.u8 	%r4815, [%rd2740+27];
	ld.global.u8 	%r4816, [%rd2740+26];
	prmt.b32 	%r4817, %r4816, %r4815, 0x3340U;
	ld.global.u8 	%r4818, [%rd2742];
	prmt.b32 	%r4819, %r4818, 0, 0x3340U;
	prmt.b32 	%r4820, %r4817, %r4819, 0x5410U;
	mov.b32 	%r4821, 359705;
	dp4a.s32.u32 	%r4822, %r4820, %r4821, %r4814;
	mul.wide.s32 	%rd2743, %r4822, 8;
	add.s64 	%rd2744, %rd2737, %rd2743;
	ld.const.f64 	%fd2757, [%rd2744+10000];
	add.f64 	%fd2758, %fd2756, %fd2757;
	st.global.f64 	[%rd17], %fd2758;
	add.s32 	%r4823, %r1097, -1;
	ld.global.u32 	%r4824, [%rd10];
	add.s32 	%r4825, %r8, %r1098;
	mad.lo.s32 	%r4826, %r4824, %r4823, %r4825;
	mul.wide.s32 	%rd2745, %r4826, 8;
	add.s64 	%rd2746, %rd2, %rd2745;
	ld.global.f64 	%fd2759, [%rd2746];
	add.f64 	%fd3853, %fd2759, %fd2758;
	st.global.f64 	[%rd17], %fd3853;
	ld.global.s8 	%r4827, [%rd2735+28];
	ld.global.u8 	%r4828, [%rd2733+1];
	ld.global.u8 	%r4829, [%rd2733];
	prmt.b32 	%r4830, %r4829, %r4828, 0x3340U;
	ld.global.u8 	%r4831, [%rd2735+27];
	prmt.b32 	%r4832, %r4831, 0, 0x3340U;
	prmt.b32 	%r4833, %r4830, %r4832, 0x5410U;
	dp4a.s32.u32 	%r4834, %r4833, %r4812, %r4827;
	mul.wide.s32 	%rd2747, %r4834, 8;
	add.s64 	%rd2748, %rd2737, %rd2747;
	ld.const.f64 	%fd2760, [%rd2748+15000];
	ld.global.s8 	%r4835, [%rd2742+-1];
	ld.global.u8 	%r4836, [%rd2740+27];
	ld.global.u8 	%r4837, [%rd2740+26];
	prmt.b32 	%r4838, %r4837, %r4836, 0x3340U;
	ld.global.u8 	%r4839, [%rd2742];
	prmt.b32 	%r4840, %r4839, 0, 0x3340U;
	prmt.b32 	%r4841, %r4838, %r4840, 0x5410U;
	dp4a.s32.u32 	%r4842, %r4841, %r4821, %r4835;
	mul.wide.s32 	%rd2749, %r4842, 8;
	add.s64 	%rd2750, %rd2737, %rd2749;
	ld.const.f64 	%fd2761, [%rd2750+15000];
	add.f64 	%fd2762, %fd2760, %fd2761;
	st.global.f64 	[%rd16], %fd2762;
	ld.global.u32 	%r4843, [%rd10];
	mad.lo.s32 	%r4844, %r4843, %r4823, %r4825;
	add.s32 	%r4845, %r4844, -625;
	mul.wide.s32 	%rd2751, %r4845, 8;
	add.s64 	%rd2752, %rd2, %rd2751;
	ld.global.f64 	%fd2763, [%rd2752];
	add.f64 	%fd3854, %fd2763, %fd2762;
	st.global.f64 	[%rd16], %fd3854;
	abs.f64 	%fd2764, %fd3854;
	setp.leu.f64 	%p1009, %fd2764, 0d41CDCD64FF800000;
	@%p1009 bra 	$L__BB2_1516;
	mov.b64 	%rd2753, 9218868437227405312;
	st.global.u64 	[%rd16], %rd2753;
	mov.b64 	%rd2754, -4616189618054758400;
	st.global.u64 	[%rd17], %rd2754;
	mov.f64 	%fd3854, 0d7FF0000000000000;
	mov.f64 	%fd3853, 0dBFF0000000000000;
$L__BB2_1516:
	add.f64 	%fd2767, %fd3854, 0d4069000000000000;
	add.f64 	%fd2768, %fd3853, 0dC016CCCCCCCCCCCD;
	ld.global.f64 	%fd2769, [%rd9+10016];
	add.f64 	%fd2770, %fd2768, %fd2769;
	div.rn.f64 	%fd2771, %fd2767, %fd2770;
	st.global.f64 	[%rd9+10056], %fd2771;
	add.s32 	%r4846, %r1099, -1;
	ld.global.u32 	%r4847, [%rd10];
	add.s32 	%r4848, %r7, %r1100;
	mad.lo.s32 	%r4849, %r4847, %r4846, %r4848;
	mul.wide.s32 	%rd2755, %r4849, 8;
	add.s64 	%rd2756, %rd2, %rd2755;
	ld.global.f64 	%fd2772, [%rd2756];
	add.f64 	%fd2773, %fd2772, 0d4069000000000000;
	ld.global.f64 	%fd2774, [%rd2756+5000];
	add.f64 	%fd2775, %fd2774, 0dC016CCCCCCCCCCCD;
	add.f64 	%fd2776, %fd2775, %fd2769;
	div.rn.f64 	%fd2777, %fd2773, %fd2776;
	st.global.f64 	[%rd9+10064], %fd2777;
	sub.f64 	%fd2778, %fd2771, %fd2777;
	setp.ltu.f64 	%p1010, %fd2778, 0d3EB0C6F7A0B5ED8D;
	setp.leu.f64 	%p1011, %fd2771, %fd2777;
	or.pred  	%p1012, %p1010, %p1011;
	@%p1012 bra 	$L__BB2_1522;
	st.global.f64 	[%rd12], %fd3853;
	st.global.f64 	[%rd13], %fd3854;
	bra.uni 	$L__BB2_1522;
$L__BB2_1518:
	mul.wide.s32 	%rd2703, %r1103, 8;
	mov.u64 	%rd2704, parameter;
	add.s64 	%rd2705, %rd2704, %rd2703;
	ld.const.f64 	%fd2728, [%rd2705+24960];
	cvt.s64.s32 	%rd2706, %r1097;
	add.s64 	%rd2707, %rd11, %rd2706;
	cvt.s64.s32 	%rd2708, %r1098;
	add.s64 	%rd2709, %rd11, %rd2708;
	ld.global.s8 	%r4755, [%rd2709+28];
	ld.global.u8 	%r4756, [%rd2707+1];
	ld.global.u8 	%r4757, [%rd2707];
	prmt.b32 	%r4758, %r4757, %r4756, 0x3340U;
	ld.global.u8 	%r4759, [%rd2709+27];
	prmt.b32 	%r4760, %r4759, 0, 0x3340U;
	prmt.b32 	%r4761, %r4758, %r4760, 0x5410U;
	mov.b32 	%r4762, 334205;
	dp4a.s32.u32 	%r4763, %r4761, %r4762, %r4755;
	mul.wide.s32 	%rd2710, %r4763, 8;
	add.s64 	%rd2711, %rd2704, %rd2710;
	ld.const.f64 	%fd2729, [%rd2711+30440];
	add.f64 	%fd2730, %fd2728, %fd2729;
	cvt.s64.s32 	%rd2712, %r1100;
	add.s64 	%rd2713, %rd11, %rd2712;
	cvt.s64.s32 	%rd2714, %r1099;
	add.s64 	%rd2715, %rd11, %rd2714;
	ld.global.s8 	%r4764, [%rd2715+-1];
	ld.global.u8 	%r4765, [%rd2713+27];
	ld.global.u8 	%r4766, [%rd2713+26];
	prmt.b32 	%r4767, %r4766, %r4765, 0x3340U;
	ld.global.u8 	%r4768, [%rd2715];
	prmt.b32 	%r4769, %r4768, 0, 0x3340U;
	prmt.b32 	%r4770, %r4767, %r4769, 0x5410U;
	mov.b32 	%r4771, 359705;
	dp4a.s32.u32 	%r4772, %r4770, %r4771, %r4764;
	mul.wide.s32 	%rd2716, %r4772, 8;
	add.s64 	%rd2717, %rd2704, %rd2716;
	ld.const.f64 	%fd2731, [%rd2717+30440];
	add.f64 	%fd2732, %fd2730, %fd2731;
	st.global.f64 	[%rd16], %fd2732;
	add.s32 	%r4773, %r1097, -1;
	ld.global.u32 	%r4774, [%rd8+204];
	add.s32 	%r4775, %r7, %r1098;
	mad.lo.s32 	%r4776, %r4774, %r4773, %r4775;
	mul.wide.s32 	%rd2718, %r4776, 8;
	add.s64 	%rd2719, %rd2, %rd2718;
	ld.global.f64 	%fd2733, [%rd2719];
	add.f64 	%fd3856, %fd2733, %fd2732;
	st.global.f64 	[%rd16], %fd3856;
	ld.global.u32 	%r4777, [%rd8+244];
	mul.wide.s32 	%rd2720, %r4777, 8;
	add.s64 	%rd2721, %rd2704, %rd2720;
	ld.const.f64 	%fd2734, [%rd2721+24240];
	ld.global.s8 	%r4778, [%rd2709+28];
	ld.global.u8 	%r4779, [%rd2707+1];
	ld.global.u8 	%r4780, [%rd2707];
	prmt.b32 	%r4781, %r4780, %r4779, 0x3340U;
	ld.global.u8 	%r4782, [%rd2709+27];
	prmt.b32 	%r4783, %r4782, 0, 0x3340U;
	prmt.b32 	%r4784, %r4781, %r4783, 0x5410U;
	dp4a.s32.u32 	%r4785, %r4784, %r4762, %r4778;
	mul.wide.s32 	%rd2722, %r4785, 8;
	add.s64 	%rd2723, %rd2704, %rd2722;
	ld.const.f64 	%fd2735, [%rd2723+25440];
	add.f64 	%fd2736, %fd2734, %fd2735;
	ld.global.s8 	%r4786, [%rd2715+-1];
	ld.global.u8 	%r4787, [%rd2713+27];
	ld.global.u8 	%r4788, [%rd2713+26];
	prmt.b32 	%r4789, %r4788, %r4787, 0x3340U;
	ld.global.u8 	%r4790, [%rd2715];
	prmt.b32 	%r4791, %r4790, 0, 0x3340U;
	prmt.b32 	%r4792, %r4789, %r4791, 0x5410U;
	dp4a.s32.u32 	%r4793, %r4792, %r4771, %r4786;
	mul.wide.s32 	%rd2724, %r4793, 8;
	add.s64 	%rd2725, %rd2704, %rd2724;
	ld.const.f64 	%fd2737, [%rd2725+25440];
	add.f64 	%fd2738, %fd2736, %fd2737;
	ld.global.u32 	%r4794, [%rd8+236];
	ld.global.u32 	%r4795, [%rd8+240];
	sub.s32 	%r4796, %r4794, %r4795;
	abs.s32 	%r4797, %r4796;
	cvt.rn.f64.s32 	%fd2739, %r4797;
	fma.rn.f64 	%fd2740, %fd2739, 0dBFEEF3E864B31D04, %fd2738;
	st.global.f64 	[%rd17], %fd2740;
	ld.global.u32 	%r4798, [%rd8+204];
	mad.lo.s32 	%r4799, %r4798, %r4773, %r4775;
	add.s32 	%r4800, %r4799, 625;
	mul.wide.s32 	%rd2726, %r4800, 8;
	add.s64 	%rd2727, %rd2, %rd2726;
	ld.global.f64 	%fd2741, [%rd2727];
	add.f64 	%fd3855, %fd2741, %fd2740;
	st.global.f64 	[%rd17], %fd3855;
	abs.f64 	%fd2742, %fd3856;
	setp.leu.f64 	%p1007, %fd2742, 0d41CDCD64FF800000;
	@%p1007 bra 	$L__BB2_1520;
	mov.b64 	%rd2728, 9218868437227405312;
	st.global.u64 	[%rd16], %rd2728;
	mov.b64 	%rd2729, -4616189618054758400;
	st.global.u64 	[%rd17], %rd2729;
	mov.f64 	%fd3856, 0d7FF0000000000000;
	mov.f64 	%fd3855, 0dBFF0000000000000;
$L__BB2_1520:
	add.f64 	%fd2745, %fd3856, 0d4069000000000000;
	add.f64 	%fd2746, %fd3855, 0dC016CCCCCCCCCCCD;
	ld.global.f64 	%fd2747, [%rd9+10016];
	add.f64 	%fd2748, %fd2746, %fd2747;
	div.rn.f64 	%fd2749, %fd2745, %fd2748;
	st.global.f64 	[%rd9+10056], %fd2749;
	add.s32 	%r4801, %r1099, -1;
	ld.global.u32 	%r4802, [%rd10];
	add.s32 	%r4803, %r7, %r1100;
	mad.lo.s32 	%r4804, %r4802, %r4801, %r4803;
	mul.wide.s32 	%rd2730, %r4804, 8;
	add.s64 	%rd2731, %rd2, %rd2730;
	ld.global.f64 	%fd2750, [%rd2731];
	add.f64 	%fd2751, %fd2750, 0d4069000000000000;
	ld.global.f64 	%fd2752, [%rd2731+5000];
	add.f64 	%fd2753, %fd2752, 0dC016CCCCCCCCCCCD;
	add.f64 	%fd2754, %fd2753, %fd2747;
	div.rn.f64 	%fd2755, %fd2751, %fd2754;
	st.global.f64 	[%rd9+10064], %fd2755;
	setp.leu.f64 	%p1008, %fd2749, %fd2755;
	@%p1008 bra 	$L__BB2_1522;
	st.global.f64 	[%rd12], %fd3855;
	st.global.f64 	[%rd13], %fd3856;
$L__BB2_1522:
	ld.global.f64 	%fd2825, [%rd12];
	setp.lt.f64 	%p1026, %fd2825, 0dC0A3880000000000;
	@%p1026 bra 	$L__BB2_1524;
	ld.global.f64 	%fd3857, [%rd13];
	bra.uni 	$L__BB2_1525;
$L__BB2_1524:
	mov.b64 	%rd2823, -4564063970805153792;
	st.global.u64 	[%rd12], %rd2823;
	mov.b64 	%rd2824, 0;
	st.global.u64 	[%rd13], %rd2824;
	mov.f64 	%fd3857, 0d0000000000000000;
$L__BB2_1525:
	abs.f64 	%fd2827, %fd3857;
	setp.geu.f64 	%p1027, %fd2827, 0d41CDCD64FF800000;
	@%p1027 bra 	$L__BB2_1527;
	ld.global.u32 	%r4896, [%rd8+228];
	add.s32 	%r4897, %r4896, -1;
	ld.global.u32 	%r4898, [%rd8+204];
	ld.global.u32 	%r4899, [%rd8+232];
	mad.lo.s32 	%r4900, %r4897, %r4898, %r7;
	add.s32 	%r4901, %r4900, %r4899;
	mul.wide.s32 	%rd2825, %r4901, 8;
	add.s64 	%rd2826, %rd2, %rd2825;
	st.global.f64 	[%rd2826], %fd3857;
	ld.global.f64 	%fd2828, [%rd12];
	ld.global.u32 	%r4902, [%rd8+228];
	add.s32 	%r4903, %r4902, -1;
	ld.global.u32 	%r4904, [%rd8+204];
	ld.global.u32 	%r4905, [%rd8+232];
	mad.lo.s32 	%r4906, %r4903, %r4904, %r8;
	add.s32 	%r4907, %r4906, %r4905;
	mul.wide.s32 	%rd2827, %r4907, 8;
	add.s64 	%rd2828, %rd2, %rd2827;
	st.global.f64 	[%rd2828], %fd2828;
$L__BB2_1527:
	ld.global.u32 	%r4908, [%rd8+220];
	add.s32 	%r7185, %r4908, -1;
	st.global.u32 	[%rd8+220], %r7185;
	ld.global.u32 	%r4909, [%rd8+224];
	add.s32 	%r7183, %r4909, 1;
	st.global.u32 	[%rd8+224], %r7183;
	setp.gt.s32 	%p1028, %r4908, 1;
	@%p1028 bra 	$L__BB2_1496;
$L__BB2_1528:
	ld.global.u32 	%r7187, [%rd8+216];
$L__BB2_1529:
	add.s32 	%r1108, %r7187, 1;
	st.global.u32 	[%rd8+216], %r1108;
	setp.lt.s32 	%p1029, %r7187, 32;
	mov.u32 	%r7187, %r1108;
	@%p1029 bra 	$L__BB2_1492;
	ld.global.u32 	%r7189, [%rd8+232];
	ld.global.u32 	%r7188, [%rd8+204];
$L__BB2_1531:
	add.s32 	%r7180, %r7189, 1;
	st.global.u32 	[%rd8+232], %r7180;
	setp.lt.s32 	%p1030, %r7189, %r7188;
	@%p1030 bra 	$L__BB2_1442;
	ld.global.u32 	%r7192, [%rd8+228];
	ld.global.u32 	%r7171, [%rd8+200];
$L__BB2_1533:
	add.s32 	%r1120, %r7192, 1;
	st.global.u32 	[%rd8+228], %r1120;
	setp.lt.s32 	%p1031, %r7192, %r7171;
	mov.u32 	%r7192, %r1120;
	@%p1031 bra 	$L__BB2_1440;
$L__BB2_1534:
	mov.b64 	%rd2829, -4503599627370496;
	st.global.u64 	[%rd9+10024], %rd2829;
	mov.b32 	%r4910, 0;
	st.global.u32 	[%rd8+212], %r4910;
	ld.global.u32 	%r1121, [%rd8+200];
	st.global.u32 	[%rd8+208], %r1121;
	st.global.u64 	[%rd9+10024], %rd2829;
	ld.global.u32 	%r4911, [%rd8+204];
	setp.lt.s32 	%p1032, %r4911, 1;
	mov.f64 	%fd3876, 0dFFF0000000000000;
	@%p1032 bra 	$L__BB2_1571;
	cvt.s64.s32 	%rd2830, %r1121;
	add.s64 	%rd230, %rd11, %rd2830;
	add.s32 	%r1122, %r1121, -1;
	mov.b32 	%r7194, 1;
$L__BB2_1536:
	mov.u32 	%r1123, %r7194;
	ld.global.u8 	%rs56, [%rd230];
	cvt.u32.u16 	%r4913, %rs56;
	cvt.s32.s8 	%r4914, %r4913;
	cvt.u64.u32 	%rd2831, %r1123;
	add.s64 	%rd231, %rd11, %rd2831;
	ld.global.u8 	%rs57, [%rd231+27];
	cvt.u32.u16 	%r4915, %rs57;
	cvt.s32.s8 	%r4916, %r4915;
	add.s32 	%r4917, %r4916, %r4914;
	setp.eq.s32 	%p1033, %r4917, 3;
	@%p1033 bra 	$L__BB2_1538;
	ld.global.f64 	%fd3872, [%rd9+10016];
	mov.f64 	%fd3875, 0dBFF0000000000000;
	mov.f64 	%fd3874, 0d7FF0000000000000;
	bra.uni 	$L__BB2_1565;
$L__BB2_1538:
	cvt.s32.s8 	%r4919, %r4913;
	mul.wide.s32 	%rd2832, %r4919, 5;
	cvt.u64.u16 	%rd2833, %rs57;
	cvt.s64.s8 	%rd2834, %rd2833;
	add.s64 	%rd2835, %rd2832, %rd2834;
	shl.b64 	%rd2836, %rd2835, 3;
	mov.u64 	%rd2837, parameter;
	add.s64 	%rd2838, %rd2837, %rd2836;
	ld.const.f64 	%fd2832, [%rd2838+45440];
	ld.global.s8 	%r4920, [%rd231+28];
	ld.global.u8 	%r4921, [%rd230+1];
	prmt.b32 	%r4922, %r4913, %r4921, 0x3340U;
	cvt.u32.u16 	%r4923, %rs57;
	prmt.b32 	%r4924, %r4923, 0, 0x3340U;
	prmt.b32 	%r4925, %r4922, %r4924, 0x5410U;
	mov.b32 	%r4926, 334205;
	dp4a.s32.u32 	%r4927, %r4925, %r4926, %r4920;
	mul.wide.s32 	%rd2839, %r4927, 8;
	add.s64 	%rd2840, %rd2837, %rd2839;
	ld.const.f64 	%fd2833, [%rd2840+35440];
	add.f64 	%fd3862, %fd2832, %fd2833;
	st.global.f64 	[%rd12], %fd3862;
	ld.global.s8 	%r4928, [%rd230];
	mul.wide.s32 	%rd2841, %r4928, 5;
	ld.global.u8 	%rs389, [%rd231+27];
	cvt.u64.u16 	%rd2842, %rs389;
	cvt.s64.s8 	%rd2843, %rd2842;
	add.s64 	%rd2844, %rd2841, %rd2843;
	shl.b64 	%rd2845, %rd2844, 3;
	add.s64 	%rd2846, %rd2837, %rd2845;
	ld.const.f64 	%fd2834, [%rd2846+45640];
	ld.global.s8 	%r4929, [%rd231+28];
	ld.global.u8 	%r4930, [%rd230+1];
	prmt.b32 	%r4931, %r4928, %r4930, 0x3340U;
	cvt.u32.u16 	%r4932, %rs389;
	prmt.b32 	%r4933, %r4932, 0, 0x3340U;
	prmt.b32 	%r4934, %r4931, %r4933, 0x5410U;
	dp4a.s32.u32 	%r4935, %r4934, %r4926, %r4929;
	mul.wide.s32 	%rd2847, %r4935, 8;
	add.s64 	%rd2848, %rd2837, %rd2847;
	ld.const.f64 	%fd2835, [%rd2848+40440];
	add.f64 	%fd3863, %fd2834, %fd2835;
	st.global.f64 	[%rd14], %fd3863;
	abs.f64 	%fd2836, %fd3863;
	setp.leu.f64 	%p1034, %fd2836, 0d41CDCD64FF800000;
	@%p1034 bra 	$L__BB2_1540;
	mov.b64 	%rd2849, 9218868437227405312;
	st.global.u64 	[%rd14], %rd2849;
	mov.b64 	%rd2850, -4616189618054758400;
	st.global.u64 	[%rd12], %rd2850;
	mov.f64 	%fd3863, 0d7FF0000000000000;
	mov.f64 	%fd3862, 0dBFF0000000000000;
$L__BB2_1540:
	ld.global.s8 	%rs58, [%rd230];
	cvt.s64.s16 	%rd232, %rs58;
	ld.global.s8 	%rs390, [%rd230+1];
	ld.global.u8 	%rs391, [%rd231+27];
	cvt.u64.u16 	%rd2851, %rs391;
	cvt.s64.s8 	%rd233, %rd2851;
	mov.b32 	%r1124, {%rs58, %rs392};
	mov.b32 	%r4936, {%rs58, %rs390};
	cvt.u32.u16 	%r4937, %rs391;
	cvt.s32.s8 	%r4938, %r4937;
	mov.b32 	%r4939, 1305;
	dp2a.lo.s32.u32 	%r4940, %r4936, %r4939, %r4938;
	mul.wide.s32 	%rd2852, %r4940, 8;
	mov.u64 	%rd2853, parameter;
	add.s64 	%rd234, %rd2853, %rd2852;
	ld.const.f64 	%fd2839, [%rd234+21000];
	abs.f64 	%fd2840, %fd2839;
	setp.geu.f64 	%p1035, %fd2840, 0d41CDCD64FF800000;
	@%p1035 bra 	$L__BB2_1548;
	ld.global.s8 	%r4941, [%rd231+28];
	cvt.u16.u64 	%rs393, %rd233;
	{ .reg .b16 tmp; mov.b32 {%rs394, tmp}, %r1124; }
	mov.b32 	%r4942, {%rs394, %rs393};
	mov.b32 	%r4943, 1305;
	dp2a.lo.s32.u32 	%r4944, %r4942, %r4943, %r4941;
	mul.wide.s32 	%rd2854, %r4944, 8;
	mov.u64 	%rd2855, parameter;
	add.s64 	%rd235, %rd2855, %rd2854;
	ld.const.f64 	%fd2841, [%rd235+23000];
	abs.f64 	%fd2842, %fd2841;
	setp.geu.f64 	%p1036, %fd2842, 0d41CDCD64FF800000;
	@%p1036 bra 	$L__BB2_1548;
	mad.lo.s64 	%rd2856, %rd232, 5, %rd233;
	shl.b64 	%rd2857, %rd2856, 3;
	mov.u64 	%rd2858, parameter;
	add.s64 	%rd2859, %rd2858, %rd2857;
	ld.const.f64 	%fd2843, [%rd2859+45440];
	ld.const.f64 	%fd2844, [%rd234+20000];
	add.f64 	%fd2845, %fd2843, %fd2844;
	ld.const.f64 	%fd2846, [%rd235+22000];
	add.f64 	%fd3860, %fd2845, %fd2846;
	st.global.f64 	[%rd13], %fd3860;
	ld.global.s8 	%rs395, [%rd230];
	cvt.s32.s16 	%r4945, %rs395;
	mul.wide.s32 	%rd2860, %r4945, 5;
	ld.global.s8 	%rs396, [%rd231+27];
	cvt.s64.s16 	%rd2861, %rs396;
	add.s64 	%rd2862, %rd2860, %rd2861;
	shl.b64 	%rd2863, %rd2862, 3;
	add.s64 	%rd2864, %rd2858, %rd2863;
	ld.const.f64 	%fd2847, [%rd2864+45640];
	ld.global.s8 	%rs397, [%rd230+1];
	mov.b32 	%r4946, {%rs395, %rs397};
	cvt.s32.s16 	%r4947, %rs396;
	mov.b32 	%r4948, 1305;
	dp2a.lo.s32.u32 	%r4949, %r4946, %r4948, %r4947;
	mul.wide.s32 	%rd2865, %r4949, 8;
	add.s64 	%rd2866, %rd2858, %rd2865;
	ld.const.f64 	%fd2848, [%rd2866+21000];
	add.f64 	%fd2849, %fd2847, %fd2848;
	ld.global.s8 	%r4950, [%rd231+28];
	mov.b32 	%r4951, {%rs395, %rs396};
	dp2a.lo.s32.u32 	%r4952, %r4951, %r4948, %r4950;
	mul.wide.s32 	%rd2867, %r4952, 8;
	add.s64 	%rd2868, %rd2858, %rd2867;
	ld.const.f64 	%fd2850, [%rd2868+23000];
	add.f64 	%fd3861, %fd2849, %fd2850;
	st.global.f64 	[%rd15], %fd3861;
	abs.f64 	%fd2851, %fd3861;
	setp.leu.f64 	%p1037, %fd2851, 0d41CDCD64FF800000;
	@%p1037 bra 	$L__BB2_1544;
	mov.b64 	%rd2869, 9218868437227405312;
	st.global.u64 	[%rd15], %rd2869;
	mov.b64 	%rd2870, -4616189618054758400;
	st.global.u64 	[%rd13], %rd2870;
	mov.f64 	%fd3861, 0d7FF0000000000000;
	mov.f64 	%fd3860, 0dBFF0000000000000;
$L__BB2_1544:
	add.f64 	%fd2854, %fd3861, 0d4069000000000000;
	add.f64 	%fd2855, %fd3860, 0dC016CCCCCCCCCCCD;
	ld.global.f64 	%fd759, [%rd9+10016];
	add.f64 	%fd2856, %fd2855, %fd759;
	div.rn.f64 	%fd760, %fd2854, %fd2856;
	st.global.f64 	[%rd9+10080], %fd760;
	abs.f64 	%fd2857, %fd3863;
	setp.geu.f64 	%p1038, %fd2857, 0d41CDCD64FF800000;
	@%p1038 bra 	$L__BB2_1547;
	add.f64 	%fd2858, %fd3863, 0d4069000000000000;
	add.f64 	%fd2859, %fd3862, 0dC016CCCCCCCCCCCD;
	add.f64 	%fd2860, %fd2859, %fd759;
	div.rn.f64 	%fd2861, %fd2858, %fd2860;
	st.global.f64 	[%rd17], %fd2861;
	setp.geu.f64 	%p1039, %fd2861, %fd760;
	@%p1039 bra 	$L__BB2_1548;
	st.global.f64 	[%rd12], %fd3860;
	st.global.f64 	[%rd14], %fd3861;
	st.global.f64 	[%rd17], %fd760;
	mov.f64 	%fd3862, %fd3860;
	mov.f64 	%fd3863, %fd3861;
	bra.uni 	$L__BB2_1548;
$L__BB2_1547:
	st.global.f64 	[%rd12], %fd3860;
	st.global.f64 	[%rd14], %fd3861;
	st.global.f64 	[%rd17], %fd760;
	mov.f64 	%fd3862, %fd3860;
	mov.f64 	%fd3863, %fd3861;
$L__BB2_1548:
	ld.global.s8 	%rs398, [%rd230];
	cvt.s64.s16 	%rd236, %rs398;
	ld.global.s8 	%rs399, [%rd230+1];
	ld.global.u8 	%rs400, [%rd231+27];
	cvt.u64.u16 	%rd2871, %rs400;
	cvt.s64.s8 	%rd237, %rd2871;
	mov.b32 	%r4953, {%rs398, %rs399};
	cvt.u32.u16 	%r4954, %rs400;
	cvt.s32.s8 	%r4955, %r4954;
	mov.b32 	%r4956, 1305;
	dp2a.lo.s32.u32 	%r4957, %r4953, %r4956, %r4955;
	mul.wide.s32 	%rd2872, %r4957, 8;
	mov.u64 	%rd2873, parameter;
	add.s64 	%rd238, %rd2873, %rd2872;
	ld.const.f64 	%fd2862, [%rd238+21000];
	abs.f64 	%fd2863, %fd2862;
	setp.geu.f64 	%p1040, %fd2863, 0d41CDCD64FF800000;
	@%p1040 bra 	$L__BB2_1555;
	mad.lo.s64 	%rd2874, %rd236, 5, %rd237;
	shl.b64 	%rd2875, %rd2874, 3;
	mov.u64 	%rd2876, parameter;
	add.s64 	%rd2877, %rd2876, %rd2875;
	ld.const.f64 	%fd2864, [%rd2877+45440];
	ld.const.f64 	%fd2865, [%rd238+20000];
	add.f64 	%fd3864, %fd2864, %fd2865;
	st.global.f64 	[%rd13], %fd3864;
	ld.global.s8 	%rs401, [%rd230];
	cvt.s32.s16 	%r4958, %rs401;
	mul.wide.s32 	%rd2878, %r4958, 5;
	ld.global.u8 	%rs402, [%rd231+27];
	cvt.u64.u16 	%rd2879, %rs402;
	cvt.s64.s8 	%rd2880, %rd2879;
	add.s64 	%rd2881, %rd2878, %rd2880;
	shl.b64 	%rd2882, %rd2881, 3;
	add.s64 	%rd2883, %rd2876, %rd2882;
	ld.const.f64 	%fd2866, [%rd2883+45640];
	ld.global.s8 	%rs403, [%rd230+1];
	mov.b32 	%r4959, {%rs401, %rs403};
	cvt.u32.u16 	%r4960, %rs402;
	cvt.s32.s8 	%r4961, %r4960;
	mov.b32 	%r4962, 1305;
	dp2a.lo.s32.u32 	%r4963, %r4959, %r4962, %r4961;
	mul.wide.s32 	%rd2884, %r4963, 8;
	add.s64 	%rd2885, %rd2876, %rd2884;
	ld.const.f64 	%fd2867, [%rd2885+21000];
	add.f64 	%fd3865, %fd2866, %fd2867;
	st.global.f64 	[%rd15], %fd3865;
	abs.f64 	%fd2868, %fd3865;
	setp.leu.f64 	%p1041, %fd2868, 0d41CDCD64FF800000;
	@%p1041 bra 	$L__BB2_1551;
	mov.b64 	%rd2886, 9218868437227405312;
	st.global.u64 	[%rd15], %rd2886;
	mov.b64 	%rd2887, -4616189618054758400;
	st.global.u64 	[%rd13], %rd2887;
	mov.f64 	%fd3865, 0d7FF0000000000000;
	mov.f64 	%fd3864, 0dBFF0000000000000;
$L__BB2_1551:
	add.f64 	%fd2871, %fd3865, 0d4069000000000000;
	add.f64 	%fd2872, %fd3864, 0dC016CCCCCCCCCCCD;
	ld.global.f64 	%fd767, [%rd9+10016];
	add.f64 	%fd2873, %fd2872, %fd767;
	div.rn.f64 	%fd768, %fd2871, %fd2873;
	st.global.f64 	[%rd9+10080], %fd768;
	abs.f64 	%fd2874, %fd3863;
	setp.geu.f64 	%p1042, %fd2874, 0d41CDCD64FF800000;
	@%p1042 bra 	$L__BB2_1554;
	add.f64 	%fd2875, %fd3863, 0d4069000000000000;
	add.f64 	%fd2876, %fd3862, 0dC016CCCCCCCCCCCD;
	add.f64 	%fd2877, %fd2876, %fd767;
	div.rn.f64 	%fd2878, %fd2875, %fd2877;
	st.global.f64 	[%rd17], %fd2878;
	setp.geu.f64 	%p1043, %fd2878, %fd768;
	@%p1043 bra 	$L__BB2_1555;
	st.global.f64 	[%rd12], %fd3864;
	st.global.f64 	[%rd14], %fd3865;
	st.global.f64 	[%rd17], %fd768;
	mov.f64 	%fd3862, %fd3864;
	mov.f64 	%fd3863, %fd3865;
	bra.uni 	$L__BB2_1555;
$L__BB2_1554:
	st.global.f64 	[%rd12], %fd3864;
	st.global.f64 	[%rd14], %fd3865;
	st.global.f64 	[%rd17], %fd768;
	mov.f64 	%fd3862, %fd3864;
	mov.f64 	%fd3863, %fd3865;
$L__BB2_1555:
	ld.global.s8 	%rs404, [%rd230];
	cvt.s64.s16 	%rd239, %rs404;
	ld.global.s8 	%rs405, [%rd231+27];
	cvt.s64.s16 	%rd240, %rs405;
	ld.global.s8 	%r4964, [%rd231+28];
	mov.b32 	%r4965, {%rs404, %rs405};
	mov.b32 	%r4966, 1305;
	dp2a.lo.s32.u32 	%r4967, %r4965, %r4966, %r4964;
	mul.wide.s32 	%rd2888, %r4967, 8;
	mov.u64 	%rd2889, parameter;
	add.s64 	%rd241, %rd2889, %rd2888;
	ld.const.f64 	%fd2879, [%rd241+23000];
	abs.f64 	%fd2880, %fd2879;
	setp.lt.f64 	%p1044, %fd2880, 0d41CDCD64FF800000;
	@%p1044 bra 	$L__BB2_1557;
	ld.global.f64 	%fd3872, [%rd9+10016];
	bra.uni 	$L__BB2_1563;
$L__BB2_1557:
	mad.lo.s64 	%rd2890, %rd239, 5, %rd240;
	shl.b64 	%rd2891, %rd2890, 3;
	mov.u64 	%rd2892, parameter;
	add.s64 	%rd2893, %rd2892, %rd2891;
	ld.const.f64 	%fd2881, [%rd2893+45440];
	ld.const.f64 	%fd2882, [%rd241+22000];
	add.f64 	%fd3868, %fd2881, %fd2882;
	st.global.f64 	[%rd13], %fd3868;
	ld.global.s8 	%rs406, [%rd230];
	cvt.s32.s16 	%r4968, %rs406;
	mul.wide.s32 	%rd2894, %r4968, 5;
	ld.global.s8 	%rs407, [%rd231+27];
	cvt.s64.s16 	%rd2895, %rs407;
	add.s64 	%rd2896, %rd2894, %rd2895;
	shl.b64 	%rd2897, %rd2896, 3;
	add.s64 	%rd2898, %rd2892, %rd2897;
	ld.const.f64 	%fd2883, [%rd2898+45640];
	ld.global.s8 	%r4969, [%rd231+28];
	mov.b32 	%r4970, {%rs406, %rs407};
	mov.b32 	%r4971, 1305;
	dp2a.lo.s32.u32 	%r4972, %r4970, %r4971, %r4969;
	mul.wide.s32 	%rd2899, %r4972, 8;
	add.s64 	%rd2900, %rd2892, %rd2899;
	ld.const.f64 	%fd2884, [%rd2900+23000];
	add.f64 	%fd3869, %fd2883, %fd2884;
	st.global.f64 	[%rd15], %fd3869;
	abs.f64 	%fd2885, %fd3869;
	setp.leu.f64 	%p1045, %fd2885, 0d41CDCD64FF800000;
	@%p1045 bra 	$L__BB2_1559;
	mov.b64 	%rd2901, 9218868437227405312;
	st.global.u64 	[%rd15], %rd2901;
	mov.b64 	%rd2902, -4616189618054758400;
	st.global.u64 	[%rd13], %rd2902;
	mov.f64 	%fd3869, 0d7FF0000000000000;
	mov.f64 	%fd3868, 0dBFF0000000000000;
$L__BB2_1559:
	add.f64 	%fd2888, %fd3869, 0d4069000000000000;
	add.f64 	%fd2889, %fd3868, 0dC016CCCCCCCCCCCD;
	ld.global.f64 	%fd3872, [%rd9+10016];
	add.f64 	%fd2890, %fd2889, %fd3872;
	div.rn.f64 	%fd777, %fd2888, %fd2890;
	st.global.f64 	[%rd9+10080], %fd777;
	abs.f64 	%fd2891, %fd3863;
	setp.geu.f64 	%p1046, %fd2891, 0d41CDCD64FF800000;
	@%p1046 bra 	$L__BB2_1562;
	add.f64 	%fd2892, %fd3863, 0d4069000000000000;
	add.f64 	%fd2893, %fd3862, 0dC016CCCCCCCCCCCD;
	add.f64 	%fd2894, %fd2893, %fd3872;
	div.rn.f64 	%fd2895, %fd2892, %fd2894;
	st.global.f64 	[%rd17], %fd2895;
	setp.geu.f64 	%p1047, %fd2895, %fd777;
	@%p1047 bra 	$L__BB2_1563;
	st.global.f64 	[%rd12], %fd3868;
	st.global.f64 	[%rd14], %fd3869;
	st.global.f64 	[%rd17], %fd777;
	mov.f64 	%fd3862, %fd3868;
	mov.f64 	%fd3863, %fd3869;
	bra.uni 	$L__BB2_1563;
$L__BB2_1562:
	st.global.f64 	[%rd12], %fd3868;
	st.global.f64 	[%rd14], %fd3869;
	st.global.f64 	[%rd17], %fd777;
	mov.f64 	%fd3862, %fd3868;
	mov.f64 	%fd3863, %fd3869;
$L__BB2_1563:
	ld.global.s8 	%r4973, [%rd230];
	mul.wide.s32 	%rd2903, %r4973, 5;
	ld.global.s8 	%rd2904, [%rd231+27];
	add.s64 	%rd2905, %rd2903, %rd2904;
	shl.b64 	%rd2906, %rd2905, 3;
	mov.u64 	%rd2907, parameter;
	add.s64 	%rd2908, %rd2907, %rd2906;
	ld.const.f64 	%fd3875, [%rd2908+45440];
	st.global.f64 	[%rd13], %fd3875;
	ld.global.s8 	%r4974, [%rd230];
	mul.wide.s32 	%rd2909, %r4974, 5;
	ld.global.s8 	%rd2910, [%rd231+27];
	add.s64 	%rd2911, %rd2909, %rd2910;
	shl.b64 	%rd2912, %rd2911, 3;
	add.s64 	%rd2913, %rd2907, %rd2912;
	ld.const.f64 	%fd3874, [%rd2913+45640];
	st.global.f64 	[%rd15], %fd3874;
	add.f64 	%fd2896, %fd3874, 0d4069000000000000;
	add.f64 	%fd2897, %fd3875, 0dC016CCCCCCCCCCCD;
	add.f64 	%fd2898, %fd2897, %fd3872;
	div.rn.f64 	%fd783, %fd2896, %fd2898;
	st.global.f64 	[%rd16], %fd783;
	abs.f64 	%fd2899, %fd3863;
	setp.geu.f64 	%p1048, %fd2899, 0d41CDCD64FF800000;
	@%p1048 bra 	$L__BB2_1565;
	ld.global.f64 	%fd2900, [%rd17];
	setp.lt.f64 	%p1049, %fd2900, %fd783;
	selp.f64 	%fd3874, %fd3874, %fd3863, %p1049;
	selp.f64 	%fd3875, %fd3875, %fd3862, %p1049;
$L__BB2_1565:
	add.f64 	%fd789, %fd3875, 0d3EB0C6F7A0B5ED8D;
	st.global.f64 	[%rd9+10000], %fd789;
	add.f64 	%fd790, %fd3874, 0d3EB0C6F7A0B5ED8D;
	st.global.f64 	[%rd9+10008], %fd790;
	ld.global.u32 	%r4975, [%rd10];
	add.s32 	%r1125, %r7, %r1123;
	mad.lo.s32 	%r4976, %r4975, %r1122, %r1125;
	mul.wide.s32 	%rd2914, %r4976, 8;
	add.s64 	%rd2915, %rd2, %rd2914;
	ld.global.f64 	%fd2901, [%rd2915];
	add.f64 	%fd2902, %fd2901, %fd790;
	add.f64 	%fd2903, %fd2902, 0d4069000000000000;
	ld.global.f64 	%fd2904, [%rd2915+5000];
	add.f64 	%fd2905, %fd2904, %fd789;
	add.f64 	%fd2906, %fd2905, 0dC016CCCCCCCCCCCD;
	add.f64 	%fd2907, %fd3872, %fd2906;
	div.rn.f64 	%fd2908, %fd2903, %fd2907;
	add.f64 	%fd791, %fd2908, 0dC071126666666666;
	st.global.f64 	[%rd9+10032], %fd791;
	ld.global.f64 	%fd2909, [%rd9+10024];
	setp.leu.f64 	%p1050, %fd791, %fd2909;
	ld.global.u32 	%r7195, [%rd10];
	@%p1050 bra 	$L__BB2_1569;
	mad.lo.s32 	%r4977, %r7195, %r1122, %r1125;
	add.s32 	%r4978, %r4977, 625;
	mul.wide.s32 	%rd2916, %r4978, 8;
	add.s64 	%rd242, %rd2, %rd2916;
	ld.global.f64 	%fd2910, [%rd242];
	add.f64 	%fd2911, %fd789, %fd2910;
	setp.geu.f64 	%p1051, %fd2911, 0d0000000000000000;
	@%p1051 bra 	$L__BB2_1569;
	ld.global.f64 	%fd2912, [%rd242+-5000];
	add.f64 	%fd2913, %fd790, %fd2912;
	setp.geu.f64 	%p1052, %fd2913, 0d0000000000000000;
	@%p1052 bra 	$L__BB2_1569;
	st.global.f64 	[%rd9+10024], %fd791;
	st.global.u32 	[%rd8+212], %r1123;
	ld.global.u32 	%r7195, [%rd8+204];
$L__BB2_1569:
	add.s32 	%r7194, %r1123, 1;
	setp.lt.s32 	%p1053, %r1123, %r7195;
	@%p1053 bra 	$L__BB2_1536;
	ld.global.f64 	%fd3876, [%rd9+10024];
$L__BB2_1571:
	abs.f64 	%fd2914, %fd3876;
	setp.gt.f64 	%p1054, %fd2914, 0d41CDCD64FF800000;
	@%p1054 bra 	$L__BB2_1573;
	ld.global.s32 	%rd3966, [%rd8+208];
	ld.global.s32 	%rd3965, [%rd8+212];
	bra.uni 	$L__BB2_1574;
$L__BB2_1573:
	mov.b32 	%r4979, 1;
	st.global.u32 	[%rd8+212], %r4979;
	st.global.u32 	[%rd8+208], %r4979;
	mov.b64 	%rd3965, 1;
	mov.u64 	%rd3966, %rd3965;
$L__BB2_1574:
	add.s64 	%rd247, %rd11, %rd3966;
	ld.global.u8 	%rs59, [%rd247];
	cvt.u32.u16 	%r4980, %rs59;
	cvt.s32.s8 	%r4981, %r4980;
	add.s64 	%rd248, %rd11, %rd3965;
	ld.global.u8 	%rs60, [%rd248+27];
	cvt.u32.u16 	%r4982, %rs60;
	cvt.s32.s8 	%r4983, %r4982;
	add.s32 	%r4984, %r4983, %r4981;
	setp.eq.s32 	%p1055, %r4984, 3;
	@%p1055 bra 	$L__BB2_1576;
	mov.b64 	%rd2918, -4616189618054758400;
	st.global.u64 	[%rd9+10000], %rd2918;
	mov.b64 	%rd2919, 9218868437227405312;
	st.global.u64 	[%rd9+10008], %rd2919;
	bra.uni 	$L__BB2_1606;
$L__BB2_1576:
	cvt.s32.s8 	%r4986, %r4980;
	mul.wide.s32 	%rd2920, %r4986, 5;
	cvt.u64.u16 	%rd2921, %rs60;
	cvt.s64.s8 	%rd2922, %rd2921;
	add.s64 	%rd2923, %rd2920, %rd2922;
	shl.b64 	%rd2924, %rd2923, 3;
	mov.u64 	%rd2925, parameter;
	add.s64 	%rd2926, %rd2925, %rd2924;
	ld.const.f64 	%fd2915, [%rd2926+45440];
	ld.global.s8 	%r4987, [%rd248+28];
	ld.global.u8 	%r4988, [%rd247+1];
	prmt.b32 	%r4989, %r4980, %r4988, 0x3340U;
	cvt.u32.u16 	%r4990, %rs60;
	prmt.b32 	%r4991, %r4990, 0, 0x3340U;
	prmt.b32 	%r4992, %r4989, %r4991, 0x5410U;
	mov.b32 	%r4993, 334205;
	dp4a.s32.u32 	%r4994, %r4992, %r4993, %r4987;
	mul.wide.s32 	%rd2927, %r4994, 8;
	add.s64 	%rd2928, %rd2925, %rd2927;
	ld.const.f64 	%fd2916, [%rd2928+35440];
	add.f64 	%fd3881, %fd2915, %fd2916;
	st.global.f64 	[%rd12], %fd3881;
	ld.global.s8 	%r4995, [%rd247];
	mul.wide.s32 	%rd2929, %r4995, 5;
	ld.global.u8 	%rs408, [%rd248+27];
	cvt.u64.u16 	%rd2930, %rs408;
	cvt.s64.s8 	%rd2931, %rd2930;
	add.s64 	%rd2932, %rd2929, %rd2931;
	shl.b64 	%rd2933, %rd2932, 3;
	add.s64 	%rd2934, %rd2925, %rd2933;
	ld.const.f64 	%fd2917, [%rd2934+45640];
	ld.global.s8 	%r4996, [%rd248+28];
	ld.global.u8 	%r4997, [%rd247+1];
	prmt.b32 	%r4998, %r4995, %r4997, 0x3340U;
	cvt.u32.u16 	%r4999, %rs408;
	prmt.b32 	%r5000, %r4999, 0, 0x3340U;
	prmt.b32 	%r5001, %r4998, %r5000, 0x5410U;
	dp4a.s32.u32 	%r5002, %r5001, %r4993, %r4996;
	mul.wide.s32 	%rd2935, %r5002, 8;
	add.s64 	%rd2936, %rd2925, %rd2935;
	ld.const.f64 	%fd2918, [%rd2936+40440];
	add.f64 	%fd3882, %fd2917, %fd2918;
	st.global.f64 	[%rd14], %fd3882;
	abs.f64 	%fd2919, %fd3882;
	setp.leu.f64 	%p1056, %fd2919, 0d41CDCD64FF800000;
	@%p1056 bra 	$L__BB2_1578;
	mov.b64 	%rd2937, 9218868437227405312;
	st.global.u64 	[%rd14], %rd2937;
	mov.b64 	%rd2938, -4616189618054758400;
	st.global.u64 	[%rd12], %rd2938;
	mov.f64 	%fd3882, 0d7FF0000000000000;
	mov.f64 	%fd3881, 0dBFF0000000000000;
$L__BB2_1578:
	ld.global.s8 	%rs61, [%rd247];
	cvt.s64.s16 	%rd249, %rs61;
	ld.global.s8 	%rs409, [%rd247+1];
	ld.global.u8 	%rs410, [%rd248+27];
	cvt.u64.u16 	%rd2939, %rs410;
	cvt.s64.s8 	%rd250, %rd2939;
	mov.b32 	%r1130, {%rs61, %rs411};
	mov.b32 	%r5003, {%rs61, %rs409};
	cvt.u32.u16 	%r5004, %rs410;
	cvt.s32.s8 	%r5005, %r5004;
	mov.b32 	%r5006, 1305;
	dp2a.lo.s32.u32 	%r5007, %r5003, %r5006, %r5005;
	mul.wide.s32 	%rd2940, %r5007, 8;
	mov.u64 	%rd2941, parameter;
	add.s64 	%rd251, %rd2941, %rd2940;
	ld.const.f64 	%fd2922, [%rd251+21000];
	abs.f64 	%fd2923, %fd2922;
	setp.geu.f64 	%p1057, %fd2923, 0d41CDCD64FF800000;
	@%p1057 bra 	$L__BB2_1586;
	ld.global.s8 	%r5008, [%rd248+28];
	cvt.u16.u64 	%rs412, %rd250;
	{ .reg .b16 tmp; mov.b32 {%rs413, tmp}, %r1130; }
	mov.b32 	%r5009, {%rs413, %rs412};
	mov.b32 	%r5010, 1305;
	dp2a.lo.s32.u32 	%r5011, %r5009, %r5010, %r5008;
	mul.wide.s32 	%rd2942, %r5011, 8;
	mov.u64 	%rd2943, parameter;
	add.s64 	%rd252, %rd2943, %rd2942;
	ld.const.f64 	%fd2924, [%rd252+23000];
	abs.f64 	%fd2925, %fd2924;
	setp.geu.f64 	%p1058, %fd2925, 0d41CDCD64FF800000;
	@%p1058 bra 	$L__BB2_1586;
	mad.lo.s64 	%rd2944, %rd249, 5, %rd250;
	shl.b64 	%rd2945, %rd2944, 3;
	mov.u64 	%rd2946, parameter;
	add.s64 	%rd2947, %rd2946, %rd2945;
	ld.const.f64 	%fd2926, [%rd2947+45440];
	ld.const.f64 	%fd2927, [%rd251+20000];
	add.f64 	%fd2928, %fd2926, %fd2927;
	ld.const.f64 	%fd2929, [%rd252+22000];
	add.f64 	%fd3879, %fd2928, %fd2929;
	st.global.f64 	[%rd13], %fd3879;
	ld.global.s8 	%rs414, [%rd247];
	cvt.s32.s16 	%r5012, %rs414;
	mul.wide.s32 	%rd2948, %r5012, 5;
	ld.global.s8 	%rs415, [%rd248+27];
	cvt.s64.s16 	%rd2949, %rs415;
	add.s64 	%rd2950, %rd2948, %rd2949;
	shl.b64 	%rd2951, %rd2950, 3;
	add.s64 	%rd2952, %rd2946, %rd2951;
	ld.const.f64 	%fd2930, [%rd2952+45640];
	ld.global.s8 	%rs416, [%rd247+1];
	mov.b32 	%r5013, {%rs414, %rs416};
	cvt.s32.s16 	%r5014, %rs415;
	mov.b32 	%r5015, 1305;
	dp2a.lo.s32.u32 	%r5016, %r5013, %r5015, %r5014;
	mul.wide.s32 	%rd2953, %r5016, 8;
	add.s64 	%rd2954, %rd2946, %rd2953;
	ld.const.f64 	%fd2931, [%rd2954+21000];
	add.f64 	%fd2932, %fd2930, %fd2931;
	ld.global.s8 	%r5017, [%rd248+28];
	mov.b32 	%r5018, {%rs414, %rs415};
	dp2a.lo.s32.u32 	%r5019, %r5018, %r5015, %r5017;
	mul.wide.s32 	%rd2955, %r5019, 8;
	add.s64 	%rd2956, %rd2946, %rd2955;
	ld.const.f64 	%fd2933, [%rd2956+23000];
	add.f64 	%fd3880, %fd2932, %fd2933;
	st.global.f64 	[%rd15], %fd3880;
	abs.f64 	%fd2934, %fd3880;
	setp.leu.f64 	%p1059, %fd2934, 0d41CDCD64FF800000;
	@%p1059 bra 	$L__BB2_1582;
	mov.b64 	%rd2957, 9218868437227405312;
	st.global.u64 	[%rd15], %rd2957;
	mov.b64 	%rd2958, -4616189618054758400;
	st.global.u64 	[%rd13], %rd2958;
	mov.f64 	%fd3880, 0d7FF0000000000000;
	mov.f64 	%fd3879, 0dBFF0000000000000;
$L__BB2_1582:
	add.f64 	%fd2937, %fd3880, 0d4069000000000000;
	add.f64 	%fd2938, %fd3879, 0dC016CCCCCCCCCCCD;
	ld.global.f64 	%fd802, [%rd9+10016];
	add.f64 	%fd2939, %fd2938, %fd802;
	div.rn.f64 	%fd803, %fd2937, %fd2939;
	st.global.f64 	[%rd9+10080], %fd803;
	abs.f64 	%fd2940, %fd3882;
	setp.geu.f64 	%p1060, %fd2940, 0d41CDCD64FF800000;
	@%p1060 bra 	$L__BB2_1585;
	add.f64 	%fd2941, %fd3882, 0d4069000000000000;
	add.f64 	%fd2942, %fd3881, 0dC016CCCCCCCCCCCD;
	add.f64 	%fd2943, %fd2942, %fd802;
	div.rn.f64 	%fd2944, %fd2941, %fd2943;
	st.global.f64 	[%rd17], %fd2944;
	setp.geu.f64 	%p1061, %fd2944, %fd803;
	@%p1061 bra 	$L__BB2_1586;
	st.global.f64 	[%rd12], %fd3879;
	st.global.f64 	[%rd14], %fd3880;
	st.global.f64 	[%rd17], %fd803;
	mov.f64 	%fd3881, %fd3879;
	mov.f64 	%fd3882, %fd3880;
	bra.uni 	$L__BB2_1586;
$L__BB2_1585:
	st.global.f64 	[%rd12], %fd3879;
	st.global.f64 	[%rd14], %fd3880;
	st.global.f64 	[%rd17], %fd803;
	mov.f64 	%fd3881, %fd3879;
	mov.f64 	%fd3882, %fd3880;
$L__BB2_1586:
	ld.global.s8 	%rs417, [%rd247];
	cvt.s64.s16 	%rd253, %rs417;
	ld.global.s8 	%rs418, [%rd247+1];
	ld.global.u8 	%rs419, [%rd248+27];
	cvt.u64.u16 	%rd2959, %rs419;
	cvt.s64.s8 	%rd254, %rd2959;
	mov.b32 	%r5020, {%rs417, %rs418};
	cvt.u32.u16 	%r5021, %rs419;
	cvt.s32.s8 	%r5022, %r5021;
	mov.b32 	%r5023, 1305;
	dp2a.lo.s32.u32 	%r5024, %r5020, %r5023, %r5022;
	mul.wide.s32 	%rd2960, %r5024, 8;
	mov.u64 	%rd2961, parameter;
	add.s64 	%rd255, %rd2961, %rd2960;
	ld.const.f64 	%fd2945, [%rd255+21000];
	abs.f64 	%fd2946, %fd2945;
	setp.geu.f64 	%p1062, %fd2946, 0d41CDCD64FF800000;
	@%p1062 bra 	$L__BB2_1593;
	mad.lo.s64 	%rd2962, %rd253, 5, %rd254;
	shl.b64 	%rd2963, %rd2962, 3;
	mov.u64 	%rd2964, parameter;
	add.s64 	%rd2965, %rd2964, %rd2963;
	ld.const.f64 	%fd2947, [%rd2965+45440];
	ld.const.f64 	%fd2948, [%rd255+20000];
	add.f64 	%fd3883, %fd2947, %fd2948;
	st.global.f64 	[%rd13], %fd3883;
	ld.global.s8 	%rs420, [%rd247];
	cvt.s32.s16 	%r5025, %rs420;
	mul.wide.s32 	%rd2966, %r5025, 5;
	ld.global.u8 	%rs421, [%rd248+27];
	cvt.u64.u16 	%rd2967, %rs421;
	cvt.s64.s8 	%rd2968, %rd2967;
	add.s64 	%rd2969, %rd2966, %rd2968;
	shl.b64 	%rd2970, %rd2969, 3;
	add.s64 	%rd2971, %rd2964, %rd2970;
	ld.const.f64 	%fd2949, [%rd2971+45640];
	ld.global.s8 	%rs422, [%rd247+1];
	mov.b32 	%r5026, {%rs420, %rs422};
	cvt.u32.u16 	%r5027, %rs421;
	cvt.s32.s8 	%r5028, %r5027;
	mov.b32 	%r5029, 1305;
	dp2a.lo.s32.u32 	%r5030, %r5026, %r5029, %r5028;
	mul.wide.s32 	%rd2972, %r5030, 8;
	add.s64 	%rd2973, %rd2964, %rd2972;
	ld.const.f64 	%fd2950, [%rd2973+21000];
	add.f64 	%fd3884, %fd2949, %fd2950;
	st.global.f64 	[%rd15], %fd3884;
	abs.f64 	%fd2951, %fd3884;
	setp.leu.f64 	%p1063, %fd2951, 0d41CDCD64FF800000;
	@%p1063 bra 	$L__BB2_1589;
	mov.b64 	%rd2974, 9218868437227405312;
	st.global.u64 	[%rd15], %rd2974;
	mov.b64 	%rd2975, -4616189618054758400;
	st.global.u64 	[%rd13], %rd2975;
	mov.f64 	%fd3884, 0d7FF0000000000000;
	mov.f64 	%fd3883, 0dBFF0000000000000;
$L__BB2_1589:
	add.f64 	%fd2954, %fd3884, 0d4069000000000000;
	add.f64 	%fd2955, %fd3883, 0dC016CCCCCCCCCCCD;
	ld.global.f64 	%fd810, [%rd9+10016];
	add.f64 	%fd2956, %fd2955, %fd810;
	div.rn.f64 	%fd811, %fd2954, %fd2956;
	st.global.f64 	[%rd9+10080], %fd811;
	abs.f64 	%fd2957, %fd3882;
	setp.geu.f64 	%p1064, %fd2957, 0d41CDCD64FF800000;
	@%p1064 bra 	$L__BB2_1592;
	add.f64 	%fd2958, %fd3882, 0d4069000000000000;
	add.f64 	%fd2959, %fd3881, 0dC016CCCCCCCCCCCD;
	add.f64 	%fd2960, %fd2959, %fd810;
	div.rn.f64 	%fd2961, %fd2958, %fd2960;
	st.global.f64 	[%rd17], %fd2961;
	setp.geu.f64 	%p1065, %fd2961, %fd811;
	@%p1065 bra 	$L__BB2_1593;
	st.global.f64 	[%rd12], %fd3883;
	st.global.f64 	[%rd14], %fd3884;
	st.global.f64 	[%rd17], %fd811;
	mov.f64 	%fd3881, %fd3883;
	mov.f64 	%fd3882, %fd3884;
	bra.uni 	$L__BB2_1593;
$L__BB2_1592:
	st.global.f64 	[%rd12], %fd3883;
	st.global.f64 	[%rd14], %fd3884;
	st.global.f64 	[%rd17], %fd811;
	mov.f64 	%fd3881, %fd3883;
	mov.f64 	%fd3882, %fd3884;
$L__BB2_1593:
	ld.global.s8 	%rs423, [%rd247];
	cvt.s64.s16 	%rd256, %rs423;
	ld.global.s8 	%rs424, [%rd248+27];
	cvt.s64.s16 	%rd257, %rs424;
	ld.global.s8 	%r5031, [%rd248+28];
	mov.b32 	%r5032, {%rs423, %rs424};
	mov.b32 	%r5033, 1305;
	dp2a.lo.s32.u32 	%r5034, %r5032, %r5033, %r5031;
	mul.wide.s32 	%rd2976, %r5034, 8;
	mov.u64 	%rd2977, parameter;
	add.s64 	%rd258, %rd2977, %rd2976;
	ld.const.f64 	%fd2962, [%rd258+23000];
	abs.f64 	%fd2963, %fd2962;
	setp.lt.f64 	%p1066, %fd2963, 0d41CDCD64FF800000;
	@%p1066 bra 	$L__BB2_1595;
	ld.global.f64 	%fd3891, [%rd9+10016];
	bra.uni 	$L__BB2_1601;
$L__BB2_1595:
	mad.lo.s64 	%rd2978, %rd256, 5, %rd257;
	shl.b64 	%rd2979, %rd2978, 3;
	mov.u64 	%rd2980, parameter;
	add.s64 	%rd2981, %rd2980, %rd2979;
	ld.const.f64 	%fd2964, [%rd2981+45440];
	ld.const.f64 	%fd2965, [%rd258+22000];
	add.f64 	%fd3887, %fd2964, %fd2965;
	st.global.f64 	[%rd13], %fd3887;
	ld.global.s8 	%rs425, [%rd247];
	cvt.s32.s16 	%r5035, %rs425;
	mul.wide.s32 	%rd2982, %r5035, 5;
	ld.global.s8 	%rs426, [%rd248+27];
	cvt.s64.s16 	%rd2983, %rs426;
	add.s64 	%rd2984, %rd2982, %rd2983;
	shl.b64 	%rd2985, %rd2984, 3;
	add.s64 	%rd2986, %rd2980, %rd2985;
	ld.const.f64 	%fd2966, [%rd2986+45640];
	ld.global.s8 	%r5036, [%rd248+28];
	mov.b32 	%r5037, {%rs425, %rs426};
	mov.b32 	%r5038, 1305;
	dp2a.lo.s32.u32 	%r5039, %r5037, %r5038, %r5036;
	mul.wide.s32 	%rd2987, %r5039, 8;
	add.s64 	%rd2988, %rd2980, %rd2987;
	ld.const.f64 	%fd2967, [%rd2988+23000];
	add.f64 	%fd3888, %fd2966, %fd2967;
	st.global.f64 	[%rd15], %fd3888;
	abs.f64 	%fd2968, %fd3888;
	setp.leu.f64 	%p1067, %fd2968, 0d41CDCD64FF800000;
	@%p1067 bra 	$L__BB2_1597;
	mov.b64 	%rd2989, 9218868437227405312;
	st.global.u64 	[%rd15], %rd2989;
	mov.b64 	%rd2990, -4616189618054758400;
	st.global.u64 	[%rd13], %rd2990;
	mov.f64 	%fd3888, 0d7FF0000000000000;
	mov.f64 	%fd3887, 0dBFF0000000000000;
$L__BB2_1597:
	add.f64 	%fd2971, %fd3888, 0d4069000000000000;
	add.f64 	%fd2972, %fd3887, 0dC016CCCCCCCCCCCD;
	ld.global.f64 	%fd3891, [%rd9+10016];
	add.f64 	%fd2973, %fd2972, %fd3891;
	div.rn.f64 	%fd820, %fd2971, %fd2973;
	st.global.f64 	[%rd9+10080], %fd820;
	abs.f64 	%fd2974, %fd3882;
	setp.geu.f64 	%p1068, %fd2974, 0d41CDCD64FF800000;
	@%p1068 bra 	$L__BB2_1600;
	add.f64 	%fd2975, %fd3882, 0d4069000000000000;
	add.f64 	%fd2976, %fd3881, 0dC016CCCCCCCCCCCD;
	add.f64 	%fd2977, %fd2976, %fd3891;
	div.rn.f64 	%fd2978, %fd2975, %fd2977;
	st.global.f64 	[%rd17], %fd2978;
	setp.geu.f64 	%p1069, %fd2978, %fd820;
	@%p1069 bra 	$L__BB2_1601;
	st.global.f64 	[%rd12], %fd3887;
	st.global.f64 	[%rd14], %fd3888;
	st.global.f64 	[%rd17], %fd820;
	mov.f64 	%fd3881, %fd3887;
	mov.f64 	%fd3882, %fd3888;
	bra.uni 	$L__BB2_1601;
$L__BB2_1600:
	st.global.f64 	[%rd12], %fd3887;
	st.global.f64 	[%rd14], %fd3888;
	st.global.f64 	[%rd17], %fd820;
	mov.f64 	%fd3881, %fd3887;
	mov.f64 	%fd3882, %fd3888;
$L__BB2_1601:
	ld.global.s8 	%r5040, [%rd247];
	mul.wide.s32 	%rd2991, %r5040, 5;
	ld.global.s8 	%rd2992, [%rd248+27];
	add.s64 	%rd2993, %rd2991, %rd2992;
	shl.b64 	%rd2994, %rd2993, 3;
	mov.u64 	%rd2995, parameter;
	add.s64 	%rd2996, %rd2995, %rd2994;
	ld.const.f64 	%fd824, [%rd2996+45440];
	st.global.f64 	[%rd13], %fd824;
	ld.global.s8 	%r5041, [%rd247];
	mul.wide.s32 	%rd2997, %r5041, 5;
	ld.global.s8 	%rd2998, [%rd248+27];
	add.s64 	%rd2999, %rd2997, %rd2998;
	shl.b64 	%rd3000, %rd2999, 3;
	add.s64 	%rd3001, %rd2995, %rd3000;
	ld.const.f64 	%fd825, [%rd3001+45640];
	st.global.f64 	[%rd15], %fd825;
	add.f64 	%fd2979, %fd825, 0d4069000000000000;
	add.f64 	%fd2980, %fd824, 0dC016CCCCCCCCCCCD;
	add.f64 	%fd2981, %fd2980, %fd3891;
	div.rn.f64 	%fd826, %fd2979, %fd2981;
	st.global.f64 	[%rd16], %fd826;
	abs.f64 	%fd2982, %fd3882;
	setp.geu.f64 	%p1070, %fd2982, 0d41CDCD64FF800000;
	@%p1070 bra 	$L__BB2_1605;
	ld.global.f64 	%fd2983, [%rd17];
	setp.geu.f64 	%p1071, %fd2983, %fd826;
	@%p1071 bra 	$L__BB2_1604;
	st.global.f64 	[%rd9+10000], %fd824;
	st.global.f64 	[%rd9+10008], %fd825;
	bra.uni 	$L__BB2_1606;
$L__BB2_1604:
	st.global.f64 	[%rd9+10000], %fd3881;
	st.global.f64 	[%rd9+10008], %fd3882;
	bra.uni 	$L__BB2_1606;
$L__BB2_1605:
	st.global.f64 	[%rd9+10000], %fd824;
	st.global.f64 	[%rd9+10008], %fd825;
$L__BB2_1606:
	ld.global.u32 	%r5042, [%rd8+200];
	setp.lt.s32 	%p1072, %r5042, 1;
	@%p1072 bra 	$L__BB2_1609;
	mov.b32 	%r7196, 0;
$L__BB2_1608:
	mul.wide.u32 	%rd3002, %r7196, 4;
	add.s64 	%rd3003, %rd8, %rd3002;
	mov.b32 	%r5044, 0;
	st.global.u32 	[%rd3003], %r5044;
	add.s32 	%r7196, %r7196, 1;
	ld.global.u32 	%r5045, [%rd8+200];
	setp.lt.s32 	%p1073, %r7196, %r5045;
	@%p1073 bra 	$L__BB2_1608;
$L__BB2_1609:
	ld.global.u32 	%r7198, [%rd10];
	setp.lt.s32 	%p1074, %r7198, 1;
	@%p1074 bra 	$L__BB2_1612;
	mov.b32 	%r7197, 0;
$L__BB2_1611:
	mul.wide.u32 	%rd3004, %r7197, 4;
	add.s64 	%rd3005, %rd8, %rd3004;
	mov.b32 	%r5047, 0;
	st.global.u32 	[%rd3005+100], %r5047;
	add.s32 	%r7197, %r7197, 1;
	ld.global.u32 	%r7198, [%rd8+204];
	setp.lt.s32 	%p1075, %r7197, %r7198;
	@%p1075 bra 	$L__BB2_1611;
$L__BB2_1612:
	ld.global.u32 	%r7200, [%rd8+208];
	add.s32 	%r1139, %r7200, -1;
	ld.global.u32 	%r7199, [%rd8+212];
	mad.lo.s32 	%r5048, %r1139, %r7198, %r7;
	add.s32 	%r5049, %r5048, %r7199;
	mul.wide.s32 	%rd3006, %r5049, 8;
	add.s64 	%rd3007, %rd2, %rd3006;
	ld.global.f64 	%fd2985, [%rd3007];
	abs.f64 	%fd2986, %fd2985;
	setp.geu.f64 	%p1076, %fd2986, 0d41CDCD64FF800000;
	mov.f64 	%fd3916, 0d0000000000000000;
	@%p1076 bra 	$L__BB2_1664;
	mul.wide.s32 	%rd3008, %r1139, 4;
	add.s64 	%rd3009, %rd8, %rd3008;
	st.global.u32 	[%rd3009], %r7199;
	add.s32 	%r5050, %r11, %r7199;
	mul.wide.s32 	%rd3010, %r5050, 4;
	add.s64 	%rd3011, %rd7, %rd3010;
	st.global.u32 	[%rd3011], %r7200;
$L__BB2_1614:
	mov.b64 	%rd3012, -4616189618054758400;
	st.global.u64 	[%rd12], %rd3012;
	mov.b64 	%rd3013, 9218868437227405312;
	st.global.u64 	[%rd13], %rd3013;
	cvt.s64.s32 	%rd3014, %r7200;
	add.s64 	%rd259, %rd11, %rd3014;
	ld.global.u8 	%rs62, [%rd259];
	cvt.u32.u16 	%r5051, %rs62;
	cvt.s32.s8 	%r5052, %r5051;
	add.s32 	%r5053, %r7199, %r6;
	cvt.s64.s32 	%rd3015, %r5053;
	add.s64 	%rd260, %rd1, %rd3015;
	ld.global.u8 	%rs63, [%rd260];
	cvt.u32.u16 	%r5054, %rs63;
	cvt.s32.s8 	%r5055, %r5054;
	add.s32 	%r5056, %r5055, %r5052;
	setp.eq.s32 	%p1077, %r5056, 3;
	@%p1077 bra 	$L__BB2_1616;
	add.s32 	%r5057, %r7200, -1;
	ld.global.u32 	%r5058, [%rd10];
	add.s32 	%r5059, %r8, %r7199;
	mad.lo.s32 	%r5060, %r5058, %r5057, %r5059;
	mul.wide.s32 	%rd3016, %r5060, 8;
	add.s64 	%rd3017, %rd2, %rd3016;
	mov.b64 	%rd3018, -4616189618054758400;
	st.global.u64 	[%rd3017], %rd3018;
	ld.global.u32 	%r5061, [%rd10];
	mad.lo.s32 	%r5062, %r5061, %r5057, %r5059;
	add.s32 	%r5063, %r5062, -625;
	mul.wide.s32 	%rd3019, %r5063, 8;
	add.s64 	%rd3020, %rd2, %rd3019;
	mov.b64 	%rd3021, 9218868437227405312;
	st.global.u64 	[%rd3020], %rd3021;
	ld.global.f64 	%fd3903, [%rd12];
	bra.uni 	$L__BB2_1645;
$L__BB2_1616:
	cvt.s32.s8 	%r5065, %r5051;
	mul.wide.s32 	%rd3022, %r5065, 5;
	cvt.u64.u16 	%rd3023, %rs63;
	cvt.s64.s8 	%rd3024, %rd3023;
	add.s64 	%rd3025, %rd3022, %rd3024;
	shl.b64 	%rd3026, %rd3025, 3;
	mov.u64 	%rd3027, parameter;
	add.s64 	%rd3028, %rd3027, %rd3026;
	ld.const.f64 	%fd2987, [%rd3028+45440];
	ld.global.s8 	%r5066, [%rd259+-1];
	cvt.u32.u16 	%r5067, %rs63;
	ld.global.u8 	%r5068, [%rd260+-1];
	prmt.b32 	%r5069, %r5068, %r5067, 0x3340U;
	prmt.b32 	%r5070, %r5051, 0, 0x3340U;
	prmt.b32 	%r5071, %r5069, %r5070, 0x5410U;
	mov.b32 	%r5072, 359705;
	dp4a.s32.u32 	%r5073, %r5071, %r5072, %r5066;
	mul.wide.s32 	%rd3029, %r5073, 8;
	add.s64 	%rd3030, %rd3027, %rd3029;
	ld.const.f64 	%fd2988, [%rd3030+35440];
	add.f64 	%fd3900, %fd2987, %fd2988;
	st.global.f64 	[%rd14], %fd3900;
	ld.global.s8 	%r5074, [%rd259];
	mul.wide.s32 	%rd3031, %r5074, 5;
	ld.global.u8 	%rs427, [%rd260];
	cvt.u64.u16 	%rd3032, %rs427;
	cvt.s64.s8 	%rd3033, %rd3032;
	add.s64 	%rd3034, %rd3031, %rd3033;
	shl.b64 	%rd3035, %rd3034, 3;
	add.s64 	%rd3036, %rd3027, %rd3035;
	ld.const.f64 	%fd2989, [%rd3036+45640];
	ld.global.s8 	%r5075, [%rd259+-1];
	ld.global.u8 	%r5076, [%rd260+-1];
	cvt.u32.u16 	%r5077, %rs427;
	prmt.b32 	%r5078, %r5076, %r5077, 0x3340U;
	prmt.b32 	%r5079, %r5074, 0, 0x3340U;
	prmt.b32 	%r5080, %r5078, %r5079, 0x5410U;
	dp4a.s32.u32 	%r5081, %r5080, %r5072, %r5075;
	mul.wide.s32 	%rd3037, %r5081, 8;
	add.s64 	%rd3038, %rd3027, %rd3037;
	ld.const.f64 	%fd2990, [%rd3038+40440];
	add.f64 	%fd3901, %fd2989, %fd2990;
	st.global.f64 	[%rd15], %fd3901;
	abs.f64 	%fd2991, %fd3901;
	setp.leu.f64 	%p1078, %fd2991, 0d41CDCD64FF800000;
	@%p1078 bra 	$L__BB2_1618;
	mov.b64 	%rd3039, 9218868437227405312;
	st.global.u64 	[%rd15], %rd3039;
	mov.b64 	%rd3040, -4616189618054758400;
	st.global.u64 	[%rd14], %rd3040;
	mov.f64 	%fd3901, 0d7FF0000000000000;
	mov.f64 	%fd3900, 0dBFF0000000000000;
$L__BB2_1618:
	ld.global.s8 	%rs64, [%rd260];
	cvt.s64.s16 	%rd261, %rs64;
	ld.global.s8 	%rs428, [%rd260+-1];
	ld.global.u8 	%rs429, [%rd259];
	cvt.u64.u16 	%rd3041, %rs429;
	cvt.s64.s8 	%rd262, %rd3041;
	mov.b32 	%r5082, {%rs428, %rs64};
	cvt.u32.u16 	%r5083, %rs429;
	cvt.s32.s8 	%r5084, %r5083;
	mov.b32 	%r5085, 6405;
	dp2a.lo.s32.u32 	%r5086, %r5082, %r5085, %r5084;
	mul.wide.s32 	%rd3042, %r5086, 8;
	mov.u64 	%rd3043, parameter;
	add.s64 	%rd263, %rd3043, %rd3042;
	ld.const.f64 	%fd2994, [%rd263+21000];
	abs.f64 	%fd2995, %fd2994;
	setp.geu.f64 	%p1079, %fd2995, 0d41CDCD64FF800000;
	@%p1079 bra 	$L__BB2_1632;
	cvt.u16.u64 	%rs432, %rd262;
	mov.b32 	%r5094, {%rs64, %rs432};
	mov.b32 	%r5095, 0;
	mov.b32 	%r5096, 1305;
	dp2a.lo.s32.u32 	%r5097, %r5094, %r5096, %r5095;
	cvt.s64.s32 	%rd264, %r5097;
	ld.global.s8 	%rd3066, [%rd259+-1];
	add.s64 	%rd3067, %rd264, %rd3066;
	shl.b64 	%rd3068, %rd3067, 3;
	mov.u64 	%rd3069, parameter;
	add.s64 	%rd265, %rd3069, %rd3068;
	ld.const.f64 	%fd3013, [%rd265+23000];
	abs.f64 	%fd3014, %fd3013;
	setp.geu.f64 	%p1084, %fd3014, 0d41CDCD64FF800000;
	@%p1084 bra 	$L__BB2_1626;
	mad.lo.s64 	%rd3083, %rd261, -24, %rd264;
	shl.b64 	%rd3084, %rd3083, 3;
	mov.u64 	%rd3085, parameter;
	add.s64 	%rd3086, %rd3085, %rd3084;
	ld.const.f64 	%fd3030, [%rd3086+45440];
	ld.const.f64 	%fd3031, [%rd263+20000];
	add.f64 	%fd3032, %fd3030, %fd3031;
	ld.const.f64 	%fd3033, [%rd265+22000];
	add.f64 	%fd3894, %fd3032, %fd3033;
	st.global.f64 	[%rd9+10080], %fd3894;
	ld.global.s8 	%r5102, [%rd259];
	mul.wide.s32 	%rd3087, %r5102, 5;
	ld.global.s8 	%rs435, [%rd260];
	cvt.s64.s16 	%rd3088, %rs435;
	add.s64 	%rd3089, %rd3087, %rd3088;
	shl.b64 	%rd3090, %rd3089, 3;
	add.s64 	%rd3091, %rd3085, %rd3090;
	ld.const.f64 	%fd3034, [%rd3091+45640];
	ld.global.s8 	%rs436, [%rd260+-1];
	mov.b32 	%r5103, {%rs436, %rs435};
	mov.b32 	%r5104, 6405;
	dp2a.lo.s32.u32 	%r5105, %r5103, %r5104, %r5102;
	mul.wide.s32 	%rd3092, %r5105, 8;
	add.s64 	%rd3093, %rd3085, %rd3092;
	ld.const.f64 	%fd3035, [%rd3093+21000];
	add.f64 	%fd3036, %fd3034, %fd3035;
	ld.global.s8 	%rd3094, [%rd259+-1];
	cvt.s32.s16 	%r5106, %rs435;
	mul.wide.s32 	%rd3095, %r5106, 24;
	add.s64 	%rd3096, %rd3089, %rd3095;
	add.s64 	%rd3097, %rd3096, %rd3094;
	shl.b64 	%rd3098, %rd3097, 3;
	add.s64 	%rd3099, %rd3085, %rd3098;
	ld.const.f64 	%fd3037, [%rd3099+23000];
	add.f64 	%fd3895, %fd3036, %fd3037;
	st.global.f64 	[%rd9+10088], %fd3895;
	abs.f64 	%fd3038, %fd3895;
	setp.leu.f64 	%p1088, %fd3038, 0d41CDCD64FF800000;
	@%p1088 bra 	$L__BB2_1622;
	mov.b64 	%rd3100, 9218868437227405312;
	st.global.u64 	[%rd9+10088], %rd3100;
	mov.b64 	%rd3101, -4616189618054758400;
	st.global.u64 	[%rd9+10080], %rd3101;
	mov.f64 	%fd3895, 0d7FF0000000000000;
	mov.f64 	%fd3894, 0dBFF0000000000000;
$L__BB2_1622:
	add.f64 	%fd3041, %fd3895, 0d4069000000000000;
	add.f64 	%fd3042, %fd3894, 0dC016CCCCCCCCCCCD;
	ld.global.f64 	%fd3902, [%rd9+10016];
	add.f64 	%fd3043, %fd3042, %fd3902;
	div.rn.f64 	%fd837, %fd3041, %fd3043;
	st.global.f64 	[%rd9+10096], %fd837;
	abs.f64 	%fd3044, %fd3901;
	setp.geu.f64 	%p1089, %fd3044, 0d41CDCD64FF800000;
	@%p1089 bra 	$L__BB2_1625;
	add.f64 	%fd3045, %fd3901, 0d4069000000000000;
	add.f64 	%fd3046, %fd3900, 0dC016CCCCCCCCCCCD;
	add.f64 	%fd3047, %fd3046, %fd3902;
	div.rn.f64 	%fd3048, %fd3045, %fd3047;
	st.global.f64 	[%rd17], %fd3048;
	setp.geu.f64 	%p1090, %fd3048, %fd837;
	@%p1090 bra 	$L__BB2_1640;
	st.global.f64 	[%rd14], %fd3894;
	st.global.f64 	[%rd15], %fd3895;
	st.global.f64 	[%rd17], %fd837;
	mov.f64 	%fd3900, %fd3894;
	mov.f64 	%fd3901, %fd3895;
	bra.uni 	$L__BB2_1640;
$L__BB2_1625:
	st.global.f64 	[%rd14], %fd3894;
	st.global.f64 	[%rd15], %fd3895;
	st.global.f64 	[%rd17], %fd837;
	mov.f64 	%fd3900, %fd3894;
	mov.f64 	%fd3901, %fd3895;
	bra.uni 	$L__BB2_1640;
$L__BB2_1626:
	mad.lo.s64 	%rd3070, %rd261, -24, %rd264;
	shl.b64 	%rd3071, %rd3070, 3;
	mov.u64 	%rd3072, parameter;
	add.s64 	%rd3073, %rd3072, %rd3071;
	ld.const.f64 	%fd3015, [%rd3073+45440];
	ld.const.f64 	%fd3016, [%rd263+20000];
	add.f64 	%fd3896, %fd3015, %fd3016;
	st.global.f64 	[%rd9+10080], %fd3896;
	ld.global.s8 	%r5098, [%rd259];
	mul.wide.s32 	%rd3074, %r5098, 5;
	ld.global.s8 	%rs433, [%rd260];
	cvt.s64.s16 	%rd3075, %rs433;
	add.s64 	%rd3076, %rd3074, %rd3075;
	shl.b64 	%rd3077, %rd3076, 3;
	add.s64 	%rd3078, %rd3072, %rd3077;
	ld.const.f64 	%fd3017, [%rd3078+45640];
	ld.global.s8 	%rs434, [%rd260+-1];
	mov.b32 	%r5099, {%rs434, %rs433};
	mov.b32 	%r5100, 6405;
	dp2a.lo.s32.u32 	%r5101, %r5099, %r5100, %r5098;
	mul.wide.s32 	%rd3079, %r5101, 8;
	add.s64 	%rd3080, %rd3072, %rd3079;
	ld.const.f64 	%fd3018, [%rd3080+21000];
	add.f64 	%fd3897, %fd3017, %fd3018;
	st.global.f64 	[%rd9+10088], %fd3897;
	abs.f64 	%fd3019, %fd3897;
	setp.leu.f64 	%p1085, %fd3019, 0d41CDCD64FF800000;
	@%p1085 bra 	$L__BB2_1628;
	mov.b64 	%rd3081, 9218868437227405312;
	st.global.u64 	[%rd9+10088], %rd3081;
	mov.b64 	%rd3082, -4616189618054758400;
	st.global.u64 	[%rd9+10080], %rd3082;
	mov.f64 	%fd3897, 0d7FF0000000000000;
	mov.f64 	%fd3896, 0dBFF0000000000000;
$L__BB2_1628:
	add.f64 	%fd3022, %fd3897, 0d4069000000000000;
	add.f64 	%fd3023, %fd3896, 0dC016CCCCCCCCCCCD;
	ld.global.f64 	%fd3902, [%rd9+10016];
	add.f64 	%fd3024, %fd3023, %fd3902;
	div.rn.f64 	%fd843, %fd3022, %fd3024;
	st.global.f64 	[%rd9+10096], %fd843;
	abs.f64 	%fd3025, %fd3901;
	setp.geu.f64 	%p1086, %fd3025, 0d41CDCD64FF800000;
	@%p1086 bra 	$L__BB2_1631;
	add.f64 	%fd3026, %fd3901, 0d4069000000000000;
	add.f64 	%fd3027, %fd3900, 0dC016CCCCCCCCCCCD;
	add.f64 	%fd3028, %fd3027, %fd3902;
	div.rn.f64 	%fd3029, %fd3026, %fd3028;
	st.global.f64 	[%rd17], %fd3029;
	setp.geu.f64 	%p1087, %fd3029, %fd843;
	@%p1087 bra 	$L__BB2_1640;
	st.global.f64 	[%rd14], %fd3896;
	st.global.f64 	[%rd15], %fd3897;
	st.global.f64 	[%rd17], %fd843;
	mov.f64 	%fd3900, %fd3896;
	mov.f64 	%fd3901, %fd3897;
	bra.uni 	$L__BB2_1640;
$L__BB2_1631:
	st.global.f64 	[%rd14], %fd3896;
	st.global.f64 	[%rd15], %fd3897;
	st.global.f64 	[%rd17], %fd843;
	mov.f64 	%fd3900, %fd3896;
	mov.f64 	%fd3901, %fd3897;
	bra.uni 	$L__BB2_1640;
$L__BB2_1632:
	cvt.u16.u64 	%rs430, %rd262;
	mov.b32 	%r5087, {%rs64, %rs430};
	mov.b32 	%r5088, 0;
	mov.b32 	%r5089, 1305;
	dp2a.lo.s32.u32 	%r5090, %r5087, %r5089, %r5088;
	cvt.s64.s32 	%rd266, %r5090;
	ld.global.s8 	%rd3044, [%rd259+-1];
	add.s64 	%rd3045, %rd266, %rd3044;
	shl.b64 	%rd3046, %rd3045, 3;
	mov.u64 	%rd3047, parameter;
	add.s64 	%rd267, %rd3047, %rd3046;
	ld.const.f64 	%fd2996, [%rd267+23000];
	abs.f64 	%fd2997, %fd2996;
	setp.lt.f64 	%p1080, %fd2997, 0d41CDCD64FF800000;
	@%p1080 bra 	$L__BB2_1634;
	ld.global.f64 	%fd3902, [%rd9+10016];
	bra.uni 	$L__BB2_1640;
$L__BB2_1634:
	mad.lo.s64 	%rd3048, %rd261, -24, %rd266;
	shl.b64 	%rd3049, %rd3048, 3;
	mov.u64 	%rd3050, parameter;
	add.s64 	%rd3051, %rd3050, %rd3049;
	ld.const.f64 	%fd2998, [%rd3051+45440];
	ld.const.f64 	%fd2999, [%rd267+22000];
	add.f64 	%fd3898, %fd2998, %fd2999;
	st.global.f64 	[%rd9+10080], %fd3898;
	ld.global.s8 	%r5091, [%rd259];
	mul.wide.s32 	%rd3052, %r5091, 5;
	ld.global.u8 	%rs431, [%rd260];
	cvt.u64.u16 	%rd3053, %rs431;
	cvt.s64.s8 	%rd3054, %rd3053;
	add.s64 	%rd3055, %rd3052, %rd3054;
	shl.b64 	%rd3056, %rd3055, 3;
	add.s64 	%rd3057, %rd3050, %rd3056;
	ld.const.f64 	%fd3000, [%rd3057+45640];
	ld.global.s8 	%rd3058, [%rd259+-1];
	cvt.u32.u16 	%r5092, %rs431;
	cvt.s32.s8 	%r5093, %r5092;
	mul.wide.s32 	%rd3059, %r5093, 24;
	add.s64 	%rd3060, %rd3055, %rd3059;
	add.s64 	%rd3061, %rd3060, %rd3058;
	shl.b64 	%rd3062, %rd3061, 3;
	add.s64 	%rd3063, %rd3050, %rd3062;
	ld.const.f64 	%fd3001, [%rd3063+23000];
	add.f64 	%fd3899, %fd3000, %fd3001;
	st.global.f64 	[%rd9+10088], %fd3899;
	abs.f64 	%fd3002, %fd3899;
	setp.leu.f64 	%p1081, %fd3002, 0d41CDCD64FF800000;
	@%p1081 bra 	$L__BB2_1636;
	mov.b64 	%rd3064, 9218868437227405312;
	st.global.u64 	[%rd9+10088], %rd3064;
	mov.b64 	%rd3065, -4616189618054758400;
	st.global.u64 	[%rd9+10080], %rd3065;
	mov.f64 	%fd3899, 0d7FF0000000000000;
	mov.f64 	%fd3898, 0dBFF0000000000000;
$L__BB2_1636:
	add.f64 	%fd3005, %fd3899, 0d4069000000000000;
	add.f64 	%fd3006, %fd3898, 0dC016CCCCCCCCCCCD;
	ld.global.f64 	%fd3902, [%rd9+10016];
	add.f64 	%fd3007, %fd3006, %fd3902;
	div.rn.f64 	%fd850, %fd3005, %fd3007;
	st.global.f64 	[%rd9+10096], %fd850;
	abs.f64 	%fd3008, %fd3901;
	setp.geu.f64 	%p1082, %fd3008, 0d41CDCD64FF800000;
	@%p1082 bra 	$L__BB2_1639;
	add.f64 	%fd3009, %fd3901, 0d4069000000000000;
	add.f64 	%fd3010, %fd3900, 0dC016CCCCCCCCCCCD;
	add.f64 	%fd3011, %fd3010, %fd3902;
	div.rn.f64 	%fd3012, %fd3009, %fd3011;
	st.global.f64 	[%rd17], %fd3012;
	setp.geu.f64 	%p1083, %fd3012, %fd850;
	@%p1083 bra 	$L__BB2_1640;
	st.global.f64 	[%rd14], %fd3898;
	st.global.f64 	[%rd15], %fd3899;
	st.global.f64 	[%rd17], %fd850;
	mov.f64 	%fd3900, %fd3898;
	mov.f64 	%fd3901, %fd3899;
	bra.uni 	$L__BB2_1640;
$L__BB2_1639:
	st.global.f64 	[%rd14], %fd3898;
	st.global.f64 	[%rd15], %fd3899;
	st.global.f64 	[%rd17], %fd850;
	mov.f64 	%fd3900, %fd3898;
	mov.f64 	%fd3901, %fd3899;
$L__BB2_1640:
	ld.global.s8 	%r5107, [%rd259];
	mul.wide.s32 	%rd3102, %r5107, 5;
	ld.global.s8 	%rd3103, [%rd260];
	add.s64 	%rd3104, %rd3102, %rd3103;
	shl.b64 	%rd3105, %rd3104, 3;
	mov.u64 	%rd3106, parameter;
	add.s64 	%rd3107, %rd3106, %rd3105;
	ld.const.f64 	%fd3903, [%rd3107+45440];
	st.global.f64 	[%rd9+10080], %fd3903;
	ld.global.s8 	%r5108, [%rd259];
	mul.wide.s32 	%rd3108, %r5108, 5;
	ld.global.s8 	%rd3109, [%rd260];
	add.s64 	%rd3110, %rd3108, %rd3109;
	shl.b64 	%rd3111, %rd3110, 3;
	add.s64 	%rd3112, %rd3106, %rd3111;
	ld.const.f64 	%fd855, [%rd3112+45640];
	st.global.f64 	[%rd9+10088], %fd855;
	add.f64 	%fd3049, %fd855, 0d4069000000000000;
	add.f64 	%fd3050, %fd3903, 0dC016CCCCCCCCCCCD;
	add.f64 	%fd3051, %fd3050, %fd3902;
	div.rn.f64 	%fd856, %fd3049, %fd3051;
	st.global.f64 	[%rd9+10096], %fd856;
	abs.f64 	%fd3052, %fd3901;
	setp.geu.f64 	%p1091, %fd3052, 0d41CDCD64FF800000;
	@%p1091 bra 	$L__BB2_1644;
	ld.global.f64 	%fd3053, [%rd17];
	setp.geu.f64 	%p1092, %fd3053, %fd856;
	@%p1092 bra 	$L__BB2_1643;
	st.global.f64 	[%rd12], %fd3903;
	st.global.f64 	[%rd13], %fd855;
	bra.uni 	$L__BB2_1645;
$L__BB2_1643:
	st.global.f64 	[%rd12], %fd3900;
	st.global.f64 	[%rd13], %fd3901;
	mov.f64 	%fd3903, %fd3900;
	bra.uni 	$L__BB2_1645;
$L__BB2_1644:
	st.global.f64 	[%rd12], %fd3903;
	st.global.f64 	[%rd13], %fd855;
$L__BB2_1645:
	add.s32 	%r1143, %r7200, -1;
	ld.global.u32 	%r1144, [%rd10];
	add.s32 	%r1145, %r8, %r7199;
	mad.lo.s32 	%r5109, %r1144, %r1143, %r1145;
	mul.wide.s32 	%rd3113, %r5109, 8;
	add.s64 	%rd268, %rd2, %rd3113;
	ld.global.f64 	%fd858, [%rd268];
	abs.f64 	%fd3054, %fd858;
	abs.f64 	%fd3055, %fd3903;
	max.f64 	%fd3057, %fd3054, %fd3055;
	setp.leu.f64 	%p1093, %fd3057, 0d41CDCD64FF800000;
	@%p1093 bra 	$L__BB2_1647;
	mov.b32 	%r5153, 0;
	st.global.u32 	[%rd8+248], %r5153;
	bra.uni 	$L__BB2_1667;
$L__BB2_1647:
	sub.f64 	%fd3058, %fd858, %fd3903;
	abs.f64 	%fd3059, %fd3058;
	setp.geu.f64 	%p1094, %fd3059, 0d3EE4F8B588E368F1;
	@%p1094 bra 	$L__BB2_2151;
	mov.b32 	%r5111, 1;
	st.global.u32 	[%rd8+248], %r5111;
	ld.global.f64 	%fd859, [%rd268+-5000];
	ld.global.f64 	%fd860, [%rd13];
	abs.f64 	%fd3060, %fd859;
	abs.f64 	%fd3061, %fd860;
	max.f64 	%fd3063, %fd3060, %fd3061;
	setp.gt.f64 	%p1095, %fd3063, 0d41CDCD64FF800000;
	@%p1095 bra 	$L__BB2_1649;
	bra.uni 	$L__BB2_1650;
$L__BB2_1649:
	mov.b32 	%r5152, 0;
	st.global.u32 	[%rd8+248], %r5152;
	bra.uni 	$L__BB2_1667;
$L__BB2_1650:
	sub.f64 	%fd3064, %fd859, %fd860;
	abs.f64 	%fd3065, %fd3064;
	setp.geu.f64 	%p1096, %fd3065, 0d3EE4F8B588E368F1;
	@%p1096 bra 	$L__BB2_1666;
	mov.b32 	%r5113, 1;
	st.global.u32 	[%rd8+248], %r5113;
	ld.global.f64 	%fd3067, [%rd9+10024];
	abs.f64 	%fd3068, %fd3067;
	setp.gt.f64 	%p1097, %fd3068, 0d41CDCD64FF800000;
	mov.f64 	%fd3915, 0d3FE0000000000000;
	@%p1097 bra 	$L__BB2_1663;
	ld.global.u32 	%r5115, [%rd8+208];
	ld.global.u32 	%r5116, [%rd8+212];
	add.s32 	%r5117, %r5115, -1;
	mad.lo.s32 	%r5118, %r5117, %r1144, %r7;
	add.s32 	%r5119, %r5118, %r5116;
	mul.wide.s32 	%rd3114, %r5119, 8;
	add.s64 	%rd3115, %rd2, %rd3114;
	ld.global.f64 	%fd888, [%rd3115];
	ld.global.f64 	%fd889, [%rd9+10008];
	ld.global.f64 	%fd890, [%rd3115+5000];
	ld.global.f64 	%fd891, [%rd9+10000];
	mov.b32 	%r7218, 0;
	st.global.u32 	[%rd8+220], %r7218;
	st.global.u32 	[%rd8+216], %r7218;
	ld.global.u32 	%r1173, [%rd8+200];
	setp.lt.s32 	%p1098, %r1173, 1;
	@%p1098 bra 	$L__BB2_1657;
	mov.b32 	%r7218, 0;
	mov.u32 	%r7214, %r7218;
$L__BB2_1654:
	mul.wide.u32 	%rd3116, %r7214, 4;
	add.s64 	%rd3117, %rd8, %rd3116;
	ld.global.u32 	%r5121, [%rd3117];
	setp.lt.s32 	%p1099, %r5121, 1;
	@%p1099 bra 	$L__BB2_1656;
	add.s32 	%r7218, %r7218, 1;
	st.global.u32 	[%rd8+220], %r7218;
$L__BB2_1656:
	add.s32 	%r7214, %r7214, 1;
	st.global.u32 	[%rd8+216], %r7214;
	setp.lt.s32 	%p1100, %r7214, %r1173;
	@%p1100 bra 	$L__BB2_1654;
$L__BB2_1657:
	mov.b32 	%r5122, 0;
	st.global.u32 	[%rd8+216], %r5122;
	setp.lt.s32 	%p1101, %r1144, 1;
	@%p1101 bra 	$L__BB2_1662;
	mov.b32 	%r7217, 0;
$L__BB2_1659:
	mul.wide.u32 	%rd3118, %r7217, 4;
	add.s64 	%rd3119, %rd8, %rd3118;
	ld.global.u32 	%r5124, [%rd3119+100];
	setp.lt.s32 	%p1102, %r5124, 1;
	@%p1102 bra 	$L__BB2_1661;
	add.s32 	%r7218, %r7218, 1;
	st.global.u32 	[%rd8+220], %r7218;
$L__BB2_1661:
	add.s32 	%r7217, %r7217, 1;
	st.global.u32 	[%rd8+216], %r7217;
	setp.lt.s32 	%p1103, %r7217, %r1144;
	@%p1103 bra 	$L__BB2_1659;
$L__BB2_1662:
	shr.u32 	%r5125, %r7218, 31;
	add.s32 	%r5126, %r7218, %r5125;
	shr.s32 	%r5127, %r5126, 1;
	add.s32 	%r5128, %r5127, -1;
	st.global.u32 	[%rd8+220], %r5128;
	cvt.rn.f64.s32 	%fd3069, %r5128;
	add.f64 	%fd3070, %fd890, %fd891;
	add.f64 	%fd3071, %fd3070, 0dC016CCCCCCCCCCCD;
	fma.rn.f64 	%fd3072, %fd3069, 0dBFE0A2B1704FF434, %fd3071;
	ld.global.f64 	%fd3073, [%rd9+10016];
	add.f64 	%fd3074, %fd3073, %fd3072;
	add.f64 	%fd3075, %fd888, %fd889;
	add.f64 	%fd3076, %fd3075, 0d4069000000000000;
	div.rn.f64 	%fd3077, %fd3076, %fd3074;
	add.f64 	%fd3078, %fd3077, 0dC071126666666666;
	fma.rn.f64 	%fd3915, %fd3078, 0d4059000000000000, 0d3FE0000000000000;
$L__BB2_1663:
	cvt.rzi.s32.f64 	%r5129, %fd3915;
	cvt.rn.f64.s32 	%fd3079, %r5129;
	div.rn.f64 	%fd3916, %fd3079, 0d4059000000000000;
$L__BB2_1664:
	st.global.f64 	[%rd9+10104], %fd3916;
	setp.leu.f64 	%p1104, %fd3916, %fd673;
	@%p1104 bra 	$L__BB2_1710;
	mov.b32 	%r5151, 0;
	st.global.u32 	[%rd8+264], %r5151;
	bra.uni 	$L__BB2_1717;
$L__BB2_1666:
	mov.b32 	%r5112, 0;
	st.global.u32 	[%rd8+248], %r5112;
$L__BB2_1667:
	mov.b32 	%r5154, 0;
	st.global.u32 	[%rd8+228], %r5154;
	mov.pred 	%p1598, -1;
	min.s32 	%r5155, %r7199, %r7200;
	setp.lt.s32 	%p1107, %r5155, 2;
	@%p1107 bra 	$L__BB2_1671;
	cvt.u64.u32 	%rd3125, %r7200;
	add.s64 	%rd3126, %rd11, %rd3125;
	ld.global.s8 	%r5156, [%rd260];
	ld.global.u8 	%r5157, [%rd3126+-1];
	ld.global.u8 	%r5158, [%rd259];
	prmt.b32 	%r5159, %r5158, %r5157, 0x3340U;
	ld.global.u8 	%r5160, [%rd260+-1];
	prmt.b32 	%r5161, %r5160, 0, 0x3340U;
	prmt.b32 	%r5162, %r5159, %r5161, 0x5410U;
	mov.b32 	%r5163, 359705;
	dp4a.s32.u32 	%r5164, %r5162, %r5163, %r5156;
	mul.wide.s32 	%rd3127, %r5164, 8;
	mov.u64 	%rd3128, parameter;
	add.s64 	%rd3129, %rd3128, %rd3127;
	ld.const.f64 	%fd3082, [%rd3129];
	st.global.f64 	[%rd9+10104], %fd3082;
	ld.global.u32 	%r5165, [%rd10];
	mul.lo.s32 	%r5166, %r5165, %r1143;
	add.s32 	%r5167, %r1145, %r5166;
	mul.wide.s32 	%rd3130, %r5167, 8;
	add.s64 	%rd3131, %rd2, %rd3130;
	ld.global.f64 	%fd3083, [%rd3131];
	sub.s32 	%r5168, %r5166, %r5165;
	add.s32 	%r5169, %r1145, %r5168;
	add.s32 	%r5170, %r5169, -1;
	mul.wide.s32 	%rd3132, %r5170, 8;
	add.s64 	%rd3133, %rd2, %rd3132;
	ld.global.f64 	%fd3084, [%rd3133];
	add.f64 	%fd3085, %fd3082, %fd3084;
	abs.f64 	%fd3086, %fd3083;
	abs.f64 	%fd3087, %fd3085;
	max.f64 	%fd3089, %fd3086, %fd3087;
	setp.gt.f64 	%p1108, %fd3089, 0d41CDCD64FF800000;
	sub.f64 	%fd3090, %fd3083, %fd3085;
	abs.f64 	%fd3091, %fd3090;
	setp.geu.f64 	%p1109, %fd3091, 0d3EE4F8B588E368F1;
	or.pred  	%p1110, %p1108, %p1109;
	@%p1110 bra 	$L__BB2_1670;
	mov.b32 	%r5173, 1;
	st.global.u32 	[%rd8+248], %r5173;
	add.s32 	%r7199, %r7199, -1;
	mul.wide.s32 	%rd3134, %r7200, 4;
	add.s64 	%rd3135, %rd3134, %rd8;
	st.global.u32 	[%rd3135+-8], %r7199;
	add.s32 	%r5174, %r11, %r7199;
	mul.wide.s32 	%rd3136, %r5174, 4;
	add.s64 	%rd3137, %rd7, %rd3136;
	st.global.u32 	[%rd3137], %r1143;
	st.global.u32 	[%rd8+228], %r5173;
	mov.pred 	%p1598, 0;
	mov.u32 	%r7200, %r1143;
	bra.uni 	$L__BB2_1671;
$L__BB2_1670:
	mov.b32 	%r5171, 0;
	st.global.u32 	[%rd8+248], %r5171;
	ld.global.u32 	%r5172, [%rd8+228];
	setp.eq.s32 	%p1598, %r5172, 0;
$L__BB2_1671:
	mov.b32 	%r5175, 3;
	st.global.u32 	[%rd8+216], %r5175;
	not.pred 	%p1112, %p1598;
	@%p1112 bra 	$L__BB2_1614;
	mov.b32 	%r7203, 3;
$L__BB2_1673:
	setp.gt.s32 	%p1113, %r7203, 32;
	@%p1113 bra 	$L__BB2_1614;
	add.s32 	%r1152, %r7200, -1;
	st.global.u32 	[%rd8+220], %r1152;
	sub.s32 	%r5177, %r7199, %r7203;
	add.s32 	%r7208, %r5177, 1;
	st.global.u32 	[%rd8+224], %r7208;
	setp.gt.s32 	%p1114, %r7208, 0;
	mov.u32 	%r7209, %r1152;
	@%p1114 bra 	$L__BB2_1676;
	add.s32 	%r5179, %r7208, %r1152;
	add.s32 	%r7209, %r5179, -1;
	st.global.u32 	[%rd8+220], %r7209;
	mov.b32 	%r7208, 1;
	st.global.u32 	[%rd8+224], %r7208;
$L__BB2_1676:
	cvt.s64.s32 	%rd3138, %r7199;
	add.s64 	%rd269, %rd11, %rd3138;
	cvt.s64.s32 	%rd3139, %r7200;
	add.s64 	%rd270, %rd11, %rd3139;
	add.s32 	%r1157, %r7, %r7199;
	add.s32 	%r1158, %r1157, 625;
$L__BB2_1677:
	setp.lt.s32 	%p1115, %r7209, 1;
	setp.ge.s32 	%p1116, %r7208, %r7199;
	or.pred  	%p12, %p1115, %p1116;
	@%p12 bra 	$L__BB2_1709;
	mov.b64 	%rd3140, -4616189618054758400;
	st.global.u64 	[%rd12], %rd3140;
	mov.b64 	%rd3141, 9218868437227405312;
	st.global.u64 	[%rd13], %rd3141;
	ld.global.u32 	%r1161, [%rd8+220];
	ld.global.u32 	%r5180, [%rd8+224];
	mov.b64 	%rd3142, -4564063970805153792;
	st.global.u64 	[%rd17], %rd3142;
	mov.b64 	%rd3143, 0;
	st.global.u64 	[%rd16], %rd3143;
	not.b32 	%r5181, %r1161;
	add.s32 	%r1163, %r7200, %r5181;
	st.global.u32 	[%rd8+236], %r1163;
	not.b32 	%r5182, %r5180;
	add.s32 	%r1164, %r7199, %r5182;
	st.global.u32 	[%rd8+240], %r1164;
	add.s32 	%r5183, %r1164, %r1163;
	add.s32 	%r1165, %r5183, -1;
	st.global.u32 	[%rd8+244], %r1165;
	setp.eq.s32 	%p1117, %r1163, 0;
	setp.gt.s32 	%p1118, %r1164, 0;
	and.pred  	%p1119, %p1117, %p1118;
	@%p1119 bra 	$L__BB2_1680;
	setp.ne.s32 	%p1120, %r1164, 0;
	setp.lt.s32 	%p1121, %r1163, 1;
	or.pred  	%p1122, %p1120, %p1121;
	@%p1122 bra 	$L__BB2_1691;
$L__BB2_1680:
	setp.ne.s32 	%p1129, %r1164, 1;
	setp.ne.s32 	%p1130, %r1163, 1;
	and.pred  	%p1131, %p1129, %p1130;
	@%p1131 bra 	$L__BB2_1688;
	setp.eq.s32 	%p1133, %r1164, 1;
	and.pred  	%p1135, %p1133, %p1117;
	@%p1135 bra 	$L__BB2_1684;
	setp.eq.s32 	%p1136, %r1163, 1;
	setp.eq.s32 	%p1137, %r1164, 0;
	and.pred  	%p1138, %p1137, %p1136;
	@%p1138 bra 	$L__BB2_1684;
	ld.global.f64 	%fd3905, [%rd16];
	ld.global.f64 	%fd3904, [%rd17];
	bra.uni 	$L__BB2_1685;
$L__BB2_1684:
	mul.wide.s32 	%rd3227, %r1165, 8;
	mov.u64 	%rd3228, parameter;
	add.s64 	%rd3229, %rd3228, %rd3227;
	ld.const.f64 	%fd3169, [%rd3229+25200];
	cvt.s64.s32 	%rd3230, %r1161;
	add.s64 	%rd3231, %rd11, %rd3230;
	cvt.s64.s32 	%rd3232, %r5180;
	add.s64 	%rd3233, %rd11, %rd3232;
	ld.global.s8 	%r5289, [%rd269+27];
	ld.global.u8 	%r5290, [%rd3231];
	ld.global.u8 	%r5291, [%rd270];
	prmt.b32 	%r5292, %r5290, %r5291, 0x3340U;
	ld.global.u8 	%r5293, [%rd3233+27];
	prmt.b32 	%r5294, %r5293, 0, 0x3340U;
	prmt.b32 	%r5295, %r5292, %r5294, 0x5410U;
	mov.b32 	%r5296, 334205;
	dp4a.s32.u32 	%r5297, %r5295, %r5296, %r5289;
	mul.wide.s32 	%rd3234, %r5297, 8;
	add.s64 	%rd3235, %rd3228, %rd3234;
	ld.const.f64 	%fd3170, [%rd3235+5000];
	add.f64 	%fd3905, %fd3169, %fd3170;
	st.global.f64 	[%rd16], %fd3905;
	ld.global.u32 	%r5298, [%rd8+244];
	mul.wide.s32 	%rd3236, %r5298, 8;
	add.s64 	%rd3237, %rd3228, %rd3236;
	ld.const.f64 	%fd3171, [%rd3237+24480];
	ld.global.s8 	%r5299, [%rd269+27];
	ld.global.u8 	%r5300, [%rd3231];
	ld.global.u8 	%r5301, [%rd270];
	prmt.b32 	%r5302, %r5301, %r5300, 0x3340U;
	ld.global.u8 	%r5303, [%rd3233+27];
	prmt.b32 	%r5304, %r5303, 0, 0x3340U;
	prmt.b32 	%r5305, %r5302, %r5304, 0x5410U;
	mov.b32 	%r5306, 359705;
	dp4a.s32.u32 	%r5307, %r5305, %r5306, %r5299;
	mul.wide.s32 	%rd3238, %r5307, 8;
	add.s64 	%rd3239, %rd3228, %rd3238;
	ld.const.f64 	%fd3172, [%rd3239];
	add.f64 	%fd3904, %fd3171, %fd3172;
	st.global.f64 	[%rd17], %fd3904;
$L__BB2_1685:
	add.s32 	%r5308, %r1161, -1;
	ld.global.u32 	%r5309, [%rd10];
	add.s32 	%r5310, %r7, %r5180;
	mad.lo.s32 	%r5311, %r5309, %r5308, %r5310;
	mul.wide.s32 	%rd3240, %r5311, 8;
	add.s64 	%rd3241, %rd2, %rd3240;
	ld.global.f64 	%fd3173, [%rd3241];
	add.f64 	%fd3907, %fd3173, %fd3905;
	st.global.f64 	[%rd16], %fd3907;
	ld.global.u32 	%r5312, [%rd10];
	mad.lo.s32 	%r5313, %r5312, %r5308, %r5310;
	add.s32 	%r5314, %r5313, 625;
	mul.wide.s32 	%rd3242, %r5314, 8;
	add.s64 	%rd3243, %rd2, %rd3242;
	ld.global.f64 	%fd3174, [%rd3243];
	add.f64 	%fd3914, %fd3174, %fd3904;
	st.global.f64 	[%rd17], %fd3914;
	abs.f64 	%fd3175, %fd3907;
	setp.leu.f64 	%p1139, %fd3175, 0d41CDCD64FF800000;
	@%p1139 bra 	$L__BB2_1687;
	mov.b64 	%rd3244, 9218868437227405312;
	st.global.u64 	[%rd16], %rd3244;
	mov.b64 	%rd3245, -4616189618054758400;
	st.global.u64 	[%rd17], %rd3245;
	mov.f64 	%fd3907, 0d7FF0000000000000;
	mov.f64 	%fd3914, 0dBFF0000000000000;
$L__BB2_1687:
	add.f64 	%fd3178, %fd3907, 0d4069000000000000;
	add.f64 	%fd3179, %fd3914, 0dC016CCCCCCCCCCCD;
	ld.global.f64 	%fd3180, [%rd9+10016];
	add.f64 	%fd3181, %fd3179, %fd3180;
	div.rn.f64 	%fd3182, %fd3178, %fd3181;
	st.global.f64 	[%rd9+10056], %fd3182;
	ld.global.u32 	%r5315, [%rd10];
	mad.lo.s32 	%r5316, %r5315, %r1152, %r1157;
	mul.wide.s32 	%rd3246, %r5316, 8;
	add.s64 	%rd3247, %rd2, %rd3246;
	ld.global.f64 	%fd3183, [%rd3247];
	add.f64 	%fd3184, %fd3183, 0d4069000000000000;
	ld.global.f64 	%fd3185, [%rd3247+5000];
	add.f64 	%fd3186, %fd3185, 0dC016CCCCCCCCCCCD;
	add.f64 	%fd3187, %fd3186, %fd3180;
	div.rn.f64 	%fd3188, %fd3184, %fd3187;
	st.global.f64 	[%rd9+10064], %fd3188;
	st.global.f64 	[%rd9+10040], %fd3914;
	st.global.f64 	[%rd9+10048], %fd3907;
	bra.uni 	$L__BB2_1700;
$L__BB2_1688:
	mul.wide.s32 	%rd3190, %r1165, 8;
	mov.u64 	%rd3191, parameter;
	add.s64 	%rd3192, %rd3191, %rd3190;
	ld.const.f64 	%fd3143, [%rd3192+25200];
	cvt.s64.s32 	%rd3193, %r1161;
	add.s64 	%rd3194, %rd11, %rd3193;
	ld.global.s8 	%r5275, [%rd3194];
	mul.wide.s32 	%rd3195, %r5275, 5;
	cvt.s64.s32 	%rd3196, %r5180;
	add.s64 	%rd3197, %rd11, %rd3196;
	ld.global.s8 	%rd3198, [%rd3197+27];
	add.s64 	%rd3199, %rd3195, %rd3198;
	shl.b64 	%rd3200, %rd3199, 3;
	add.s64 	%rd3201, %rd3191, %rd3200;
	ld.const.f64 	%fd3144, [%rd3201+45640];
	add.f64 	%fd3145, %fd3143, %fd3144;
	ld.global.s8 	%r5276, [%rd270];
	mul.wide.s32 	%rd3202, %r5276, 5;
	ld.global.s8 	%rd3203, [%rd269+27];
	add.s64 	%rd3204, %rd3202, %rd3203;
	shl.b64 	%rd3205, %rd3204, 3;
	add.s64 	%rd3206, %rd3191, %rd3205;
	ld.const.f64 	%fd3146, [%rd3206+45640];
	add.f64 	%fd3147, %fd3145, %fd3146;
	st.global.f64 	[%rd16], %fd3147;
	add.s32 	%r5277, %r1161, -1;
	ld.global.u32 	%r5278, [%rd8+204];
	add.s32 	%r5279, %r7, %r5180;
	mad.lo.s32 	%r5280, %r5278, %r5277, %r5279;
	mul.wide.s32 	%rd3207, %r5280, 8;
	add.s64 	%rd3208, %rd2, %rd3207;
	ld.global.f64 	%fd3148, [%rd3208];
	add.f64 	%fd3909, %fd3148, %fd3147;
	st.global.f64 	[%rd16], %fd3909;
	ld.global.u32 	%r5281, [%rd8+244];
	mul.wide.s32 	%rd3209, %r5281, 8;
	add.s64 	%rd3210, %rd3191, %rd3209;
	ld.const.f64 	%fd3149, [%rd3210+24480];
	ld.global.s8 	%r5282, [%rd3194];
	mul.wide.s32 	%rd3211, %r5282, 5;
	ld.global.s8 	%rd3212, [%rd3197+27];
	add.s64 	%rd3213, %rd3211, %rd3212;
	shl.b64 	%rd3214, %rd3213, 3;
	add.s64 	%rd3215, %rd3191, %rd3214;
	ld.const.f64 	%fd3150, [%rd3215+45440];
	add.f64 	%fd3151, %fd3149, %fd3150;
	ld.global.s8 	%r5283, [%rd270];
	mul.wide.s32 	%rd3216, %r5283, 5;
	ld.global.s8 	%rd3217, [%rd269+27];
	add.s64 	%rd3218, %rd3216, %rd3217;
	shl.b64 	%rd3219, %rd3218, 3;
	add.s64 	%rd3220, %rd3191, %rd3219;
	ld.const.f64 	%fd3152, [%rd3220+45440];
	add.f64 	%fd3153, %fd3151, %fd3152;
	st.global.f64 	[%rd17], %fd3153;
	ld.global.u32 	%r5284, [%rd8+204];
	mad.lo.s32 	%r5285, %r5284, %r5277, %r5279;
	add.s32 	%r5286, %r5285, 625;
	mul.wide.s32 	%rd3221, %r5286, 8;
	add.s64 	%rd3222, %rd2, %rd3221;
	ld.global.f64 	%fd3154, [%rd3222];
	add.f64 	%fd3914, %fd3154, %fd3153;
	st.global.f64 	[%rd17], %fd3914;
	abs.f64 	%fd3155, %fd3909;
	setp.leu.f64 	%p1132, %fd3155, 0d41CDCD64FF800000;
	@%p1132 bra 	$L__BB2_1690;
	mov.b64 	%rd3223, 9218868437227405312;
	st.global.u64 	[%rd16], %rd3223;
	mov.b64 	%rd3224, -4616189618054758400;
	st.global.u64 	[%rd17], %rd3224;
	mov.f64 	%fd3909, 0d7FF0000000000000;
	mov.f64 	%fd3914, 0dBFF0000000000000;
$L__BB2_1690:
	add.f64 	%fd3158, %fd3909, 0d4069000000000000;
	add.f64 	%fd3159, %fd3914, 0dC016CCCCCCCCCCCD;
	ld.global.f64 	%fd3160, [%rd9+10016];
	add.f64 	%fd3161, %fd3159, %fd3160;
	div.rn.f64 	%fd3162, %fd3158, %fd3161;
	st.global.f64 	[%rd9+10056], %fd3162;
	ld.global.u32 	%r5287, [%rd10];
	mad.lo.s32 	%r5288, %r5287, %r1152, %r1157;
	mul.wide.s32 	%rd3225, %r5288, 8;
	add.s64 	%rd3226, %rd2, %rd3225;
	ld.global.f64 	%fd3163, [%rd3226];
	add.f64 	%fd3164, %fd3163, 0d4069000000000000;
	ld.global.f64 	%fd3165, [%rd3226+5000];
	add.f64 	%fd3166, %fd3165, 0dC016CCCCCCCCCCCD;
	add.f64 	%fd3167, %fd3166, %fd3160;
	div.rn.f64 	%fd3168, %fd3164, %fd3167;
	st.global.f64 	[%rd9+10064], %fd3168;
	st.global.f64 	[%rd9+10040], %fd3914;
	st.global.f64 	[%rd9+10048], %fd3909;
	bra.uni 	$L__BB2_1700;
$L__BB2_1691:
	setp.ne.s32 	%p1123, %r1163, 1;
	setp.ne.s32 	%p1124, %r1164, 1;
	or.pred  	%p1125, %p1123, %p1124;
	@%p1125 bra 	$L__BB2_1697;
	cvt.s64.s32 	%rd3169, %r1161;
	add.s64 	%rd3170, %rd11, %rd3169;
	cvt.s64.s32 	%rd3171, %r5180;
	add.s64 	%rd3172, %rd11, %rd3171;
	ld.global.s8 	%r5232, [%rd3172+28];
	ld.global.u8 	%r5233, [%rd3170+1];
	ld.global.u8 	%r5234, [%rd3170];
	prmt.b32 	%r5235, %r5234, %r5233, 0x3340U;
	ld.global.u8 	%r5236, [%rd3172+27];
	prmt.b32 	%r5237, %r5236, 0, 0x3340U;
	prmt.b32 	%r5238, %r5235, %r5237, 0x5410U;
	mov.b32 	%r5239, 334205;
	dp4a.s32.u32 	%r5240, %r5238, %r5239, %r5232;
	mul.wide.s32 	%rd3173, %r5240, 8;
	mov.u64 	%rd3174, parameter;
	add.s64 	%rd3175, %rd3174, %rd3173;
	ld.const.f64 	%fd3121, [%rd3175+10000];
	ld.global.s8 	%r5241, [%rd270+-1];
	ld.global.u8 	%r5242, [%rd269+27];
	ld.global.u8 	%r5243, [%rd269+26];
	prmt.b32 	%r5244, %r5243, %r5242, 0x3340U;
	ld.global.u8 	%r5245, [%rd270];
	prmt.b32 	%r5246, %r5245, 0, 0x3340U;
	prmt.b32 	%r5247, %r5244, %r5246, 0x5410U;
	mov.b32 	%r5248, 359705;
	dp4a.s32.u32 	%r5249, %r5247, %r5248, %r5241;
	mul.wide.s32 	%rd3176, %r5249, 8;
	add.s64 	%rd3177, %rd3174, %rd3176;
	ld.const.f64 	%fd3122, [%rd3177+10000];
	add.f64 	%fd3123, %fd3121, %fd3122;
	st.global.f64 	[%rd17], %fd3123;
	add.s32 	%r5250, %r1161, -1;
	ld.global.u32 	%r5251, [%rd10];
	add.s32 	%r5252, %r8, %r5180;
	mad.lo.s32 	%r5253, %r5251, %r5250, %r5252;
	mul.wide.s32 	%rd3178, %r5253, 8;
	add.s64 	%rd3179, %rd2, %rd3178;
	ld.global.f64 	%fd3124, [%rd3179];
	add.f64 	%fd3914, %fd3124, %fd3123;
	st.global.f64 	[%rd17], %fd3914;
	ld.global.s8 	%r5254, [%rd3172+28];
	ld.global.u8 	%r5255, [%rd3170+1];
	ld.global.u8 	%r5256, [%rd3170];
	prmt.b32 	%r5257, %r5256, %r5255, 0x3340U;
	ld.global.u8 	%r5258, [%rd3172+27];
	prmt.b32 	%r5259, %r5258, 0, 0x3340U;
	prmt.b32 	%r5260, %r5257, %r5259, 0x5410U;
	dp4a.s32.u32 	%r5261, %r5260, %r5239, %r5254;
	mul.wide.s32 	%rd3180, %r5261, 8;
	add.s64 	%rd3181, %rd3174, %rd3180;
	ld.const.f64 	%fd3125, [%rd3181+15000];
	ld.global.s8 	%r5262, [%rd270+-1];
	ld.global.u8 	%r5263, [%rd269+27];
	ld.global.u8 	%r5264, [%rd269+26];
	prmt.b32 	%r5265, %r5264, %r5263, 0x3340U;
	ld.global.u8 	%r5266, [%rd270];
	prmt.b32 	%r5267, %r5266, 0, 0x3340U;
	prmt.b32 	%r5268, %r5265, %r5267, 0x5410U;
	dp4a.s32.u32 	%r5269, %r5268, %r5248, %r5262;
	mul.wide.s32 	%rd3182, %r5269, 8;
	add.s64 	%rd3183, %rd3174, %rd3182;
	ld.const.f64 	%fd3126, [%rd3183+15000];
	add.f64 	%fd3127, %fd3125, %fd3126;
	st.global.f64 	[%rd16], %fd3127;
	ld.global.u32 	%r5270, [%rd10];
	mad.lo.s32 	%r5271, %r5270, %r5250, %r5252;
	add.s32 	%r5272, %r5271, -625;
	mul.wide.s32 	%rd3184, %r5272, 8;
	add.s64 	%rd3185, %rd2, %rd3184;
	ld.global.f64 	%fd3128, [%rd3185];
	add.f64 	%fd3911, %fd3128, %fd3127;
	st.global.f64 	[%rd16], %fd3911;
	abs.f64 	%fd3129, %fd3911;
	setp.leu.f64 	%p1127, %fd3129, 0d41CDCD64FF800000;
	@%p1127 bra 	$L__BB2_1694;
	mov.b64 	%rd3186, 9218868437227405312;
	st.global.u64 	[%rd16], %rd3186;
	mov.b64 	%rd3187, -4616189618054758400;
	st.global.u64 	[%rd17], %rd3187;
	mov.f64 	%fd3911, 0d7FF0000000000000;
	mov.f64 	%fd3914, 0dBFF0000000000000;
$L__BB2_1694:
	add.f64 	%fd3132, %fd3911, 0d4069000000000000;
	add.f64 	%fd3133, %fd3914, 0dC016CCCCCCCCCCCD;
	ld.global.f64 	%fd3134, [%rd9+10016];
	add.f64 	%fd3135, %fd3133, %fd3134;
	div.rn.f64 	%fd3136, %fd3132, %fd3135;
	st.global.f64 	[%rd9+10056], %fd3136;
	ld.global.u32 	%r5273, [%rd10];
	mad.lo.s32 	%r5274, %r5273, %r1152, %r1157;
	mul.wide.s32 	%rd3188, %r5274, 8;
	add.s64 	%rd3189, %rd2, %rd3188;
	ld.global.f64 	%fd3137, [%rd3189];
	add.f64 	%fd3138, %fd3137, 0d4069000000000000;
	ld.global.f64 	%fd3139, [%rd3189+5000];
	add.f64 	%fd3140, %fd3139, 0dC016CCCCCCCCCCCD;
	add.f64 	%fd3141, %fd3140, %fd3134;
	div.rn.f64 	%fd3142, %fd3138, %fd3141;
	st.global.f64 	[%rd9+10064], %fd3142;
	setp.ge.f64 	%p1128, %fd3136, %fd3142;
	@%p1128 bra 	$L__BB2_1696;
	ld.global.f64 	%fd3914, [%rd12];
	bra.uni 	$L__BB2_1700;
$L__BB2_1696:
	st.global.f64 	[%rd12], %fd3914;
	st.global.f64 	[%rd13], %fd3911;
	bra.uni 	$L__BB2_1700;
$L__BB2_1697:
	mul.wide.s32 	%rd3144, %r1165, 8;
	mov.u64 	%rd3145, parameter;
	add.s64 	%rd3146, %rd3145, %rd3144;
	ld.const.f64 	%fd3093, [%rd3146+24960];
	cvt.s64.s32 	%rd3147, %r1161;
	add.s64 	%rd3148, %rd11, %rd3147;
	cvt.s64.s32 	%rd3149, %r5180;
	add.s64 	%rd3150, %rd11, %rd3149;
	ld.global.s8 	%r5184, [%rd3150+28];
	ld.global.u8 	%r5185, [%rd3148+1];
	ld.global.u8 	%r5186, [%rd3148];
	prmt.b32 	%r5187, %r5186, %r5185, 0x3340U;
	ld.global.u8 	%r5188, [%rd3150+27];
	prmt.b32 	%r5189, %r5188, 0, 0x3340U;
	prmt.b32 	%r5190, %r5187, %r5189, 0x5410U;
	mov.b32 	%r5191, 334205;
	dp4a.s32.u32 	%r5192, %r5190, %r5191, %r5184;
	mul.wide.s32 	%rd3151, %r5192, 8;
	add.s64 	%rd3152, %rd3145, %rd3151;
	ld.const.f64 	%fd3094, [%rd3152+30440];
	add.f64 	%fd3095, %fd3093, %fd3094;
	ld.global.s8 	%r5193, [%rd270+-1];
	ld.global.u8 	%r5194, [%rd269+27];
	ld.global.u8 	%r5195, [%rd269+26];
	prmt.b32 	%r5196, %r5195, %r5194, 0x3340U;
	ld.global.u8 	%r5197, [%rd270];
	prmt.b32 	%r5198, %r5197, 0, 0x3340U;
	prmt.b32 	%r5199, %r5196, %r5198, 0x5410U;
	mov.b32 	%r5200, 359705;
	dp4a.s32.u32 	%r5201, %r5199, %r5200, %r5193;
	mul.wide.s32 	%rd3153, %r5201, 8;
	add.s64 	%rd3154, %rd3145, %rd3153;
	ld.const.f64 	%fd3096, [%rd3154+30440];
	add.f64 	%fd3097, %fd3095, %fd3096;
	st.global.f64 	[%rd16], %fd3097;
	add.s32 	%r5202, %r1161, -1;
	ld.global.u32 	%r5203, [%rd8+204];
	add.s32 	%r5204, %r7, %r5180;
	mad.lo.s32 	%r5205, %r5203, %r5202, %r5204;
	mul.wide.s32 	%rd3155, %r5205, 8;
	add.s64 	%rd3156, %rd2, %rd3155;
	ld.global.f64 	%fd3098, [%rd3156];
	add.f64 	%fd3913, %fd3098, %fd3097;
	st.global.f64 	[%rd16], %fd3913;
	ld.global.u32 	%r5206, [%rd8+244];
	mul.wide.s32 	%rd3157, %r5206, 8;
	add.s64 	%rd3158, %rd3145, %rd3157;
	ld.const.f64 	%fd3099, [%rd3158+24240];
	ld.global.s8 	%r5207, [%rd3150+28];
	ld.global.u8 	%r5208, [%rd3148+1];
	ld.global.u8 	%r5209, [%rd3148];
	prmt.b32 	%r5210, %r5209, %r5208, 0x3340U;
	ld.global.u8 	%r5211, [%rd3150+27];
	prmt.b32 	%r5212, %r5211, 0, 0x3340U;
	prmt.b32 	%r5213, %r5210, %r5212, 0x5410U;
	dp4a.s32.u32 	%r5214, %r5213, %r5191, %r5207;
	mul.wide.s32 	%rd3159, %r5214, 8;
	add.s64 	%rd3160, %rd3145, %rd3159;
	ld.const.f64 	%fd3100, [%rd3160+25440];
	add.f64 	%fd3101, %fd3099, %fd3100;
	ld.global.s8 	%r5215, [%rd270+-1];
	ld.global.u8 	%r5216, [%rd269+27];
	ld.global.u8 	%r5217, [%rd269+26];
	prmt.b32 	%r5218, %r5217, %r5216, 0x3340U;
	ld.global.u8 	%r5219, [%rd270];
	prmt.b32 	%r5220, %r5219, 0, 0x3340U;
	prmt.b32 	%r5221, %r5218, %r5220, 0x5410U;
	dp4a.s32.u32 	%r5222, %r5221, %r5200, %r5215;
	mul.wide.s32 	%rd3161, %r5222, 8;
	add.s64 	%rd3162, %rd3145, %rd3161;
	ld.const.f64 	%fd3102, [%rd3162+25440];
	add.f64 	%fd3103, %fd3101, %fd3102;
	ld.global.u32 	%r5223, [%rd8+236];
	ld.global.u32 	%r5224, [%rd8+240];
	sub.s32 	%r5225, %r5223, %r5224;
	abs.s32 	%r5226, %r5225;
	cvt.rn.f64.s32 	%fd3104, %r5226;
	fma.rn.f64 	%fd3105, %fd3104, 0dBFEEF3E864B31D04, %fd3103;
	st.global.f64 	[%rd17], %fd3105;
	ld.global.u32 	%r5227, [%rd8+204];
	mad.lo.s32 	%r5228, %r5227, %r5202, %r5204;
	add.s32 	%r5229, %r5228, 625;
	mul.wide.s32 	%rd3163, %r5229, 8;
	add.s64 	%rd3164, %rd2, %rd3163;
	ld.global.f64 	%fd3106, [%rd3164];
	add.f64 	%fd3914, %fd3106, %fd3105;
	st.global.f64 	[%rd17], %fd3914;
	abs.f64 	%fd3107, %fd3913;
	setp.leu.f64 	%p1126, %fd3107, 0d41CDCD64FF800000;
	@%p1126 bra 	$L__BB2_1699;
	mov.b64 	%rd3165, 9218868437227405312;
	st.global.u64 	[%rd16], %rd3165;
	mov.b64 	%rd3166, -4616189618054758400;
	st.global.u64 	[%rd17], %rd3166;
	mov.f64 	%fd3913, 0d7FF0000000000000;
	mov.f64 	%fd3914, 0dBFF0000000000000;
$L__BB2_1699:
	add.f64 	%fd3110, %fd3913, 0d4069000000000000;
	add.f64 	%fd3111, %fd3914, 0dC016CCCCCCCCCCCD;
	ld.global.f64 	%fd3112, [%rd9+10016];
	add.f64 	%fd3113, %fd3111, %fd3112;
	div.rn.f64 	%fd3114, %fd3110, %fd3113;
	st.global.f64 	[%rd9+10056], %fd3114;
	ld.global.u32 	%r5230, [%rd10];
	mad.lo.s32 	%r5231, %r5230, %r1152, %r1157;
	mul.wide.s32 	%rd3167, %r5231, 8;
	add.s64 	%rd3168, %rd2, %rd3167;
	ld.global.f64 	%fd3115, [%rd3168];
	add.f64 	%fd3116, %fd3115, 0d4069000000000000;
	ld.global.f64 	%fd3117, [%rd3168+5000];
	add.f64 	%fd3118, %fd3117, 0dC016CCCCCCCCCCCD;
	add.f64 	%fd3119, %fd3118, %fd3112;
	div.rn.f64 	%fd3120, %fd3116, %fd3119;
	st.global.f64 	[%rd9+10064], %fd3120;
	st.global.f64 	[%rd9+10040], %fd3914;
	st.global.f64 	[%rd9+10048], %fd3913;
$L__BB2_1700:
	ld.global.u32 	%r5317, [%rd10];
	mad.lo.s32 	%r5318, %r5317, %r1152, %r1158;
	mul.wide.s32 	%rd3248, %r5318, 8;
	add.s64 	%rd271, %rd2, %rd3248;
	ld.global.f64 	%fd885, [%rd271];
	abs.f64 	%fd3189, %fd885;
	abs.f64 	%fd3190, %fd3914;
	max.f64 	%fd3192, %fd3189, %fd3190;
	setp.leu.f64 	%p1140, %fd3192, 0d41CDCD64FF800000;
	@%p1140 bra 	$L__BB2_1702;
	mov.b32 	%r5326, 0;
	st.global.u32 	[%rd8+248], %r5326;
	bra.uni 	$L__BB2_1708;
$L__BB2_1702:
	sub.f64 	%fd3193, %fd885, %fd3914;
	abs.f64 	%fd3194, %fd3193;
	setp.geu.f64 	%p1141, %fd3194, 0d3EE4F8B588E368F1;
	@%p1141 bra 	$L__BB2_2152;
	mov.b32 	%r5320, 1;
	st.global.u32 	[%rd8+248], %r5320;
	ld.global.f64 	%fd886, [%rd271+-5000];
	ld.global.f64 	%fd887, [%rd13];
	abs.f64 	%fd3195, %fd886;
	abs.f64 	%fd3196, %fd887;
	max.f64 	%fd3198, %fd3195, %fd3196;
	setp.gt.f64 	%p1142, %fd3198, 0d41CDCD64FF800000;
	@%p1142 bra 	$L__BB2_1704;
	bra.uni 	$L__BB2_1705;
$L__BB2_1704:
	mov.b32 	%r5325, 0;
	st.global.u32 	[%rd8+248], %r5325;
	bra.uni 	$L__BB2_1708;
$L__BB2_1705:
	sub.f64 	%fd3199, %fd886, %fd887;
	abs.f64 	%fd3200, %fd3199;
	setp.geu.f64 	%p1143, %fd3200, 0d3EE4F8B588E368F1;
	@%p1143 bra 	$L__BB2_1707;
	mov.b32 	%r5322, 1;
	st.global.u32 	[%rd8+248], %r5322;
	ld.global.u32 	%r7200, [%rd8+220];
	ld.global.u32 	%r7199, [%rd8+224];
	add.s32 	%r5323, %r10, %r7200;
	mul.wide.s32 	%rd3249, %r5323, 4;
	add.s64 	%rd3250, %rd7, %rd3249;
	st.global.u32 	[%rd3250], %r7199;
	add.s32 	%r5324, %r11, %r7199;
	mul.wide.s32 	%rd3251, %r5324, 4;
	add.s64 	%rd3252, %rd7, %rd3251;
	st.global.u32 	[%rd3252], %r7200;
	st.global.u32 	[%rd8+228], %r5322;
	bra.uni 	$L__BB2_1709;
$L__BB2_1707:
	mov.b32 	%r5321, 0;
	st.global.u32 	[%rd8+248], %r5321;
$L__BB2_1708:
	ld.global.u32 	%r5327, [%rd8+220];
	add.s32 	%r7209, %r5327, -1;
	st.global.u32 	[%rd8+220], %r7209;
	ld.global.u32 	%r5328, [%rd8+224];
	add.s32 	%r7208, %r5328, 1;
	st.global.u32 	[%rd8+224], %r7208;
	ld.global.u32 	%r5329, [%rd8+228];
	setp.eq.s32 	%p1144, %r5329, 0;
	@%p1144 bra 	$L__BB2_1677;
$L__BB2_1709:
	ld.global.u32 	%r5330, [%rd8+216];
	add.s32 	%r7203, %r5330, 1;
	st.global.u32 	[%rd8+216], %r7203;
	@%p12 bra 	$L__BB2_1673;
	bra.uni 	$L__BB2_1614;
$L__BB2_1710:
	ld.global.u32 	%r5130, [%rd8+260];
	shl.b32 	%r5131, %r5130, 2;
	add.s32 	%r5132, %r1, %r5131;
	ld.shared.u32 	%r5133, [%r5132];
	ld.global.u32 	%r5134, [%rd8+256];
	shl.b32 	%r5135, %r5134, 2;
	add.s32 	%r5136, %r1, %r5135;
	ld.shared.u32 	%r5137, [%r5136];
	mul.wide.s32 	%rd3120, %r5130, 4;
	mov.u64 	%rd3121, const_int;
	add.s64 	%rd3122, %rd3121, %rd3120;
	ld.const.u32 	%r5138, [%rd3122+44];
	sub.s32 	%r5139, 1, %r5138;
	mul.wide.s32 	%rd3123, %r5134, 4;
	add.s64 	%rd3124, %rd3121, %rd3123;
	ld.const.u32 	%r5140, [%rd3124+44];
	sub.s32 	%r5141, 1, %r5140;
	{ // callseq 1, 0
	.param .b64 param0;
	st.param.b64 	[param0], %rd347;
	.param .b64 param1;
	st.param.b64 	[param1], %rd346;
	.param .b32 param2;
	st.param.b32 	[param2], %r5133;
	.param .b32 param3;
	st.param.b32 	[param3], %r5137;
	.param .b32 param4;
	st.param.b32 	[param4], %r5139;
	.param .b32 param5;
	st.param.b32 	[param5], %r5141;
	.param .b32 param6;
	st.param.b32 	[param6], 3;
	.param .b64 param7;
	st.param.b64 	[param7], %rd348;
	.param .b32 param8;
	st.param.b32 	[param8], %r2240;
	.param .b64 param9;
	st.param.b64 	[param9], %rd349;
	.param .b64 param10;
	st.param.b64 	[param10], %rd350;
	call.uni 
	_Z4thalPcPiiiiiiPdiS0_S_, 
	(
	param0, 
	param1, 
	param2, 
	param3, 
	param4, 
	param5, 
	param6, 
	param7, 
	param8, 
	param9, 
	param10
	);
	} // callseq 1
	ld.global.f64 	%fd3080, [%rd9+10104];
	ld.shared.u32 	%r7221, [%r4];
	shr.u32 	%r5142, %r7221, 31;
	add.s32 	%r5143, %r7221, %r5142;
	shr.s32 	%r5144, %r5143, 1;
	shr.u32 	%r5145, %r5143, 31;
	add.s32 	%r5146, %r5144, %r5145;
	and.b32  	%r5147, %r5146, -2;
	sub.s32 	%r5148, %r5144, %r5147;
	mad.lo.s32 	%r5149, %r5148, -5, 49;
	cvt.rn.f64.u32 	%fd3081, %r5149;
	setp.gt.f64 	%p1105, %fd3080, %fd3081;
	@%p1105 bra 	$L__BB2_1716;
	ld.global.u32 	%r7220, [%rd8+260];
$L__BB2_1712:
	add.s32 	%r6970, %r7220, 1;
	st.global.u32 	[%rd8+260], %r6970;
	setp.lt.s32 	%p1262, %r7220, 7;
	@%p1262 bra 	$L__BB2_207;
	ld.global.u32 	%r5871, [%rd8+256];
	add.s32 	%r6969, %r5871, 1;
	st.global.u32 	[%rd8+256], %r6969;
	setp.lt.s32 	%p1263, %r5871, 6;
	@%p1263 bra 	$L__BB2_206;
	mov.b32 	%r5872, 1;
	st.global.u32 	[%rd8+264], %r5872;
$L__BB2_1715:
	mov.b32 	%r7222, 1;
	st.global.u32 	[%rd8+292], %r7222;
	bra.uni 	$L__BB2_1719;
$L__BB2_1716:
	mov.b32 	%r5150, 0;
	st.global.u32 	[%rd8+264], %r5150;
$L__BB2_1717:
	ld.shared.u32 	%r5874, [%r1+20];
	add.s32 	%r6895, %r5874, 1;
	st.shared.u32 	[%r1+20], %r6895;
	setp.lt.s32 	%p1264, %r6895, %r3;
	@%p1264 bra 	$L__BB2_8;
$L__BB2_1718:
	ld.global.u32 	%r7222, [%rd8+292];
$L__BB2_1719:
	setp.eq.s32 	%p1265, %r7222, 1;
	mov.b32 	%r7226, 1;
	@%p1265 bra 	$L__BB2_1722;
	ld.shared.u32 	%r7225, [%r1+8];
	mov.u32 	%r7226, %r7222;
$L__BB2_1721:
	add.s32 	%r7225, %r7225, 1;
	st.shared.u32 	[%r1+8], %r7225;
	setp.lt.s32 	%p1266, %r7225, %r3;
	@%p1266 bra 	$L__BB2_2;
$L__BB2_1722:
	setp.eq.s32 	%p1267, %r7226, 1;
	@%p1267 bra 	$L__BB2_2144;
	ld.shared.u32 	%r5876, [%r1+4];
	mul.lo.s32 	%r5877, %r5876, 10;
	mul.wide.s32 	%rd3637, %r5877, 4;
	add.s64 	%rd3638, %rd6, %rd3637;
	ld.global.u32 	%r7291, [%rd3638+36];
	st.shared.u32 	[%r1+8], %r7291;
	mov.b32 	%r5878, -1;
	st.shared.u32 	[%r1+20], %r5878;
	ld.const.u32 	%r5879, [const_int+8];
	ld.const.u32 	%r5880, [const_int+4];
	add.s32 	%r5881, %r5880, %r5879;
	ld.const.u32 	%r5882, [const_int];
	add.s32 	%r1202, %r5881, %r5882;
	setp.ge.s32 	%p1268, %r7291, %r1202;
	@%p1268 bra 	$L__BB2_1933;
	ld.const.u32 	%r5883, [const_int+12];
	setp.eq.s32 	%p1269, %r5883, 0;
	ld.const.u32 	%r1203, [const_int+28];
	add.s32 	%r1204, %r1203, 8;
	ld.const.u32 	%r5884, [const_int+24];
	@%p1269 bra 	$L__BB2_1741;
	ld.const.u32 	%r1206, [const_int+32];
$L__BB2_1726:
	setp.eq.s32 	%p1270, %r7291, -1;
	@%p1270 bra 	$L__BB2_1933;
	mul.lo.s32 	%r5885, %r7291, 10;
	mul.wide.s32 	%rd3639, %r5885, 4;
	add.s64 	%rd274, %rd6, %rd3639;
	ld.global.u32 	%r5886, [%rd274];
	add.s32 	%r5887, %r5886, 18;
	ld.shared.u32 	%r1214, [%r1+12];
	mul.lo.s32 	%r5888, %r1214, 10;
	mul.wide.s32 	%rd3640, %r5888, 4;
	add.s64 	%rd275, %rd6, %rd3640;
	ld.global.u32 	%r5889, [%rd275];
	setp.gt.s32 	%p1271, %r5887, %r5889;
	@%p1271 bra 	$L__BB2_1933;
	mul.wide.s32 	%rd3641, %r7291, -24;
	add.s64 	%rd3642, %rd274, %rd3641;
	ld.global.u32 	%r5890, [%rd3642+8];
	mul.hi.s32 	%r5891, %r5890, 1717986919;
	shr.u32 	%r5892, %r5891, 31;
	shr.s32 	%r5893, %r5891, 2;
	add.s32 	%r5894, %r5893, %r5892;
	ld.shared.u32 	%r5895, [%r4];
	and.b32  	%r5896, %r5894, %r5895;
	setp.eq.s32 	%p1272, %r5896, 0;
	@%p1272 bra 	$L__BB2_1932;
	setp.lt.s32 	%p1273, %r1203, 1;
	mov.b32 	%r5897, 0;
	st.global.u32 	[%rd8+288], %r5897;
	@%p1273 bra 	$L__BB2_1732;
	ld.shared.u32 	%r1215, [%r1];
	mov.b32 	%r7231, 0;
	mul.lo.s32 	%r5899, %r1204, %r1215;
	cvt.s64.s32 	%rd3644, %r5899;
$L__BB2_1731:
	cvt.s64.s32 	%rd3643, %r7231;
	add.s64 	%rd3645, %rd3644, %rd3643;
	shl.b64 	%rd3646, %rd3645, 2;
	add.s64 	%rd3647, %rd5, %rd3646;
	mov.b32 	%r5900, 0;
	st.global.u32 	[%rd3647+32], %r5900;
	ld.global.u32 	%r5901, [%rd8+288];
	add.s32 	%r7231, %r5901, 1;
	st.global.u32 	[%rd8+288], %r7231;
	setp.lt.s32 	%p1274, %r7231, %r1203;
	@%p1274 bra 	$L__BB2_1731;
$L__BB2_1732:
	ld.shared.u32 	%r1218, [%r1+4];
	mul.lo.s32 	%r5902, %r1218, 10;
	mul.wide.s32 	%rd3648, %r5902, 4;
	add.s64 	%rd276, %rd6, %rd3648;
	ld.global.u32 	%r5903, [%rd276+12];
	st.global.u32 	[%rd8+296], %r5903;
	ld.global.u32 	%r5904, [%rd275+12];
	st.global.u32 	[%rd8+300], %r5904;
	ld.shared.u32 	%r1219, [%r1+16];
	mul.lo.s32 	%r5905, %r1219, 10;
	mul.wide.s32 	%rd3649, %r5905, 4;
	add.s64 	%rd277, %rd6, %rd3649;
	ld.global.u32 	%r5906, [%rd277+12];
	st.global.u32 	[%rd8+304], %r5906;
	ld.shared.u32 	%r1220, [%r1+24];
	mul.lo.s32 	%r5907, %r1220, 10;
	mul.wide.s32 	%rd3650, %r5907, 4;
	add.s64 	%rd278, %rd6, %rd3650;
	ld.global.u32 	%r5908, [%rd278+12];
	st.global.u32 	[%rd8+308], %r5908;
	ld.shared.u32 	%r1552, [%r1+28];
	mul.lo.s32 	%r5909, %r1552, 10;
	mul.wide.s32 	%rd3651, %r5909, 4;
	add.s64 	%rd279, %rd6, %rd3651;
	ld.global.u32 	%r5910, [%rd279+12];
	st.global.u32 	[%rd8+312], %r5910;
	ld.global.u32 	%r5911, [%rd274+12];
	st.global.u32 	[%rd8+316], %r5911;
	ld.shared.u32 	%r7415, [%r1+20];
	setp.eq.s32 	%p1275, %r7415, -1;
	@%p1275 bra 	$L__BB2_1734;
	mul.lo.s32 	%r5912, %r7415, 10;
	mul.wide.s32 	%rd3652, %r5912, 4;
	add.s64 	%rd3653, %rd6, %rd3652;
	ld.global.u32 	%r5913, [%rd3653+12];
	st.global.u32 	[%rd8+320], %r5913;
$L__BB2_1734:
	ld.shared.u32 	%r1223, [%r1];
	mul.lo.s32 	%r5914, %r1223, 10;
	mul.wide.s32 	%rd3654, %r5914, 4;
	add.s64 	%rd280, %rd6, %rd3654;
	ld.global.u32 	%r7352, [%rd280+12];
	st.global.u32 	[%rd8+256], %r7352;
	ld.global.u32 	%r5915, [%rd280+16];
	setp.ge.s32 	%p1276, %r7352, %r5915;
	@%p1276 bra 	$L__BB2_1834;
	mov.u32 	%r7290, %r7415;
	mov.u32 	%r7292, %r7291;
$L__BB2_1736:
	mul.lo.s32 	%r5916, %r7352, 3;
	mul.wide.s32 	%rd3655, %r5916, 4;
	add.s64 	%rd281, %rd4, %rd3655;
	ld.global.u32 	%r5917, [%rd281+8];
	and.b32  	%r5918, %r5917, 1;
	setp.eq.b32 	%p1277, %r5918, 1;
	not.pred 	%p1278, %p1277;
	@%p1278 bra 	$L__BB2_1833;
	ld.global.u32 	%r5919, [%rd281];
	st.global.u32 	[%rd8+288], %r5919;
	mul.lo.s32 	%r1236, %r1204, %r1223;
	add.s32 	%r5920, %r5919, %r1236;
	add.s32 	%r5921, %r5920, 8;
	mul.wide.s32 	%rd3656, %r5921, 4;
	add.s64 	%rd3657, %rd5, %rd3656;
	ld.global.u32 	%r5922, [%rd3657];
	setp.ne.s32 	%p1279, %r5922, 0;
	@%p1279 bra 	$L__BB2_1833;
	ld.global.u32 	%r7339, [%rd8+296];
	st.global.u32 	[%rd8+260], %r7339;
	ld.global.u32 	%r5924, [%rd276+16];
	setp.ge.s32 	%p1280, %r7339, %r5924;
	@%p1280 bra 	$L__BB2_1833;
$L__BB2_1739:
	mul.lo.s32 	%r5925, %r7339, 3;
	mul.wide.s32 	%rd3660, %r5925, 4;
	add.s64 	%rd282, %rd4, %rd3660;
	ld.global.u32 	%r1250, [%rd282];
	ld.global.u32 	%r1251, [%rd8+288];
	setp.ge.s32 	%p1281, %r1250, %r1251;
	@%p1281 bra 	$L__BB2_1752;
	ld.global.u32 	%r6078, [%rd8+296];
	add.s32 	%r6079, %r6078, 1;
	st.global.u32 	[%rd8+296], %r6079;
	bra.uni 	$L__BB2_1831;
$L__BB2_1741:
	setp.eq.s32 	%p1421, %r5884, 0;
	@%p1421 bra 	$L__BB2_1742;
	bra.uni 	$L__BB2_1746;
$L__BB2_1742:
	setp.eq.s32 	%p1427, %r7291, -1;
	@%p1427 bra 	$L__BB2_1933;
	mul.lo.s32 	%r6276, %r7291, 10;
	mul.wide.s32 	%rd3793, %r6276, 4;
	add.s64 	%rd272, %rd6, %rd3793;
	ld.global.u32 	%r6277, [%rd272];
	add.s32 	%r6278, %r6277, 18;
	ld.shared.u32 	%r6279, [%r1+12];
	mul.lo.s32 	%r6280, %r6279, 10;
	mul.wide.s32 	%rd3794, %r6280, 4;
	add.s64 	%rd3795, %rd6, %rd3794;
	ld.global.u32 	%r6281, [%rd3795];
	setp.gt.s32 	%p1428, %r6278, %r6281;
	@%p1428 bra 	$L__BB2_1933;
	mul.wide.s32 	%rd3796, %r7291, -24;
	add.s64 	%rd3797, %rd272, %rd3796;
	ld.global.u32 	%r6282, [%rd3797+8];
	mul.hi.s32 	%r6283, %r6282, 1717986919;
	shr.u32 	%r6284, %r6283, 31;
	shr.s32 	%r6285, %r6283, 2;
	add.s32 	%r6286, %r6285, %r6284;
	ld.shared.u32 	%r6287, [%r4];
	and.b32  	%r6288, %r6286, %r6287;
	setp.ne.s32 	%p1429, %r6288, 0;
	@%p1429 bra 	$L__BB2_2153;
	add.s32 	%r7291, %r7291, 1;
	st.shared.u32 	[%r1+8], %r7291;
	setp.lt.s32 	%p1430, %r7291, %r1202;
	@%p1430 bra 	$L__BB2_1742;
	bra.uni 	$L__BB2_1933;
$L__BB2_1746:
	setp.eq.s32 	%p1422, %r7291, -1;
	@%p1422 bra 	$L__BB2_1933;
	mul.lo.s32 	%r6262, %r7291, 10;
	mul.wide.s32 	%rd3788, %r6262, 4;
	add.s64 	%rd273, %rd6, %rd3788;
	ld.global.u32 	%r6263, [%rd273];
	add.s32 	%r6264, %r6263, 18;
	ld.shared.u32 	%r6265, [%r1+12];
	mul.lo.s32 	%r6266, %r6265, 10;
	mul.wide.s32 	%rd3789, %r6266, 4;
	add.s64 	%rd3790, %rd6, %rd3789;
	ld.global.u32 	%r6267, [%rd3790];
	setp.gt.s32 	%p1423, %r6264, %r6267;
	@%p1423 bra 	$L__BB2_1933;
	mul.wide.s32 	%rd3791, %r7291, -24;
	add.s64 	%rd3792, %rd273, %rd3791;
	ld.global.u32 	%r6268, [%rd3792+8];
	mul.hi.s32 	%r6269, %r6268, 1717986919;
	shr.u32 	%r6270, %r6269, 31;
	shr.s32 	%r6271, %r6269, 2;
	add.s32 	%r6272, %r6271, %r6270;
	ld.shared.u32 	%r6273, [%r4];
	and.b32  	%r6274, %r6272, %r6273;
	setp.eq.s32 	%p1424, %r6274, 0;
	@%p1424 bra 	$L__BB2_1751;
	{ // callseq 3, 0
	.param .b64 param0;
	st.param.b64 	[param0], %rd347;
	.param .b64 param1;
	st.param.b64 	[param1], %rd346;
	.param .b32 param2;
	st.param.b32 	[param2], %r2239;
	.param .b32 param3;
	st.param.b32 	[param3], %r2240;
	.param .b64 param4;
	st.param.b64 	[param4], %rd348;
	.param .b64 param5;
	st.param.b64 	[param5], %rd349;
	.param .b64 param6;
	st.param.b64 	[param6], %rd350;
	call.uni 
	_Z15check_structurePcPiS0_iiPdS0_S_S0_, 
	(
	param0, 
	param1, 
	param2, 
	param3, 
	param4, 
	param5, 
	param6
	);
	} // callseq 3
	ld.global.u32 	%r6275, [%rd8+264];
	setp.ne.s32 	%p1425, %r6275, 0;
	@%p1425 bra 	$L__BB2_2153;
	ld.shared.u32 	%r7291, [%r1+8];
$L__BB2_1751:
	add.s32 	%r7291, %r7291, 1;
	st.shared.u32 	[%r1+8], %r7291;
	setp.lt.s32 	%p1426, %r7291, %r1202;
	@%p1426 bra 	$L__BB2_1746;
	bra.uni 	$L__BB2_1933;
$L__BB2_1752:
	setp.gt.s32 	%p1282, %r1250, %r1251;
	@%p1282 bra 	$L__BB2_1832;
	ld.global.u32 	%r5926, [%rd282+8];
	and.b32  	%r5927, %r5926, 1;
	setp.eq.b32 	%p1283, %r5927, 1;
	not.pred 	%p1284, %p1283;
	@%p1284 bra 	$L__BB2_1831;
	ld.global.u32 	%r1252, [%rd282+4];
	ld.global.u32 	%r5928, [%rd8+256];
	mul.lo.s32 	%r5929, %r5928, 3;
	mul.wide.s32 	%rd3661, %r5929, 4;
	add.s64 	%rd3662, %rd4, %rd3661;
	ld.global.u32 	%r1253, [%rd3662+4];
	setp.ge.s32 	%p1285, %r1252, %r1253;
	@%p1285 bra 	$L__BB2_1756;
	ld.global.u32 	%r6076, [%rd8+296];
	add.s32 	%r6077, %r6076, 1;
	st.global.u32 	[%rd8+296], %r6077;
	bra.uni 	$L__BB2_1831;
$L__BB2_1756:
	sub.s32 	%r5930, %r1252, %r1253;
	setp.gt.s32 	%p1286, %r5930, 300;
	@%p1286 bra 	$L__BB2_1832;
	ld.global.u32 	%r7326, [%rd8+300];
	st.global.u32 	[%rd8+264], %r7326;
	ld.global.u32 	%r5932, [%rd275+16];
	setp.ge.s32 	%p1287, %r7326, %r5932;
	@%p1287 bra 	$L__BB2_1831;
$L__BB2_1758:
	mul.lo.s32 	%r5933, %r7326, 3;
	mul.wide.s32 	%rd3665, %r5933, 4;
	add.s64 	%rd283, %rd4, %rd3665;
	ld.global.u32 	%r1266, [%rd283];
	ld.global.u32 	%r1267, [%rd8+288];
	setp.ge.s32 	%p1288, %r1266, %r1267;
	@%p1288 bra 	$L__BB2_1760;
	ld.global.u32 	%r6073, [%rd8+300];
	add.s32 	%r6074, %r6073, 1;
	st.global.u32 	[%rd8+300], %r6074;
	bra.uni 	$L__BB2_1829;
$L__BB2_1760:
	setp.gt.s32 	%p1289, %r1266, %r1267;
	@%p1289 bra 	$L__BB2_1830;
	ld.global.u32 	%r5934, [%rd283+8];
	and.b32  	%r5935, %r5934, 2;
	setp.eq.s32 	%p1290, %r5935, 0;
	@%p1290 bra 	$L__BB2_1829;
	ld.global.u32 	%r1268, [%rd283+4];
	ld.global.u32 	%r5936, [%rd8+256];
	mul.lo.s32 	%r5937, %r5936, 3;
	mul.wide.s32 	%rd3666, %r5937, 4;
	add.s64 	%rd3667, %rd4, %rd3666;
	ld.global.u32 	%r1269, [%rd3667+4];
	setp.ge.s32 	%p1291, %r1268, %r1269;
	@%p1291 bra 	$L__BB2_1764;
	ld.global.u32 	%r6071, [%rd8+300];
	add.s32 	%r6072, %r6071, 1;
	st.global.u32 	[%rd8+300], %r6072;
	bra.uni 	$L__BB2_1829;
$L__BB2_1764:
	sub.s32 	%r5938, %r1268, %r1269;
	setp.gt.s32 	%p1292, %r5938, 300;
	@%p1292 bra 	$L__BB2_1830;
	ld.global.u32 	%r7313, [%rd8+304];
	st.global.u32 	[%rd8+268], %r7313;
	ld.global.u32 	%r5940, [%rd277+16];
	setp.ge.s32 	%p1293, %r7313, %r5940;
	@%p1293 bra 	$L__BB2_1829;
$L__BB2_1766:
	mul.lo.s32 	%r5941, %r7313, 3;
	mul.wide.s32 	%rd3670, %r5941, 4;
	add.s64 	%rd284, %rd4, %rd3670;
	ld.global.u32 	%r1281, [%rd284];
	ld.global.u32 	%r1282, [%rd8+288];
	setp.ge.s32 	%p1294, %r1281, %r1282;
	@%p1294 bra 	$L__BB2_1768;
	ld.global.u32 	%r6068, [%rd8+304];
	add.s32 	%r6069, %r6068, 1;
	st.global.u32 	[%rd8+304], %r6069;
	bra.uni 	$L__BB2_1827;
$L__BB2_1768:
	setp.gt.s32 	%p1295, %r1281, %r1282;
	@%p1295 bra 	$L__BB2_1828;
	ld.global.u32 	%r5942, [%rd284+8];
	and.b32  	%r5943, %r5942, 1;
	setp.eq.b32 	%p1296, %r5943, 1;
	not.pred 	%p1297, %p1296;
	@%p1297 bra 	$L__BB2_1827;
	ld.global.u32 	%r1283, [%rd284+4];
	ld.global.u32 	%r5944, [%rd8+256];
	mul.lo.s32 	%r5945, %r5944, 3;
	mul.wide.s32 	%rd3671, %r5945, 4;
	add.s64 	%rd3672, %rd4, %rd3671;
	ld.global.u32 	%r1284, [%rd3672+4];
	setp.ge.s32 	%p1298, %r1283, %r1284;
	@%p1298 bra 	$L__BB2_1772;
	ld.global.u32 	%r6066, [%rd8+304];
	add.s32 	%r6067, %r6066, 1;
	st.global.u32 	[%rd8+304], %r6067;
	bra.uni 	$L__BB2_1827;
$L__BB2_1772:
	sub.s32 	%r5946, %r1283, %r1284;
	setp.gt.s32 	%p1299, %r5946, 300;
	@%p1299 bra 	$L__BB2_1828;
	ld.global.u32 	%r7300, [%rd8+308];
	st.global.u32 	[%rd8+272], %r7300;
	ld.global.u32 	%r5948, [%rd278+16];
	setp.ge.s32 	%p1300, %r7300, %r5948;
	@%p1300 bra 	$L__BB2_1827;
$L__BB2_1774:
	mul.lo.s32 	%r5949, %r7300, 3;
	mul.wide.s32 	%rd3675, %r5949, 4;
	add.s64 	%rd285, %rd4, %rd3675;
	ld.global.u32 	%r1296, [%rd285];
	ld.global.u32 	%r1297, [%rd8+288];
	setp.ge.s32 	%p1301, %r1296, %r1297;
	@%p1301 bra 	$L__BB2_1776;
	ld.global.u32 	%r6063, [%rd8+308];
	add.s32 	%r6064, %r6063, 1;
	st.global.u32 	[%rd8+308], %r6064;
	bra.uni 	$L__BB2_1825;
$L__BB2_1776:
	setp.gt.s32 	%p1302, %r1296, %r1297;
	@%p1302 bra 	$L__BB2_1826;
	ld.global.u32 	%r5950, [%rd285+8];
	and.b32  	%r5951, %r5950, 2;
	setp.eq.s32 	%p1303, %r5951, 0;
	@%p1303 bra 	$L__BB2_1825;
	ld.global.u32 	%r1298, [%rd285+4];
	ld.global.u32 	%r5952, [%rd8+256];
	mul.lo.s32 	%r5953, %r5952, 3;
	mul.wide.s32 	%rd3676, %r5953, 4;
	add.s64 	%rd3677, %rd4, %rd3676;
	ld.global.u32 	%r1299, [%rd3677+4];
	setp.ge.s32 	%p1304, %r1298, %r1299;
	@%p1304 bra 	$L__BB2_1780;
	ld.global.u32 	%r6061, [%rd8+308];
	add.s32 	%r6062, %r6061, 1;
	st.global.u32 	[%rd8+308], %r6062;
	bra.uni 	$L__BB2_1825;
$L__BB2_1780:
	sub.s32 	%r5954, %r1298, %r1299;
	setp.gt.s32 	%p1305, %r5954, 300;
	@%p1305 bra 	$L__BB2_1826;
	ld.global.u32 	%r7293, [%rd8+312];
	st.global.u32 	[%rd8+276], %r7293;
	mul.lo.s32 	%r5955, %r1552, 10;
	mul.wide.s32 	%rd3678, %r5955, 4;
	add.s64 	%rd3679, %rd6, %rd3678;
	ld.global.u32 	%r5956, [%rd3679+16];
	setp.ge.s32 	%p1306, %r7293, %r5956;
	@%p1306 bra 	$L__BB2_1825;
$L__BB2_1782:
	mul.lo.s32 	%r5957, %r7293, 3;
	mul.wide.s32 	%rd3680, %r5957, 4;
	add.s64 	%rd286, %rd4, %rd3680;
	ld.global.u32 	%r1312, [%rd286];
	ld.global.u32 	%r5958, [%rd8+288];
	cvt.s64.s32 	%rd287, %r5958;
	setp.ge.s32 	%p1307, %r1312, %r5958;
	@%p1307 bra 	$L__BB2_1784;
	ld.global.u32 	%r6058, [%rd8+312];
	add.s32 	%r6059, %r6058, 1;
	st.global.u32 	[%rd8+312], %r6059;
	bra.uni 	$L__BB2_1823;
$L__BB2_1784:
	cvt.u32.u64 	%r5959, %rd287;
	setp.gt.s32 	%p1308, %r1312, %r5959;
	@%p1308 bra 	$L__BB2_1824;
	ld.global.u32 	%r5960, [%rd286+8];
	and.b32  	%r5961, %r5960, 2;
	setp.eq.s32 	%p1309, %r5961, 0;
	@%p1309 bra 	$L__BB2_1823;
	ld.global.u32 	%r1313, [%rd286+4];
	ld.global.u32 	%r5962, [%rd8+256];
	mul.lo.s32 	%r5963, %r5962, 3;
	mul.wide.s32 	%rd3681, %r5963, 4;
	add.s64 	%rd288, %rd4, %rd3681;
	ld.global.u32 	%r1314, [%rd288+4];
	setp.ge.s32 	%p1310, %r1313, %r1314;
	@%p1310 bra 	$L__BB2_1788;
	ld.global.u32 	%r6056, [%rd8+312];
	add.s32 	%r6057, %r6056, 1;
	st.global.u32 	[%rd8+312], %r6057;
	bra.uni 	$L__BB2_1823;
$L__BB2_1788:
	sub.s32 	%r5964, %r1313, %r1314;
	setp.gt.s32 	%p1311, %r5964, 300;
	@%p1311 bra 	$L__BB2_1824;
	ld.global.u32 	%r5965, [%rd8+260];
	mul.lo.s32 	%r5966, %r5965, 3;
	mul.wide.s32 	%rd3682, %r5966, 4;
	add.s64 	%rd289, %rd4, %rd3682;
	ld.global.u32 	%r5967, [%rd289+4];
	ld.global.u32 	%r5969, [%rd280+4];
	add.s32 	%r5970, %r1314, %r5969;
	sub.s32 	%r5971, %r5967, %r5970;
	st.global.u32 	[%rd8+284], %r5971;
	setp.gt.u32 	%p1312, %r5971, 20;
	@%p1312 bra 	$L__BB2_1823;
	ld.global.u32 	%r5972, [%rd8+264];
	mul.lo.s32 	%r5973, %r5972, 3;
	mul.wide.s32 	%rd3685, %r5973, 4;
	add.s64 	%rd290, %rd4, %rd3685;
	ld.global.u32 	%r5974, [%rd290+4];
	ld.global.u32 	%r5975, [%rd289+4];
	not.b32 	%r5976, %r5975;
	add.s32 	%r5977, %r5974, %r5976;
	st.global.u32 	[%rd8+284], %r5977;
	add.s32 	%r5978, %r5977, -61;
	setp.lt.u32 	%p1313, %r5978, -21;
	@%p1313 bra 	$L__BB2_1823;
	ld.global.u32 	%r5979, [%rd8+268];
	mul.lo.s32 	%r5980, %r5979, 3;
	mul.wide.s32 	%rd3686, %r5980, 4;
	add.s64 	%rd291, %rd4, %rd3686;
	ld.global.u32 	%r5981, [%rd291+4];
	ld.global.u32 	%r5982, [%rd290+4];
	ld.global.u32 	%r5984, [%rd275+4];
	add.s32 	%r5985, %r5982, %r5984;
	sub.s32 	%r5986, %r5981, %r5985;
	st.global.u32 	[%rd8+284], %r5986;
	setp.lt.s32 	%p1314, %r5986, 0;
	@%p1314 bra 	$L__BB2_1823;
	ld.global.u32 	%r5987, [%rd8+272];
	mul.lo.s32 	%r5988, %r5987, 3;
	mul.wide.s32 	%rd3689, %r5988, 4;
	add.s64 	%rd292, %rd4, %rd3689;
	ld.global.u32 	%r5989, [%rd292+4];
	ld.global.u32 	%r5991, [%rd278+4];
	add.s32 	%r5992, %r5991, %r5989;
	ld.global.u32 	%r5993, [%rd291+4];
	ld.global.u32 	%r5995, [%rd277+4];
	add.s32 	%r5996, %r5995, %r5993;
	not.b32 	%r5997, %r5996;
	add.s32 	%r5998, %r5992, %r5997;
	st.global.u32 	[%rd8+284], %r5998;
	add.s32 	%r5999, %r5998, -61;
	setp.lt.u32 	%p1315, %r5999, -21;
	@%p1315 bra 	$L__BB2_1823;
	ld.global.u32 	%r6000, [%rd292+4];
	ld.global.u32 	%r6002, [%rd278+4];
	add.s32 	%r6003, %r6002, %r6000;
	ld.global.u32 	%r6004, [%rd289+4];
	not.b32 	%r6005, %r6004;
	add.s32 	%r6006, %r6003, %r6005;
	add.s32 	%r6007, %r6006, -1;
	st.global.u32 	[%rd8+284], %r6007;
	add.s32 	%r6008, %r6006, -182;
	setp.lt.u32 	%p1316, %r6008, -61;
	@%p1316 bra 	$L__BB2_1823;
	ld.global.u32 	%r6009, [%rd286+4];
	ld.global.u32 	%r6010, [%rd292+4];
	ld.global.u32 	%r6012, [%rd278+4];
	add.s32 	%r6013, %r6010, %r6012;
	sub.s32 	%r6014, %r6009, %r6013;
	st.global.u32 	[%rd8+284], %r6014;
	setp.gt.u32 	%p1317, %r6014, 20;
	@%p1317 bra 	$L__BB2_1823;
	setp.eq.s32 	%p1318, %r7292, -1;
	mov.b32 	%r7292, -1;
	@%p1318 bra 	$L__BB2_1809;
	mov.b32 	%r6016, 0;
	st.global.u32 	[%rd8+284], %r6016;
	ld.global.u32 	%r7277, [%rd8+316];
	st.global.u32 	[%rd8+280], %r7277;
	mul.lo.s32 	%r6017, %r7291, 10;
	mul.wide.s32 	%rd3698, %r6017, 4;
	add.s64 	%rd3699, %rd6, %rd3698;
	ld.global.u32 	%r6018, [%rd3699+16];
	setp.ge.s32 	%p1319, %r7277, %r6018;
	mov.u32 	%r7292, %r7291;
	@%p1319 bra 	$L__BB2_1823;
	mov.u32 	%r7276, %r7277;
$L__BB2_1798:
	mul.lo.s32 	%r6020, %r7276, 3;
	mul.wide.s32 	%rd3700, %r6020, 4;
	add.s64 	%rd293, %rd4, %rd3700;
	ld.global.u32 	%r1319, [%rd293];
	setp.ge.s32 	%p1320, %r1319, %r5959;
	@%p1320 bra 	$L__BB2_1800;
	add.s32 	%r7277, %r7277, 1;
	st.global.u32 	[%rd8+316], %r7277;
	bra.uni 	$L__BB2_1804;
$L__BB2_1800:
	setp.gt.s32 	%p1321, %r1319, %r5959;
	mov.u32 	%r7292, %r7291;
	@%p1321 bra 	$L__BB2_1823;
	ld.global.u32 	%r6022, [%rd293+8];
	and.b32  	%r6023, %r6022, 2;
	setp.eq.s32 	%p1322, %r6023, 0;
	@%p1322 bra 	$L__BB2_1804;
	ld.global.u32 	%r1321, [%rd293+4];
	ld.global.u32 	%r1322, [%rd288+4];
	setp.ge.s32 	%p1323, %r1321, %r1322;
	@%p1323 bra 	$L__BB2_1805;
	add.s32 	%r7277, %r7277, 1;
	st.global.u32 	[%rd8+316], %r7277;
$L__BB2_1804:
	add.s32 	%r7276, %r7276, 1;
	st.global.u32 	[%rd8+280], %r7276;
	ld.global.u32 	%r6034, [%rd274+16];
	setp.lt.s32 	%p1327, %r7276, %r6034;
	mov.u32 	%r7292, %r7291;
	@%p1327 bra 	$L__BB2_1798;
	bra.uni 	$L__BB2_1823;
$L__BB2_1805:
	sub.s32 	%r6024, %r1321, %r1322;
	setp.gt.s32 	%p1324, %r6024, 300;
	mov.u32 	%r7292, %r7291;
	@%p1324 bra 	$L__BB2_1823;
	ld.global.u32 	%r6025, [%rd289+4];
	ld.global.u32 	%r6027, [%rd276+4];
	add.s32 	%r6028, %r6027, %r6025;
	setp.gt.s32 	%p1325, %r6028, %r1321;
	@%p1325 bra 	$L__BB2_1804;
	mul.lo.s32 	%r6029, %r7291, 10;
	mul.wide.s32 	%rd3703, %r6029, 4;
	add.s64 	%rd3704, %rd6, %rd3703;
	ld.global.u32 	%r6030, [%rd3704+4];
	add.s32 	%r6031, %r6030, %r1321;
	ld.global.u32 	%r6032, [%rd290+4];
	setp.gt.s32 	%p1326, %r6031, %r6032;
	@%p1326 bra 	$L__BB2_1804;
	mov.b32 	%r6033, 1;
	st.global.u32 	[%rd8+284], %r6033;
	mov.u32 	%r7292, %r7291;
$L__BB2_1809:
	setp.eq.s32 	%p1328, %r7290, -1;
	mov.b32 	%r7290, -1;
	@%p1328 bra 	$L__BB2_1822;
	mov.b32 	%r6036, 0;
	st.global.u32 	[%rd8+284], %r6036;
	ld.global.u32 	%r7284, [%rd8+320];
	st.global.u32 	[%rd8+280], %r7284;
	mul.lo.s32 	%r6037, %r7415, 10;
	mul.wide.s32 	%rd3705, %r6037, 4;
	add.s64 	%rd3706, %rd6, %rd3705;
	ld.global.u32 	%r7283, [%rd3706+16];
	st.global.u32 	[%rd8+280], %r7283;
	setp.eq.s32 	%p1329, %r7283, 0;
	mov.u32 	%r7290, %r7415;
	@%p1329 bra 	$L__BB2_1823;
$L__BB2_1811:
	mul.lo.s32 	%r6039, %r7283, 3;
	mul.wide.s32 	%rd3707, %r6039, 4;
	add.s64 	%rd294, %rd4, %rd3707;
	ld.global.u32 	%r1335, [%rd294];
	setp.ge.s32 	%p1330, %r1335, %r5959;
	@%p1330 bra 	$L__BB2_1813;
	add.s32 	%r7284, %r7284, 1;
	st.global.u32 	[%rd8+320], %r7284;
	bra.uni 	$L__BB2_1817;
$L__BB2_1813:
	setp.gt.s32 	%p1331, %r1335, %r5959;
	mov.u32 	%r7290, %r7415;
	@%p1331 bra 	$L__BB2_1823;
	ld.global.u32 	%r6041, [%rd294+8];
	and.b32  	%r6042, %r6041, 1;
	setp.eq.b32 	%p1332, %r6042, 1;
	not.pred 	%p1333, %p1332;
	@%p1333 bra 	$L__BB2_1817;
	ld.global.u32 	%r1337, [%rd294+4];
	ld.global.u32 	%r1338, [%rd288+4];
	setp.ge.s32 	%p1334, %r1337, %r1338;
	@%p1334 bra 	$L__BB2_1818;
	add.s32 	%r7284, %r7284, 1;
	st.global.u32 	[%rd8+320], %r7284;
$L__BB2_1817:
	add.s32 	%r6053, %r7283, 1;
	st.global.u32 	[%rd8+280], %r6053;
	mul.lo.s32 	%r6054, %r7415, 10;
	mul.wide.s32 	%rd3712, %r6054, 4;
	add.s64 	%rd3713, %rd6, %rd3712;
	ld.global.u32 	%r7283, [%rd3713+16];
	st.global.u32 	[%rd8+280], %r7283;
	setp.eq.s32 	%p1338, %r7283, 0;
	mov.u32 	%r7290, %r7415;
	@%p1338 bra 	$L__BB2_1823;
	bra.uni 	$L__BB2_1811;
$L__BB2_1818:
	sub.s32 	%r6043, %r1337, %r1338;
	setp.gt.s32 	%p1335, %r6043, 300;
	mov.u32 	%r7290, %r7415;
	@%p1335 bra 	$L__BB2_1823;
	ld.global.u32 	%r6044, [%rd291+4];
	ld.global.u32 	%r6046, [%rd277+4];
	add.s32 	%r6047, %r6046, %r6044;
	setp.gt.s32 	%p1336, %r6047, %r1337;
	@%p1336 bra 	$L__BB2_1817;
	mul.lo.s32 	%r6048, %r7415, 10;
	mul.wide.s32 	%rd3710, %r6048, 4;
	add.s64 	%rd3711, %rd6, %rd3710;
	ld.global.u32 	%r6049, [%rd3711+4];
	add.s32 	%r6050, %r6049, %r1337;
	ld.global.u32 	%r6051, [%rd292+4];
	setp.gt.s32 	%p1337, %r6050, %r6051;
	@%p1337 bra 	$L__BB2_1817;
	mov.b32 	%r6052, 1;
	st.global.u32 	[%rd8+284], %r6052;
	mov.u32 	%r7290, %r7415;
$L__BB2_1822:
	cvt.s64.s32 	%rd3714, %r1236;
	add.s64 	%rd3715, %rd3714, %rd287;
	shl.b64 	%rd3716, %rd3715, 2;
	add.s64 	%rd3717, %rd5, %rd3716;
	mov.b32 	%r6055, 1;
	st.global.u32 	[%rd3717+32], %r6055;
	ld.global.u32 	%r7293, [%rd8+276];
$L__BB2_1823:
	add.s32 	%r7293, %r7293, 1;
	st.global.u32 	[%rd8+276], %r7293;
	ld.global.u32 	%r6060, [%rd279+16];
	setp.lt.s32 	%p1339, %r7293, %r6060;
	@%p1339 bra 	$L__BB2_1782;
$L__BB2_1824:
	ld.global.u32 	%r7300, [%rd8+272];
$L__BB2_1825:
	add.s32 	%r7300, %r7300, 1;
	st.global.u32 	[%rd8+272], %r7300;
	ld.global.u32 	%r6065, [%rd278+16];
	setp.lt.s32 	%p1340, %r7300, %r6065;
	@%p1340 bra 	$L__BB2_1774;
$L__BB2_1826:
	ld.global.u32 	%r7313, [%rd8+268];
$L__BB2_1827:
	add.s32 	%r7313, %r7313, 1;
	st.global.u32 	[%rd8+268], %r7313;
	ld.global.u32 	%r6070, [%rd277+16];
	setp.lt.s32 	%p1341, %r7313, %r6070;
	@%p1341 bra 	$L__BB2_1766;
$L__BB2_1828:
	ld.global.u32 	%r7326, [%rd8+264];
$L__BB2_1829:
	add.s32 	%r7326, %r7326, 1;
	st.global.u32 	[%rd8+264], %r7326;
	ld.global.u32 	%r6075, [%rd275+16];
	setp.lt.s32 	%p1342, %r7326, %r6075;
	@%p1342 bra 	$L__BB2_1758;
$L__BB2_1830:
	ld.global.u32 	%r7339, [%rd8+260];
$L__BB2_1831:
	add.s32 	%r7339, %r7339, 1;
	st.global.u32 	[%rd8+260], %r7339;
	ld.global.u32 	%r6080, [%rd276+16];
	setp.lt.s32 	%p1343, %r7339, %r6080;
	@%p1343 bra 	$L__BB2_1739;
$L__BB2_1832:
	ld.global.u32 	%r7352, [%rd8+256];
$L__BB2_1833:
	add.s32 	%r7352, %r7352, 1;
	st.global.u32 	[%rd8+256], %r7352;
	ld.global.u32 	%r6081, [%rd280+16];
	setp.lt.s32 	%p1344, %r7352, %r6081;
	@%p1344 bra 	$L__BB2_1736;
$L__BB2_1834:
	ld.global.u32 	%r6082, [%rd276+12];
	st.global.u32 	[%rd8+296], %r6082;
	ld.global.u32 	%r6083, [%rd275+12];
	st.global.u32 	[%rd8+300], %r6083;
	ld.global.u32 	%r6084, [%rd277+12];
	st.global.u32 	[%rd8+304], %r6084;
	ld.global.u32 	%r6085, [%rd278+12];
	st.global.u32 	[%rd8+308], %r6085;
	ld.global.u32 	%r6086, [%rd279+12];
	st.global.u32 	[%rd8+312], %r6086;
	ld.global.u32 	%r6087, [%rd274+12];
	st.global.u32 	[%rd8+316], %r6087;
	setp.eq.s32 	%p1345, %r7415, -1;
	@%p1345 bra 	$L__BB2_1836;
	mul.lo.s32 	%r6088, %r7415, 10;
	mul.wide.s32 	%rd3718, %r6088, 4;
	add.s64 	%rd3719, %rd6, %rd3718;
	ld.global.u32 	%r6089, [%rd3719+12];
	st.global.u32 	[%rd8+320], %r6089;
$L__BB2_1836:
	ld.global.u32 	%r7479, [%rd280+12];
	st.global.u32 	[%rd8+256], %r7479;
	ld.global.u32 	%r6090, [%rd280+16];
	setp.ge.s32 	%p1346, %r7479, %r6090;
	@%p1346 bra 	$L__BB2_1925;
	mov.u32 	%r7417, %r7415;
	mov.u32 	%r7419, %r7291;
$L__BB2_1838:
	mul.lo.s32 	%r6091, %r7479, 3;
	mul.wide.s32 	%rd3720, %r6091, 4;
	add.s64 	%rd295, %rd4, %rd3720;
	ld.global.u32 	%r6092, [%rd295+8];
	and.b32  	%r6093, %r6092, 2;
	setp.eq.s32 	%p1347, %r6093, 0;
	@%p1347 bra 	$L__BB2_1924;
	ld.global.u32 	%r6094, [%rd295];
	st.global.u32 	[%rd8+288], %r6094;
	mul.lo.s32 	%r1476, %r1204, %r1223;
	add.s32 	%r6095, %r6094, %r1476;
	add.s32 	%r6096, %r6095, 8;
	mul.wide.s32 	%rd3721, %r6096, 4;
	add.s64 	%rd3722, %rd5, %rd3721;
	ld.global.u32 	%r6097, [%rd3722];
	setp.ne.s32 	%p1348, %r6097, 0;
	@%p1348 bra 	$L__BB2_1924;
	ld.global.u32 	%r7466, [%rd8+296];
	st.global.u32 	[%rd8+260], %r7466;
	ld.global.u32 	%r6099, [%rd276+16];
	setp.ge.s32 	%p1349, %r7466, %r6099;
	@%p1349 bra 	$L__BB2_1924;
$L__BB2_1841:
	mul.lo.s32 	%r6100, %r7466, 3;
	mul.wide.s32 	%rd3725, %r6100, 4;
	add.s64 	%rd296, %rd4, %rd3725;
	ld.global.u32 	%r1489, [%rd296];
	ld.global.u32 	%r1490, [%rd8+288];
	setp.ge.s32 	%p1350, %r1489, %r1490;
	@%p1350 bra 	$L__BB2_1843;
	ld.global.u32 	%r6253, [%rd8+296];
	add.s32 	%r6254, %r6253, 1;
	st.global.u32 	[%rd8+296], %r6254;
	bra.uni 	$L__BB2_1922;
$L__BB2_1843:
	setp.gt.s32 	%p1351, %r1489, %r1490;
	@%p1351 bra 	$L__BB2_1923;
	ld.global.u32 	%r6101, [%rd296+8];
	and.b32  	%r6102, %r6101, 2;
	setp.eq.s32 	%p1352, %r6102, 0;
	@%p1352 bra 	$L__BB2_1922;
	ld.global.u32 	%r1491, [%rd296+4];
	ld.global.u32 	%r6103, [%rd8+256];
	mul.lo.s32 	%r6104, %r6103, 3;
	mul.wide.s32 	%rd3726, %r6104, 4;
	add.s64 	%rd3727, %rd4, %rd3726;
	ld.global.u32 	%r1492, [%rd3727+4];
	sub.s32 	%r6105, %r1491, %r1492;
	setp.gt.s32 	%p1353, %r6105, -301;
	@%p1353 bra 	$L__BB2_1847;
	ld.global.u32 	%r6251, [%rd8+296];
	add.s32 	%r6252, %r6251, 1;
	st.global.u32 	[%rd8+296], %r6252;
	bra.uni 	$L__BB2_1922;
$L__BB2_1847:
	setp.gt.s32 	%p1354, %r1491, %r1492;
	@%p1354 bra 	$L__BB2_1923;
	ld.global.u32 	%r7453, [%rd8+300];
	st.global.u32 	[%rd8+264], %r7453;
	ld.global.u32 	%r6107, [%rd275+16];
	setp.ge.s32 	%p1355, %r7453, %r6107;
	@%p1355 bra 	$L__BB2_1922;
$L__BB2_1849:
	mul.lo.s32 	%r6108, %r7453, 3;
	mul.wide.s32 	%rd3730, %r6108, 4;
	add.s64 	%rd297, %rd4, %rd3730;
	ld.global.u32 	%r1506, [%rd297];
	ld.global.u32 	%r1507, [%rd8+288];
	setp.ge.s32 	%p1356, %r1506, %r1507;
	@%p1356 bra 	$L__BB2_1851;
	ld.global.u32 	%r6248, [%rd8+300];
	add.s32 	%r6249, %r6248, 1;
	st.global.u32 	[%rd8+300], %r6249;
	bra.uni 	$L__BB2_1920;
$L__BB2_1851:
	setp.gt.s32 	%p1357, %r1506, %r1507;
	@%p1357 bra 	$L__BB2_1921;
	ld.global.u32 	%r6109, [%rd297+8];
	and.b32  	%r6110, %r6109, 1;
	setp.eq.b32 	%p1358, %r6110, 1;
	not.pred 	%p1359, %p1358;
	@%p1359 bra 	$L__BB2_1920;
	ld.global.u32 	%r1508, [%rd297+4];
	ld.global.u32 	%r6111, [%rd8+256];
	mul.lo.s32 	%r6112, %r6111, 3;
	mul.wide.s32 	%rd3731, %r6112, 4;
	add.s64 	%rd3732, %rd4, %rd3731;
	ld.global.u32 	%r1509, [%rd3732+4];
	sub.s32 	%r6113, %r1508, %r1509;
	setp.gt.s32 	%p1360, %r6113, -301;
	@%p1360 bra 	$L__BB2_1855;
	ld.global.u32 	%r6246, [%rd8+300];
	add.s32 	%r6247, %r6246, 1;
	st.global.u32 	[%rd8+300], %r6247;
	bra.uni 	$L__BB2_1920;
$L__BB2_1855:
	setp.gt.s32 	%p1361, %r1508, %r1509;
	@%p1361 bra 	$L__BB2_1921;
	ld.global.u32 	%r7440, [%rd8+304];
	st.global.u32 	[%rd8+268], %r7440;
	ld.global.u32 	%r6115, [%rd277+16];
	setp.ge.s32 	%p1362, %r7440, %r6115;
	@%p1362 bra 	$L__BB2_1920;
$L__BB2_1857:
	mul.lo.s32 	%r6116, %r7440, 3;
	mul.wide.s32 	%rd3735, %r6116, 4;
	add.s64 	%rd298, %rd4, %rd3735;
	ld.global.u32 	%r1523, [%rd298];
	ld.global.u32 	%r1524, [%rd8+288];
	setp.ge.s32 	%p1363, %r1523, %r1524;
	@%p1363 bra 	$L__BB2_1859;
	ld.global.u32 	%r6243, [%rd8+304];
	add.s32 	%r6244, %r6243, 1;
	st.global.u32 	[%rd8+304], %r6244;
	bra.uni 	$L__BB2_1918;
$L__BB2_1859:
	setp.gt.s32 	%p1364, %r1523, %r1524;
	@%p1364 bra 	$L__BB2_1919;
	ld.global.u32 	%r6117, [%rd298+8];
	and.b32  	%r6118, %r6117, 2;
	setp.eq.s32 	%p1365, %r6118, 0;
	@%p1365 bra 	$L__BB2_1918;
	ld.global.u32 	%r1525, [%rd298+4];
	ld.global.u32 	%r6119, [%rd8+256];
	mul.lo.s32 	%r6120, %r6119, 3;
	mul.wide.s32 	%rd3736, %r6120, 4;
	add.s64 	%rd3737, %rd4, %rd3736;
	ld.global.u32 	%r1526, [%rd3737+4];
	sub.s32 	%r6121, %r1525, %r1526;
	setp.gt.s32 	%p1366, %r6121, -301;
	@%p1366 bra 	$L__BB2_1863;
	ld.global.u32 	%r6241, [%rd8+304];
	add.s32 	%r6242, %r6241, 1;
	st.global.u32 	[%rd8+304], %r6242;
	bra.uni 	$L__BB2_1918;
$L__BB2_1863:
	setp.gt.s32 	%p1367, %r1525, %r1526;
	@%p1367 bra 	$L__BB2_1919;
	ld.global.u32 	%r7427, [%rd8+308];
	st.global.u32 	[%rd8+272], %r7427;
	ld.global.u32 	%r6123, [%rd278+16];
	setp.ge.s32 	%p1368, %r7427, %r6123;
	@%p1368 bra 	$L__BB2_1918;
$L__BB2_1865:
	mul.lo.s32 	%r6124, %r7427, 3;
	mul.wide.s32 	%rd3740, %r6124, 4;
	add.s64 	%rd299, %rd4, %rd3740;
	ld.global.u32 	%r1539, [%rd299];
	ld.global.u32 	%r1540, [%rd8+288];
	setp.ge.s32 	%p1369, %r1539, %r1540;
	@%p1369 bra 	$L__BB2_1867;
	ld.global.u32 	%r6238, [%rd8+308];
	add.s32 	%r6239, %r6238, 1;
	st.global.u32 	[%rd8+308], %r6239;
	bra.uni 	$L__BB2_1916;
$L__BB2_1867:
	setp.gt.s32 	%p1370, %r1539, %r1540;
	@%p1370 bra 	$L__BB2_1917;
	ld.global.u32 	%r6125, [%rd299+8];
	and.b32  	%r6126, %r6125, 1;
	setp.eq.b32 	%p1371, %r6126, 1;
	not.pred 	%p1372, %p1371;
	@%p1372 bra 	$L__BB2_1916;
	ld.global.u32 	%r1541, [%rd299+4];
	ld.global.u32 	%r6127, [%rd8+256];
	mul.lo.s32 	%r6128, %r6127, 3;
	mul.wide.s32 	%rd3741, %r6128, 4;
	add.s64 	%rd3742, %rd4, %rd3741;
	ld.global.u32 	%r1542, [%rd3742+4];
	sub.s32 	%r6129, %r1541, %r1542;
	setp.gt.s32 	%p1373, %r6129, -301;
	@%p1373 bra 	$L__BB2_1871;
	ld.global.u32 	%r6236, [%rd8+308];
	add.s32 	%r6237, %r6236, 1;
	st.global.u32 	[%rd8+308], %r6237;
	bra.uni 	$L__BB2_1916;
$L__BB2_1871:
	setp.gt.s32 	%p1374, %r1541, %r1542;
	@%p1374 bra 	$L__BB2_1917;
	ld.global.u32 	%r7420, [%rd8+312];
	st.global.u32 	[%rd8+276], %r7420;
	mul.lo.s32 	%r6130, %r1552, 10;
	mul.wide.s32 	%rd3743, %r6130, 4;
	add.s64 	%rd3744, %rd6, %rd3743;
	ld.global.u32 	%r6131, [%rd3744+16];
	setp.ge.s32 	%p1375, %r7420, %r6131;
	@%p1375 bra 	$L__BB2_1916;
$L__BB2_1873:
	mul.lo.s32 	%r6132, %r7420, 3;
	mul.wide.s32 	%rd3745, %r6132, 4;
	add.s64 	%rd300, %rd4, %rd3745;
	ld.global.u32 	%r1554, [%rd300];
	ld.global.u32 	%r6133, [%rd8+288];
	cvt.s64.s32 	%rd301, %r6133;
	setp.ge.s32 	%p1376, %r1554, %r6133;
	@%p1376 bra 	$L__BB2_1875;
	ld.global.u32 	%r6233, [%rd8+312];
	add.s32 	%r6234, %r6233, 1;
	st.global.u32 	[%rd8+312], %r6234;
	bra.uni 	$L__BB2_1914;
$L__BB2_1875:
	cvt.u32.u64 	%r6134, %rd301;
	setp.gt.s32 	%p1377, %r1554, %r6134;
	@%p1377 bra 	$L__BB2_1915;
	ld.global.u32 	%r6135, [%rd300+8];
	and.b32  	%r6136, %r6135, 1;
	setp.eq.b32 	%p1378, %r6136, 1;
	not.pred 	%p1379, %p1378;
	@%p1379 bra 	$L__BB2_1914;
	ld.global.u32 	%r1555, [%rd300+4];
	ld.global.u32 	%r6137, [%rd8+256];
	mul.lo.s32 	%r6138, %r6137, 3;
	mul.wide.s32 	%rd3746, %r6138, 4;
	add.s64 	%rd302, %rd4, %rd3746;
	ld.global.u32 	%r1556, [%rd302+4];
	sub.s32 	%r6139, %r1555, %r1556;
	setp.gt.s32 	%p1380, %r6139, -301;
	@%p1380 bra 	$L__BB2_1879;
	ld.global.u32 	%r6231, [%rd8+312];
	add.s32 	%r6232, %r6231, 1;
	st.global.u32 	[%rd8+312], %r6232;
	bra.uni 	$L__BB2_1914;
$L__BB2_1879:
	setp.gt.s32 	%p1381, %r1555, %r1556;
	@%p1381 bra 	$L__BB2_1915;
	ld.global.u32 	%r6140, [%rd8+260];
	mul.lo.s32 	%r6141, %r6140, 3;
	mul.wide.s32 	%rd3747, %r6141, 4;
	add.s64 	%rd303, %rd4, %rd3747;
	ld.global.u32 	%r6142, [%rd303+4];
	ld.global.u32 	%r6144, [%rd276+4];
	add.s32 	%r6145, %r6142, %r6144;
	sub.s32 	%r6146, %r1556, %r6145;
	st.global.u32 	[%rd8+284], %r6146;
	setp.gt.u32 	%p1382, %r6146, 20;
	@%p1382 bra 	$L__BB2_1914;
	ld.global.u32 	%r6147, [%rd303+4];
	ld.global.u32 	%r6149, [%rd276+4];
	add.s32 	%r6150, %r6149, %r6147;
	ld.global.u32 	%r6151, [%rd8+264];
	mul.lo.s32 	%r6152, %r6151, 3;
	mul.wide.s32 	%rd3752, %r6152, 4;
	add.s64 	%rd304, %rd4, %rd3752;
	ld.global.u32 	%r6153, [%rd304+4];
	ld.global.u32 	%r6155, [%rd275+4];
	add.s32 	%r6156, %r6155, %r6153;
	not.b32 	%r6157, %r6156;
	add.s32 	%r6158, %r6150, %r6157;
	st.global.u32 	[%rd8+284], %r6158;
	add.s32 	%r6159, %r6158, -61;
	setp.lt.u32 	%p1383, %r6159, -21;
	@%p1383 bra 	$L__BB2_1914;
	ld.global.u32 	%r6160, [%rd304+4];
	ld.global.u32 	%r6161, [%rd8+268];
	mul.lo.s32 	%r6162, %r6161, 3;
	mul.wide.s32 	%rd3755, %r6162, 4;
	add.s64 	%rd305, %rd4, %rd3755;
	ld.global.u32 	%r6163, [%rd305+4];
	ld.global.u32 	%r6165, [%rd277+4];
	add.s32 	%r6166, %r6163, %r6165;
	sub.s32 	%r6167, %r6160, %r6166;
	st.global.u32 	[%rd8+284], %r6167;
	setp.lt.s32 	%p1384, %r6167, 0;
	@%p1384 bra 	$L__BB2_1914;
	ld.global.u32 	%r6168, [%rd305+4];
	ld.global.u32 	%r6169, [%rd8+272];
	mul.lo.s32 	%r6170, %r6169, 3;
	mul.wide.s32 	%rd3758, %r6170, 4;
	add.s64 	%rd306, %rd4, %rd3758;
	ld.global.u32 	%r6171, [%rd306+4];
	not.b32 	%r6172, %r6171;
	add.s32 	%r6173, %r6168, %r6172;
	st.global.u32 	[%rd8+284], %r6173;
	add.s32 	%r6174, %r6173, -61;
	setp.lt.u32 	%p1385, %r6174, -21;
	@%p1385 bra 	$L__BB2_1914;
	ld.global.u32 	%r6175, [%rd303+4];
	ld.global.u32 	%r6177, [%rd276+4];
	add.s32 	%r6178, %r6177, %r6175;
	ld.global.u32 	%r6179, [%rd306+4];
	not.b32 	%r6180, %r6179;
	add.s32 	%r6181, %r6178, %r6180;
	add.s32 	%r6182, %r6181, -1;
	st.global.u32 	[%rd8+284], %r6182;
	add.s32 	%r6183, %r6181, -182;
	setp.lt.u32 	%p1386, %r6183, -61;
	@%p1386 bra 	$L__BB2_1914;
	ld.global.u32 	%r6184, [%rd306+4];
	ld.global.u32 	%r6185, [%rd300+4];
	mul.lo.s32 	%r6186, %r1552, 10;
	mul.wide.s32 	%rd3761, %r6186, 4;
	add.s64 	%rd3762, %rd6, %rd3761;
	ld.global.u32 	%r6187, [%rd3762+4];
	add.s32 	%r6188, %r6185, %r6187;
	sub.s32 	%r6189, %r6184, %r6188;
	st.global.u32 	[%rd8+284], %r6189;
	setp.gt.u32 	%p1387, %r6189, 20;
	@%p1387 bra 	$L__BB2_1914;
	setp.eq.s32 	%p1388, %r7419, -1;
	mov.b32 	%r7419, -1;
	@%p1388 bra 	$L__BB2_1900;
	mov.b32 	%r6191, 0;
	st.global.u32 	[%rd8+284], %r6191;
	ld.global.u32 	%r7404, [%rd8+316];
	st.global.u32 	[%rd8+280], %r7404;
	mul.lo.s32 	%r6192, %r7291, 10;
	mul.wide.s32 	%rd3763, %r6192, 4;
	add.s64 	%rd3764, %rd6, %rd3763;
	ld.global.u32 	%r6193, [%rd3764+16];
	setp.ge.s32 	%p1389, %r7404, %r6193;
	mov.u32 	%r7419, %r7291;
	@%p1389 bra 	$L__BB2_1914;
	mov.u32 	%r7403, %r7404;
$L__BB2_1889:
	mul.lo.s32 	%r6195, %r7403, 3;
	mul.wide.s32 	%rd3765, %r6195, 4;
	add.s64 	%rd307, %rd4, %rd3765;
	ld.global.u32 	%r1562, [%rd307];
	setp.ge.s32 	%p1390, %r1562, %r6134;
	@%p1390 bra 	$L__BB2_1891;
	add.s32 	%r7404, %r7404, 1;
	st.global.u32 	[%rd8+316], %r7404;
	bra.uni 	$L__BB2_1895;
$L__BB2_1891:
	setp.gt.s32 	%p1391, %r1562, %r6134;
	mov.u32 	%r7419, %r7291;
	@%p1391 bra 	$L__BB2_1914;
	ld.global.u32 	%r6197, [%rd307+8];
	and.b32  	%r6198, %r6197, 1;
	setp.eq.b32 	%p1392, %r6198, 1;
	not.pred 	%p1393, %p1392;
	@%p1393 bra 	$L__BB2_1895;
	ld.global.u32 	%r1564, [%rd307+4];
	ld.global.u32 	%r1565, [%rd302+4];
	sub.s32 	%r6199, %r1564, %r1565;
	setp.gt.s32 	%p1394, %r6199, -301;
	@%p1394 bra 	$L__BB2_1896;
	add.s32 	%r7404, %r7404, 1;
	st.global.u32 	[%rd8+316], %r7404;
$L__BB2_1895:
	add.s32 	%r7403, %r7403, 1;
	st.global.u32 	[%rd8+280], %r7403;
	ld.global.u32 	%r6209, [%rd274+16];
	setp.lt.s32 	%p1398, %r7403, %r6209;
	mov.u32 	%r7419, %r7291;
	@%p1398 bra 	$L__BB2_1889;
	bra.uni 	$L__BB2_1914;
$L__BB2_1896:
	setp.gt.s32 	%p1395, %r1564, %r1565;
	mov.u32 	%r7419, %r7291;
	@%p1395 bra 	$L__BB2_1914;
	ld.global.u32 	%r6200, [%rd304+4];
	ld.global.u32 	%r6202, [%rd275+4];
	add.s32 	%r6203, %r6202, %r6200;
	setp.gt.s32 	%p1396, %r6203, %r1564;
	@%p1396 bra 	$L__BB2_1895;
	mul.lo.s32 	%r6204, %r7291, 10;
	mul.wide.s32 	%rd3768, %r6204, 4;
	add.s64 	%rd3769, %rd6, %rd3768;
	ld.global.u32 	%r6205, [%rd3769+4];
	add.s32 	%r6206, %r6205, %r1564;
	ld.global.u32 	%r6207, [%rd303+4];
	setp.gt.s32 	%p1397, %r6206, %r6207;
	@%p1397 bra 	$L__BB2_1895;
	mov.b32 	%r6208, 1;
	st.global.u32 	[%rd8+284], %r6208;
	mov.u32 	%r7419, %r7291;
$L__BB2_1900:
	setp.eq.s32 	%p1399, %r7417, -1;
	mov.b32 	%r7417, -1;
	@%p1399 bra 	$L__BB2_1913;
	mov.b32 	%r6211, 0;
	st.global.u32 	[%rd8+284], %r6211;
	ld.global.u32 	%r7411, [%rd8+320];
	st.global.u32 	[%rd8+280], %r7411;
	mul.lo.s32 	%r6212, %r7415, 10;
	mul.wide.s32 	%rd3770, %r6212, 4;
	add.s64 	%rd3771, %rd6, %rd3770;
	ld.global.u32 	%r7410, [%rd3771+16];
	st.global.u32 	[%rd8+280], %r7410;
	setp.eq.s32 	%p1400, %r7410, 0;
	mov.u32 	%r7417, %r7415;
	@%p1400 bra 	$L__BB2_1914;
$L__BB2_1902:
	mul.lo.s32 	%r6214, %r7410, 3;
	mul.wide.s32 	%rd3772, %r6214, 4;
	add.s64 	%rd308, %rd4, %rd3772;
	ld.global.u32 	%r1579, [%rd308];
	setp.ge.s32 	%p1401, %r1579, %r6134;
	@%p1401 bra 	$L__BB2_1904;
	add.s32 	%r7411, %r7411, 1;
	st.global.u32 	[%rd8+320], %r7411;
	bra.uni 	$L__BB2_1908;
$L__BB2_1904:
	setp.gt.s32 	%p1402, %r1579, %r6134;
	mov.u32 	%r7417, %r7415;
	@%p1402 bra 	$L__BB2_1914;
	ld.global.u32 	%r6216, [%rd308+8];
	and.b32  	%r6217, %r6216, 2;
	setp.eq.s32 	%p1403, %r6217, 0;
	@%p1403 bra 	$L__BB2_1908;
	ld.global.u32 	%r1581, [%rd308+4];
	ld.global.u32 	%r1582, [%rd302+4];
	sub.s32 	%r6218, %r1581, %r1582;
	setp.gt.s32 	%p1404, %r6218, -301;
	@%p1404 bra 	$L__BB2_1909;
	add.s32 	%r7411, %r7411, 1;
	st.global.u32 	[%rd8+320], %r7411;
$L__BB2_1908:
	add.s32 	%r6228, %r7410, 1;
	st.global.u32 	[%rd8+280], %r6228;
	mul.lo.s32 	%r6229, %r7415, 10;
	mul.wide.s32 	%rd3777, %r6229, 4;
	add.s64 	%rd3778, %rd6, %rd3777;
	ld.global.u32 	%r7410, [%rd3778+16];
	st.global.u32 	[%rd8+280], %r7410;
	setp.eq.s32 	%p1408, %r7410, 0;
	mov.u32 	%r7417, %r7415;
	@%p1408 bra 	$L__BB2_1914;
	bra.uni 	$L__BB2_1902;
$L__BB2_1909:
	setp.gt.s32 	%p1405, %r1581, %r1582;
	mov.u32 	%r7417, %r7415;
	@%p1405 bra 	$L__BB2_1914;
	ld.global.u32 	%r6219, [%rd306+4];
	ld.global.u32 	%r6221, [%rd278+4];
	add.s32 	%r6222, %r6221, %r6219;
	setp.gt.s32 	%p1406, %r6222, %r1581;
	@%p1406 bra 	$L__BB2_1908;
	mul.lo.s32 	%r6223, %r7415, 10;
	mul.wide.s32 	%rd3775, %r6223, 4;
	add.s64 	%rd3776, %rd6, %rd3775;
	ld.global.u32 	%r6224, [%rd3776+4];
	add.s32 	%r6225, %r6224, %r1581;
	ld.global.u32 	%r6226, [%rd305+4];
	setp.gt.s32 	%p1407, %r6225, %r6226;
	@%p1407 bra 	$L__BB2_1908;
	mov.b32 	%r6227, 1;
	st.global.u32 	[%rd8+284], %r6227;
	mov.u32 	%r7417, %r7415;
$L__BB2_1913:
	cvt.s64.s32 	%rd3779, %r1476;
	add.s64 	%rd3780, %rd3779, %rd301;
	shl.b64 	%rd3781, %rd3780, 2;
	add.s64 	%rd3782, %rd5, %rd3781;
	mov.b32 	%r6230, 1;
	st.global.u32 	[%rd3782+32], %r6230;
	ld.global.u32 	%r7420, [%rd8+276];
$L__BB2_1914:
	add.s32 	%r7420, %r7420, 1;
	st.global.u32 	[%rd8+276], %r7420;
	ld.global.u32 	%r6235, [%rd279+16];
	setp.lt.s32 	%p1409, %r7420, %r6235;
	@%p1409 bra 	$L__BB2_1873;
$L__BB2_1915:
	ld.global.u32 	%r7427, [%rd8+272];
$L__BB2_1916:
	add.s32 	%r7427, %r7427, 1;
	st.global.u32 	[%rd8+272], %r7427;
	ld.global.u32 	%r6240, [%rd278+16];
	setp.lt.s32 	%p1410, %r7427, %r6240;
	@%p1410 bra 	$L__BB2_1865;
$L__BB2_1917:
	ld.global.u32 	%r7440, [%rd8+268];
$L__BB2_1918:
	add.s32 	%r7440, %r7440, 1;
	st.global.u32 	[%rd8+268], %r7440;
	ld.global.u32 	%r6245, [%rd277+16];
	setp.lt.s32 	%p1411, %r7440, %r6245;
	@%p1411 bra 	$L__BB2_1857;
$L__BB2_1919:
	ld.global.u32 	%r7453, [%rd8+264];
$L__BB2_1920:
	add.s32 	%r7453, %r7453, 1;
	st.global.u32 	[%rd8+264], %r7453;
	ld.global.u32 	%r6250, [%rd275+16];
	setp.lt.s32 	%p1412, %r7453, %r6250;
	@%p1412 bra 	$L__BB2_1849;
$L__BB2_1921:
	ld.global.u32 	%r7466, [%rd8+260];
$L__BB2_1922:
	add.s32 	%r7466, %r7466, 1;
	st.global.u32 	[%rd8+260], %r7466;
	ld.global.u32 	%r6255, [%rd276+16];
	setp.lt.s32 	%p1413, %r7466, %r6255;
	@%p1413 bra 	$L__BB2_1841;
$L__BB2_1923:
	ld.global.u32 	%r7479, [%rd8+256];
$L__BB2_1924:
	add.s32 	%r7479, %r7479, 1;
	st.global.u32 	[%rd8+256], %r7479;
	ld.global.u32 	%r6256, [%rd280+16];
	setp.lt.s32 	%p1414, %r7479, %r6256;
	@%p1414 bra 	$L__BB2_1838;
$L__BB2_1925:
	setp.lt.s32 	%p1415, %r1203, 1;
	mov.b32 	%r7488, 0;
	st.global.u32 	[%rd8+284], %r7488;
	st.global.u32 	[%rd8+288], %r7488;
	@%p1415 bra 	$L__BB2_1928;
	mov.b32 	%r7486, 0;
	mov.u32 	%r7488, %r7486;
$L__BB2_1927:
	mul.lo.s32 	%r6259, %r1204, %r1223;
	cvt.u64.u32 	%rd3783, %r7486;
	cvt.s64.s32 	%rd3784, %r6259;
	add.s64 	%rd3785, %rd3784, %rd3783;
	shl.b64 	%rd3786, %rd3785, 2;
	add.s64 	%rd3787, %rd5, %rd3786;
	ld.global.u32 	%r6260, [%rd3787+32];
	add.s32 	%r7488, %r6260, %r7488;
	st.global.u32 	[%rd8+284], %r7488;
	add.s32 	%r7486, %r7486, 1;
	st.global.u32 	[%rd8+288], %r7486;
	setp.lt.s32 	%p1416, %r7486, %r1203;
	@%p1416 bra 	$L__BB2_1927;
$L__BB2_1928:
	setp.lt.s32 	%p1417, %r7488, %r1206;
	@%p1417 bra 	$L__BB2_1932;
	setp.eq.s32 	%p1418, %r5884, 0;
	@%p1418 bra 	$L__BB2_2153;
	{ // callseq 2, 0
	.param .b64 param0;
	st.param.b64 	[param0], %rd347;
	.param .b64 param1;
	st.param.b64 	[param1], %rd346;
	.param .b32 param2;
	st.param.b32 	[param2], %r2239;
	.param .b32 param3;
	st.param.b32 	[param3], %r2240;
	.param .b64 param4;
	st.param.b64 	[param4], %rd348;
	.param .b64 param5;
	st.param.b64 	[param5], %rd349;
	.param .b64 param6;
	st.param.b64 	[param6], %rd350;
	call.uni 
	_Z15check_structurePcPiS0_iiPdS0_S_S0_, 
	(
	param0, 
	param1, 
	param2, 
	param3, 
	param4, 
	param5, 
	param6
	);
	} // callseq 2
	ld.global.u32 	%r6261, [%rd8+264];
	setp.ne.s32 	%p1419, %r6261, 0;
	@%p1419 bra 	$L__BB2_2153;
	ld.shared.u32 	%r7291, [%r1+8];
$L__BB2_1932:
	add.s32 	%r7291, %r7291, 1;
	st.shared.u32 	[%r1+8], %r7291;
	setp.lt.s32 	%p1420, %r7291, %r1202;
	@%p1420 bra 	$L__BB2_1726;
$L__BB2_1933:
	ld.global.u32 	%r6290, [%rd8+292];
	setp.eq.s32 	%p1431, %r6290, 1;
	@%p1431 bra 	$L__BB2_2144;
	ld.shared.u32 	%r6291, [%r1+12];
	mul.lo.s32 	%r6292, %r6291, 10;
	mul.wide.s32 	%rd3798, %r6292, 4;
	add.s64 	%rd3799, %rd6, %rd3798;
	ld.global.u32 	%r7552, [%rd3799+36];
	st.shared.u32 	[%r1+20], %r7552;
	mov.b32 	%r6293, -1;
	st.shared.u32 	[%r1+8], %r6293;
	setp.ge.s32 	%p1432, %r7552, %r1202;
	@%p1432 bra 	$L__BB2_2144;
	ld.const.u32 	%r6294, [const_int+12];
	setp.eq.s32 	%p1433, %r6294, 0;
	ld.const.u32 	%r1720, [const_int+28];
	add.s32 	%r1721, %r1720, 8;
	ld.const.u32 	%r6295, [const_int+24];
	@%p1433 bra 	$L__BB2_1952;
	ld.const.u32 	%r1723, [const_int+32];
$L__BB2_1937:
	setp.eq.s32 	%p1434, %r7552, -1;
	@%p1434 bra 	$L__BB2_2144;
	mul.lo.s32 	%r6296, %r7552, 10;
	mul.wide.s32 	%rd3800, %r6296, 4;
	add.s64 	%rd311, %rd6, %rd3800;
	ld.global.u32 	%r6297, [%rd311];
	add.s32 	%r6298, %r6297, 18;
	ld.shared.u32 	%r1731, [%r1+24];
	mul.lo.s32 	%r6299, %r1731, 10;
	mul.wide.s32 	%rd3801, %r6299, 4;
	add.s64 	%rd312, %rd6, %rd3801;
	ld.global.u32 	%r6300, [%rd312];
	setp.gt.s32 	%p1435, %r6298, %r6300;
	@%p1435 bra 	$L__BB2_2144;
	mul.wide.s32 	%rd3802, %r7552, -24;
	add.s64 	%rd3803, %rd311, %rd3802;
	ld.global.u32 	%r6301, [%rd3803+8];
	mul.hi.s32 	%r6302, %r6301, 1717986919;
	shr.u32 	%r6303, %r6302, 31;
	shr.s32 	%r6304, %r6302, 2;
	add.s32 	%r6305, %r6304, %r6303;
	mul.lo.s32 	%r6306, %r6305, 10;
	sub.s32 	%r6307, %r6301, %r6306;
	ld.shared.u32 	%r6308, [%r4];
	and.b32  	%r6309, %r6307, %r6308;
	setp.eq.s32 	%p1436, %r6309, 0;
	@%p1436 bra 	$L__BB2_2143;
	setp.lt.s32 	%p1437, %r1720, 1;
	mov.b32 	%r6310, 0;
	st.global.u32 	[%rd8+288], %r6310;
	@%p1437 bra 	$L__BB2_1943;
	ld.shared.u32 	%r1732, [%r1];
	mov.b32 	%r7494, 0;
	mul.lo.s32 	%r6312, %r1721, %r1732;
	cvt.s64.s32 	%rd3805, %r6312;
$L__BB2_1942:
	cvt.s64.s32 	%rd3804, %r7494;
	add.s64 	%rd3806, %rd3805, %rd3804;
	shl.b64 	%rd3807, %rd3806, 2;
	add.s64 	%rd3808, %rd5, %rd3807;
	mov.b32 	%r6313, 0;
	st.global.u32 	[%rd3808+32], %r6313;
	ld.global.u32 	%r6314, [%rd8+288];
	add.s32 	%r7494, %r6314, 1;
	st.global.u32 	[%rd8+288], %r7494;
	setp.lt.s32 	%p1438, %r7494, %r1720;
	@%p1438 bra 	$L__BB2_1942;
$L__BB2_1943:
	ld.shared.u32 	%r1735, [%r1+4];
	mul.lo.s32 	%r6315, %r1735, 10;
	mul.wide.s32 	%rd3809, %r6315, 4;
	add.s64 	%rd313, %rd6, %rd3809;
	ld.global.u32 	%r6316, [%rd313+12];
	st.global.u32 	[%rd8+296], %r6316;
	ld.shared.u32 	%r1736, [%r1+12];
	mul.lo.s32 	%r6317, %r1736, 10;
	mul.wide.s32 	%rd3810, %r6317, 4;
	add.s64 	%rd314, %rd6, %rd3810;
	ld.global.u32 	%r6318, [%rd314+12];
	st.global.u32 	[%rd8+300], %r6318;
	ld.shared.u32 	%r1737, [%r1+16];
	mul.lo.s32 	%r6319, %r1737, 10;
	mul.wide.s32 	%rd3811, %r6319, 4;
	add.s64 	%rd315, %rd6, %rd3811;
	ld.global.u32 	%r6320, [%rd315+12];
	st.global.u32 	[%rd8+304], %r6320;
	ld.global.u32 	%r6321, [%rd312+12];
	st.global.u32 	[%rd8+308], %r6321;
	ld.shared.u32 	%r2072, [%r1+28];
	mul.lo.s32 	%r6322, %r2072, 10;
	mul.wide.s32 	%rd3812, %r6322, 4;
	add.s64 	%rd316, %rd6, %rd3812;
	ld.global.u32 	%r6323, [%rd316+12];
	st.global.u32 	[%rd8+312], %r6323;
	ld.shared.u32 	%r7682, [%r1+8];
	setp.eq.s32 	%p1439, %r7682, -1;
	@%p1439 bra 	$L__BB2_1945;
	mul.lo.s32 	%r6324, %r7682, 10;
	mul.wide.s32 	%rd3813, %r6324, 4;
	add.s64 	%rd3814, %rd6, %rd3813;
	ld.global.u32 	%r6325, [%rd3814+12];
	st.global.u32 	[%rd8+316], %r6325;
$L__BB2_1945:
	ld.global.u32 	%r6326, [%rd311+12];
	st.global.u32 	[%rd8+320], %r6326;
	ld.shared.u32 	%r1740, [%r1];
	mul.lo.s32 	%r6327, %r1740, 10;
	mul.wide.s32 	%rd3815, %r6327, 4;
	add.s64 	%rd317, %rd6, %rd3815;
	ld.global.u32 	%r7616, [%rd317+12];
	st.global.u32 	[%rd8+256], %r7616;
	ld.global.u32 	%r6328, [%rd317+16];
	setp.ge.s32 	%p1440, %r7616, %r6328;
	@%p1440 bra 	$L__BB2_2045;
	mov.u32 	%r7554, %r7552;
	mov.u32 	%r7556, %r7682;
$L__BB2_1947:
	mul.lo.s32 	%r6329, %r7616, 3;
	mul.wide.s32 	%rd3816, %r6329, 4;
	add.s64 	%rd318, %rd4, %rd3816;
	ld.global.u32 	%r6330, [%rd318+8];
	and.b32  	%r6331, %r6330, 1;
	setp.eq.b32 	%p1441, %r6331, 1;
	not.pred 	%p1442, %p1441;
	@%p1442 bra 	$L__BB2_2044;
	ld.global.u32 	%r6332, [%rd318];
	st.global.u32 	[%rd8+288], %r6332;
	mul.lo.s32 	%r1753, %r1721, %r1740;
	add.s32 	%r6333, %r6332, %r1753;
	add.s32 	%r6334, %r6333, 8;
	mul.wide.s32 	%rd3817, %r6334, 4;
	add.s64 	%rd3818, %rd5, %rd3817;
	ld.global.u32 	%r6335, [%rd3818];
	setp.ne.s32 	%p1443, %r6335, 0;
	@%p1443 bra 	$L__BB2_2044;
	ld.global.u32 	%r7603, [%rd8+296];
	st.global.u32 	[%rd8+260], %r7603;
	ld.global.u32 	%r6337, [%rd313+16];
	setp.ge.s32 	%p1444, %r7603, %r6337;
	@%p1444 bra 	$L__BB2_2044;
$L__BB2_1950:
	mul.lo.s32 	%r6338, %r7603, 3;
	mul.wide.s32 	%rd3821, %r6338, 4;
	add.s64 	%rd319, %rd4, %rd3821;
	ld.global.u32 	%r1767, [%rd319];
	ld.global.u32 	%r1768, [%rd8+288];
	setp.ge.s32 	%p1445, %r1767, %r1768;
	@%p1445 bra 	$L__BB2_1963;
	ld.global.u32 	%r6490, [%rd8+296];
	add.s32 	%r6491, %r6490, 1;
	st.global.u32 	[%rd8+296], %r6491;
	bra.uni 	$L__BB2_2042;
$L__BB2_1952:
	setp.eq.s32 	%p1585, %r6295, 0;
	@%p1585 bra 	$L__BB2_1953;
	bra.uni 	$L__BB2_1957;
$L__BB2_1953:
	setp.eq.s32 	%p1591, %r7552, -1;
	@%p1591 bra 	$L__BB2_2144;
	mul.lo.s32 	%r6690, %r7552, 10;
	mul.wide.s32 	%rd3954, %r6690, 4;
	add.s64 	%rd309, %rd6, %rd3954;
	ld.global.u32 	%r6691, [%rd309];
	add.s32 	%r6692, %r6691, 18;
	ld.shared.u32 	%r6693, [%r1+24];
	mul.lo.s32 	%r6694, %r6693, 10;
	mul.wide.s32 	%rd3955, %r6694, 4;
	add.s64 	%rd3956, %rd6, %rd3955;
	ld.global.u32 	%r6695, [%rd3956];
	setp.gt.s32 	%p1592, %r6692, %r6695;
	@%p1592 bra 	$L__BB2_2144;
	mul.wide.s32 	%rd3957, %r7552, -24;
	add.s64 	%rd3958, %rd309, %rd3957;
	ld.global.u32 	%r6696, [%rd3958+8];
	mul.hi.s32 	%r6697, %r6696, 1717986919;
	shr.u32 	%r6698, %r6697, 31;
	shr.s32 	%r6699, %r6697, 2;
	add.s32 	%r6700, %r6699, %r6698;
	mul.lo.s32 	%r6701, %r6700, 10;
	sub.s32 	%r6702, %r6696, %r6701;
	ld.shared.u32 	%r6703, [%r4];
	and.b32  	%r6704, %r6702, %r6703;
	setp.ne.s32 	%p1593, %r6704, 0;
	@%p1593 bra 	$L__BB2_2154;
	add.s32 	%r7552, %r7552, 1;
	st.shared.u32 	[%r1+20], %r7552;
	setp.lt.s32 	%p1594, %r7552, %r1202;
	@%p1594 bra 	$L__BB2_1953;
	bra.uni 	$L__BB2_2144;
$L__BB2_1957:
	setp.eq.s32 	%p1586, %r7552, -1;
	@%p1586 bra 	$L__BB2_2144;
	mul.lo.s32 	%r6674, %r7552, 10;
	mul.wide.s32 	%rd3949, %r6674, 4;
	add.s64 	%rd310, %rd6, %rd3949;
	ld.global.u32 	%r6675, [%rd310];
	add.s32 	%r6676, %r6675, 18;
	ld.shared.u32 	%r6677, [%r1+24];
	mul.lo.s32 	%r6678, %r6677, 10;
	mul.wide.s32 	%rd3950, %r6678, 4;
	add.s64 	%rd3951, %rd6, %rd3950;
	ld.global.u32 	%r6679, [%rd3951];
	setp.gt.s32 	%p1587, %r6676, %r6679;
	@%p1587 bra 	$L__BB2_2144;
	mul.wide.s32 	%rd3952, %r7552, -24;
	add.s64 	%rd3953, %rd310, %rd3952;
	ld.global.u32 	%r6680, [%rd3953+8];
	mul.hi.s32 	%r6681, %r6680, 1717986919;
	shr.u32 	%r6682, %r6681, 31;
	shr.s32 	%r6683, %r6681, 2;
	add.s32 	%r6684, %r6683, %r6682;
	mul.lo.s32 	%r6685, %r6684, 10;
	sub.s32 	%r6686, %r6680, %r6685;
	ld.shared.u32 	%r6687, [%r4];
	and.b32  	%r6688, %r6686, %r6687;
	setp.eq.s32 	%p1588, %r6688, 0;
	@%p1588 bra 	$L__BB2_1962;
	{ // callseq 5, 0
	.param .b64 param0;
	st.param.b64 	[param0], %rd347;
	.param .b64 param1;
	st.param.b64 	[param1], %rd346;
	.param .b32 param2;
	st.param.b32 	[param2], %r2239;
	.param .b32 param3;
	st.param.b32 	[param3], %r2240;
	.param .b64 param4;
	st.param.b64 	[param4], %rd348;
	.param .b64 param5;
	st.param.b64 	[param5], %rd349;
	.param .b64 param6;
	st.param.b64 	[param6], %rd350;
	call.uni 
	_Z15check_structurePcPiS0_iiPdS0_S_S0_, 
	(
	param0, 
	param1, 
	param2, 
	param3, 
	param4, 
	param5, 
	param6
	);
	} // callseq 5
	ld.global.u32 	%r6689, [%rd8+264];
	setp.ne.s32 	%p1589, %r6689, 0;
	@%p1589 bra 	$L__BB2_2154;
	ld.shared.u32 	%r7552, [%r1+20];
$L__BB2_1962:
	add.s32 	%r7552, %r7552, 1;
	st.shared.u32 	[%r1+20], %r7552;
	setp.lt.s32 	%p1590, %r7552, %r1202;
	@%p1590 bra 	$L__BB2_1957;
	bra.uni 	$L__BB2_2144;
$L__BB2_1963:
	setp.gt.s32 	%p1446, %r1767, %r1768;
	@%p1446 bra 	$L__BB2_2043;
	ld.global.u32 	%r6339, [%rd319+8];
	and.b32  	%r6340, %r6339, 1;
	setp.eq.b32 	%p1447, %r6340, 1;
	not.pred 	%p1448, %p1447;
	@%p1448 bra 	$L__BB2_2042;
	ld.global.u32 	%r1769, [%rd319+4];
	ld.global.u32 	%r6341, [%rd8+256];
	mul.lo.s32 	%r6342, %r6341, 3;
	mul.wide.s32 	%rd3822, %r6342, 4;
	add.s64 	%rd3823, %rd4, %rd3822;
	ld.global.u32 	%r1770, [%rd3823+4];
	setp.ge.s32 	%p1449, %r1769, %r1770;
	@%p1449 bra 	$L__BB2_1967;
	ld.global.u32 	%r6488, [%rd8+296];
	add.s32 	%r6489, %r6488, 1;
	st.global.u32 	[%rd8+296], %r6489;
	bra.uni 	$L__BB2_2042;
$L__BB2_1967:
	sub.s32 	%r6343, %r1769, %r1770;
	setp.gt.s32 	%p1450, %r6343, 300;
	@%p1450 bra 	$L__BB2_2043;
	ld.global.u32 	%r7590, [%rd8+300];
	st.global.u32 	[%rd8+264], %r7590;
	ld.global.u32 	%r6345, [%rd314+16];
	setp.ge.s32 	%p1451, %r7590, %r6345;
	@%p1451 bra 	$L__BB2_2042;
$L__BB2_1969:
	mul.lo.s32 	%r6346, %r7590, 3;
	mul.wide.s32 	%rd3826, %r6346, 4;
	add.s64 	%rd320, %rd4, %rd3826;
	ld.global.u32 	%r1783, [%rd320];
	ld.global.u32 	%r1784, [%rd8+288];
	setp.ge.s32 	%p1452, %r1783, %r1784;
	@%p1452 bra 	$L__BB2_1971;
	ld.global.u32 	%r6485, [%rd8+300];
	add.s32 	%r6486, %r6485, 1;
	st.global.u32 	[%rd8+300], %r6486;
	bra.uni 	$L__BB2_2040;
$L__BB2_1971:
	setp.gt.s32 	%p1453, %r1783, %r1784;
	@%p1453 bra 	$L__BB2_2041;
	ld.global.u32 	%r6347, [%rd320+8];
	and.b32  	%r6348, %r6347, 2;
	setp.eq.s32 	%p1454, %r6348, 0;
	@%p1454 bra 	$L__BB2_2040;
	ld.global.u32 	%r1785, [%rd320+4];
	ld.global.u32 	%r6349, [%rd8+256];
	mul.lo.s32 	%r6350, %r6349, 3;
	mul.wide.s32 	%rd3827, %r6350, 4;
	add.s64 	%rd3828, %rd4, %rd3827;
	ld.global.u32 	%r1786, [%rd3828+4];
	setp.ge.s32 	%p1455, %r1785, %r1786;
	@%p1455 bra 	$L__BB2_1975;
	ld.global.u32 	%r6483, [%rd8+300];
	add.s32 	%r6484, %r6483, 1;
	st.global.u32 	[%rd8+300], %r6484;
	bra.uni 	$L__BB2_2040;
$L__BB2_1975:
	sub.s32 	%r6351, %r1785, %r1786;
	setp.gt.s32 	%p1456, %r6351, 300;
	@%p1456 bra 	$L__BB2_2041;
	ld.global.u32 	%r7577, [%rd8+304];
	st.global.u32 	[%rd8+268], %r7577;
	ld.global.u32 	%r6353, [%rd315+16];
	setp.ge.s32 	%p1457, %r7577, %r6353;
	@%p1457 bra 	$L__BB2_2040;
$L__BB2_1977:
	mul.lo.s32 	%r6354, %r7577, 3;
	mul.wide.s32 	%rd3831, %r6354, 4;
	add.s64 	%rd321, %rd4, %rd3831;
	ld.global.u32 	%r1798, [%rd321];
	ld.global.u32 	%r1799, [%rd8+288];
	setp.ge.s32 	%p1458, %r1798, %r1799;
	@%p1458 bra 	$L__BB2_1979;
	ld.global.u32 	%r6480, [%rd8+304];
	add.s32 	%r6481, %r6480, 1;
	st.global.u32 	[%rd8+304], %r6481;
	bra.uni 	$L__BB2_2038;
$L__BB2_1979:
	setp.gt.s32 	%p1459, %r1798, %r1799;
	@%p1459 bra 	$L__BB2_2039;
	ld.global.u32 	%r6355, [%rd321+8];
	and.b32  	%r6356, %r6355, 1;
	setp.eq.b32 	%p1460, %r6356, 1;
	not.pred 	%p1461, %p1460;
	@%p1461 bra 	$L__BB2_2038;
	ld.global.u32 	%r1800, [%rd321+4];
	ld.global.u32 	%r6357, [%rd8+256];
	mul.lo.s32 	%r6358, %r6357, 3;
	mul.wide.s32 	%rd3832, %r6358, 4;
	add.s64 	%rd3833, %rd4, %rd3832;
	ld.global.u32 	%r1801, [%rd3833+4];
	setp.ge.s32 	%p1462, %r1800, %r1801;
	@%p1462 bra 	$L__BB2_1983;
	ld.global.u32 	%r6478, [%rd8+304];
	add.s32 	%r6479, %r6478, 1;
	st.global.u32 	[%rd8+304], %r6479;
	bra.uni 	$L__BB2_2038;
$L__BB2_1983:
	sub.s32 	%r6359, %r1800, %r1801;
	setp.gt.s32 	%p1463, %r6359, 300;
	@%p1463 bra 	$L__BB2_2039;
	ld.global.u32 	%r7564, [%rd8+308];
	st.global.u32 	[%rd8+272], %r7564;
	ld.global.u32 	%r6361, [%rd312+16];
	setp.ge.s32 	%p1464, %r7564, %r6361;
	@%p1464 bra 	$L__BB2_2038;
$L__BB2_1985:
	mul.lo.s32 	%r6362, %r7564, 3;
	mul.wide.s32 	%rd3836, %r6362, 4;
	add.s64 	%rd322, %rd4, %rd3836;
	ld.global.u32 	%r1813, [%rd322];
	ld.global.u32 	%r1814, [%rd8+288];
	setp.ge.s32 	%p1465, %r1813, %r1814;
	@%p1465 bra 	$L__BB2_1987;
	ld.global.u32 	%r6475, [%rd8+308];
	add.s32 	%r6476, %r6475, 1;
	st.global.u32 	[%rd8+308], %r6476;
	bra.uni 	$L__BB2_2036;
$L__BB2_1987:
	setp.gt.s32 	%p1466, %r1813, %r1814;
	@%p1466 bra 	$L__BB2_2037;
	ld.global.u32 	%r6363, [%rd322+8];
	and.b32  	%r6364, %r6363, 2;
	setp.eq.s32 	%p1467, %r6364, 0;
	@%p1467 bra 	$L__BB2_2036;
	ld.global.u32 	%r1815, [%rd322+4];
	ld.global.u32 	%r6365, [%rd8+256];
	mul.lo.s32 	%r6366, %r6365, 3;
	mul.wide.s32 	%rd3837, %r6366, 4;
	add.s64 	%rd3838, %rd4, %rd3837;
	ld.global.u32 	%r1816, [%rd3838+4];
	setp.ge.s32 	%p1468, %r1815, %r1816;
	@%p1468 bra 	$L__BB2_1991;
	ld.global.u32 	%r6473, [%rd8+308];
	add.s32 	%r6474, %r6473, 1;
	st.global.u32 	[%rd8+308], %r6474;
	bra.uni 	$L__BB2_2036;
$L__BB2_1991:
	sub.s32 	%r6367, %r1815, %r1816;
	setp.gt.s32 	%p1469, %r6367, 300;
	@%p1469 bra 	$L__BB2_2037;
	ld.global.u32 	%r7557, [%rd8+312];
	st.global.u32 	[%rd8+276], %r7557;
	mul.lo.s32 	%r6368, %r2072, 10;
	mul.wide.s32 	%rd3839, %r6368, 4;
	add.s64 	%rd3840, %rd6, %rd3839;
	ld.global.u32 	%r6369, [%rd3840+16];
	setp.ge.s32 	%p1470, %r7557, %r6369;
	@%p1470 bra 	$L__BB2_2036;
$L__BB2_1993:
	mul.lo.s32 	%r6370, %r7557, 3;
	mul.wide.s32 	%rd3841, %r6370, 4;
	add.s64 	%rd323, %rd4, %rd3841;
	ld.global.u32 	%r1829, [%rd323];
	ld.global.u32 	%r6371, [%rd8+288];
	cvt.s64.s32 	%rd324, %r6371;
	setp.ge.s32 	%p1471, %r1829, %r6371;
	@%p1471 bra 	$L__BB2_1995;
	ld.global.u32 	%r6470, [%rd8+312];
	add.s32 	%r6471, %r6470, 1;
	st.global.u32 	[%rd8+312], %r6471;
	bra.uni 	$L__BB2_2034;
$L__BB2_1995:
	cvt.u32.u64 	%r6372, %rd324;
	setp.gt.s32 	%p1472, %r1829, %r6372;
	@%p1472 bra 	$L__BB2_2035;
	ld.global.u32 	%r6373, [%rd323+8];
	and.b32  	%r6374, %r6373, 2;
	setp.eq.s32 	%p1473, %r6374, 0;
	@%p1473 bra 	$L__BB2_2034;
	ld.global.u32 	%r1830, [%rd323+4];
	ld.global.u32 	%r6375, [%rd8+256];
	mul.lo.s32 	%r6376, %r6375, 3;
	mul.wide.s32 	%rd3842, %r6376, 4;
	add.s64 	%rd325, %rd4, %rd3842;
	ld.global.u32 	%r1831, [%rd325+4];
	setp.ge.s32 	%p1474, %r1830, %r1831;
	@%p1474 bra 	$L__BB2_1999;
	ld.global.u32 	%r6468, [%rd8+312];
	add.s32 	%r6469, %r6468, 1;
	st.global.u32 	[%rd8+312], %r6469;
	bra.uni 	$L__BB2_2034;
$L__BB2_1999:
	sub.s32 	%r6377, %r1830, %r1831;
	setp.gt.s32 	%p1475, %r6377, 300;
	@%p1475 bra 	$L__BB2_2035;
	ld.global.u32 	%r6378, [%rd8+260];
	mul.lo.s32 	%r6379, %r6378, 3;
	mul.wide.s32 	%rd3843, %r6379, 4;
	add.s64 	%rd326, %rd4, %rd3843;
	ld.global.u32 	%r6380, [%rd326+4];
	ld.global.u32 	%r6382, [%rd317+4];
	add.s32 	%r6383, %r1831, %r6382;
	sub.s32 	%r6384, %r6380, %r6383;
	st.global.u32 	[%rd8+284], %r6384;
	setp.gt.u32 	%p1476, %r6384, 20;
	@%p1476 bra 	$L__BB2_2034;
	ld.global.u32 	%r6385, [%rd8+264];
	mul.lo.s32 	%r6386, %r6385, 3;
	mul.wide.s32 	%rd3846, %r6386, 4;
	add.s64 	%rd327, %rd4, %rd3846;
	ld.global.u32 	%r6387, [%rd327+4];
	ld.global.u32 	%r6388, [%rd326+4];
	not.b32 	%r6389, %r6388;
	add.s32 	%r6390, %r6387, %r6389;
	st.global.u32 	[%rd8+284], %r6390;
	add.s32 	%r6391, %r6390, -61;
	setp.lt.u32 	%p1477, %r6391, -21;
	@%p1477 bra 	$L__BB2_2034;
	ld.global.u32 	%r6392, [%rd8+268];
	mul.lo.s32 	%r6393, %r6392, 3;
	mul.wide.s32 	%rd3847, %r6393, 4;
	add.s64 	%rd328, %rd4, %rd3847;
	ld.global.u32 	%r6394, [%rd328+4];
	ld.global.u32 	%r6395, [%rd327+4];
	ld.global.u32 	%r6397, [%rd314+4];
	add.s32 	%r6398, %r6395, %r6397;
	sub.s32 	%r6399, %r6394, %r6398;
	st.global.u32 	[%rd8+284], %r6399;
	setp.lt.s32 	%p1478, %r6399, 0;
	@%p1478 bra 	$L__BB2_2034;
	ld.global.u32 	%r6400, [%rd8+272];
	mul.lo.s32 	%r6401, %r6400, 3;
	mul.wide.s32 	%rd3850, %r6401, 4;
	add.s64 	%rd329, %rd4, %rd3850;
	ld.global.u32 	%r6402, [%rd329+4];
	ld.global.u32 	%r6404, [%rd312+4];
	add.s32 	%r6405, %r6404, %r6402;
	ld.global.u32 	%r6406, [%rd328+4];
	ld.global.u32 	%r6408, [%rd315+4];
	add.s32 	%r6409, %r6408, %r6406;
	not.b32 	%r6410, %r6409;
	add.s32 	%r6411, %r6405, %r6410;
	st.global.u32 	[%rd8+284], %r6411;
	add.s32 	%r6412, %r6411, -61;
	setp.lt.u32 	%p1479, %r6412, -21;
	@%p1479 bra 	$L__BB2_2034;
	ld.global.u32 	%r6413, [%rd329+4];
	ld.global.u32 	%r6415, [%rd312+4];
	add.s32 	%r6416, %r6415, %r6413;
	ld.global.u32 	%r6417, [%rd326+4];
	not.b32 	%r6418, %r6417;
	add.s32 	%r6419, %r6416, %r6418;
	add.s32 	%r6420, %r6419, -1;
	st.global.u32 	[%rd8+284], %r6420;
	add.s32 	%r6421, %r6419, -182;
	setp.lt.u32 	%p1480, %r6421, -61;
	@%p1480 bra 	$L__BB2_2034;
	ld.global.u32 	%r6422, [%rd323+4];
	ld.global.u32 	%r6423, [%rd329+4];
	ld.global.u32 	%r6425, [%rd312+4];
	add.s32 	%r6426, %r6423, %r6425;
	sub.s32 	%r6427, %r6422, %r6426;
	st.global.u32 	[%rd8+284], %r6427;
	setp.gt.u32 	%p1481, %r6427, 20;
	@%p1481 bra 	$L__BB2_2034;
	setp.eq.s32 	%p1482, %r7556, -1;
	mov.b32 	%r7556, -1;
	@%p1482 bra 	$L__BB2_2020;
	mov.b32 	%r6429, 0;
	st.global.u32 	[%rd8+284], %r6429;
	ld.global.u32 	%r7541, [%rd8+316];
	st.global.u32 	[%rd8+280], %r7541;
	mul.lo.s32 	%r6430, %r7682, 10;
	mul.wide.s32 	%rd3859, %r6430, 4;
	add.s64 	%rd3860, %rd6, %rd3859;
	ld.global.u32 	%r6431, [%rd3860+16];
	setp.ge.s32 	%p1483, %r7541, %r6431;
	mov.u32 	%r7556, %r7682;
	@%p1483 bra 	$L__BB2_2034;
	mul.lo.s32 	%r7537, %r7541, 3;
	mov.u32 	%r7540, %r7541;
$L__BB2_2009:
	mul.wide.s32 	%rd3861, %r7537, 4;
	add.s64 	%rd330, %rd4, %rd3861;
	ld.global.u32 	%r1838, [%rd330];
	setp.ge.s32 	%p1484, %r1838, %r6372;
	@%p1484 bra 	$L__BB2_2011;
	add.s32 	%r7541, %r7541, 1;
	st.global.u32 	[%rd8+316], %r7541;
	bra.uni 	$L__BB2_2015;
$L__BB2_2011:
	setp.gt.s32 	%p1485, %r1838, %r6372;
	mov.u32 	%r7556, %r7682;
	@%p1485 bra 	$L__BB2_2034;
	ld.global.u32 	%r6434, [%rd330+8];
	and.b32  	%r6435, %r6434, 2;
	setp.eq.s32 	%p1486, %r6435, 0;
	@%p1486 bra 	$L__BB2_2015;
	ld.global.u32 	%r1840, [%rd330+4];
	ld.global.u32 	%r1841, [%rd325+4];
	setp.ge.s32 	%p1487, %r1840, %r1841;
	@%p1487 bra 	$L__BB2_2016;
	add.s32 	%r7541, %r7541, 1;
	st.global.u32 	[%rd8+316], %r7541;
$L__BB2_2015:
	add.s32 	%r7540, %r7540, 1;
	st.global.u32 	[%rd8+280], %r7540;
	mul.lo.s32 	%r6446, %r7682, 10;
	mul.wide.s32 	%rd3866, %r6446, 4;
	add.s64 	%rd3867, %rd6, %rd3866;
	ld.global.u32 	%r6447, [%rd3867+16];
	add.s32 	%r7537, %r7537, 3;
	setp.lt.s32 	%p1491, %r7540, %r6447;
	mov.u32 	%r7556, %r7682;
	@%p1491 bra 	$L__BB2_2009;
	bra.uni 	$L__BB2_2034;
$L__BB2_2016:
	sub.s32 	%r6436, %r1840, %r1841;
	setp.gt.s32 	%p1488, %r6436, 300;
	mov.u32 	%r7556, %r7682;
	@%p1488 bra 	$L__BB2_2034;
	ld.global.u32 	%r6437, [%rd326+4];
	ld.global.u32 	%r6439, [%rd313+4];
	add.s32 	%r6440, %r6439, %r6437;
	setp.gt.s32 	%p1489, %r6440, %r1840;
	@%p1489 bra 	$L__BB2_2015;
	mul.lo.s32 	%r6441, %r7682, 10;
	mul.wide.s32 	%rd3864, %r6441, 4;
	add.s64 	%rd3865, %rd6, %rd3864;
	ld.global.u32 	%r6442, [%rd3865+4];
	add.s32 	%r6443, %r6442, %r1840;
	ld.global.u32 	%r6444, [%rd327+4];
	setp.gt.s32 	%p1490, %r6443, %r6444;
	@%p1490 bra 	$L__BB2_2015;
	mov.b32 	%r6445, 1;
	st.global.u32 	[%rd8+284], %r6445;
	mov.u32 	%r7556, %r7682;
$L__BB2_2020:
	setp.eq.s32 	%p1492, %r7554, -1;
	mov.b32 	%r7554, -1;
	@%p1492 bra 	$L__BB2_2033;
	mov.b32 	%r6449, 0;
	st.global.u32 	[%rd8+284], %r6449;
	ld.global.u32 	%r7548, [%rd8+320];
	st.global.u32 	[%rd8+280], %r7548;
	mul.lo.s32 	%r6450, %r7552, 10;
	mul.wide.s32 	%rd3868, %r6450, 4;
	add.s64 	%rd3869, %rd6, %rd3868;
	ld.global.u32 	%r7547, [%rd3869+16];
	st.global.u32 	[%rd8+280], %r7547;
	setp.eq.s32 	%p1493, %r7547, 0;
	mov.u32 	%r7554, %r7552;
	@%p1493 bra 	$L__BB2_2034;
$L__BB2_2022:
	mul.lo.s32 	%r6452, %r7547, 3;
	mul.wide.s32 	%rd3870, %r6452, 4;
	add.s64 	%rd331, %rd4, %rd3870;
	ld.global.u32 	%r1855, [%rd331];
	setp.ge.s32 	%p1494, %r1855, %r6372;
	@%p1494 bra 	$L__BB2_2024;
	add.s32 	%r7548, %r7548, 1;
	st.global.u32 	[%rd8+320], %r7548;
	bra.uni 	$L__BB2_2028;
$L__BB2_2024:
	setp.gt.s32 	%p1495, %r1855, %r6372;
	mov.u32 	%r7554, %r7552;
	@%p1495 bra 	$L__BB2_2034;
	ld.global.u32 	%r6454, [%rd331+8];
	and.b32  	%r6455, %r6454, 1;
	setp.eq.b32 	%p1496, %r6455, 1;
	not.pred 	%p1497, %p1496;
	@%p1497 bra 	$L__BB2_2028;
	ld.global.u32 	%r1857, [%rd331+4];
	ld.global.u32 	%r1858, [%rd325+4];
	setp.ge.s32 	%p1498, %r1857, %r1858;
	@%p1498 bra 	$L__BB2_2029;
	add.s32 	%r7548, %r7548, 1;
	st.global.u32 	[%rd8+320], %r7548;
$L__BB2_2028:
	add.s32 	%r6466, %r7547, 1;
	st.global.u32 	[%rd8+280], %r6466;
	ld.global.u32 	%r7547, [%rd311+16];
	st.global.u32 	[%rd8+280], %r7547;
	setp.eq.s32 	%p1502, %r7547, 0;
	mov.u32 	%r7554, %r7552;
	@%p1502 bra 	$L__BB2_2034;
	bra.uni 	$L__BB2_2022;
$L__BB2_2029:
	sub.s32 	%r6456, %r1857, %r1858;
	setp.gt.s32 	%p1499, %r6456, 300;
	mov.u32 	%r7554, %r7552;
	@%p1499 bra 	$L__BB2_2034;
	ld.global.u32 	%r6457, [%rd328+4];
	ld.global.u32 	%r6459, [%rd315+4];
	add.s32 	%r6460, %r6459, %r6457;
	setp.gt.s32 	%p1500, %r6460, %r1857;
	@%p1500 bra 	$L__BB2_2028;
	mul.lo.s32 	%r6461, %r7552, 10;
	mul.wide.s32 	%rd3873, %r6461, 4;
	add.s64 	%rd3874, %rd6, %rd3873;
	ld.global.u32 	%r6462, [%rd3874+4];
	add.s32 	%r6463, %r6462, %r1857;
	ld.global.u32 	%r6464, [%rd329+4];
	setp.gt.s32 	%p1501, %r6463, %r6464;
	@%p1501 bra 	$L__BB2_2028;
	mov.b32 	%r6465, 1;
	st.global.u32 	[%rd8+284], %r6465;
	mov.u32 	%r7554, %r7552;
$L__BB2_2033:
	cvt.s64.s32 	%rd3875, %r1753;
	add.s64 	%rd3876, %rd3875, %rd324;
	shl.b64 	%rd3877, %rd3876, 2;
	add.s64 	%rd3878, %rd5, %rd3877;
	mov.b32 	%r6467, 1;
	st.global.u32 	[%rd3878+32], %r6467;
	ld.global.u32 	%r7557, [%rd8+276];
$L__BB2_2034:
	add.s32 	%r7557, %r7557, 1;
	st.global.u32 	[%rd8+276], %r7557;
	ld.global.u32 	%r6472, [%rd316+16];
	setp.lt.s32 	%p1503, %r7557, %r6472;
	@%p1503 bra 	$L__BB2_1993;
$L__BB2_2035:
	ld.global.u32 	%r7564, [%rd8+272];
$L__BB2_2036:
	add.s32 	%r7564, %r7564, 1;
	st.global.u32 	[%rd8+272], %r7564;
	ld.global.u32 	%r6477, [%rd312+16];
	setp.lt.s32 	%p1504, %r7564, %r6477;
	@%p1504 bra 	$L__BB2_1985;
$L__BB2_2037:
	ld.global.u32 	%r7577, [%rd8+268];
$L__BB2_2038:
	add.s32 	%r7577, %r7577, 1;
	st.global.u32 	[%rd8+268], %r7577;
	ld.global.u32 	%r6482, [%rd315+16];
	setp.lt.s32 	%p1505, %r7577, %r6482;
	@%p1505 bra 	$L__BB2_1977;
$L__BB2_2039:
	ld.global.u32 	%r7590, [%rd8+264];
$L__BB2_2040:
	add.s32 	%r7590, %r7590, 1;
	st.global.u32 	[%rd8+264], %r7590;
	ld.global.u32 	%r6487, [%rd314+16];
	setp.lt.s32 	%p1506, %r7590, %r6487;
	@%p1506 bra 	$L__BB2_1969;
$L__BB2_2041:
	ld.global.u32 	%r7603, [%rd8+260];
$L__BB2_2042:
	add.s32 	%r7603, %r7603, 1;
	st.global.u32 	[%rd8+260], %r7603;
	ld.global.u32 	%r6492, [%rd313+16];
	setp.lt.s32 	%p1507, %r7603, %r6492;
	@%p1507 bra 	$L__BB2_1950;
$L__BB2_2043:
	ld.global.u32 	%r7616, [%rd8+256];
$L__BB2_2044:
	add.s32 	%r7616, %r7616, 1;
	st.global.u32 	[%rd8+256], %r7616;
	ld.global.u32 	%r6493, [%rd317+16];
	setp.lt.s32 	%p1508, %r7616, %r6493;
	@%p1508 bra 	$L__BB2_1947;
$L__BB2_2045:
	setp.eq.s32 	%p1509, %r7682, -1;
	ld.global.u32 	%r6494, [%rd313+12];
	st.global.u32 	[%rd8+296], %r6494;
	ld.global.u32 	%r6495, [%rd314+12];
	st.global.u32 	[%rd8+300], %r6495;
	ld.global.u32 	%r6496, [%rd315+12];
	st.global.u32 	[%rd8+304], %r6496;
	ld.global.u32 	%r6497, [%rd312+12];
	st.global.u32 	[%rd8+308], %r6497;
	ld.global.u32 	%r6498, [%rd316+12];
	st.global.u32 	[%rd8+312], %r6498;
	@%p1509 bra 	$L__BB2_2047;
	mul.lo.s32 	%r6499, %r7682, 10;
	mul.wide.s32 	%rd3879, %r6499, 4;
	add.s64 	%rd3880, %rd6, %rd3879;
	ld.global.u32 	%r6500, [%rd3880+12];
	st.global.u32 	[%rd8+316], %r6500;
$L__BB2_2047:
	ld.global.u32 	%r6501, [%rd311+12];
	st.global.u32 	[%rd8+320], %r6501;
	ld.global.u32 	%r7743, [%rd317+12];
	st.global.u32 	[%rd8+256], %r7743;
	ld.global.u32 	%r6502, [%rd317+16];
	setp.ge.s32 	%p1510, %r7743, %r6502;
	@%p1510 bra 	$L__BB2_2136;
	mov.u32 	%r7681, %r7552;
	mov.u32 	%r7683, %r7682;
$L__BB2_2049:
	mul.lo.s32 	%r6503, %r7743, 3;
	mul.wide.s32 	%rd3881, %r6503, 4;
	add.s64 	%rd332, %rd4, %rd3881;
	ld.global.u32 	%r6504, [%rd332+8];
	and.b32  	%r6505, %r6504, 2;
	setp.eq.s32 	%p1511, %r6505, 0;
	@%p1511 bra 	$L__BB2_2135;
	ld.global.u32 	%r6506, [%rd332];
	st.global.u32 	[%rd8+288], %r6506;
	mul.lo.s32 	%r1996, %r1721, %r1740;
	add.s32 	%r6507, %r6506, %r1996;
	add.s32 	%r6508, %r6507, 8;
	mul.wide.s32 	%rd3882, %r6508, 4;
	add.s64 	%rd3883, %rd5, %rd3882;
	ld.global.u32 	%r6509, [%rd3883];
	setp.ne.s32 	%p1512, %r6509, 0;
	@%p1512 bra 	$L__BB2_2135;
	ld.global.u32 	%r7730, [%rd8+296];
	st.global.u32 	[%rd8+260], %r7730;
	ld.global.u32 	%r6511, [%rd313+16];
	setp.ge.s32 	%p1513, %r7730, %r6511;
	@%p1513 bra 	$L__BB2_2135;
$L__BB2_2052:
	mul.lo.s32 	%r6512, %r7730, 3;
	mul.wide.s32 	%rd3886, %r6512, 4;
	add.s64 	%rd333, %rd4, %rd3886;
	ld.global.u32 	%r2009, [%rd333];
	ld.global.u32 	%r2010, [%rd8+288];
	setp.ge.s32 	%p1514, %r2009, %r2010;
	@%p1514 bra 	$L__BB2_2054;
	ld.global.u32 	%r6665, [%rd8+296];
	add.s32 	%r6666, %r6665, 1;
	st.global.u32 	[%rd8+296], %r6666;
	bra.uni 	$L__BB2_2133;
$L__BB2_2054:
	setp.gt.s32 	%p1515, %r2009, %r2010;
	@%p1515 bra 	$L__BB2_2134;
	ld.global.u32 	%r6513, [%rd333+8];
	and.b32  	%r6514, %r6513, 2;
	setp.eq.s32 	%p1516, %r6514, 0;
	@%p1516 bra 	$L__BB2_2133;
	ld.global.u32 	%r2011, [%rd333+4];
	ld.global.u32 	%r6515, [%rd8+256];
	mul.lo.s32 	%r6516, %r6515, 3;
	mul.wide.s32 	%rd3887, %r6516, 4;
	add.s64 	%rd3888, %rd4, %rd3887;
	ld.global.u32 	%r2012, [%rd3888+4];
	sub.s32 	%r6517, %r2011, %r2012;
	setp.gt.s32 	%p1517, %r6517, -301;
	@%p1517 bra 	$L__BB2_2058;
	ld.global.u32 	%r6663, [%rd8+296];
	add.s32 	%r6664, %r6663, 1;
	st.global.u32 	[%rd8+296], %r6664;
	bra.uni 	$L__BB2_2133;
$L__BB2_2058:
	setp.gt.s32 	%p1518, %r2011, %r2012;
	@%p1518 bra 	$L__BB2_2134;
	ld.global.u32 	%r7717, [%rd8+300];
	st.global.u32 	[%rd8+264], %r7717;
	ld.global.u32 	%r6519, [%rd314+16];
	setp.ge.s32 	%p1519, %r7717, %r6519;
	@%p1519 bra 	$L__BB2_2133;
$L__BB2_2060:
	mul.lo.s32 	%r6520, %r7717, 3;
	mul.wide.s32 	%rd3891, %r6520, 4;
	add.s64 	%rd334, %rd4, %rd3891;
	ld.global.u32 	%r2026, [%rd334];
	ld.global.u32 	%r2027, [%rd8+288];
	setp.ge.s32 	%p1520, %r2026, %r2027;
	@%p1520 bra 	$L__BB2_2062;
	ld.global.u32 	%r6660, [%rd8+300];
	add.s32 	%r6661, %r6660, 1;
	st.global.u32 	[%rd8+300], %r6661;
	bra.uni 	$L__BB2_2131;
$L__BB2_2062:
	setp.gt.s32 	%p1521, %r2026, %r2027;
	@%p1521 bra 	$L__BB2_2132;
	ld.global.u32 	%r6521, [%rd334+8];
	and.b32  	%r6522, %r6521, 1;
	setp.eq.b32 	%p1522, %r6522, 1;
	not.pred 	%p1523, %p1522;
	@%p1523 bra 	$L__BB2_2131;
	ld.global.u32 	%r2028, [%rd334+4];
	ld.global.u32 	%r6523, [%rd8+256];
	mul.lo.s32 	%r6524, %r6523, 3;
	mul.wide.s32 	%rd3892, %r6524, 4;
	add.s64 	%rd3893, %rd4, %rd3892;
	ld.global.u32 	%r2029, [%rd3893+4];
	sub.s32 	%r6525, %r2028, %r2029;
	setp.gt.s32 	%p1524, %r6525, -301;
	@%p1524 bra 	$L__BB2_2066;
	ld.global.u32 	%r6658, [%rd8+300];
	add.s32 	%r6659, %r6658, 1;
	st.global.u32 	[%rd8+300], %r6659;
	bra.uni 	$L__BB2_2131;
$L__BB2_2066:
	setp.gt.s32 	%p1525, %r2028, %r2029;
	@%p1525 bra 	$L__BB2_2132;
	ld.global.u32 	%r7704, [%rd8+304];
	st.global.u32 	[%rd8+268], %r7704;
	ld.global.u32 	%r6527, [%rd315+16];
	setp.ge.s32 	%p1526, %r7704, %r6527;
	@%p1526 bra 	$L__BB2_2131;
$L__BB2_2068:
	mul.lo.s32 	%r6528, %r7704, 3;
	mul.wide.s32 	%rd3896, %r6528, 4;
	add.s64 	%rd335, %rd4, %rd3896;
	ld.global.u32 	%r2043, [%rd335];
	ld.global.u32 	%r2044, [%rd8+288];
	setp.ge.s32 	%p1527, %r2043, %r2044;
	@%p1527 bra 	$L__BB2_2070;
	ld.global.u32 	%r6655, [%rd8+304];
	add.s32 	%r6656, %r6655, 1;
	st.global.u32 	[%rd8+304], %r6656;
	bra.uni 	$L__BB2_2129;
$L__BB2_2070:
	setp.gt.s32 	%p1528, %r2043, %r2044;
	@%p1528 bra 	$L__BB2_2130;
	ld.global.u32 	%r6529, [%rd335+8];
	and.b32  	%r6530, %r6529, 2;
	setp.eq.s32 	%p1529, %r6530, 0;
	@%p1529 bra 	$L__BB2_2129;
	ld.global.u32 	%r2045, [%rd335+4];
	ld.global.u32 	%r6531, [%rd8+256];
	mul.lo.s32 	%r6532, %r6531, 3;
	mul.wide.s32 	%rd3897, %r6532, 4;
	add.s64 	%rd3898, %rd4, %rd3897;
	ld.global.u32 	%r2046, [%rd3898+4];
	sub.s32 	%r6533, %r2045, %r2046;
	setp.gt.s32 	%p1530, %r6533, -301;
	@%p1530 bra 	$L__BB2_2074;
	ld.global.u32 	%r6653, [%rd8+304];
	add.s32 	%r6654, %r6653, 1;
	st.global.u32 	[%rd8+304], %r6654;
	bra.uni 	$L__BB2_2129;
$L__BB2_2074:
	setp.gt.s32 	%p1531, %r2045, %r2046;
	@%p1531 bra 	$L__BB2_2130;
	ld.global.u32 	%r7691, [%rd8+308];
	st.global.u32 	[%rd8+272], %r7691;
	ld.global.u32 	%r6535, [%rd312+16];
	setp.ge.s32 	%p1532, %r7691, %r6535;
	@%p1532 bra 	$L__BB2_2129;
$L__BB2_2076:
	mul.lo.s32 	%r6536, %r7691, 3;
	mul.wide.s32 	%rd3901, %r6536, 4;
	add.s64 	%rd336, %rd4, %rd3901;
	ld.global.u32 	%r2059, [%rd336];
	ld.global.u32 	%r2060, [%rd8+288];
	setp.ge.s32 	%p1533, %r2059, %r2060;
	@%p1533 bra 	$L__BB2_2078;
	ld.global.u32 	%r6650, [%rd8+308];
	add.s32 	%r6651, %r6650, 1;
	st.global.u32 	[%rd8+308], %r6651;
	bra.uni 	$L__BB2_2127;
$L__BB2_2078:
	setp.gt.s32 	%p1534, %r2059, %r2060;
	@%p1534 bra 	$L__BB2_2128;
	ld.global.u32 	%r6537, [%rd336+8];
	and.b32  	%r6538, %r6537, 1;
	setp.eq.b32 	%p1535, %r6538, 1;
	not.pred 	%p1536, %p1535;
	@%p1536 bra 	$L__BB2_2127;
	ld.global.u32 	%r2061, [%rd336+4];
	ld.global.u32 	%r6539, [%rd8+256];
	mul.lo.s32 	%r6540, %r6539, 3;
	mul.wide.s32 	%rd3902, %r6540, 4;
	add.s64 	%rd3903, %rd4, %rd3902;
	ld.global.u32 	%r2062, [%rd3903+4];
	sub.s32 	%r6541, %r2061, %r2062;
	setp.gt.s32 	%p1537, %r6541, -301;
	@%p1537 bra 	$L__BB2_2082;
	ld.global.u32 	%r6648, [%rd8+308];
	add.s32 	%r6649, %r6648, 1;
	st.global.u32 	[%rd8+308], %r6649;
	bra.uni 	$L__BB2_2127;
$L__BB2_2082:
	setp.gt.s32 	%p1538, %r2061, %r2062;
	@%p1538 bra 	$L__BB2_2128;
	ld.global.u32 	%r7684, [%rd8+312];
	st.global.u32 	[%rd8+276], %r7684;
	mul.lo.s32 	%r6542, %r2072, 10;
	mul.wide.s32 	%rd3904, %r6542, 4;
	add.s64 	%rd3905, %rd6, %rd3904;
	ld.global.u32 	%r6543, [%rd3905+16];
	setp.ge.s32 	%p1539, %r7684, %r6543;
	@%p1539 bra 	$L__BB2_2127;
$L__BB2_2084:
	mul.lo.s32 	%r6544, %r7684, 3;
	mul.wide.s32 	%rd3906, %r6544, 4;
	add.s64 	%rd337, %rd4, %rd3906;
	ld.global.u32 	%r2074, [%rd337];
	ld.global.u32 	%r6545, [%rd8+288];
	cvt.s64.s32 	%rd338, %r6545;
	setp.ge.s32 	%p1540, %r2074, %r6545;
	@%p1540 bra 	$L__BB2_2086;
	ld.global.u32 	%r6645, [%rd8+312];
	add.s32 	%r6646, %r6645, 1;
	st.global.u32 	[%rd8+312], %r6646;
	bra.uni 	$L__BB2_2125;
$L__BB2_2086:
	cvt.u32.u64 	%r6546, %rd338;
	setp.gt.s32 	%p1541, %r2074, %r6546;
	@%p1541 bra 	$L__BB2_2126;
	ld.global.u32 	%r6547, [%rd337+8];
	and.b32  	%r6548, %r6547, 1;
	setp.eq.b32 	%p1542, %r6548, 1;
	not.pred 	%p1543, %p1542;
	@%p1543 bra 	$L__BB2_2125;
	ld.global.u32 	%r2075, [%rd337+4];
	ld.global.u32 	%r6549, [%rd8+256];
	mul.lo.s32 	%r6550, %r6549, 3;
	mul.wide.s32 	%rd3907, %r6550, 4;
	add.s64 	%rd339, %rd4, %rd3907;
	ld.global.u32 	%r2076, [%rd339+4];
	sub.s32 	%r6551, %r2075, %r2076;
	setp.gt.s32 	%p1544, %r6551, -301;
	@%p1544 bra 	$L__BB2_2090;
	ld.global.u32 	%r6643, [%rd8+312];
	add.s32 	%r6644, %r6643, 1;
	st.global.u32 	[%rd8+312], %r6644;
	bra.uni 	$L__BB2_2125;
$L__BB2_2090:
	setp.gt.s32 	%p1545, %r2075, %r2076;
	@%p1545 bra 	$L__BB2_2126;
	ld.global.u32 	%r6552, [%rd8+260];
	mul.lo.s32 	%r6553, %r6552, 3;
	mul.wide.s32 	%rd3908, %r6553, 4;
	add.s64 	%rd340, %rd4, %rd3908;
	ld.global.u32 	%r6554, [%rd340+4];
	ld.global.u32 	%r6556, [%rd313+4];
	add.s32 	%r6557, %r6554, %r6556;
	sub.s32 	%r6558, %r2076, %r6557;
	st.global.u32 	[%rd8+284], %r6558;
	setp.gt.u32 	%p1546, %r6558, 20;
	@%p1546 bra 	$L__BB2_2125;
	ld.global.u32 	%r6559, [%rd340+4];
	ld.global.u32 	%r6561, [%rd313+4];
	add.s32 	%r6562, %r6561, %r6559;
	ld.global.u32 	%r6563, [%rd8+264];
	mul.lo.s32 	%r6564, %r6563, 3;
	mul.wide.s32 	%rd3913, %r6564, 4;
	add.s64 	%rd341, %rd4, %rd3913;
	ld.global.u32 	%r6565, [%rd341+4];
	ld.global.u32 	%r6567, [%rd314+4];
	add.s32 	%r6568, %r6567, %r6565;
	not.b32 	%r6569, %r6568;
	add.s32 	%r6570, %r6562, %r6569;
	st.global.u32 	[%rd8+284], %r6570;
	add.s32 	%r6571, %r6570, -61;
	setp.lt.u32 	%p1547, %r6571, -21;
	@%p1547 bra 	$L__BB2_2125;
	ld.global.u32 	%r6572, [%rd341+4];
	ld.global.u32 	%r6573, [%rd8+268];
	mul.lo.s32 	%r6574, %r6573, 3;
	mul.wide.s32 	%rd3916, %r6574, 4;
	add.s64 	%rd342, %rd4, %rd3916;
	ld.global.u32 	%r6575, [%rd342+4];
	ld.global.u32 	%r6577, [%rd315+4];
	add.s32 	%r6578, %r6575, %r6577;
	sub.s32 	%r6579, %r6572, %r6578;
	st.global.u32 	[%rd8+284], %r6579;
	setp.lt.s32 	%p1548, %r6579, 0;
	@%p1548 bra 	$L__BB2_2125;
	ld.global.u32 	%r6580, [%rd342+4];
	ld.global.u32 	%r6581, [%rd8+272];
	mul.lo.s32 	%r6582, %r6581, 3;
	mul.wide.s32 	%rd3919, %r6582, 4;
	add.s64 	%rd343, %rd4, %rd3919;
	ld.global.u32 	%r6583, [%rd343+4];
	not.b32 	%r6584, %r6583;
	add.s32 	%r6585, %r6580, %r6584;
	st.global.u32 	[%rd8+284], %r6585;
	add.s32 	%r6586, %r6585, -61;
	setp.lt.u32 	%p1549, %r6586, -21;
	@%p1549 bra 	$L__BB2_2125;
	ld.global.u32 	%r6587, [%rd340+4];
	ld.global.u32 	%r6589, [%rd313+4];
	add.s32 	%r6590, %r6589, %r6587;
	ld.global.u32 	%r6591, [%rd343+4];
	not.b32 	%r6592, %r6591;
	add.s32 	%r6593, %r6590, %r6592;
	add.s32 	%r6594, %r6593, -1;
	st.global.u32 	[%rd8+284], %r6594;
	add.s32 	%r6595, %r6593, -182;
	setp.lt.u32 	%p1550, %r6595, -61;
	@%p1550 bra 	$L__BB2_2125;
	ld.global.u32 	%r6596, [%rd343+4];
	ld.global.u32 	%r6597, [%rd337+4];
	mul.lo.s32 	%r6598, %r2072, 10;
	mul.wide.s32 	%rd3922, %r6598, 4;
	add.s64 	%rd3923, %rd6, %rd3922;
	ld.global.u32 	%r6599, [%rd3923+4];
	add.s32 	%r6600, %r6597, %r6599;
	sub.s32 	%r6601, %r6596, %r6600;
	st.global.u32 	[%rd8+284], %r6601;
	setp.gt.u32 	%p1551, %r6601, 20;
	@%p1551 bra 	$L__BB2_2125;
	setp.eq.s32 	%p1552, %r7683, -1;
	mov.b32 	%r7683, -1;
	@%p1552 bra 	$L__BB2_2111;
	mov.b32 	%r6603, 0;
	st.global.u32 	[%rd8+284], %r6603;
	ld.global.u32 	%r7668, [%rd8+316];
	st.global.u32 	[%rd8+280], %r7668;
	mul.lo.s32 	%r6604, %r7682, 10;
	mul.wide.s32 	%rd3924, %r6604, 4;
	add.s64 	%rd3925, %rd6, %rd3924;
	ld.global.u32 	%r6605, [%rd3925+16];
	setp.ge.s32 	%p1553, %r7668, %r6605;
	mov.u32 	%r7683, %r7682;
	@%p1553 bra 	$L__BB2_2125;
	mov.u32 	%r7667, %r7668;
$L__BB2_2100:
	mul.lo.s32 	%r6607, %r7667, 3;
	mul.wide.s32 	%rd3926, %r6607, 4;
	add.s64 	%rd344, %rd4, %rd3926;
	ld.global.u32 	%r2082, [%rd344];
	setp.ge.s32 	%p1554, %r2082, %r6546;
	@%p1554 bra 	$L__BB2_2102;
	add.s32 	%r7668, %r7668, 1;
	st.global.u32 	[%rd8+316], %r7668;
	bra.uni 	$L__BB2_2106;
$L__BB2_2102:
	setp.gt.s32 	%p1555, %r2082, %r6546;
	mov.u32 	%r7683, %r7682;
	@%p1555 bra 	$L__BB2_2125;
	ld.global.u32 	%r6609, [%rd344+8];
	and.b32  	%r6610, %r6609, 1;
	setp.eq.b32 	%p1556, %r6610, 1;
	not.pred 	%p1557, %p1556;
	@%p1557 bra 	$L__BB2_2106;
	ld.global.u32 	%r2084, [%rd344+4];
	ld.global.u32 	%r2085, [%rd339+4];
	sub.s32 	%r6611, %r2084, %r2085;
	setp.gt.s32 	%p1558, %r6611, -301;
	@%p1558 bra 	$L__BB2_2107;
	add.s32 	%r7668, %r7668, 1;
	st.global.u32 	[%rd8+316], %r7668;
$L__BB2_2106:
	add.s32 	%r7667, %r7667, 1;
	st.global.u32 	[%rd8+280], %r7667;
	mul.lo.s32 	%r6621, %r7682, 10;
	mul.wide.s32 	%rd3931, %r6621, 4;
	add.s64 	%rd3932, %rd6, %rd3931;
	ld.global.u32 	%r6622, [%rd3932+16];
	setp.lt.s32 	%p1562, %r7667, %r6622;
	mov.u32 	%r7683, %r7682;
	@%p1562 bra 	$L__BB2_2100;
	bra.uni 	$L__BB2_2125;
$L__BB2_2107:
	setp.gt.s32 	%p1559, %r2084, %r2085;
	mov.u32 	%r7683, %r7682;
	@%p1559 bra 	$L__BB2_2125;
	ld.global.u32 	%r6612, [%rd341+4];
	ld.global.u32 	%r6614, [%rd314+4];
	add.s32 	%r6615, %r6614, %r6612;
	setp.gt.s32 	%p1560, %r6615, %r2084;
	@%p1560 bra 	$L__BB2_2106;
	mul.lo.s32 	%r6616, %r7682, 10;
	mul.wide.s32 	%rd3929, %r6616, 4;
	add.s64 	%rd3930, %rd6, %rd3929;
	ld.global.u32 	%r6617, [%rd3930+4];
	add.s32 	%r6618, %r6617, %r2084;
	ld.global.u32 	%r6619, [%rd340+4];
	setp.gt.s32 	%p1561, %r6618, %r6619;
	@%p1561 bra 	$L__BB2_2106;
	mov.b32 	%r6620, 1;
	st.global.u32 	[%rd8+284], %r6620;
	mov.u32 	%r7683, %r7682;
$L__BB2_2111:
	setp.eq.s32 	%p1563, %r7681, -1;
	mov.b32 	%r7681, -1;
	@%p1563 bra 	$L__BB2_2124;
	mov.b32 	%r6624, 0;
	st.global.u32 	[%rd8+284], %r6624;
	ld.global.u32 	%r7675, [%rd8+320];
	st.global.u32 	[%rd8+280], %r7675;
	mul.lo.s32 	%r6625, %r7552, 10;
	mul.wide.s32 	%rd3933, %r6625, 4;
	add.s64 	%rd3934, %rd6, %rd3933;
	ld.global.u32 	%r7674, [%rd3934+16];
	st.global.u32 	[%rd8+280], %r7674;
	setp.eq.s32 	%p1564, %r7674, 0;
	mov.u32 	%r7681, %r7552;
	@%p1564 bra 	$L__BB2_2125;
$L__BB2_2113:
	mul.lo.s32 	%r6627, %r7674, 3;
	mul.wide.s32 	%rd3935, %r6627, 4;
	add.s64 	%rd345, %rd4, %rd3935;
	ld.global.u32 	%r2099, [%rd345];
	setp.ge.s32 	%p1565, %r2099, %r6546;
	@%p1565 bra 	$L__BB2_2115;
	add.s32 	%r7675, %r7675, 1;
	st.global.u32 	[%rd8+320], %r7675;
	bra.uni 	$L__BB2_2119;
$L__BB2_2115:
	setp.gt.s32 	%p1566, %r2099, %r6546;
	mov.u32 	%r7681, %r7552;
	@%p1566 bra 	$L__BB2_2125;
	ld.global.u32 	%r6629, [%rd345+8];
	and.b32  	%r6630, %r6629, 2;
	setp.eq.s32 	%p1567, %r6630, 0;
	@%p1567 bra 	$L__BB2_2119;
	ld.global.u32 	%r2101, [%rd345+4];
	ld.global.u32 	%r2102, [%rd339+4];
	sub.s32 	%r6631, %r2101, %r2102;
	setp.gt.s32 	%p1568, %r6631, -301;
	@%p1568 bra 	$L__BB2_2120;
	add.s32 	%r7675, %r7675, 1;
	st.global.u32 	[%rd8+320], %r7675;
$L__BB2_2119:
	add.s32 	%r6641, %r7674, 1;
	st.global.u32 	[%rd8+280], %r6641;
	ld.global.u32 	%r7674, [%rd311+16];
	st.global.u32 	[%rd8+280], %r7674;
	setp.eq.s32 	%p1572, %r7674, 0;
	mov.u32 	%r7681, %r7552;
	@%p1572 bra 	$L__BB2_2125;
	bra.uni 	$L__BB2_2113;
$L__BB2_2120:
	setp.gt.s32 	%p1569, %r2101, %r2102;
	mov.u32 	%r7681, %r7552;
	@%p1569 bra 	$L__BB2_2125;
	ld.global.u32 	%r6632, [%rd343+4];
	ld.global.u32 	%r6634, [%rd312+4];
	add.s32 	%r6635, %r6634, %r6632;
	setp.gt.s32 	%p1570, %r6635, %r2101;
	@%p1570 bra 	$L__BB2_2119;
	mul.lo.s32 	%r6636, %r7552, 10;
	mul.wide.s32 	%rd3938, %r6636, 4;
	add.s64 	%rd3939, %rd6, %rd3938;
	ld.global.u32 	%r6637, [%rd3939+4];
	add.s32 	%r6638, %r6637, %r2101;
	ld.global.u32 	%r6639, [%rd342+4];
	setp.gt.s32 	%p1571, %r6638, %r6639;
	@%p1571 bra 	$L__BB2_2119;
	mov.b32 	%r6640, 1;
	st.global.u32 	[%rd8+284], %r6640;
	mov.u32 	%r7681, %r7552;
$L__BB2_2124:
	cvt.s64.s32 	%rd3940, %r1996;
	add.s64 	%rd3941, %rd3940, %rd338;
	shl.b64 	%rd3942, %rd3941, 2;
	add.s64 	%rd3943, %rd5, %rd3942;
	mov.b32 	%r6642, 1;
	st.global.u32 	[%rd3943+32], %r6642;
	ld.global.u32 	%r7684, [%rd8+276];
$L__BB2_2125:
	add.s32 	%r7684, %r7684, 1;
	st.global.u32 	[%rd8+276], %r7684;
	ld.global.u32 	%r6647, [%rd316+16];
	setp.lt.s32 	%p1573, %r7684, %r6647;
	@%p1573 bra 	$L__BB2_2084;
$L__BB2_2126:
	ld.global.u32 	%r7691, [%rd8+272];
$L__BB2_2127:
	add.s32 	%r7691, %r7691, 1;
	st.global.u32 	[%rd8+272], %r7691;
	ld.global.u32 	%r6652, [%rd312+16];
	setp.lt.s32 	%p1574, %r7691, %r6652;
	@%p1574 bra 	$L__BB2_2076;
$L__BB2_2128:
	ld.global.u32 	%r7704, [%rd8+268];
$L__BB2_2129:
	add.s32 	%r7704, %r7704, 1;
	st.global.u32 	[%rd8+268], %r7704;
	ld.global.u32 	%r6657, [%rd315+16];
	setp.lt.s32 	%p1575, %r7704, %r6657;
	@%p1575 bra 	$L__BB2_2068;
$L__BB2_2130:
	ld.global.u32 	%r7717, [%rd8+264];
$L__BB2_2131:
	add.s32 	%r7717, %r7717, 1;
	st.global.u32 	[%rd8+264], %r7717;
	ld.global.u32 	%r6662, [%rd314+16];
	setp.lt.s32 	%p1576, %r7717, %r6662;
	@%p1576 bra 	$L__BB2_2060;
$L__BB2_2132:
	ld.global.u32 	%r7730, [%rd8+260];
$L__BB2_2133:
	add.s32 	%r7730, %r7730, 1;
	st.global.u32 	[%rd8+260], %r7730;
	ld.global.u32 	%r6667, [%rd313+16];
	setp.lt.s32 	%p1577, %r7730, %r6667;
	@%p1577 bra 	$L__BB2_2052;
$L__BB2_2134:
	ld.global.u32 	%r7743, [%rd8+256];
$L__BB2_2135:
	add.s32 	%r7743, %r7743, 1;
	st.global.u32 	[%rd8+256], %r7743;
	ld.global.u32 	%r6668, [%rd317+16];
	setp.lt.s32 	%p1578, %r7743, %r6668;
	@%p1578 bra 	$L__BB2_2049;
$L__BB2_2136:
	setp.lt.s32 	%p1579, %r1720, 1;
	mov.b32 	%r7752, 0;
	st.global.u32 	[%rd8+284], %r7752;
	st.global.u32 	[%rd8+288], %r7752;
	@%p1579 bra 	$L__BB2_2139;
	mov.b32 	%r7750, 0;
	mov.u32 	%r7752, %r7750;
$L__BB2_2138:
	mul.lo.s32 	%r6671, %r1721, %r1740;
	cvt.u64.u32 	%rd3944, %r7750;
	cvt.s64.s32 	%rd3945, %r6671;
	add.s64 	%rd3946, %rd3945, %rd3944;
	shl.b64 	%rd3947, %rd3946, 2;
	add.s64 	%rd3948, %rd5, %rd3947;
	ld.global.u32 	%r6672, [%rd3948+32];
	add.s32 	%r7752, %r6672, %r7752;
	st.global.u32 	[%rd8+284], %r7752;
	add.s32 	%r7750, %r7750, 1;
	st.global.u32 	[%rd8+288], %r7750;
	setp.lt.s32 	%p1580, %r7750, %r1720;
	@%p1580 bra 	$L__BB2_2138;
$L__BB2_2139:
	setp.lt.s32 	%p1581, %r7752, %r1723;
	@%p1581 bra 	$L__BB2_2143;
	setp.eq.s32 	%p1582, %r6295, 0;
	@%p1582 bra 	$L__BB2_2154;
	{ // callseq 4, 0
	.param .b64 param0;
	st.param.b64 	[param0], %rd347;
	.param .b64 param1;
	st.param.b64 	[param1], %rd346;
	.param .b32 param2;
	st.param.b32 	[param2], %r2239;
	.param .b32 param3;
	st.param.b32 	[param3], %r2240;
	.param .b64 param4;
	st.param.b64 	[param4], %rd348;
	.param .b64 param5;
	st.param.b64 	[param5], %rd349;
	.param .b64 param6;
	st.param.b64 	[param6], %rd350;
	call.uni 
	_Z15check_structurePcPiS0_iiPdS0_S_S0_, 
	(
	param0, 
	param1, 
	param2, 
	param3, 
	param4, 
	param5, 
	param6
	);
	} // callseq 4
	ld.global.u32 	%r6673, [%rd8+264];
	setp.ne.s32 	%p1583, %r6673, 0;
	@%p1583 bra 	$L__BB2_2154;
	ld.shared.u32 	%r7552, [%r1+20];
$L__BB2_2143:
	add.s32 	%r7552, %r7552, 1;
	st.shared.u32 	[%r1+20], %r7552;
	setp.lt.s32 	%p1584, %r7552, %r1202;
	@%p1584 bra 	$L__BB2_1937;
$L__BB2_2144:
	ret;
$L__BB2_2145:
	mov.b32 	%r3285, 0;
	st.global.u32 	[%rd8+248], %r3285;
	bra.uni 	$L__BB2_548;
$L__BB2_2146:
	mov.b32 	%r5859, 0;
	st.global.u32 	[%rd8+248], %r5859;
	bra.uni 	$L__BB2_589;
$L__BB2_2147:
	mov.b32 	%r3896, 0;
	st.global.u32 	[%rd8+248], %r3896;
	bra.uni 	$L__BB2_921;
$L__BB2_2148:
	mov.b32 	%r5679, 0;
	st.global.u32 	[%rd8+248], %r5679;
	bra.uni 	$L__BB2_962;
$L__BB2_2149:
	mov.b32 	%r4499, 0;
	st.global.u32 	[%rd8+248], %r4499;
	bra.uni 	$L__BB2_1294;
$L__BB2_2150:
	mov.b32 	%r5499, 0;
	st.global.u32 	[%rd8+248], %r5499;
	bra.uni 	$L__BB2_1335;
$L__BB2_2151:
	mov.b32 	%r5110, 0;
	st.global.u32 	[%rd8+248], %r5110;
	bra.uni 	$L__BB2_1667;
$L__BB2_2152:
	mov.b32 	%r5319, 0;
	st.global.u32 	[%rd8+248], %r5319;
	bra.uni 	$L__BB2_1708;
$L__BB2_2153:
	mov.b32 	%r6289, 1;
	st.global.u32 	[%rd8+292], %r6289;
	bra.uni 	$L__BB2_1933;
$L__BB2_2154:
	mov.b32 	%r6705, 1;
	st.global.u32 	[%rd8+292], %r6705;
	bra.uni 	$L__BB2_2144;

}
	// .globl	_Z8next_onePiiiiii
.visible .entry _Z8next_onePiiiiii(
	.param .u64 .ptr .align 1 _Z8next_onePiiiiii_param_0,
	.param .u32 _Z8next_onePiiiiii_param_1,
	.param .u32 _Z8next_onePiiiiii_param_2,
	.param .u32 _Z8next_onePiiiiii_param_3,
	.param .u32 _Z8next_onePiiiiii_param_4,
	.param .u32 _Z8next_onePiiiiii_param_5
)
{
	.reg .pred 	%p<11>;
	.reg .b32 	%r<46>;
	.reg .b64 	%rd<17>;

	ld.param.u64 	%rd4, [_Z8next_onePiiiiii_param_0];
	ld.param.u32 	%r18, [_Z8next_onePiiiiii_param_1];
	ld.param.u32 	%r19, [_Z8next_onePiiiiii_param_2];
	ld.param.u32 	%r20, [_Z8next_onePiiiiii_param_3];
	ld.param.u32 	%r21, [_Z8next_onePiiiiii_param_4];
	ld.param.u32 	%r22, [_Z8next_onePiiiiii_param_5];
	cvta.to.global.u64 	%rd1, %rd4;
	mov.u32 	%r1, %ntid.x;
	mov.u32 	%r23, %ctaid.x;
	mov.u32 	%r24, %tid.x;
	mad.lo.s32 	%r42, %r1, %r23, %r24;
	add.s32 	%r41, %r42, %r18;
	setp.ge.s32 	%p1, %r41, %r19;
	@%p1 bra 	$L__BB3_14;
	add.s32 	%r4, %r21, -1;
	mov.u32 	%r25, %nctaid.x;
	mul.lo.s32 	%r5, %r1, %r25;
	mul.wide.s32 	%rd15, %r22, 4;
$L__BB3_2:
	add.s32 	%r26, %r42, %r20;
	setp.lt.s32 	%p2, %r26, %r21;
	selp.b32 	%r43, %r26, %r4, %p2;
	mul.lo.s32 	%r27, %r43, 10;
	mul.wide.s32 	%rd5, %r27, 4;
	add.s64 	%rd6, %rd1, %rd5;
	ld.global.u32 	%r28, [%rd6];
	mul.lo.s32 	%r29, %r41, 10;
	mul.wide.s32 	%rd7, %r29, 4;
	add.s64 	%rd2, %rd1, %rd7;
	ld.global.u32 	%r30, [%rd2];
	ld.global.u32 	%r31, [%rd2+4];
	add.s32 	%r9, %r31, %r30;
	setp.ge.s32 	%p3, %r28, %r9;
	@%p3 bra 	$L__BB3_8;
	add.s32 	%r37, %r43, 1;
	max.s32 	%r10, %r21, %r37;
$L__BB3_4:
	mul.lo.s32 	%r38, %r43, 10;
	mul.wide.s32 	%rd11, %r38, 4;
	add.s64 	%rd12, %rd1, %rd11;
	ld.global.u32 	%r39, [%rd12];
	setp.ge.s32 	%p7, %r39, %r9;
	mov.u32 	%r45, %r43;
	@%p7 bra 	$L__BB3_6;
	add.s32 	%r43, %r43, 1;
	setp.lt.s32 	%p8, %r43, %r21;
	mov.u32 	%r45, %r10;
	@%p8 bra 	$L__BB3_4;
$L__BB3_6:
	setp.ne.s32 	%p9, %r45, %r21;
	@%p9 bra 	$L__BB3_12;
	add.s64 	%rd16, %rd2, %rd15;
	mov.b32 	%r40, -1;
	st.global.u32 	[%rd16], %r40;
	bra.uni 	$L__BB3_13;
$L__BB3_8:
	setp.lt.s32 	%p4, %r43, %r20;
	@%p4 bra 	$L__BB3_13;
	add.s64 	%rd3, %rd2, %rd15;
$L__BB3_10:
	mul.lo.s32 	%r32, %r43, 10;
	mul.wide.s32 	%rd9, %r32, 4;
	add.s64 	%rd10, %rd1, %rd9;
	ld.global.u32 	%r33, [%rd10];
	ld.global.u32 	%r34, [%rd2];
	ld.global.u32 	%r35, [%rd2+4];
	add.s32 	%r36, %r35, %r34;
	setp.lt.s32 	%p5, %r33, %r36;
	@%p5 bra 	$L__BB3_13;
	st.global.u32 	[%rd3], %r43;
	add.s32 	%r12, %r43, -1;
	setp.gt.s32 	%p6, %r43, %r20;
	mov.u32 	%r43, %r12;
	@%p6 bra 	$L__BB3_10;
	bra.uni 	$L__BB3_13;
$L__BB3_12:
	add.s64 	%rd14, %rd2, %rd15;
	st.global.u32 	[%rd14], %r45;
$L__BB3_13:
	add.s32 	%r42, %r42, %r5;
	add.s32 	%r41, %r42, %r18;
	setp.lt.s32 	%p10, %r41, %r19;
	@%p10 bra 	$L__BB3_2;
$L__BB3_14:
	bar.sync 	0;
	ret;

}
	// .globl	_Z4LAMPPcPiS0_S0_PdS0_S_Pf
.visible .entry _Z4LAMPPcPiS0_S0_PdS0_S_Pf(
	.param .u64 .ptr .align 1 _Z4LAMPPcPiS0_S0_PdS0_S_Pf_param_0,
	.param .u64 .ptr .align 1 _Z4LAMPPcPiS0_S0_PdS0_S_Pf_param_1,
	.param .u64 .ptr .align 1 _Z4LAMPPcPiS0_S0_PdS0_S_Pf_param_2,
	.param .u64 .ptr .align 1 _Z4LAMPPcPiS0_S0_PdS0_S_Pf_param_3,
	.param .u64 .ptr .align 1 _Z4LAMPPcPiS0_S0_PdS0_S_Pf_param_4,
	.param .u64 .ptr .align 1 _Z4LAMPPcPiS0_S0_PdS0_S_Pf_param_5,
	.param .u64 .ptr .align 1 _Z4LAMPPcPiS0_S0_PdS0_S_Pf_param_6,
	.param .u64 .ptr .align 1 _Z4LAMPPcPiS0_S0_PdS0_S_Pf_param_7
)
{
	.reg .pred 	%p<1644>;
	.reg .b16 	%rs<556>;
	.reg .b32 	%r<6101>;
	.reg .b32 	%f<21>;
	.reg .b64 	%rd<4346>;
	.reg .b64 	%fd<4905>;

	ld.param.u64 	%rd347, [_Z4LAMPPcPiS0_S0_PdS0_S_Pf_param_0];
	ld.param.u64 	%rd348, [_Z4LAMPPcPiS0_S0_PdS0_S_Pf_param_1];
	ld.param.u64 	%rd349, [_Z4LAMPPcPiS0_S0_PdS0_S_Pf_param_2];
	ld.param.u64 	%rd350, [_Z4LAMPPcPiS0_S0_PdS0_S_Pf_param_3];
	ld.param.u64 	%rd351, [_Z4LAMPPcPiS0_S0_PdS0_S_Pf_param_4];
	ld.param.u64 	%rd352, [_Z4LAMPPcPiS0_S0_PdS0_S_Pf_param_5];
	ld.param.u64 	%rd353, [_Z4LAMPPcPiS0_S0_PdS0_S_Pf_param_6];
	ld.param.u64 	%rd354, [_Z4LAMPPcPiS0_S0_PdS0_S_Pf_param_7];
	cvta.to.global.u64 	%rd1, %rd353;
	cvta.to.global.u64 	%rd2, %rd351;
	cvta.to.global.u64 	%rd3, %rd347;
	cvta.to.global.u64 	%rd4, %rd352;
	cvta.to.global.u64 	%rd5, %rd348;
	cvta.to.global.u64 	%rd6, %rd349;
	cvta.to.global.u64 	%rd7, %rd354;
	cvta.to.global.u64 	%rd8, %rd350;
	mov.u32 	%r1187, %ntid.x;
	mov.u32 	%r1188, %ctaid.x;
	mov.u32 	%r1, %tid.x;
	mad.lo.s32 	%r5644, %r1187, %r1188, %r1;
	ld.const.u32 	%r3, [const_int];
	setp.ge.s32 	%p16, %r5644, %r3;
	@%p16 bra 	$L__BB4_2200;
	ld.const.u32 	%r4, [const_int+28];
	add.s32 	%r5, %r4, 8;
	shl.b32 	%r1189, %r1, 5;
	mov.u32 	%r1190, _ZZ4LAMPPcPiS0_S0_PdS0_S_PfE4turn;
	add.s32 	%r6, %r1190, %r1189;
	ld.const.u32 	%r1191, [const_int+4];
	add.s32 	%r7, %r3, %r1191;
	ld.const.u32 	%r8, [const_int+20];
	shl.b32 	%r1192, %r1, 2;
	mov.u32 	%r1193, _ZZ4LAMPPcPiS0_S0_PdS0_S_PfE2GC;
	add.s32 	%r9, %r1193, %r1192;
	ld.const.u32 	%r10, [const_int+76];
	mov.f64 	%fd1122, 0d3E4466AE23AE1ED1;
	{
	.reg .b32 %temp; 
	mov.b64 	{%temp, %r1194}, %fd1122;
	}
	{
	.reg .b32 %temp; 
	mov.b64 	{%r1195, %temp}, %fd1122;
	}
	setp.lt.s32 	%p17, %r1194, 1048576;
	mov.f64 	%fd1123, 0d41A466AE23AE1ED1;
	{
	.reg .b32 %temp; 
	mov.b64 	{%temp, %r1196}, %fd1123;
	}
	{
	.reg .b32 %temp; 
	mov.b64 	{%r1197, %temp}, %fd1123;
	}
	mov.b32 	%r1198, 1127219200;
	mov.b32 	%r1199, -2147483648;
	mov.b64 	%fd1, {%r1199, %r1198};
	mov.f64 	%fd1124, 0d3E6466AE23AE1ED1;
	{
	.reg .b32 %temp; 
	mov.b64 	{%temp, %r1200}, %fd1124;
	}
	{
	.reg .b32 %temp; 
	mov.b64 	{%r1201, %temp}, %fd1124;
	}
	setp.lt.s32 	%p18, %r1200, 1048576;
	mov.f64 	%fd1125, 0d41C466AE23AE1ED1;
	{
	.reg .b32 %temp; 
	mov.b64 	{%temp, %r1202}, %fd1125;
	}
	{
	.reg .b32 %temp; 
	mov.b64 	{%r1203, %temp}, %fd1125;
	}
	selp.b32 	%r1204, %r1196, %r1194, %p17;
	selp.b32 	%r1205, %r1197, %r1195, %p17;
	add.s32 	%r11, %r1204, -1;
	selp.f64 	%fd1126, 0d41A466AE23AE1ED1, 0d3E4466AE23AE1ED1, %p17;
	fma.rn.f64 	%fd1127, %fd1126, 0d7FF0000000000000, 0d7FF0000000000000;
	{
	.reg .b32 %temp; 
	mov.b64 	{%temp, %r1206}, %fd1126;
	}
	and.b32  	%r1207, %r1206, 2147483647;
	setp.eq.s32 	%p19, %r1207, 0;
	selp.f64 	%fd2, 0dFFF0000000000000, %fd1127, %p19;
	selp.b32 	%r1208, -1077, -1023, %p17;
	shr.u32 	%r1209, %r1204, 20;
	add.s32 	%r12, %r1208, %r1209;
	and.b32  	%r1210, %r1204, 1048575;
	or.b32  	%r13, %r1210, 1072693248;
	mov.b64 	%fd3, {%r1205, %r13};
	{
	.reg .b32 %temp; 
	mov.b64 	{%r1211, %temp}, %fd3;
	}
	{
	.reg .b32 %temp; 
	mov.b64 	{%temp, %r1212}, %fd3;
	}
	add.s32 	%r1213, %r1212, -1048576;
	mov.b64 	%fd4, {%r1211, %r1213};
	selp.b32 	%r1214, %r1202, %r1200, %p18;
	selp.b32 	%r1215, %r1203, %r1201, %p18;
	add.s32 	%r14, %r1214, -1;
	selp.f64 	%fd1128, 0d41C466AE23AE1ED1, 0d3E6466AE23AE1ED1, %p18;
	fma.rn.f64 	%fd1129, %fd1128, 0d7FF0000000000000, 0d7FF0000000000000;
	{
	.reg .b32 %temp; 
	mov.b64 	{%temp, %r1216}, %fd1128;
	}
	and.b32  	%r1217, %r1216, 2147483647;
	setp.eq.s32 	%p20, %r1217, 0;
	selp.f64 	%fd5, 0dFFF0000000000000, %fd1129, %p20;
	selp.b32 	%r1218, -1077, -1023, %p18;
	shr.u32 	%r1219, %r1214, 20;
	add.s32 	%r15, %r1218, %r1219;
	and.b32  	%r1220, %r1214, 1048575;
	or.b32  	%r16, %r1220, 1072693248;
	mov.b64 	%fd6, {%r1215, %r16};
	{
	.reg .b32 %temp; 
	mov.b64 	{%r1221, %temp}, %fd6;
	}
	{
	.reg .b32 %temp; 
	mov.b64 	{%temp, %r1222}, %fd6;
	}
	add.s32 	%r1223, %r1222, -1048576;
	mov.b64 	%fd7, {%r1221, %r1223};
$L__BB4_2:
	mul.lo.s32 	%r1224, %r5, %r5644;
	mul.wide.s32 	%rd355, %r1224, 4;
	add.s64 	%rd9, %rd8, %rd355;
	mov.b32 	%r1225, -1;
	st.global.u32 	[%rd9], %r1225;
	mul.lo.s32 	%r1226, %r5644, 10;
	mul.wide.s32 	%rd356, %r1226, 4;
	add.s64 	%rd10, %rd5, %rd356;
	ld.global.u32 	%r1227, [%rd10+8];
	mad.lo.s32 	%r1228, %r1227, -858993459, 429496728;
	shf.l.wrap.b32 	%r1229, %r1228, %r1228, 31;
	setp.lt.u32 	%p21, %r1229, 429496729;
	@%p21 bra 	$L__BB4_2199;
	st.shared.u32 	[%r6], %r5644;
	mul.lo.s32 	%r1230, %r5644, 81;
	mul.wide.s32 	%rd357, %r1230, 4;
	add.s64 	%rd11, %rd4, %rd357;
	mov.b32 	%r1231, 0;
	st.global.u32 	[%rd11+292], %r1231;
	ld.global.u32 	%r5645, [%rd10+28];
	st.shared.u32 	[%r6+4], %r5645;
	setp.ge.s32 	%p22, %r5645, %r3;
	@%p22 bra 	$L__BB4_2199;
	mul.lo.s32 	%r1232, %r5644, 1264;
	mul.wide.s32 	%rd358, %r1232, 8;
	add.s64 	%rd12, %rd2, %rd358;
	add.s64 	%rd13, %rd12, 10016;
	add.s64 	%rd14, %rd11, 204;
	mul.lo.s32 	%r1233, %r5644, 54;
	add.s32 	%r19, %r1233, 27;
	add.s32 	%r20, %r1233, 28;
	cvt.s64.s32 	%rd359, %r1233;
	add.s64 	%rd15, %rd1, %rd359;
	or.b32  	%r21, %r1233, 1;
	add.s32 	%r22, %r1232, -1;
	add.s64 	%rd16, %rd12, 10040;
	add.s64 	%rd17, %rd12, 10048;
	add.s32 	%r23, %r1232, 624;
	add.s64 	%rd18, %rd12, 10056;
	add.s64 	%rd19, %rd12, 10064;
	add.s64 	%rd20, %rd12, 10080;
	add.s64 	%rd21, %rd12, 10072;
	add.s32 	%r24, %r1233, 26;
	mad.lo.s32 	%r25, %r5644, -1183, %r22;
	add.s32 	%r26, %r25, 25;
$L__BB4_5:
	setp.eq.s32 	%p23, %r5645, -1;
	@%p23 bra 	$L__BB4_2199;
	mul.lo.s32 	%r1234, %r5644, 10;
	mul.wide.s32 	%rd360, %r1234, 4;
	add.s64 	%rd361, %rd5, %rd360;
	ld.global.u32 	%r1235, [%rd361+8];
	mul.hi.s32 	%r1236, %r1235, 1717986919;
	shr.u32 	%r1237, %r1236, 31;
	shr.s32 	%r1238, %r1236, 2;
	add.s32 	%r1239, %r1238, %r1237;
	mul.lo.s32 	%r1240, %r1239, 10;
	sub.s32 	%r1241, %r1235, %r1240;
	mul.lo.s32 	%r1242, %r5645, 10;
	mul.wide.s32 	%rd362, %r1242, 4;
	add.s64 	%rd22, %rd5, %rd362;
	ld.global.u32 	%r1243, [%rd22+8];
	mul.hi.s32 	%r1244, %r1243, 1717986919;
	shr.u32 	%r1245, %r1244, 31;
	shr.s32 	%r1246, %r1244, 2;
	add.s32 	%r1247, %r1246, %r1245;
	mul.lo.s32 	%r1248, %r1247, 10;
	sub.s32 	%r1249, %r1243, %r1248;
	and.b32  	%r1250, %r1249, %r1241;
	st.global.u32 	[%rd9+4], %r1250;
	setp.eq.s32 	%p24, %r1250, 0;
	@%p24 bra 	$L__BB4_2198;
	ld.global.u32 	%r1251, [%rd22];
	ld.shared.u32 	%r1252, [%r6];
	mul.lo.s32 	%r1253, %r1252, 10;
	mul.wide.s32 	%rd363, %r1253, 4;
	add.s64 	%rd364, %rd5, %rd363;
	ld.global.u32 	%r1254, [%rd364];
	ld.global.u32 	%r1255, [%rd364+4];
	add.s32 	%r1256, %r1254, %r1255;
	sub.s32 	%r1257, %r1251, %r1256;
	setp.gt.s32 	%p25, %r1257, 20;
	@%p25 bra 	$L__BB4_2199;
	ld.global.u32 	%r6100, [%rd22+32];
	st.shared.u32 	[%r6+12], %r6100;
	setp.ge.s32 	%p26, %r6100, %r7;
	@%p26 bra 	$L__BB4_2197;
$L__BB4_9:
	setp.eq.s32 	%p27, %r6100, -1;
	@%p27 bra 	$L__BB4_2197;
	ld.global.u32 	%r1258, [%rd9+4];
	mul.lo.s32 	%r1259, %r6100, 10;
	mul.wide.s32 	%rd365, %r1259, 4;
	add.s64 	%rd23, %rd5, %rd365;
	ld.global.u32 	%r1260, [%rd23+8];
	mul.hi.s32 	%r1261, %r1260, 1717986919;
	shr.u32 	%r1262, %r1261, 31;
	shr.s32 	%r1263, %r1261, 2;
	add.s32 	%r1264, %r1263, %r1262;
	and.b32  	%r1265, %r1264, %r1258;
	st.global.u32 	[%rd9+8], %r1265;
	setp.eq.s32 	%p28, %r1265, 0;
	@%p28 bra 	$L__BB4_2196;
	mul.wide.s32 	%rd366, %r6100, 4;
	add.s64 	%rd367, %rd7, %rd366;
	ld.global.f32 	%f1, [%rd367];
	mul.wide.s32 	%rd368, %r5644, 4;
	add.s64 	%rd369, %rd7, %rd368;
	ld.global.f32 	%f5, [%rd369];
	sub.f32 	%f6, %f1, %f5;
	setp.lt.f32 	%p29, %f6, 0f40400000;
	@%p29 bra 	$L__BB4_2196;
	ld.shared.u32 	%r30, [%r6+4];
	mul.wide.s32 	%rd370, %r30, 4;
	add.s64 	%rd371, %rd7, %rd370;
	ld.global.f32 	%f7, [%rd371];
	sub.f32 	%f8, %f1, %f7;
	setp.lt.f32 	%p30, %f8, 0f40400000;
	@%p30 bra 	$L__BB4_2196;
	ld.global.u32 	%r1266, [%rd23];
	mul.lo.s32 	%r1267, %r30, 10;
	mul.wide.s32 	%rd372, %r1267, 4;
	add.s64 	%rd373, %rd5, %rd372;
	ld.global.u32 	%r1268, [%rd373];
	sub.s32 	%r31, %r1268, %r1266;
	setp.gt.s32 	%p31, %r31, -41;
	@%p31 bra 	$L__BB4_2196;
	setp.lt.u32 	%p32, %r31, -61;
	@%p32 bra 	$L__BB4_2197;
	ld.global.u32 	%r6099, [%rd23+28];
	st.shared.u32 	[%r6+16], %r6099;
	setp.ge.s32 	%p33, %r6099, %r7;
	@%p33 bra 	$L__BB4_2194;
$L__BB4_16:
	setp.eq.s32 	%p34, %r6099, -1;
	@%p34 bra 	$L__BB4_2194;
	ld.global.u32 	%r1269, [%rd9+8];
	mul.lo.s32 	%r1270, %r6099, 10;
	mul.wide.s32 	%rd374, %r1270, 4;
	add.s64 	%rd24, %rd5, %rd374;
	ld.global.u32 	%r1271, [%rd24+8];
	mul.hi.s32 	%r1272, %r1271, 1717986919;
	shr.u32 	%r1273, %r1272, 31;
	shr.s32 	%r1274, %r1272, 2;
	add.s32 	%r1275, %r1274, %r1273;
	mul.lo.s32 	%r1276, %r1275, 10;
	sub.s32 	%r1277, %r1271, %r1276;
	and.b32  	%r1278, %r1277, %r1269;
	st.global.u32 	[%rd9+12], %r1278;
	setp.eq.s32 	%p35, %r1278, 0;
	@%p35 bra 	$L__BB4_2193;
	mul.wide.s32 	%rd375, %r6099, 4;
	add.s64 	%rd376, %rd7, %rd375;
	ld.global.f32 	%f2, [%rd376];
	mul.wide.s32 	%rd377, %r5644, 4;
	add.s64 	%rd378, %rd7, %rd377;
	ld.global.f32 	%f9, [%rd378];
	sub.f32 	%f10, %f2, %f9;
	setp.lt.f32 	%p36, %f10, 0f40400000;
	@%p36 bra 	$L__BB4_2193;
	ld.shared.u32 	%r1279, [%r6+4];
	mul.wide.s32 	%rd379, %r1279, 4;
	add.s64 	%rd380, %rd7, %rd379;
	ld.global.f32 	%f11, [%rd380];
	sub.f32 	%f12, %f2, %f11;
	setp.lt.f32 	%p37, %f12, 0f40400000;
	@%p37 bra 	$L__BB4_2193;
	ld.global.u32 	%r1280, [%rd24];
	ld.shared.u32 	%r1281, [%r6+12];
	mul.lo.s32 	%r1282, %r1281, 10;
	mul.wide.s32 	%rd381, %r1282, 4;
	add.s64 	%rd382, %rd5, %rd381;
	ld.global.u32 	%r1283, [%rd382];
	sub.s32 	%r1284, %r1280, %r1283;
	setp.gt.s32 	%p38, %r1284, 85;
	@%p38 bra 	$L__BB4_2194;
	ld.global.u32 	%r6098, [%rd24+32];
	st.shared.u32 	[%r6+24], %r6098;
	setp.ge.s32 	%p39, %r6098, %r3;
	@%p39 bra 	$L__BB4_2191;
$L__BB4_22:
	setp.eq.s32 	%p40, %r6098, -1;
	@%p40 bra 	$L__BB4_2191;
	ld.global.u32 	%r1285, [%rd9+12];
	mul.lo.s32 	%r1286, %r6098, 10;
	mul.wide.s32 	%rd383, %r1286, 4;
	add.s64 	%rd25, %rd5, %rd383;
	ld.global.u32 	%r1287, [%rd25+8];
	mul.hi.s32 	%r1288, %r1287, 1717986919;
	shr.u32 	%r1289, %r1288, 31;
	shr.s32 	%r1290, %r1288, 2;
	add.s32 	%r1291, %r1290, %r1289;
	and.b32  	%r1292, %r1291, %r1285;
	st.global.u32 	[%rd9+16], %r1292;
	setp.eq.s32 	%p41, %r1292, 0;
	@%p41 bra 	$L__BB4_2190;
	ld.shared.u32 	%r36, [%r6+16];
	mul.wide.s32 	%rd384, %r36, 4;
	add.s64 	%rd385, %rd7, %rd384;
	ld.global.f32 	%f13, [%rd385];
	mul.wide.s32 	%rd386, %r6098, 4;
	add.s64 	%rd387, %rd7, %rd386;
	ld.global.f32 	%f3, [%rd387];
	sub.f32 	%f14, %f13, %f3;
	setp.lt.f32 	%p42, %f14, 0f40400000;
	@%p42 bra 	$L__BB4_2190;
	ld.shared.u32 	%r37, [%r6+12];
	mul.wide.s32 	%rd388, %r37, 4;
	add.s64 	%rd389, %rd7, %rd388;
	ld.global.f32 	%f15, [%rd389];
	sub.f32 	%f16, %f15, %f3;
	setp.lt.f32 	%p43, %f16, 0f40400000;
	@%p43 bra 	$L__BB4_2190;
	ld.global.u32 	%r38, [%rd25];
	ld.global.u32 	%r1293, [%rd25+4];
	mul.lo.s32 	%r1294, %r36, 10;
	mul.wide.s32 	%rd390, %r1294, 4;
	add.s64 	%rd26, %rd5, %rd390;
	ld.global.u32 	%r1295, [%rd26];
	ld.global.u32 	%r1296, [%rd26+4];
	add.s32 	%r39, %r1293, %r38;
	sub.s32 	%r1297, %r1295, %r39;
	add.s32 	%r40, %r1297, %r1296;
	setp.gt.s32 	%p44, %r40, -41;
	@%p44 bra 	$L__BB4_2190;
	setp.lt.u32 	%p45, %r40, -61;
	@%p45 bra 	$L__BB4_2191;
	ld.shared.u32 	%r1298, [%r6+4];
	mul.lo.s32 	%r1299, %r1298, 10;
	mul.wide.s32 	%rd391, %r1299, 4;
	add.s64 	%rd27, %rd5, %rd391;
	ld.global.u32 	%r1300, [%rd27];
	sub.s32 	%r41, %r1300, %r39;
	setp.gt.s32 	%p46, %r41, -122;
	@%p46 bra 	$L__BB4_2190;
	setp.lt.u32 	%p47, %r41, -182;
	@%p47 bra 	$L__BB4_2191;
	setp.eq.s32 	%p48, %r8, 0;
	@%p48 bra 	$L__BB4_35;
	ld.global.u32 	%r42, [%rd27+36];
	setp.eq.s32 	%p49, %r42, -1;
	@%p49 bra 	$L__BB4_33;
	mul.lo.s32 	%r1301, %r42, 10;
	mul.wide.s32 	%rd392, %r1301, 4;
	add.s64 	%rd393, %rd5, %rd392;
	ld.global.u32 	%r1302, [%rd393];
	add.s32 	%r1303, %r1302, 18;
	mul.lo.s32 	%r1304, %r37, 10;
	mul.wide.s32 	%rd394, %r1304, 4;
	add.s64 	%rd395, %rd5, %rd394;
	ld.global.u32 	%r1305, [%rd395];
	setp.le.s32 	%p50, %r1303, %r1305;
	@%p50 bra 	$L__BB4_35;
$L__BB4_33:
	ld.global.u32 	%r43, [%rd26+36];
	setp.eq.s32 	%p51, %r43, -1;
	@%p51 bra 	$L__BB4_2190;
	mul.lo.s32 	%r1306, %r43, 10;
	mul.wide.s32 	%rd396, %r1306, 4;
	add.s64 	%rd397, %rd5, %rd396;
	ld.global.u32 	%r1307, [%rd397];
	add.s32 	%r1308, %r1307, 18;
	setp.gt.s32 	%p52, %r1308, %r38;
	@%p52 bra 	$L__BB4_2190;
$L__BB4_35:
	ld.global.u32 	%r5649, [%rd25+28];
	st.shared.u32 	[%r6+28], %r5649;
	setp.ge.s32 	%p53, %r5649, %r3;
	@%p53 bra 	$L__BB4_2188;
$L__BB4_36:
	setp.eq.s32 	%p54, %r5649, -1;
	@%p54 bra 	$L__BB4_2188;
	ld.global.u32 	%r1309, [%rd9+16];
	mul.lo.s32 	%r1310, %r5649, 10;
	mul.wide.s32 	%rd398, %r1310, 4;
	add.s64 	%rd28, %rd5, %rd398;
	ld.global.u32 	%r1311, [%rd28+8];
	mul.hi.s32 	%r1312, %r1311, 1717986919;
	shr.u32 	%r1313, %r1312, 31;
	shr.s32 	%r1314, %r1312, 2;
	add.s32 	%r1315, %r1314, %r1313;
	and.b32  	%r1316, %r1315, %r1309;
	st.global.u32 	[%rd9+20], %r1316;
	setp.eq.s32 	%p55, %r1316, 0;
	@%p55 bra 	$L__BB4_2187;
	ld.shared.u32 	%r46, [%r6+16];
	mul.wide.s32 	%rd399, %r46, 4;
	add.s64 	%rd400, %rd7, %rd399;
	ld.global.f32 	%f17, [%rd400];
	mul.wide.s32 	%rd401, %r5649, 4;
	add.s64 	%rd402, %rd7, %rd401;
	ld.global.f32 	%f4, [%rd402];
	sub.f32 	%f18, %f17, %f4;
	setp.lt.f32 	%p56, %f18, 0f40400000;
	@%p56 bra 	$L__BB4_2187;
	ld.shared.u32 	%r47, [%r6+12];
	mul.wide.s32 	%rd403, %r47, 4;
	add.s64 	%rd404, %rd7, %rd403;
	ld.global.f32 	%f19, [%rd404];
	sub.f32 	%f20, %f19, %f4;
	setp.lt.f32 	%p57, %f20, 0f40400000;
	@%p57 bra 	$L__BB4_2187;
	ld.global.u32 	%r48, [%rd28];
	ld.shared.u32 	%r1317, [%r6+24];
	mul.lo.s32 	%r1318, %r1317, 10;
	mul.wide.s32 	%rd405, %r1318, 4;
	add.s64 	%rd406, %rd5, %rd405;
	ld.global.u32 	%r1319, [%rd406];
	ld.global.u32 	%r1320, [%rd406+4];
	add.s32 	%r49, %r1320, %r1319;
	setp.lt.s32 	%p58, %r48, %r49;
	@%p58 bra 	$L__BB4_2187;
	sub.s32 	%r1321, %r48, %r49;
	setp.gt.s32 	%p59, %r1321, 20;
	@%p59 bra 	$L__BB4_2188;
	ld.shared.u32 	%r50, [%r6];
	mul.lo.s32 	%r1322, %r50, 10;
	mul.wide.s32 	%rd407, %r1322, 4;
	add.s64 	%rd29, %rd5, %rd407;
	ld.global.u32 	%r51, [%rd29];
	ld.global.u32 	%r1323, [%rd28+4];
	add.s32 	%r52, %r1323, %r48;
	mov.b32 	%r1324, 0;
	st.global.u32 	[%rd11+260], %r1324;
	st.global.u32 	[%rd11+256], %r51;
	setp.le.s32 	%p60, %r52, %r51;
	mov.f64 	%fd4453, 0d0000000000000000;
	@%p60 bra 	$L__BB4_48;
	mov.b32 	%r5652, 0;
	mov.u32 	%r5651, %r51;
$L__BB4_44:
	cvt.s64.s32 	%rd408, %r5651;
	add.s64 	%rd409, %rd3, %rd408;
	ld.global.u8 	%rs85, [%rd409];
	or.b16  	%rs86, %rs85, 4;
	setp.eq.s16 	%p61, %rs86, 71;
	@%p61 bra 	$L__BB4_45;
	bra.uni 	$L__BB4_46;
$L__BB4_45:
	add.s32 	%r5652, %r5652, 1;
	st.global.u32 	[%rd11+260], %r5652;
$L__BB4_46:
	add.s32 	%r5651, %r5651, 1;
	st.global.u32 	[%rd11+256], %r5651;
	setp.lt.s32 	%p62, %r5651, %r52;
	@%p62 bra 	$L__BB4_44;
	cvt.rn.f64.s32 	%fd1131, %r5652;
	mul.f64 	%fd4453, %fd1131, 0d4059000000000000;
$L__BB4_48:
	sub.s32 	%r1326, %r52, %r51;
	cvt.rn.f64.s32 	%fd1132, %r1326;
	div.rn.f64 	%fd1133, %fd4453, %fd1132;
	setp.ltu.f64 	%p63, %fd1133, 0d404E000000000000;
	setp.le.f64 	%p64, %fd1133, 0d4046800000000000;
	selp.b32 	%r1327, 2, 4, %p64;
	selp.b32 	%r1328, %r1327, 1, %p63;
	st.shared.u32 	[%r9], %r1328;
	ld.global.u32 	%r1329, [%rd9+20];
	and.b32  	%r1330, %r1329, %r1328;
	setp.eq.s32 	%p65, %r1330, 0;
	@%p65 bra 	$L__BB4_2187;
	ld.const.u32 	%r1331, [const_int+16];
	setp.eq.s32 	%p66, %r1331, 0;
	@%p66 bra 	$L__BB4_165;
	ld.shared.u32 	%r1332, [%r6+4];
	mul.lo.s32 	%r1333, %r1332, 10;
	mul.wide.s32 	%rd410, %r1333, 4;
	add.s64 	%rd30, %rd5, %rd410;
	ld.global.u32 	%r5704, [%rd30+20];
	st.global.u32 	[%rd11+296], %r5704;
	mul.lo.s32 	%r1334, %r47, 10;
	mul.wide.s32 	%rd411, %r1334, 4;
	add.s64 	%rd31, %rd5, %rd411;
	ld.global.u32 	%r5703, [%rd31+20];
	st.global.u32 	[%rd11+300], %r5703;
	mul.lo.s32 	%r1335, %r46, 10;
	mul.wide.s32 	%rd412, %r1335, 4;
	add.s64 	%rd32, %rd5, %rd412;
	ld.global.u32 	%r5697, [%rd32+20];
	st.global.u32 	[%rd11+304], %r5697;
	ld.shared.u32 	%r1336, [%r6+24];
	mul.lo.s32 	%r1337, %r1336, 10;
	mul.wide.s32 	%rd413, %r1337, 4;
	add.s64 	%rd33, %rd5, %rd413;
	ld.global.u32 	%r5692, [%rd33+20];
	st.global.u32 	[%rd11+308], %r5692;
	ld.global.u32 	%r5686, [%rd28+20];
	st.global.u32 	[%rd11+312], %r5686;
	ld.global.u32 	%r5659, [%rd29+20];
	st.global.u32 	[%rd11+256], %r5659;
	ld.global.u32 	%r1338, [%rd29+24];
	setp.ge.s32 	%p67, %r5659, %r1338;
	@%p67 bra 	$L__BB4_107;
$L__BB4_51:
	mul.lo.s32 	%r1339, %r5659, 3;
	mul.wide.s32 	%rd414, %r1339, 4;
	add.s64 	%rd34, %rd6, %rd414;
	ld.global.u32 	%r1340, [%rd34+8];
	and.b32  	%r1341, %r1340, 1;
	setp.eq.b32 	%p68, %r1341, 1;
	not.pred 	%p69, %p68;
	@%p69 bra 	$L__BB4_106;
	ld.global.u32 	%r71, [%rd34];
	st.global.u32 	[%rd11+280], %r71;
	st.global.u32 	[%rd11+260], %r5704;
	ld.global.u32 	%r1342, [%rd30+24];
	setp.ge.s32 	%p70, %r5704, %r1342;
	@%p70 bra 	$L__BB4_106;
	mov.u32 	%r5666, %r5704;
$L__BB4_54:
	mul.lo.s32 	%r1343, %r5666, 3;
	mul.wide.s32 	%rd415, %r1343, 4;
	add.s64 	%rd35, %rd6, %rd415;
	ld.global.u32 	%r79, [%rd35];
	setp.ge.s32 	%p71, %r79, %r71;
	@%p71 bra 	$L__BB4_56;
	add.s32 	%r5704, %r5704, 1;
	st.global.u32 	[%rd11+296], %r5704;
	bra.uni 	$L__BB4_105;
$L__BB4_56:
	setp.gt.s32 	%p72, %r79, %r71;
	@%p72 bra 	$L__BB4_106;
	ld.global.u32 	%r81, [%rd35+4];
	ld.global.u32 	%r82, [%rd34+4];
	setp.ge.s32 	%p73, %r81, %r82;
	@%p73 bra 	$L__BB4_59;
	add.s32 	%r5704, %r5704, 1;
	st.global.u32 	[%rd11+296], %r5704;
	bra.uni 	$L__BB4_105;
$L__BB4_59:
	sub.s32 	%r1344, %r81, %r82;
	setp.gt.s32 	%p74, %r1344, 1000;
	@%p74 bra 	$L__BB4_106;
	ld.global.u32 	%r1345, [%rd35+8];
	and.b32  	%r1346, %r1345, 1;
	setp.eq.b32 	%p75, %r1346, 1;
	not.pred 	%p76, %p75;
	@%p76 bra 	$L__BB4_105;
	st.global.u32 	[%rd11+264], %r5703;
	ld.global.u32 	%r1347, [%rd31+24];
	setp.ge.s32 	%p77, %r5703, %r1347;
	@%p77 bra 	$L__BB4_105;
	mov.u32 	%r5672, %r5703;
$L__BB4_63:
	mul.lo.s32 	%r1348, %r5672, 3;
	mul.wide.s32 	%rd416, %r1348, 4;
	add.s64 	%rd36, %rd6, %rd416;
	ld.global.u32 	%r90, [%rd36];
	setp.ge.s32 	%p78, %r90, %r71;
	@%p78 bra 	$L__BB4_65;
	add.s32 	%r5703, %r5703, 1;
	st.global.u32 	[%rd11+300], %r5703;
	bra.uni 	$L__BB4_104;
$L__BB4_65:
	setp.gt.s32 	%p79, %r90, %r71;
	@%p79 bra 	$L__BB4_105;
	ld.global.u32 	%r92, [%rd36+4];
	ld.global.u32 	%r93, [%rd34+4];
	setp.ge.s32 	%p80, %r92, %r93;
	@%p80 bra 	$L__BB4_68;
	add.s32 	%r5703, %r5703, 1;
	st.global.u32 	[%rd11+300], %r5703;
	bra.uni 	$L__BB4_104;
$L__BB4_68:
	sub.s32 	%r1349, %r92, %r93;
	setp.gt.s32 	%p81, %r1349, 1000;
	@%p81 bra 	$L__BB4_105;
	ld.global.u32 	%r1350, [%rd36+8];
	and.b32  	%r1351, %r1350, 2;
	setp.eq.s32 	%p82, %r1351, 0;
	@%p82 bra 	$L__BB4_104;
	st.global.u32 	[%rd11+268], %r5697;
	ld.global.u32 	%r1352, [%rd32+24];
	setp.ge.s32 	%p83, %r5697, %r1352;
	@%p83 bra 	$L__BB4_104;
	mov.u32 	%r5677, %r5697;
$L__BB4_72:
	mul.lo.s32 	%r1353, %r5677, 3;
	mul.wide.s32 	%rd417, %r1353, 4;
	add.s64 	%rd37, %rd6, %rd417;
	ld.global.u32 	%r100, [%rd37];
	setp.ge.s32 	%p84, %r100, %r71;
	@%p84 bra 	$L__BB4_74;
	add.s32 	%r5697, %r5697, 1;
	st.global.u32 	[%rd11+304], %r5697;
	bra.uni 	$L__BB4_103;
$L__BB4_74:
	setp.gt.s32 	%p85, %r100, %r71;
	@%p85 bra 	$L__BB4_104;
	ld.global.u32 	%r102, [%rd37+4];
	ld.global.u32 	%r103, [%rd34+4];
	setp.ge.s32 	%p86, %r102, %r103;
	@%p86 bra 	$L__BB4_77;
	add.s32 	%r5697, %r5697, 1;
	st.global.u32 	[%rd11+304], %r5697;
	bra.uni 	$L__BB4_103;
$L__BB4_77:
	sub.s32 	%r1354, %r102, %r103;
	setp.gt.s32 	%p87, %r1354, 1000;
	@%p87 bra 	$L__BB4_104;
	ld.global.u32 	%r1355, [%rd37+8];
	and.b32  	%r1356, %r1355, 1;
	setp.eq.b32 	%p88, %r1356, 1;
	not.pred 	%p89, %p88;
	@%p89 bra 	$L__BB4_103;
	st.global.u32 	[%rd11+272], %r5692;
	ld.global.u32 	%r1357, [%rd33+24];
	setp.ge.s32 	%p90, %r5692, %r1357;
	@%p90 bra 	$L__BB4_103;
	mov.u32 	%r5681, %r5692;
$L__BB4_81:
	mul.lo.s32 	%r1358, %r5681, 3;
	mul.wide.s32 	%rd418, %r1358, 4;
	add.s64 	%rd38, %rd6, %rd418;
	ld.global.u32 	%r109, [%rd38];
	setp.ge.s32 	%p91, %r109, %r71;
	@%p91 bra 	$L__BB4_83;
	add.s32 	%r5692, %r5692, 1;
	st.global.u32 	[%rd11+308], %r5692;
	bra.uni 	$L__BB4_102;
$L__BB4_83:
	setp.gt.s32 	%p92, %r109, %r71;
	@%p92 bra 	$L__BB4_103;
	ld.global.u32 	%r111, [%rd38+4];
	ld.global.u32 	%r112, [%rd34+4];
	setp.ge.s32 	%p93, %r111, %r112;
	@%p93 bra 	$L__BB4_86;
	add.s32 	%r5692, %r5692, 1;
	st.global.u32 	[%rd11+308], %r5692;
	bra.uni 	$L__BB4_102;
$L__BB4_86:
	sub.s32 	%r1359, %r111, %r112;
	setp.gt.s32 	%p94, %r1359, 1000;
	@%p94 bra 	$L__BB4_103;
	ld.global.u32 	%r1360, [%rd38+8];
	and.b32  	%r1361, %r1360, 2;
	setp.eq.s32 	%p95, %r1361, 0;
	@%p95 bra 	$L__BB4_102;
	st.global.u32 	[%rd11+276], %r5686;
	ld.global.u32 	%r1362, [%rd28+24];
	setp.ge.s32 	%p96, %r5686, %r1362;
	@%p96 bra 	$L__BB4_102;
	mov.u32 	%r5684, %r5686;
$L__BB4_90:
	mul.lo.s32 	%r1363, %r5684, 3;
	mul.wide.s32 	%rd419, %r1363, 4;
	add.s64 	%rd39, %rd6, %rd419;
	ld.global.u32 	%r117, [%rd39];
	setp.ge.s32 	%p97, %r117, %r71;
	@%p97 bra 	$L__BB4_92;
	add.s32 	%r5686, %r5686, 1;
	st.global.u32 	[%rd11+312], %r5686;
	bra.uni 	$L__BB4_101;
$L__BB4_92:
	setp.gt.s32 	%p98, %r117, %r71;
	@%p98 bra 	$L__BB4_102;
	ld.global.u32 	%r119, [%rd39+4];
	ld.global.u32 	%r120, [%rd34+4];
	setp.ge.s32 	%p99, %r119, %r120;
	@%p99 bra 	$L__BB4_95;
	add.s32 	%r5686, %r5686, 1;
	st.global.u32 	[%rd11+312], %r5686;
	bra.uni 	$L__BB4_101;
$L__BB4_95:
	sub.s32 	%r1364, %r119, %r120;
	setp.gt.s32 	%p100, %r1364, 1000;
	@%p100 bra 	$L__BB4_102;
	ld.global.u32 	%r1365, [%rd39+8];
	and.b32  	%r1366, %r1365, 2;
	setp.eq.s32 	%p101, %r1366, 0;
	@%p101 bra 	$L__BB4_101;
	ld.global.u32 	%r122, [%rd35+4];
	setp.lt.s32 	%p102, %r122, %r120;
	@%p102 bra 	$L__BB4_101;
	ld.global.u32 	%r123, [%rd36+4];
	ld.global.u32 	%r1367, [%rd30+4];
	add.s32 	%r1368, %r1367, %r122;
	setp.lt.s32 	%p103, %r123, %r1368;
	@%p103 bra 	$L__BB4_101;
	ld.global.u32 	%r124, [%rd37+4];
	ld.global.u32 	%r1369, [%rd31+4];
	add.s32 	%r1370, %r1369, %r123;
	setp.lt.s32 	%p104, %r124, %r1370;
	@%p104 bra 	$L__BB4_101;
	ld.global.u32 	%r1371, [%rd38+4];
	ld.global.u32 	%r1372, [%rd32+4];
	add.s32 	%r1373, %r1372, %r124;
	setp.ge.s32 	%p105, %r1371, %r1373;
	setp.ge.s32 	%p106, %r119, %r1371;
	and.pred  	%p107, %p105, %p106;
	@%p107 bra 	$L__BB4_176;
$L__BB4_101:
	add.s32 	%r5684, %r5684, 1;
	st.global.u32 	[%rd11+276], %r5684;
	ld.global.u32 	%r1374, [%rd28+24];
	setp.lt.s32 	%p108, %r5684, %r1374;
	@%p108 bra 	$L__BB4_90;
$L__BB4_102:
	add.s32 	%r5681, %r5681, 1;
	st.global.u32 	[%rd11+272], %r5681;
	ld.global.u32 	%r1375, [%rd33+24];
	setp.lt.s32 	%p109, %r5681, %r1375;
	@%p109 bra 	$L__BB4_81;
$L__BB4_103:
	add.s32 	%r5677, %r5677, 1;
	st.global.u32 	[%rd11+268], %r5677;
	ld.global.u32 	%r1376, [%rd32+24];
	setp.lt.s32 	%p110, %r5677, %r1376;
	@%p110 bra 	$L__BB4_72;
$L__BB4_104:
	add.s32 	%r5672, %r5672, 1;
	st.global.u32 	[%rd11+264], %r5672;
	ld.global.u32 	%r1377, [%rd31+24];
	setp.lt.s32 	%p111, %r5672, %r1377;
	@%p111 bra 	$L__BB4_63;
$L__BB4_105:
	add.s32 	%r5666, %r5666, 1;
	st.global.u32 	[%rd11+260], %r5666;
	ld.global.u32 	%r1378, [%rd30+24];
	setp.lt.s32 	%p112, %r5666, %r1378;
	@%p112 bra 	$L__BB4_54;
$L__BB4_106:
	add.s32 	%r5659, %r5659, 1;
	st.global.u32 	[%rd11+256], %r5659;
	ld.global.u32 	%r1379, [%rd29+24];
	setp.lt.s32 	%p113, %r5659, %r1379;
	@%p113 bra 	$L__BB4_51;
$L__BB4_107:
	ld.global.u32 	%r5751, [%rd30+20];
	st.global.u32 	[%rd11+296], %r5751;
	ld.global.u32 	%r5750, [%rd31+20];
	st.global.u32 	[%rd11+300], %r5750;
	ld.global.u32 	%r5745, [%rd32+20];
	st.global.u32 	[%rd11+304], %r5745;
	ld.global.u32 	%r5741, [%rd33+20];
	st.global.u32 	[%rd11+308], %r5741;
	ld.global.u32 	%r5737, [%rd28+20];
	st.global.u32 	[%rd11+312], %r5737;
	ld.global.u32 	%r5716, [%rd29+20];
	st.global.u32 	[%rd11+256], %r5716;
	ld.global.u32 	%r1380, [%rd29+24];
	setp.ge.s32 	%p114, %r5716, %r1380;
	@%p114 bra 	$L__BB4_164;
$L__BB4_108:
	mul.lo.s32 	%r1381, %r5716, 3;
	mul.wide.s32 	%rd420, %r1381, 4;
	add.s64 	%rd40, %rd6, %rd420;
	ld.global.u32 	%r1382, [%rd40+8];
	and.b32  	%r1383, %r1382, 2;
	setp.eq.s32 	%p115, %r1383, 0;
	@%p115 bra 	$L__BB4_163;
	ld.global.u32 	%r169, [%rd40];
	st.global.u32 	[%rd11+280], %r169;
	st.global.u32 	[%rd11+260], %r5751;
	ld.global.u32 	%r1384, [%rd30+24];
	setp.ge.s32 	%p116, %r5751, %r1384;
	@%p116 bra 	$L__BB4_163;
	mov.u32 	%r5722, %r5751;
$L__BB4_111:
	mul.lo.s32 	%r1385, %r5722, 3;
	mul.wide.s32 	%rd421, %r1385, 4;
	add.s64 	%rd41, %rd6, %rd421;
	ld.global.u32 	%r176, [%rd41];
	setp.ge.s32 	%p117, %r176, %r169;
	@%p117 bra 	$L__BB4_113;
	add.s32 	%r5751, %r5751, 1;
	st.global.u32 	[%rd11+296], %r5751;
	bra.uni 	$L__BB4_162;
$L__BB4_113:
	setp.gt.s32 	%p118, %r176, %r169;
	@%p118 bra 	$L__BB4_163;
	ld.global.u32 	%r178, [%rd41+4];
	ld.global.u32 	%r179, [%rd40+4];
	setp.gt.s32 	%p119, %r178, %r179;
	@%p119 bra 	$L__BB4_163;
	sub.s32 	%r1386, %r178, %r179;
	setp.gt.s32 	%p120, %r1386, -1001;
	@%p120 bra 	$L__BB4_117;
	add.s32 	%r5751, %r5751, 1;
	st.global.u32 	[%rd11+296], %r5751;
	bra.uni 	$L__BB4_162;
$L__BB4_117:
	ld.global.u32 	%r1387, [%rd41+8];
	and.b32  	%r1388, %r1387, 2;
	setp.eq.s32 	%p121, %r1388, 0;
	@%p121 bra 	$L__BB4_162;
	st.global.u32 	[%rd11+264], %r5750;
	ld.global.u32 	%r1389, [%rd31+24];
	setp.ge.s32 	%p122, %r5750, %r1389;
	@%p122 bra 	$L__BB4_162;
	mov.u32 	%r5727, %r5750;
$L__BB4_120:
	mul.lo.s32 	%r1390, %r5727, 3;
	mul.wide.s32 	%rd422, %r1390, 4;
	add.s64 	%rd42, %rd6, %rd422;
	ld.global.u32 	%r186, [%rd42];
	setp.ge.s32 	%p123, %r186, %r169;
	@%p123 bra 	$L__BB4_122;
	add.s32 	%r5750, %r5750, 1;
	st.global.u32 	[%rd11+300], %r5750;
	bra.uni 	$L__BB4_161;
$L__BB4_122:
	setp.gt.s32 	%p124, %r186, %r169;
	@%p124 bra 	$L__BB4_162;
	ld.global.u32 	%r188, [%rd42+4];
	ld.global.u32 	%r189, [%rd40+4];
	sub.s32 	%r1391, %r188, %r189;
	setp.gt.s32 	%p125, %r1391, -1001;
	@%p125 bra 	$L__BB4_125;
	add.s32 	%r5750, %r5750, 1;
	st.global.u32 	[%rd11+300], %r5750;
	bra.uni 	$L__BB4_161;
$L__BB4_125:
	setp.gt.s32 	%p126, %r188, %r189;
	@%p126 bra 	$L__BB4_162;
	ld.global.u32 	%r1392, [%rd42+8];
	and.b32  	%r1393, %r1392, 1;
	setp.eq.b32 	%p127, %r1393, 1;
	not.pred 	%p128, %p127;
	@%p128 bra 	$L__BB4_161;
	st.global.u32 	[%rd11+268], %r5745;
	ld.global.u32 	%r1394, [%rd32+24];
	setp.ge.s32 	%p129, %r5745, %r1394;
	@%p129 bra 	$L__BB4_161;
	mov.u32 	%r5731, %r5745;
$L__BB4_129:
	mul.lo.s32 	%r1395, %r5731, 3;
	mul.wide.s32 	%rd423, %r1395, 4;
	add.s64 	%rd43, %rd6, %rd423;
	ld.global.u32 	%r195, [%rd43];
	setp.ge.s32 	%p130, %r195, %r169;
	@%p130 bra 	$L__BB4_131;
	add.s32 	%r5745, %r5745, 1;
	st.global.u32 	[%rd11+304], %r5745;
	bra.uni 	$L__BB4_160;
$L__BB4_131:
	setp.gt.s32 	%p131, %r195, %r169;
	@%p131 bra 	$L__BB4_161;
	ld.global.u32 	%r197, [%rd43+4];
	ld.global.u32 	%r198, [%rd40+4];
	sub.s32 	%r1396, %r197, %r198;
	setp.gt.s32 	%p132, %r1396, -1001;
	@%p132 bra 	$L__BB4_134;
	add.s32 	%r5745, %r5745, 1;
	st.global.u32 	[%rd11+304], %r5745;
	bra.uni 	$L__BB4_160;
$L__BB4_134:
	setp.gt.s32 	%p133, %r197, %r198;
	@%p133 bra 	$L__BB4_161;
	ld.global.u32 	%r1397, [%rd43+8];
	and.b32  	%r1398, %r1397, 2;
	setp.eq.s32 	%p134, %r1398, 0;
	@%p134 bra 	$L__BB4_160;
	st.global.u32 	[%rd11+272], %r5741;
	ld.global.u32 	%r1399, [%rd33+24];
	setp.ge.s32 	%p135, %r5741, %r1399;
	@%p135 bra 	$L__BB4_160;
	mov.u32 	%r5734, %r5741;
$L__BB4_138:
	mul.lo.s32 	%r1400, %r5734, 3;
	mul.wide.s32 	%rd424, %r1400, 4;
	add.s64 	%rd44, %rd6, %rd424;
	ld.global.u32 	%r203, [%rd44];
	setp.ge.s32 	%p136, %r203, %r169;
	@%p136 bra 	$L__BB4_140;
	add.s32 	%r5741, %r5741, 1;
	st.global.u32 	[%rd11+308], %r5741;
	bra.uni 	$L__BB4_159;
$L__BB4_140:
	setp.gt.s32 	%p137, %r203, %r169;
	@%p137 bra 	$L__BB4_160;
	ld.global.u32 	%r205, [%rd44+4];
	ld.global.u32 	%r206, [%rd40+4];
	sub.s32 	%r1401, %r205, %r206;
	setp.gt.s32 	%p138, %r1401, -1001;
	@%p138 bra 	$L__BB4_143;
	add.s32 	%r5741, %r5741, 1;
	st.global.u32 	[%rd11+308], %r5741;
	bra.uni 	$L__BB4_159;
$L__BB4_143:
	setp.gt.s32 	%p139, %r205, %r206;
	@%p139 bra 	$L__BB4_160;
	ld.global.u32 	%r1402, [%rd44+8];
	and.b32  	%r1403, %r1402, 1;
	setp.eq.b32 	%p140, %r1403, 1;
	not.pred 	%p141, %p140;
	@%p141 bra 	$L__BB4_159;
	st.global.u32 	[%rd11+276], %r5737;
	ld.global.u32 	%r1404, [%rd28+24];
	setp.ge.s32 	%p142, %r5737, %r1404;
	@%p142 bra 	$L__BB4_159;
	mov.u32 	%r5736, %r5737;
$L__BB4_147:
	mul.lo.s32 	%r1405, %r5736, 3;
	mul.wide.s32 	%rd425, %r1405, 4;
	add.s64 	%rd45, %rd6, %rd425;
	ld.global.u32 	%r210, [%rd45];
	setp.ge.s32 	%p143, %r210, %r169;
	@%p143 bra 	$L__BB4_149;
	add.s32 	%r5737, %r5737, 1;
	st.global.u32 	[%rd11+312], %r5737;
	bra.uni 	$L__BB4_158;
$L__BB4_149:
	setp.gt.s32 	%p144, %r210, %r169;
	@%p144 bra 	$L__BB4_159;
	ld.global.u32 	%r212, [%rd45+4];
	ld.global.u32 	%r213, [%rd40+4];
	sub.s32 	%r1406, %r212, %r213;
	setp.gt.s32 	%p145, %r1406, -1001;
	@%p145 bra 	$L__BB4_152;
	add.s32 	%r5737, %r5737, 1;
	st.global.u32 	[%rd11+312], %r5737;
	bra.uni 	$L__BB4_158;
$L__BB4_152:
	setp.gt.s32 	%p146, %r212, %r213;
	@%p146 bra 	$L__BB4_159;
	ld.global.u32 	%r1407, [%rd45+8];
	and.b32  	%r1408, %r1407, 1;
	setp.eq.b32 	%p147, %r1408, 1;
	not.pred 	%p148, %p147;
	@%p148 bra 	$L__BB4_158;
	ld.global.u32 	%r215, [%rd41+4];
	setp.lt.s32 	%p149, %r213, %r215;
	@%p149 bra 	$L__BB4_158;
	ld.global.u32 	%r216, [%rd42+4];
	ld.global.u32 	%r1409, [%rd31+4];
	add.s32 	%r1410, %r1409, %r216;
	setp.lt.s32 	%p150, %r215, %r1410;
	@%p150 bra 	$L__BB4_158;
	ld.global.u32 	%r217, [%rd43+4];
	ld.global.u32 	%r1411, [%rd32+4];
	add.s32 	%r1412, %r1411, %r217;
	setp.lt.s32 	%p151, %r216, %r1412;
	@%p151 bra 	$L__BB4_158;
	ld.global.u32 	%r1413, [%rd44+4];
	ld.global.u32 	%r1414, [%rd33+4];
	add.s32 	%r1415, %r1414, %r1413;
	setp.ge.s32 	%p152, %r217, %r1415;
	setp.ge.s32 	%p153, %r1413, %r212;
	and.pred  	%p154, %p152, %p153;
	sub.s32 	%r1416, %r213, %r212;
	setp.lt.s32 	%p155, %r1416, 1001;
	and.pred  	%p156, %p154, %p155;
	@%p156 bra 	$L__BB4_176;
$L__BB4_158:
	add.s32 	%r5736, %r5736, 1;
	st.global.u32 	[%rd11+276], %r5736;
	ld.global.u32 	%r1419, [%rd28+24];
	setp.lt.s32 	%p158, %r5736, %r1419;
	@%p158 bra 	$L__BB4_147;
$L__BB4_159:
	add.s32 	%r5734, %r5734, 1;
	st.global.u32 	[%rd11+272], %r5734;
	ld.global.u32 	%r1420, [%rd33+24];
	setp.lt.s32 	%p159, %r5734, %r1420;
	@%p159 bra 	$L__BB4_138;
$L__BB4_160:
	add.s32 	%r5731, %r5731, 1;
	st.global.u32 	[%rd11+268], %r5731;
	ld.global.u32 	%r1421, [%rd32+24];
	setp.lt.s32 	%p160, %r5731, %r1421;
	@%p160 bra 	$L__BB4_129;
$L__BB4_161:
	add.s32 	%r5727, %r5727, 1;
	st.global.u32 	[%rd11+264], %r5727;
	ld.global.u32 	%r1422, [%rd31+24];
	setp.lt.s32 	%p161, %r5727, %r1422;
	@%p161 bra 	$L__BB4_120;
$L__BB4_162:
	add.s32 	%r5722, %r5722, 1;
	st.global.u32 	[%rd11+260], %r5722;
	ld.global.u32 	%r1423, [%rd30+24];
	setp.lt.s32 	%p162, %r5722, %r1423;
	@%p162 bra 	$L__BB4_111;
$L__BB4_163:
	add.s32 	%r5716, %r5716, 1;
	st.global.u32 	[%rd11+256], %r5716;
	ld.global.u32 	%r1424, [%rd29+24];
	setp.lt.s32 	%p163, %r5716, %r1424;
	@%p163 bra 	$L__BB4_108;
$L__BB4_164:
	mov.b32 	%r1425, 1;
	st.global.u32 	[%rd11+284], %r1425;
$L__BB4_165:
	ld.const.u32 	%r1426, [const_int+12];
	setp.eq.s32 	%p164, %r1426, 0;
	mov.b32 	%r1427, -1;
	st.shared.u32 	[%r6+8], %r1427;
	st.shared.u32 	[%r6+20], %r1427;
	@%p164 bra 	$L__BB4_301;
	setp.lt.s32 	%p165, %r4, 1;
	mov.b32 	%r1428, 0;
	st.global.u32 	[%rd11+288], %r1428;
	@%p165 bra 	$L__BB4_169;
	mul.lo.s32 	%r244, %r5, %r50;
	mov.b32 	%r5757, 0;
$L__BB4_168:
	cvt.s64.s32 	%rd426, %r5757;
	cvt.s64.s32 	%rd427, %r244;
	add.s64 	%rd428, %rd427, %rd426;
	shl.b64 	%rd429, %rd428, 2;
	add.s64 	%rd430, %rd8, %rd429;
	mov.b32 	%r1430, 0;
	st.global.u32 	[%rd430+32], %r1430;
	ld.global.u32 	%r1431, [%rd11+288];
	add.s32 	%r5757, %r1431, 1;
	st.global.u32 	[%rd11+288], %r5757;
	setp.lt.s32 	%p166, %r5757, %r4;
	@%p166 bra 	$L__BB4_168;
$L__BB4_169:
	ld.shared.u32 	%r1432, [%r6+4];
	mul.lo.s32 	%r1433, %r1432, 10;
	mul.wide.s32 	%rd431, %r1433, 4;
	add.s64 	%rd46, %rd5, %rd431;
	ld.global.u32 	%r1434, [%rd46+12];
	st.global.u32 	[%rd11+296], %r1434;
	mul.lo.s32 	%r1435, %r47, 10;
	mul.wide.s32 	%rd432, %r1435, 4;
	add.s64 	%rd47, %rd5, %rd432;
	ld.global.u32 	%r1436, [%rd47+12];
	st.global.u32 	[%rd11+300], %r1436;
	mul.lo.s32 	%r1437, %r46, 10;
	mul.wide.s32 	%rd433, %r1437, 4;
	add.s64 	%rd48, %rd5, %rd433;
	ld.global.u32 	%r1438, [%rd48+12];
	st.global.u32 	[%rd11+304], %r1438;
	ld.shared.u32 	%r1439, [%r6+24];
	mul.lo.s32 	%r1440, %r1439, 10;
	mul.wide.s32 	%rd434, %r1440, 4;
	add.s64 	%rd49, %rd5, %rd434;
	ld.global.u32 	%r1441, [%rd49+12];
	st.global.u32 	[%rd11+308], %r1441;
	ld.global.u32 	%r1442, [%rd28+12];
	st.global.u32 	[%rd11+312], %r1442;
	ld.global.u32 	%r5769, [%rd29+12];
	st.global.u32 	[%rd11+256], %r5769;
	ld.global.u32 	%r1443, [%rd29+16];
	setp.ge.s32 	%p167, %r5769, %r1443;
	@%p167 bra 	$L__BB4_233;
	mul.lo.s32 	%r248, %r5, %r50;
$L__BB4_171:
	mul.lo.s32 	%r1444, %r5769, 3;
	mul.wide.s32 	%rd435, %r1444, 4;
	add.s64 	%rd50, %rd6, %rd435;
	ld.global.u32 	%r1445, [%rd50+8];
	and.b32  	%r1446, %r1445, 1;
	setp.eq.b32 	%p168, %r1446, 1;
	not.pred 	%p169, %p168;
	@%p169 bra 	$L__BB4_232;
	ld.global.u32 	%r1447, [%rd50];
	st.global.u32 	[%rd11+288], %r1447;
	add.s32 	%r1448, %r1447, %r248;
	add.s32 	%r1449, %r1448, 8;
	mul.wide.s32 	%rd436, %r1449, 4;
	add.s64 	%rd437, %rd8, %rd436;
	ld.global.u32 	%r1450, [%rd437];
	setp.ne.s32 	%p170, %r1450, 0;
	@%p170 bra 	$L__BB4_232;
	ld.global.u32 	%r5768, [%rd11+296];
	st.global.u32 	[%rd11+260], %r5768;
	ld.global.u32 	%r1451, [%rd46+16];
	setp.ge.s32 	%p171, %r5768, %r1451;
	@%p171 bra 	$L__BB4_232;
$L__BB4_174:
	mul.lo.s32 	%r1452, %r5768, 3;
	mul.wide.s32 	%rd438, %r1452, 4;
	add.s64 	%rd51, %rd6, %rd438;
	ld.global.u32 	%r252, [%rd51];
	ld.global.u32 	%r253, [%rd11+288];
	setp.ge.s32 	%p172, %r252, %r253;
	@%p172 bra 	$L__BB4_178;
	ld.global.u32 	%r1555, [%rd11+296];
	add.s32 	%r1556, %r1555, 1;
	st.global.u32 	[%rd11+296], %r1556;
	bra.uni 	$L__BB4_230;
$L__BB4_176:
	setp.eq.s32 	%p157, %r10, 0;
	mov.b32 	%r1417, 0;
	st.global.u32 	[%rd11+284], %r1417;
	@%p157 bra 	$L__BB4_2187;
	mov.b32 	%r1418, 1;
	st.global.u32 	[%rd11+292], %r1418;
	bra.uni 	$L__BB4_2188;
$L__BB4_178:
	setp.gt.s32 	%p173, %r252, %r253;
	@%p173 bra 	$L__BB4_231;
	ld.global.u32 	%r1453, [%rd51+8];
	and.b32  	%r1454, %r1453, 1;
	setp.eq.b32 	%p174, %r1454, 1;
	not.pred 	%p175, %p174;
	@%p175 bra 	$L__BB4_230;
	ld.global.u32 	%r254, [%rd51+4];
	ld.global.u32 	%r1455, [%rd11+256];
	mul.lo.s32 	%r1456, %r1455, 3;
	mul.wide.s32 	%rd439, %r1456, 4;
	add.s64 	%rd440, %rd6, %rd439;
	ld.global.u32 	%r255, [%rd440+4];
	setp.ge.s32 	%p176, %r254, %r255;
	@%p176 bra 	$L__BB4_182;
	ld.global.u32 	%r1553, [%rd11+296];
	add.s32 	%r1554, %r1553, 1;
	st.global.u32 	[%rd11+296], %r1554;
	bra.uni 	$L__BB4_230;
$L__BB4_182:
	sub.s32 	%r1457, %r254, %r255;
	setp.gt.s32 	%p177, %r1457, 300;
	@%p177 bra 	$L__BB4_231;
	ld.global.u32 	%r5767, [%rd11+300];
	st.global.u32 	[%rd11+264], %r5767;
	ld.global.u32 	%r1458, [%rd47+16];
	setp.ge.s32 	%p178, %r5767, %r1458;
	@%p178 bra 	$L__BB4_230;
$L__BB4_184:
	mul.lo.s32 	%r1459, %r5767, 3;
	mul.wide.s32 	%rd441, %r1459, 4;
	add.s64 	%rd52, %rd6, %rd441;
	ld.global.u32 	%r258, [%rd52];
	ld.global.u32 	%r259, [%rd11+288];
	setp.ge.s32 	%p179, %r258, %r259;
	@%p179 bra 	$L__BB4_186;
	ld.global.u32 	%r1550, [%rd11+300];
	add.s32 	%r1551, %r1550, 1;
	st.global.u32 	[%rd11+300], %r1551;
	bra.uni 	$L__BB4_228;
$L__BB4_186:
	setp.gt.s32 	%p180, %r258, %r259;
	@%p180 bra 	$L__BB4_229;
	ld.global.u32 	%r1460, [%rd52+8];
	and.b32  	%r1461, %r1460, 2;
	setp.eq.s32 	%p181, %r1461, 0;
	@%p181 bra 	$L__BB4_228;
	ld.global.u32 	%r260, [%rd52+4];
	ld.global.u32 	%r1462, [%rd11+256];
	mul.lo.s32 	%r1463, %r1462, 3;
	mul.wide.s32 	%rd442, %r1463, 4;
	add.s64 	%rd443, %rd6, %rd442;
	ld.global.u32 	%r261, [%rd443+4];
	setp.ge.s32 	%p182, %r260, %r261;
	@%p182 bra 	$L__BB4_190;
	ld.global.u32 	%r1548, [%rd11+300];
	add.s32 	%r1549, %r1548, 1;
	st.global.u32 	[%rd11+300], %r1549;
	bra.uni 	$L__BB4_228;
$L__BB4_190:
	sub.s32 	%r1464, %r260, %r261;
	setp.gt.s32 	%p183, %r1464, 300;
	@%p183 bra 	$L__BB4_229;
	ld.global.u32 	%r5766, [%rd11+304];
	st.global.u32 	[%rd11+268], %r5766;
	ld.global.u32 	%r1465, [%rd48+16];
	setp.ge.s32 	%p184, %r5766, %r1465;
	@%p184 bra 	$L__BB4_228;
$L__BB4_192:
	mul.lo.s32 	%r1466, %r5766, 3;
	mul.wide.s32 	%rd444, %r1466, 4;
	add.s64 	%rd53, %rd6, %rd444;
	ld.global.u32 	%r264, [%rd53];
	ld.global.u32 	%r265, [%rd11+288];
	setp.ge.s32 	%p185, %r264, %r265;
	@%p185 bra 	$L__BB4_194;
	ld.global.u32 	%r1545, [%rd11+304];
	add.s32 	%r1546, %r1545, 1;
	st.global.u32 	[%rd11+304], %r1546;
	bra.uni 	$L__BB4_226;
$L__BB4_194:
	setp.gt.s32 	%p186, %r264, %r265;
	@%p186 bra 	$L__BB4_227;
	ld.global.u32 	%r1467, [%rd53+8];
	and.b32  	%r1468, %r1467, 1;
	setp.eq.b32 	%p187, %r1468, 1;
	not.pred 	%p188, %p187;
	@%p188 bra 	$L__BB4_226;
	ld.global.u32 	%r266, [%rd53+4];
	ld.global.u32 	%r1469, [%rd11+256];
	mul.lo.s32 	%r1470, %r1469, 3;
	mul.wide.s32 	%rd445, %r1470, 4;
	add.s64 	%rd446, %rd6, %rd445;
	ld.global.u32 	%r267, [%rd446+4];
	setp.ge.s32 	%p189, %r266, %r267;
	@%p189 bra 	$L__BB4_198;
	ld.global.u32 	%r1543, [%rd11+304];
	add.s32 	%r1544, %r1543, 1;
	st.global.u32 	[%rd11+304], %r1544;
	bra.uni 	$L__BB4_226;
$L__BB4_198:
	sub.s32 	%r1471, %r266, %r267;
	setp.gt.s32 	%p190, %r1471, 300;
	@%p190 bra 	$L__BB4_227;
	ld.global.u32 	%r5765, [%rd11+308];
	st.global.u32 	[%rd11+272], %r5765;
	ld.global.u32 	%r1472, [%rd49+16];
	setp.ge.s32 	%p191, %r5765, %r1472;
	@%p191 bra 	$L__BB4_226;
$L__BB4_200:
	mul.lo.s32 	%r1473, %r5765, 3;
	mul.wide.s32 	%rd447, %r1473, 4;
	add.s64 	%rd54, %rd6, %rd447;
	ld.global.u32 	%r270, [%rd54];
	ld.global.u32 	%r271, [%rd11+288];
	setp.ge.s32 	%p192, %r270, %r271;
	@%p192 bra 	$L__BB4_202;
	ld.global.u32 	%r1540, [%rd11+308];
	add.s32 	%r1541, %r1540, 1;
	st.global.u32 	[%rd11+308], %r1541;
	bra.uni 	$L__BB4_224;
$L__BB4_202:
	setp.gt.s32 	%p193, %r270, %r271;
	@%p193 bra 	$L__BB4_225;
	ld.global.u32 	%r1474, [%rd54+8];
	and.b32  	%r1475, %r1474, 2;
	setp.eq.s32 	%p194, %r1475, 0;
	@%p194 bra 	$L__BB4_224;
	ld.global.u32 	%r272, [%rd54+4];
	ld.global.u32 	%r1476, [%rd11+256];
	mul.lo.s32 	%r1477, %r1476, 3;
	mul.wide.s32 	%rd448, %r1477, 4;
	add.s64 	%rd449, %rd6, %rd448;
	ld.global.u32 	%r273, [%rd449+4];
	setp.ge.s32 	%p195, %r272, %r273;
	@%p195 bra 	$L__BB4_206;
	ld.global.u32 	%r1538, [%rd11+308];
	add.s32 	%r1539, %r1538, 1;
	st.global.u32 	[%rd11+308], %r1539;
	bra.uni 	$L__BB4_224;
$L__BB4_206:
	sub.s32 	%r1478, %r272, %r273;
	setp.gt.s32 	%p196, %r1478, 300;
	@%p196 bra 	$L__BB4_225;
	ld.global.u32 	%r5764, [%rd11+312];
	st.global.u32 	[%rd11+276], %r5764;
	ld.global.u32 	%r1479, [%rd28+16];
	setp.ge.s32 	%p197, %r5764, %r1479;
	@%p197 bra 	$L__BB4_224;
$L__BB4_208:
	mul.lo.s32 	%r1480, %r5764, 3;
	mul.wide.s32 	%rd450, %r1480, 4;
	add.s64 	%rd55, %rd6, %rd450;
	ld.global.u32 	%r276, [%rd55];
	ld.global.u32 	%r1481, [%rd11+288];
	cvt.s64.s32 	%rd56, %r1481;
	setp.ge.s32 	%p198, %r276, %r1481;
	@%p198 bra 	$L__BB4_210;
	ld.global.u32 	%r1535, [%rd11+312];
	add.s32 	%r1536, %r1535, 1;
	st.global.u32 	[%rd11+312], %r1536;
	bra.uni 	$L__BB4_222;
$L__BB4_210:
	cvt.u32.u64 	%r1482, %rd56;
	setp.gt.s32 	%p199, %r276, %r1482;
	@%p199 bra 	$L__BB4_223;
	ld.global.u32 	%r1483, [%rd55+8];
	and.b32  	%r1484, %r1483, 2;
	setp.eq.s32 	%p200, %r1484, 0;
	@%p200 bra 	$L__BB4_222;
	ld.global.u32 	%r277, [%rd55+4];
	ld.global.u32 	%r1485, [%rd11+256];
	mul.lo.s32 	%r1486, %r1485, 3;
	mul.wide.s32 	%rd451, %r1486, 4;
	add.s64 	%rd452, %rd6, %rd451;
	ld.global.u32 	%r278, [%rd452+4];
	setp.ge.s32 	%p201, %r277, %r278;
	@%p201 bra 	$L__BB4_214;
	ld.global.u32 	%r1533, [%rd11+312];
	add.s32 	%r1534, %r1533, 1;
	st.global.u32 	[%rd11+312], %r1534;
	bra.uni 	$L__BB4_222;
$L__BB4_214:
	sub.s32 	%r1487, %r277, %r278;
	setp.gt.s32 	%p202, %r1487, 300;
	@%p202 bra 	$L__BB4_223;
	ld.global.u32 	%r1488, [%rd11+260];
	mul.lo.s32 	%r1489, %r1488, 3;
	mul.wide.s32 	%rd453, %r1489, 4;
	add.s64 	%rd57, %rd6, %rd453;
	ld.global.u32 	%r1490, [%rd57+4];
	ld.global.u32 	%r1491, [%rd29+4];
	add.s32 	%r1492, %r278, %r1491;
	sub.s32 	%r1493, %r1490, %r1492;
	st.global.u32 	[%rd11+284], %r1493;
	setp.gt.u32 	%p203, %r1493, 20;
	@%p203 bra 	$L__BB4_222;
	ld.global.u32 	%r1494, [%rd11+264];
	mul.lo.s32 	%r1495, %r1494, 3;
	mul.wide.s32 	%rd454, %r1495, 4;
	add.s64 	%rd58, %rd6, %rd454;
	ld.global.u32 	%r1496, [%rd58+4];
	ld.global.u32 	%r1497, [%rd57+4];
	not.b32 	%r1498, %r1497;
	add.s32 	%r1499, %r1496, %r1498;
	st.global.u32 	[%rd11+284], %r1499;
	add.s32 	%r1500, %r1499, -61;
	setp.lt.u32 	%p204, %r1500, -21;
	@%p204 bra 	$L__BB4_222;
	ld.global.u32 	%r1501, [%rd11+268];
	mul.lo.s32 	%r1502, %r1501, 3;
	mul.wide.s32 	%rd455, %r1502, 4;
	add.s64 	%rd59, %rd6, %rd455;
	ld.global.u32 	%r1503, [%rd59+4];
	ld.global.u32 	%r1504, [%rd58+4];
	ld.global.u32 	%r1505, [%rd47+4];
	add.s32 	%r1506, %r1504, %r1505;
	sub.s32 	%r1507, %r1503, %r1506;
	st.global.u32 	[%rd11+284], %r1507;
	setp.lt.s32 	%p205, %r1507, 0;
	@%p205 bra 	$L__BB4_222;
	ld.global.u32 	%r1508, [%rd11+272];
	mul.lo.s32 	%r1509, %r1508, 3;
	mul.wide.s32 	%rd456, %r1509, 4;
	add.s64 	%rd60, %rd6, %rd456;
	ld.global.u32 	%r1510, [%rd60+4];
	ld.global.u32 	%r1511, [%rd49+4];
	add.s32 	%r1512, %r1511, %r1510;
	ld.global.u32 	%r1513, [%rd59+4];
	ld.global.u32 	%r1514, [%rd48+4];
	add.s32 	%r1515, %r1514, %r1513;
	not.b32 	%r1516, %r1515;
	add.s32 	%r1517, %r1512, %r1516;
	st.global.u32 	[%rd11+284], %r1517;
	add.s32 	%r1518, %r1517, -61;
	setp.lt.u32 	%p206, %r1518, -21;
	@%p206 bra 	$L__BB4_222;
	ld.global.u32 	%r1519, [%rd60+4];
	ld.global.u32 	%r1520, [%rd49+4];
	add.s32 	%r1521, %r1520, %r1519;
	ld.global.u32 	%r1522, [%rd57+4];
	not.b32 	%r1523, %r1522;
	add.s32 	%r1524, %r1521, %r1523;
	add.s32 	%r1525, %r1524, -1;
	st.global.u32 	[%rd11+284], %r1525;
	add.s32 	%r1526, %r1524, -182;
	setp.lt.u32 	%p207, %r1526, -61;
	@%p207 bra 	$L__BB4_222;
	ld.global.u32 	%r1527, [%rd55+4];
	ld.global.u32 	%r1528, [%rd60+4];
	ld.global.u32 	%r1529, [%rd49+4];
	add.s32 	%r1530, %r1528, %r1529;
	sub.s32 	%r1531, %r1527, %r1530;
	st.global.u32 	[%rd11+284], %r1531;
	setp.gt.u32 	%p208, %r1531, 20;
	@%p208 bra 	$L__BB4_222;
	cvt.s64.s32 	%rd457, %r248;
	add.s64 	%rd458, %rd457, %rd56;
	shl.b64 	%rd459, %rd458, 2;
	add.s64 	%rd460, %rd8, %rd459;
	mov.b32 	%r1532, 1;
	st.global.u32 	[%rd460+32], %r1532;
	ld.global.u32 	%r5764, [%rd11+276];
$L__BB4_222:
	add.s32 	%r5764, %r5764, 1;
	st.global.u32 	[%rd11+276], %r5764;
	ld.global.u32 	%r1537, [%rd28+16];
	setp.lt.s32 	%p209, %r5764, %r1537;
	@%p209 bra 	$L__BB4_208;
$L__BB4_223:
	ld.global.u32 	%r5765, [%rd11+272];
$L__BB4_224:
	add.s32 	%r5765, %r5765, 1;
	st.global.u32 	[%rd11+272], %r5765;
	ld.global.u32 	%r1542, [%rd49+16];
	setp.lt.s32 	%p210, %r5765, %r1542;
	@%p210 bra 	$L__BB4_200;
$L__BB4_225:
	ld.global.u32 	%r5766, [%rd11+268];
$L__BB4_226:
	add.s32 	%r5766, %r5766, 1;
	st.global.u32 	[%rd11+268], %r5766;
	ld.global.u32 	%r1547, [%rd48+16];
	setp.lt.s32 	%p211, %r5766, %r1547;
	@%p211 bra 	$L__BB4_192;
$L__BB4_227:
	ld.global.u32 	%r5767, [%rd11+264];
$L__BB4_228:
	add.s32 	%r5767, %r5767, 1;
	st.global.u32 	[%rd11+264], %r5767;
	ld.global.u32 	%r1552, [%rd47+16];
	setp.lt.s32 	%p212, %r5767, %r1552;
	@%p212 bra 	$L__BB4_184;
$L__BB4_229:
	ld.global.u32 	%r5768, [%rd11+260];
$L__BB4_230:
	add.s32 	%r5768, %r5768, 1;
	st.global.u32 	[%rd11+260], %r5768;
	ld.global.u32 	%r1557, [%rd46+16];
	setp.lt.s32 	%p213, %r5768, %r1557;
	@%p213 bra 	$L__BB4_174;
$L__BB4_231:
	ld.global.u32 	%r5769, [%rd11+256];
$L__BB4_232:
	add.s32 	%r5769, %r5769, 1;
	st.global.u32 	[%rd11+256], %r5769;
	ld.global.u32 	%r1558, [%rd29+16];
	setp.lt.s32 	%p214, %r5769, %r1558;
	@%p214 bra 	$L__BB4_171;
$L__BB4_233:
	ld.global.u32 	%r1559, [%rd46+12];
	st.global.u32 	[%rd11+296], %r1559;
	ld.global.u32 	%r1560, [%rd47+12];
	st.global.u32 	[%rd11+300], %r1560;
	ld.global.u32 	%r1561, [%rd48+12];
	st.global.u32 	[%rd11+304], %r1561;
	ld.global.u32 	%r1562, [%rd49+12];
	st.global.u32 	[%rd11+308], %r1562;
	ld.global.u32 	%r1563, [%rd28+12];
	st.global.u32 	[%rd11+312], %r1563;
	ld.global.u32 	%r5781, [%rd29+12];
	st.global.u32 	[%rd11+256], %r5781;
	ld.global.u32 	%r1564, [%rd29+16];
	setp.ge.s32 	%p215, %r5781, %r1564;
	@%p215 bra 	$L__BB4_295;
	mul.lo.s32 	%r298, %r5, %r50;
$L__BB4_235:
	mul.lo.s32 	%r1565, %r5781, 3;
	mul.wide.s32 	%rd461, %r1565, 4;
	add.s64 	%rd61, %rd6, %rd461;
	ld.global.u32 	%r1566, [%rd61+8];
	and.b32  	%r1567, %r1566, 2;
	setp.eq.s32 	%p216, %r1567, 0;
	@%p216 bra 	$L__BB4_294;
	ld.global.u32 	%r1568, [%rd61];
	st.global.u32 	[%rd11+288], %r1568;
	add.s32 	%r1569, %r1568, %r298;
	add.s32 	%r1570, %r1569, 8;
	mul.wide.s32 	%rd462, %r1570, 4;
	add.s64 	%rd463, %rd8, %rd462;
	ld.global.u32 	%r1571, [%rd463];
	setp.ne.s32 	%p217, %r1571, 0;
	@%p217 bra 	$L__BB4_294;
	ld.global.u32 	%r5780, [%rd11+296];
	st.global.u32 	[%rd11+260], %r5780;
	ld.global.u32 	%r1572, [%rd46+16];
	setp.ge.s32 	%p218, %r5780, %r1572;
	@%p218 bra 	$L__BB4_294;
$L__BB4_238:
	mul.lo.s32 	%r1573, %r5780, 3;
	mul.wide.s32 	%rd464, %r1573, 4;
	add.s64 	%rd62, %rd6, %rd464;
	ld.global.u32 	%r302, [%rd62];
	ld.global.u32 	%r303, [%rd11+288];
	setp.ge.s32 	%p219, %r302, %r303;
	@%p219 bra 	$L__BB4_240;
	ld.global.u32 	%r1676, [%rd11+296];
	add.s32 	%r1677, %r1676, 1;
	st.global.u32 	[%rd11+296], %r1677;
	bra.uni 	$L__BB4_292;
$L__BB4_240:
	setp.gt.s32 	%p220, %r302, %r303;
	@%p220 bra 	$L__BB4_293;
	ld.global.u32 	%r1574, [%rd62+8];
	and.b32  	%r1575, %r1574, 2;
	setp.eq.s32 	%p221, %r1575, 0;
	@%p221 bra 	$L__BB4_292;
	ld.global.u32 	%r304, [%rd62+4];
	ld.global.u32 	%r1576, [%rd11+256];
	mul.lo.s32 	%r1577, %r1576, 3;
	mul.wide.s32 	%rd465, %r1577, 4;
	add.s64 	%rd466, %rd6, %rd465;
	ld.global.u32 	%r305, [%rd466+4];
	sub.s32 	%r1578, %r304, %r305;
	setp.gt.s32 	%p222, %r1578, -301;
	@%p222 bra 	$L__BB4_244;
	ld.global.u32 	%r1674, [%rd11+296];
	add.s32 	%r1675, %r1674, 1;
	st.global.u32 	[%rd11+296], %r1675;
	bra.uni 	$L__BB4_292;
$L__BB4_244:
	setp.gt.s32 	%p223, %r304, %r305;
	@%p223 bra 	$L__BB4_293;
	ld.global.u32 	%r5779, [%rd11+300];
	st.global.u32 	[%rd11+264], %r5779;
	ld.global.u32 	%r1579, [%rd47+16];
	setp.ge.s32 	%p224, %r5779, %r1579;
	@%p224 bra 	$L__BB4_292;
$L__BB4_246:
	mul.lo.s32 	%r1580, %r5779, 3;
	mul.wide.s32 	%rd467, %r1580, 4;
	add.s64 	%rd63, %rd6, %rd467;
	ld.global.u32 	%r308, [%rd63];
	ld.global.u32 	%r309, [%rd11+288];
	setp.ge.s32 	%p225, %r308, %r309;
	@%p225 bra 	$L__BB4_248;
	ld.global.u32 	%r1671, [%rd11+300];
	add.s32 	%r1672, %r1671, 1;
	st.global.u32 	[%rd11+300], %r1672;
	bra.uni 	$L__BB4_290;
$L__BB4_248:
	setp.gt.s32 	%p226, %r308, %r309;
	@%p226 bra 	$L__BB4_291;
	ld.global.u32 	%r1581, [%rd63+8];
	and.b32  	%r1582, %r1581, 1;
	setp.eq.b32 	%p227, %r1582, 1;
	not.pred 	%p228, %p227;
	@%p228 bra 	$L__BB4_290;
	ld.global.u32 	%r310, [%rd63+4];
	ld.global.u32 	%r1583, [%rd11+256];
	mul.lo.s32 	%r1584, %r1583, 3;
	mul.wide.s32 	%rd468, %r1584, 4;
	add.s64 	%rd469, %rd6, %rd468;
	ld.global.u32 	%r311, [%rd469+4];
	sub.s32 	%r1585, %r310, %r311;
	setp.gt.s32 	%p229, %r1585, -301;
	@%p229 bra 	$L__BB4_252;
	ld.global.u32 	%r1669, [%rd11+300];
	add.s32 	%r1670, %r1669, 1;
	st.global.u32 	[%rd11+300], %r1670;
	bra.uni 	$L__BB4_290;
$L__BB4_252:
	setp.gt.s32 	%p230, %r310, %r311;
	@%p230 bra 	$L__BB4_291;
	ld.global.u32 	%r5778, [%rd11+304];
	st.global.u32 	[%rd11+268], %r5778;
	ld.global.u32 	%r1586, [%rd48+16];
	setp.ge.s32 	%p231, %r5778, %r1586;
	@%p231 bra 	$L__BB4_290;
$L__BB4_254:
	mul.lo.s32 	%r1587, %r5778, 3;
	mul.wide.s32 	%rd470, %r1587, 4;
	add.s64 	%rd64, %rd6, %rd470;
	ld.global.u32 	%r314, [%rd64];
	ld.global.u32 	%r315, [%rd11+288];
	setp.ge.s32 	%p232, %r314, %r315;
	@%p232 bra 	$L__BB4_256;
	ld.global.u32 	%r1666, [%rd11+304];
	add.s32 	%r1667, %r1666, 1;
	st.global.u32 	[%rd11+304], %r1667;
	bra.uni 	$L__BB4_288;
$L__BB4_256:
	setp.gt.s32 	%p233, %r314, %r315;
	@%p233 bra 	$L__BB4_289;
	ld.global.u32 	%r1588, [%rd64+8];
	and.b32  	%r1589, %r1588, 2;
	setp.eq.s32 	%p234, %r1589, 0;
	@%p234 bra 	$L__BB4_288;
	ld.global.u32 	%r316, [%rd64+4];
	ld.global.u32 	%r1590, [%rd11+256];
	mul.lo.s32 	%r1591, %r1590, 3;
	mul.wide.s32 	%rd471, %r1591, 4;
	add.s64 	%rd472, %rd6, %rd471;
	ld.global.u32 	%r317, [%rd472+4];
	sub.s32 	%r1592, %r316, %r317;
	setp.gt.s32 	%p235, %r1592, -301;
	@%p235 bra 	$L__BB4_260;
	ld.global.u32 	%r1664, [%rd11+304];
	add.s32 	%r1665, %r1664, 1;
	st.global.u32 	[%rd11+304], %r1665;
	bra.uni 	$L__BB4_288;
$L__BB4_260:
	setp.gt.s32 	%p236, %r316, %r317;
	@%p236 bra 	$L__BB4_289;
	ld.global.u32 	%r5777, [%rd11+308];
	st.global.u32 	[%rd11+272], %r5777;
	ld.global.u32 	%r1593, [%rd49+16];
	setp.ge.s32 	%p237, %r5777, %r1593;
	@%p237 bra 	$L__BB4_288;
$L__BB4_262:
	mul.lo.s32 	%r1594, %r5777, 3;
	mul.wide.s32 	%rd473, %r1594, 4;
	add.s64 	%rd65, %rd6, %rd473;
	ld.global.u32 	%r320, [%rd65];
	ld.global.u32 	%r321, [%rd11+288];
	setp.ge.s32 	%p238, %r320, %r321;
	@%p238 bra 	$L__BB4_264;
	ld.global.u32 	%r1661, [%rd11+308];
	add.s32 	%r1662, %r1661, 1;
	st.global.u32 	[%rd11+308], %r1662;
	bra.uni 	$L__BB4_286;
$L__BB4_264:
	setp.gt.s32 	%p239, %r320, %r321;
	@%p239 bra 	$L__BB4_287;
	ld.global.u32 	%r1595, [%rd65+8];
	and.b32  	%r1596, %r1595, 1;
	setp.eq.b32 	%p240, %r1596, 1;
	not.pred 	%p241, %p240;
	@%p241 bra 	$L__BB4_286;
	ld.global.u32 	%r322, [%rd65+4];
	ld.global.u32 	%r1597, [%rd11+256];
	mul.lo.s32 	%r1598, %r1597, 3;
	mul.wide.s32 	%rd474, %r1598, 4;
	add.s64 	%rd475, %rd6, %rd474;
	ld.global.u32 	%r323, [%rd475+4];
	sub.s32 	%r1599, %r322, %r323;
	setp.gt.s32 	%p242, %r1599, -301;
	@%p242 bra 	$L__BB4_268;
	ld.global.u32 	%r1659, [%rd11+308];
	add.s32 	%r1660, %r1659, 1;
	st.global.u32 	[%rd11+308], %r1660;
	bra.uni 	$L__BB4_286;
$L__BB4_268:
	setp.gt.s32 	%p243, %r322, %r323;
	@%p243 bra 	$L__BB4_287;
	ld.global.u32 	%r5776, [%rd11+312];
	st.global.u32 	[%rd11+276], %r5776;
	ld.global.u32 	%r1600, [%rd28+16];
	setp.ge.s32 	%p244, %r5776, %r1600;
	@%p244 bra 	$L__BB4_286;
$L__BB4_270:
	mul.lo.s32 	%r1601, %r5776, 3;
	mul.wide.s32 	%rd476, %r1601, 4;
	add.s64 	%rd66, %rd6, %rd476;
	ld.global.u32 	%r326, [%rd66];
	ld.global.u32 	%r1602, [%rd11+288];
	cvt.s64.s32 	%rd67, %r1602;
	setp.ge.s32 	%p245, %r326, %r1602;
	@%p245 bra 	$L__BB4_272;
	ld.global.u32 	%r1656, [%rd11+312];
	add.s32 	%r1657, %r1656, 1;
	st.global.u32 	[%rd11+312], %r1657;
	bra.uni 	$L__BB4_284;
$L__BB4_272:
	cvt.u32.u64 	%r1603, %rd67;
	setp.gt.s32 	%p246, %r326, %r1603;
	@%p246 bra 	$L__BB4_285;
	ld.global.u32 	%r1604, [%rd66+8];
	and.b32  	%r1605, %r1604, 1;
	setp.eq.b32 	%p247, %r1605, 1;
	not.pred 	%p248, %p247;
	@%p248 bra 	$L__BB4_284;
	ld.global.u32 	%r327, [%rd66+4];
	ld.global.u32 	%r1606, [%rd11+256];
	mul.lo.s32 	%r1607, %r1606, 3;
	mul.wide.s32 	%rd477, %r1607, 4;
	add.s64 	%rd478, %rd6, %rd477;
	ld.global.u32 	%r328, [%rd478+4];
	sub.s32 	%r1608, %r327, %r328;
	setp.gt.s32 	%p249, %r1608, -301;
	@%p249 bra 	$L__BB4_276;
	ld.global.u32 	%r1654, [%rd11+312];
	add.s32 	%r1655, %r1654, 1;
	st.global.u32 	[%rd11+312], %r1655;
	bra.uni 	$L__BB4_284;
$L__BB4_276:
	setp.gt.s32 	%p250, %r327, %r328;
	@%p250 bra 	$L__BB4_285;
	ld.global.u32 	%r1609, [%rd11+260];
	mul.lo.s32 	%r1610, %r1609, 3;
	mul.wide.s32 	%rd479, %r1610, 4;
	add.s64 	%rd68, %rd6, %rd479;
	ld.global.u32 	%r1611, [%rd68+4];
	ld.global.u32 	%r1612, [%rd46+4];
	add.s32 	%r1613, %r1611, %r1612;
	sub.s32 	%r1614, %r328, %r1613;
	st.global.u32 	[%rd11+284], %r1614;
	setp.gt.u32 	%p251, %r1614, 20;
	@%p251 bra 	$L__BB4_284;
	ld.global.u32 	%r1615, [%rd68+4];
	ld.global.u32 	%r1616, [%rd46+4];
	add.s32 	%r1617, %r1616, %r1615;
	ld.global.u32 	%r1618, [%rd11+264];
	mul.lo.s32 	%r1619, %r1618, 3;
	mul.wide.s32 	%rd480, %r1619, 4;
	add.s64 	%rd69, %rd6, %rd480;
	ld.global.u32 	%r1620, [%rd69+4];
	ld.global.u32 	%r1621, [%rd47+4];
	add.s32 	%r1622, %r1621, %r1620;
	not.b32 	%r1623, %r1622;
	add.s32 	%r1624, %r1617, %r1623;
	st.global.u32 	[%rd11+284], %r1624;
	add.s32 	%r1625, %r1624, -61;
	setp.lt.u32 	%p252, %r1625, -21;
	@%p252 bra 	$L__BB4_284;
	ld.global.u32 	%r1626, [%rd69+4];
	ld.global.u32 	%r1627, [%rd11+268];
	mul.lo.s32 	%r1628, %r1627, 3;
	mul.wide.s32 	%rd481, %r1628, 4;
	add.s64 	%rd70, %rd6, %rd481;
	ld.global.u32 	%r1629, [%rd70+4];
	ld.global.u32 	%r1630, [%rd48+4];
	add.s32 	%r1631, %r1629, %r1630;
	sub.s32 	%r1632, %r1626, %r1631;
	st.global.u32 	[%rd11+284], %r1632;
	setp.lt.s32 	%p253, %r1632, 0;
	@%p253 bra 	$L__BB4_284;
	ld.global.u32 	%r1633, [%rd70+4];
	ld.global.u32 	%r1634, [%rd11+272];
	mul.lo.s32 	%r1635, %r1634, 3;
	mul.wide.s32 	%rd482, %r1635, 4;
	add.s64 	%rd71, %rd6, %rd482;
	ld.global.u32 	%r1636, [%rd71+4];
	not.b32 	%r1637, %r1636;
	add.s32 	%r1638, %r1633, %r1637;
	st.global.u32 	[%rd11+284], %r1638;
	add.s32 	%r1639, %r1638, -61;
	setp.lt.u32 	%p254, %r1639, -21;
	@%p254 bra 	$L__BB4_284;
	ld.global.u32 	%r1640, [%rd68+4];
	ld.global.u32 	%r1641, [%rd46+4];
	add.s32 	%r1642, %r1641, %r1640;
	ld.global.u32 	%r1643, [%rd71+4];
	not.b32 	%r1644, %r1643;
	add.s32 	%r1645, %r1642, %r1644;
	add.s32 	%r1646, %r1645, -1;
	st.global.u32 	[%rd11+284], %r1646;
	add.s32 	%r1647, %r1645, -182;
	setp.lt.u32 	%p255, %r1647, -61;
	@%p255 bra 	$L__BB4_284;
	ld.global.u32 	%r1648, [%rd71+4];
	ld.global.u32 	%r1649, [%rd66+4];
	ld.global.u32 	%r1650, [%rd28+4];
	add.s32 	%r1651, %r1649, %r1650;
	sub.s32 	%r1652, %r1648, %r1651;
	st.global.u32 	[%rd11+284], %r1652;
	setp.gt.u32 	%p256, %r1652, 20;
	@%p256 bra 	$L__BB4_284;
	cvt.s64.s32 	%rd483, %r298;
	add.s64 	%rd484, %rd483, %rd67;
	shl.b64 	%rd485, %rd484, 2;
	add.s64 	%rd486, %rd8, %rd485;
	mov.b32 	%r1653, 1;
	st.global.u32 	[%rd486+32], %r1653;
	ld.global.u32 	%r5776, [%rd11+276];
$L__BB4_284:
	add.s32 	%r5776, %r5776, 1;
	st.global.u32 	[%rd11+276], %r5776;
	ld.global.u32 	%r1658, [%rd28+16];
	setp.lt.s32 	%p257, %r5776, %r1658;
	@%p257 bra 	$L__BB4_270;
$L__BB4_285:
	ld.global.u32 	%r5777, [%rd11+272];
$L__BB4_286:
	add.s32 	%r5777, %r5777, 1;
	st.global.u32 	[%rd11+272], %r5777;
	ld.global.u32 	%r1663, [%rd49+16];
	setp.lt.s32 	%p258, %r5777, %r1663;
	@%p258 bra 	$L__BB4_262;
$L__BB4_287:
	ld.global.u32 	%r5778, [%rd11+268];
$L__BB4_288:
	add.s32 	%r5778, %r5778, 1;
	st.global.u32 	[%rd11+268], %r5778;
	ld.global.u32 	%r1668, [%rd48+16];
	setp.lt.s32 	%p259, %r5778, %r1668;
	@%p259 bra 	$L__BB4_254;
$L__BB4_289:
	ld.global.u32 	%r5779, [%rd11+264];
$L__BB4_290:
	add.s32 	%r5779, %r5779, 1;
	st.global.u32 	[%rd11+264], %r5779;
	ld.global.u32 	%r1673, [%rd47+16];
	setp.lt.s32 	%p260, %r5779, %r1673;
	@%p260 bra 	$L__BB4_246;
$L__BB4_291:
	ld.global.u32 	%r5780, [%rd11+260];
$L__BB4_292:
	add.s32 	%r5780, %r5780, 1;
	st.global.u32 	[%rd11+260], %r5780;
	ld.global.u32 	%r1678, [%rd46+16];
	setp.lt.s32 	%p261, %r5780, %r1678;
	@%p261 bra 	$L__BB4_238;
$L__BB4_293:
	ld.global.u32 	%r5781, [%rd11+256];
$L__BB4_294:
	add.s32 	%r5781, %r5781, 1;
	st.global.u32 	[%rd11+256], %r5781;
	ld.global.u32 	%r1679, [%rd29+16];
	setp.lt.s32 	%p262, %r5781, %r1679;
	@%p262 bra 	$L__BB4_235;
$L__BB4_295:
	mov.b32 	%r5784, 0;
	st.global.u32 	[%rd11+284], %r5784;
	st.global.u32 	[%rd11+288], %r5784;
	@%p165 bra 	$L__BB4_298;
	mul.lo.s32 	%r347, %r5, %r50;
	mov.b32 	%r5782, 0;
	mov.u32 	%r5784, %r5782;
$L__BB4_297:
	cvt.u64.u32 	%rd487, %r5782;
	cvt.s64.s32 	%rd488, %r347;
	add.s64 	%rd489, %rd488, %rd487;
	shl.b64 	%rd490, %rd489, 2;
	add.s64 	%rd491, %rd8, %rd490;
	ld.global.u32 	%r1682, [%rd491+32];
	add.s32 	%r5784, %r1682, %r5784;
	st.global.u32 	[%rd11+284], %r5784;
	add.s32 	%r5782, %r5782, 1;
	st.global.u32 	[%rd11+288], %r5782;
	setp.lt.s32 	%p264, %r5782, %r4;
	@%p264 bra 	$L__BB4_297;
$L__BB4_298:
	ld.const.u32 	%r1683, [const_int+32];
	setp.ge.s32 	%p265, %r5784, %r1683;
	@%p265 bra 	$L__BB4_301;
	setp.eq.s32 	%p266, %r10, 0;
	@%p266 bra 	$L__BB4_2187;
	mov.b32 	%r1684, 1;
	st.global.u32 	[%rd11+292], %r1684;
	bra.uni 	$L__BB4_2188;
$L__BB4_301:
	ld.const.u32 	%r1685, [const_int+24];
	setp.eq.s32 	%p267, %r1685, 0;
	@%p267 bra 	$L__BB4_2135;
	mov.b32 	%r5785, 0;
	st.global.u32 	[%rd11+256], %r5785;
$L__BB4_303:
	add.s32 	%r5786, %r5785, 1;
	st.global.u32 	[%rd11+260], %r5786;
$L__BB4_304:
	mov.u32 	%r6097, %r5786;
	ld.global.u32 	%r356, [%rd11+256];
	setp.eq.s32 	%p268, %r356, 2;
	@%p268 bra 	$L__BB4_308;
	setp.eq.s32 	%p269, %r356, 5;
	@%p269 bra 	$L__BB4_308;
	setp.eq.s32 	%p270, %r6097, 5;
	@%p270 bra 	$L__BB4_308;
	setp.ne.s32 	%p271, %r6097, 2;
	@%p271 bra 	$L__BB4_310;
$L__BB4_308:
	ld.shared.u32 	%r1687, [%r6+8];
	setp.ne.s32 	%p272, %r1687, -1;
	@%p272 bra 	$L__BB4_310;
	ld.shared.u32 	%r1688, [%r6+20];
	setp.eq.s32 	%p273, %r1688, -1;
	@%p273 bra 	$L__BB4_2132;
$L__BB4_310:
	shl.b32 	%r1689, %r356, 2;
	add.s32 	%r1690, %r6, %r1689;
	ld.shared.u32 	%r357, [%r1690];
	setp.eq.s32 	%p274, %r357, -1;
	@%p274 bra 	$L__BB4_2132;
	shl.b32 	%r1691, %r6097, 2;
	add.s32 	%r1692, %r6, %r1691;
	ld.shared.u32 	%r358, [%r1692];
	setp.eq.s32 	%p275, %r358, -1;
	@%p275 bra 	$L__BB4_2132;
	mul.wide.s32 	%rd492, %r356, 4;
	mov.u64 	%rd493, const_int;
	add.s64 	%rd494, %rd493, %rd492;
	ld.const.u32 	%r359, [%rd494+44];
	mul.wide.s32 	%rd495, %r6097, 4;
	add.s64 	%rd496, %rd493, %rd495;
	ld.const.u32 	%r360, [%rd496+44];
	mul.lo.s32 	%r1693, %r357, 10;
	mul.wide.s32 	%rd497, %r1693, 4;
	add.s64 	%rd72, %rd5, %rd497;
	ld.global.u32 	%r361, [%rd72];
	ld.global.u32 	%r362, [%rd72+4];
	mov.b32 	%r1694, 0;
	st.global.u32 	[%rd11+216], %r1694;
	and.b32  	%r1695, %r362, -2147483647;
	setp.ne.s32 	%p276, %r1695, 1;
	@%p276 bra 	$L__BB4_314;
	mov.b32 	%r1726, 0;
	st.global.u32 	[%rd11+248], %r1726;
	bra.uni 	$L__BB4_325;
$L__BB4_314:
	mov.b32 	%r1696, 1;
	st.global.u32 	[%rd11+248], %r1696;
	setp.lt.s32 	%p277, %r362, 2;
	@%p277 bra 	$L__BB4_329;
	add.s32 	%r363, %r362, %r361;
	shr.u32 	%r1698, %r362, 31;
	add.s32 	%r1699, %r362, %r1698;
	shr.s32 	%r364, %r1699, 1;
	mov.b32 	%r365, 0;
$L__BB4_316:
	add.s32 	%r1700, %r365, %r361;
	cvt.s64.s32 	%rd498, %r1700;
	add.s64 	%rd499, %rd3, %rd498;
	ld.global.u8 	%rs1, [%rd499];
	setp.ne.s16 	%p278, %rs1, 65;
	not.b32 	%r1701, %r365;
	add.s32 	%r1702, %r363, %r1701;
	cvt.s64.s32 	%rd500, %r1702;
	add.s64 	%rd501, %rd3, %rd500;
	ld.global.u8 	%rs2, [%rd501];
	@%p278 bra 	$L__BB4_318;
	setp.ne.s16 	%p279, %rs2, 84;
	@%p279 bra 	$L__BB4_321;
$L__BB4_318:
	setp.ne.s16 	%p280, %rs1, 84;
	@%p280 bra 	$L__BB4_320;
	setp.ne.s16 	%p281, %rs2, 65;
	@%p281 bra 	$L__BB4_321;
$L__BB4_320:
	setp.eq.s16 	%p282, %rs1, 84;
	setp.eq.s16 	%p283, %rs1, 65;
	setp.ne.s16 	%p284, %rs2, 65;
	or.pred  	%p285, %p284, %p282;
	setp.ne.s16 	%p286, %rs2, 84;
	or.pred  	%p287, %p286, %p283;
	and.pred  	%p288, %p285, %p287;
	@%p288 bra 	$L__BB4_322;
$L__BB4_321:
	mov.b32 	%r1703, 0;
	st.global.u32 	[%rd11+248], %r1703;
	bra.uni 	$L__BB4_325;
$L__BB4_322:
	setp.eq.s16 	%p289, %rs1, 67;
	setp.ne.s16 	%p290, %rs2, 71;
	and.pred  	%p291, %p290, %p289;
	@%p291 bra 	$L__BB4_324;
	setp.eq.s16 	%p294, %rs1, 71;
	setp.ne.s16 	%p295, %rs2, 67;
	xor.pred  	%p296, %p294, %p295;
	or.pred  	%p297, %p290, %p289;
	and.pred  	%p298, %p296, %p297;
	@%p298 bra 	$L__BB4_328;
$L__BB4_324:
	mov.b32 	%r1725, 0;
	st.global.u32 	[%rd11+248], %r1725;
$L__BB4_325:
	setp.gt.u32 	%p328, %r11, 2146435070;
	mov.f64 	%fd4454, %fd2;
	@%p328 bra 	$L__BB4_327;
	setp.gt.u32 	%p329, %r13, 1073127582;
	selp.f64 	%fd1200, %fd4, %fd3, %p329;
	selp.u32 	%r1727, 1, 0, %p329;
	add.s32 	%r1728, %r12, %r1727;
	add.f64 	%fd1201, %fd1200, 0dBFF0000000000000;
	add.f64 	%fd1202, %fd1200, 0d3FF0000000000000;
	rcp.approx.ftz.f64 	%fd1203, %fd1202;
	neg.f64 	%fd1204, %fd1202;
	fma.rn.f64 	%fd1205, %fd1204, %fd1203, 0d3FF0000000000000;
	fma.rn.f64 	%fd1206, %fd1205, %fd1205, %fd1205;
	fma.rn.f64 	%fd1207, %fd1206, %fd1203, %fd1203;
	mul.f64 	%fd1208, %fd1201, %fd1207;
	fma.rn.f64 	%fd1209, %fd1201, %fd1207, %fd1208;
	mul.f64 	%fd1210, %fd1209, %fd1209;
	fma.rn.f64 	%fd1211, %fd1210, 0d3EB1380B3AE80F1E, 0d3ED0EE258B7A8B04;
	fma.rn.f64 	%fd1212, %fd1211, %fd1210, 0d3EF3B2669F02676F;
	fma.rn.f64 	%fd1213, %fd1212, %fd1210, 0d3F1745CBA9AB0956;
	fma.rn.f64 	%fd1214, %fd1213, %fd1210, 0d3F3C71C72D1B5154;
	fma.rn.f64 	%fd1215, %fd1214, %fd1210, 0d3F624924923BE72D;
	fma.rn.f64 	%fd1216, %fd1215, %fd1210, 0d3F8999999999A3C4;
	fma.rn.f64 	%fd1217, %fd1216, %fd1210, 0d3FB5555555555554;
	sub.f64 	%fd1218, %fd1201, %fd1209;
	add.f64 	%fd1219, %fd1218, %fd1218;
	neg.f64 	%fd1220, %fd1209;
	fma.rn.f64 	%fd1221, %fd1220, %fd1201, %fd1219;
	mul.f64 	%fd1222, %fd1207, %fd1221;
	mul.f64 	%fd1223, %fd1210, %fd1217;
	fma.rn.f64 	%fd1224, %fd1223, %fd1209, %fd1222;
	xor.b32  	%r1729, %r1728, -2147483648;
	mov.b32 	%r1730, 1127219200;
	mov.b64 	%fd1225, {%r1729, %r1730};
	sub.f64 	%fd1226, %fd1225, %fd1;
	fma.rn.f64 	%fd1227, %fd1226, 0d3FE62E42FEFA39EF, %fd1209;
	fma.rn.f64 	%fd1228, %fd1226, 0dBFE62E42FEFA39EF, %fd1227;
	sub.f64 	%fd1229, %fd1228, %fd1209;
	sub.f64 	%fd1230, %fd1224, %fd1229;
	fma.rn.f64 	%fd1231, %fd1226, 0d3C7ABC9E3B39803F, %fd1230;
	add.f64 	%fd4454, %fd1227, %fd1231;
$L__BB4_327:
	mul.f64 	%fd1232, %fd4454, 0d3FFFCB923A29C77A;
	st.global.f64 	[%rd13], %fd1232;
	bra.uni 	$L__BB4_349;
$L__BB4_328:
	add.s32 	%r365, %r365, 1;
	st.global.u32 	[%rd11+216], %r365;
	setp.lt.s32 	%p299, %r365, %r364;
	@%p299 bra 	$L__BB4_316;
$L__BB4_329:
	mul.lo.s32 	%r1704, %r358, 10;
	mul.wide.s32 	%rd502, %r1704, 4;
	add.s64 	%rd503, %rd5, %rd502;
	ld.global.u32 	%r367, [%rd503];
	ld.global.u32 	%r368, [%rd503+4];
	mov.b32 	%r1705, 0;
	st.global.u32 	[%rd11+216], %r1705;
	and.b32  	%r1706, %r368, -2147483647;
	setp.ne.s32 	%p300, %r1706, 1;
	@%p300 bra 	$L__BB4_331;
	mov.b32 	%r1720, 0;
	st.global.u32 	[%rd11+248], %r1720;
	bra.uni 	$L__BB4_339;
$L__BB4_331:
	mov.b32 	%r1707, 1;
	st.global.u32 	[%rd11+248], %r1707;
	setp.lt.s32 	%p301, %r368, 2;
	@%p301 bra 	$L__BB4_346;
	add.s32 	%r369, %r368, %r367;
	shr.u32 	%r1709, %r368, 31;
	add.s32 	%r1710, %r368, %r1709;
	shr.s32 	%r370, %r1710, 1;
	mov.b32 	%r371, 0;
$L__BB4_333:
	add.s32 	%r1711, %r371, %r367;
	cvt.s64.s32 	%rd504, %r1711;
	add.s64 	%rd505, %rd3, %rd504;
	ld.global.u8 	%rs3, [%rd505];
	setp.ne.s16 	%p302, %rs3, 65;
	not.b32 	%r1712, %r371;
	add.s32 	%r1713, %r369, %r1712;
	cvt.s64.s32 	%rd506, %r1713;
	add.s64 	%rd507, %rd3, %rd506;
	ld.global.u8 	%rs4, [%rd507];
	@%p302 bra 	$L__BB4_335;
	setp.ne.s16 	%p303, %rs4, 84;
	@%p303 bra 	$L__BB4_338;
$L__BB4_335:
	setp.ne.s16 	%p304, %rs3, 84;
	@%p304 bra 	$L__BB4_337;
	setp.ne.s16 	%p305, %rs4, 65;
	@%p305 bra 	$L__BB4_338;
$L__BB4_337:
	setp.eq.s16 	%p306, %rs3, 84;
	setp.eq.s16 	%p307, %rs3, 65;
	setp.ne.s16 	%p308, %rs4, 65;
	or.pred  	%p309, %p308, %p306;
	setp.ne.s16 	%p310, %rs4, 84;
	or.pred  	%p311, %p310, %p307;
	and.pred  	%p312, %p309, %p311;
	@%p312 bra 	$L__BB4_342;
$L__BB4_338:
	mov.b32 	%r1714, 0;
	st.global.u32 	[%rd11+248], %r1714;
$L__BB4_339:
	setp.gt.u32 	%p326, %r11, 2146435070;
	mov.f64 	%fd4456, %fd2;
	@%p326 bra 	$L__BB4_341;
	setp.gt.u32 	%p327, %r13, 1073127582;
	selp.f64 	%fd1167, %fd4, %fd3, %p327;
	selp.u32 	%r1721, 1, 0, %p327;
	add.s32 	%r1722, %r12, %r1721;
	add.f64 	%fd1168, %fd1167, 0dBFF0000000000000;
	add.f64 	%fd1169, %fd1167, 0d3FF0000000000000;
	rcp.approx.ftz.f64 	%fd1170, %fd1169;
	neg.f64 	%fd1171, %fd1169;
	fma.rn.f64 	%fd1172, %fd1171, %fd1170, 0d3FF0000000000000;
	fma.rn.f64 	%fd1173, %fd1172, %fd1172, %fd1172;
	fma.rn.f64 	%fd1174, %fd1173, %fd1170, %fd1170;
	mul.f64 	%fd1175, %fd1168, %fd1174;
	fma.rn.f64 	%fd1176, %fd1168, %fd1174, %fd1175;
	mul.f64 	%fd1177, %fd1176, %fd1176;
	fma.rn.f64 	%fd1178, %fd1177, 0d3EB1380B3AE80F1E, 0d3ED0EE258B7A8B04;
	fma.rn.f64 	%fd1179, %fd1178, %fd1177, 0d3EF3B2669F02676F;
	fma.rn.f64 	%fd1180, %fd1179, %fd1177, 0d3F1745CBA9AB0956;
	fma.rn.f64 	%fd1181, %fd1180, %fd1177, 0d3F3C71C72D1B5154;
	fma.rn.f64 	%fd1182, %fd1181, %fd1177, 0d3F624924923BE72D;
	fma.rn.f64 	%fd1183, %fd1182, %fd1177, 0d3F8999999999A3C4;
	fma.rn.f64 	%fd1184, %fd1183, %fd1177, 0d3FB5555555555554;
	sub.f64 	%fd1185, %fd1168, %fd1176;
	add.f64 	%fd1186, %fd1185, %fd1185;
	neg.f64 	%fd1187, %fd1176;
	fma.rn.f64 	%fd1188, %fd1187, %fd1168, %fd1186;
	mul.f64 	%fd1189, %fd1174, %fd1188;
	mul.f64 	%fd1190, %fd1177, %fd1184;
	fma.rn.f64 	%fd1191, %fd1190, %fd1176, %fd1189;
	xor.b32  	%r1723, %r1722, -2147483648;
	mov.b32 	%r1724, 1127219200;
	mov.b64 	%fd1192, {%r1723, %r1724};
	sub.f64 	%fd1193, %fd1192, %fd1;
	fma.rn.f64 	%fd1194, %fd1193, 0d3FE62E42FEFA39EF, %fd1176;
	fma.rn.f64 	%fd1195, %fd1193, 0dBFE62E42FEFA39EF, %fd1194;
	sub.f64 	%fd1196, %fd1195, %fd1176;
	sub.f64 	%fd1197, %fd1191, %fd1196;
	fma.rn.f64 	%fd1198, %fd1193, 0d3C7ABC9E3B39803F, %fd1197;
	add.f64 	%fd4456, %fd1194, %fd1198;
$L__BB4_341:
	mul.f64 	%fd1199, %fd4456, 0d3FFFCB923A29C77A;
	st.global.f64 	[%rd13], %fd1199;
	bra.uni 	$L__BB4_349;
$L__BB4_342:
	setp.eq.s16 	%p313, %rs3, 67;
	setp.ne.s16 	%p314, %rs4, 71;
	and.pred  	%p315, %p314, %p313;
	@%p315 bra 	$L__BB4_344;
	setp.eq.s16 	%p318, %rs3, 71;
	setp.ne.s16 	%p319, %rs4, 67;
	xor.pred  	%p320, %p318, %p319;
	or.pred  	%p321, %p314, %p313;
	and.pred  	%p322, %p320, %p321;
	@%p322 bra 	$L__BB4_345;
$L__BB4_344:
	mov.b32 	%r1719, 0;
	st.global.u32 	[%rd11+248], %r1719;
	bra.uni 	$L__BB4_339;
$L__BB4_345:
	add.s32 	%r371, %r371, 1;
	st.global.u32 	[%rd11+216], %r371;
	setp.lt.s32 	%p323, %r371, %r370;
	@%p323 bra 	$L__BB4_333;
$L__BB4_346:
	setp.gt.u32 	%p324, %r14, 2146435070;
	mov.f64 	%fd4455, %fd5;
	@%p324 bra 	$L__BB4_348;
	setp.gt.u32 	%p325, %r16, 1073127582;
	selp.f64 	%fd1134, %fd7, %fd6, %p325;
	selp.u32 	%r1715, 1, 0, %p325;
	add.s32 	%r1716, %r15, %r1715;
	add.f64 	%fd1135, %fd1134, 0dBFF0000000000000;
	add.f64 	%fd1136, %fd1134, 0d3FF0000000000000;
	rcp.approx.ftz.f64 	%fd1137, %fd1136;
	neg.f64 	%fd1138, %fd1136;
	fma.rn.f64 	%fd1139, %fd1138, %fd1137, 0d3FF0000000000000;
	fma.rn.f64 	%fd1140, %fd1139, %fd1139, %fd1139;
	fma.rn.f64 	%fd1141, %fd1140, %fd1137, %fd1137;
	mul.f64 	%fd1142, %fd1135, %fd1141;
	fma.rn.f64 	%fd1143, %fd1135, %fd1141, %fd1142;
	mul.f64 	%fd1144, %fd1143, %fd1143;
	fma.rn.f64 	%fd1145, %fd1144, 0d3EB1380B3AE80F1E, 0d3ED0EE258B7A8B04;
	fma.rn.f64 	%fd1146, %fd1145, %fd1144, 0d3EF3B2669F02676F;
	fma.rn.f64 	%fd1147, %fd1146, %fd1144, 0d3F1745CBA9AB0956;
	fma.rn.f64 	%fd1148, %fd1147, %fd1144, 0d3F3C71C72D1B5154;
	fma.rn.f64 	%fd1149, %fd1148, %fd1144, 0d3F624924923BE72D;
	fma.rn.f64 	%fd1150, %fd1149, %fd1144, 0d3F8999999999A3C4;
	fma.rn.f64 	%fd1151, %fd1150, %fd1144, 0d3FB5555555555554;
	sub.f64 	%fd1152, %fd1135, %fd1143;
	add.f64 	%fd1153, %fd1152, %fd1152;
	neg.f64 	%fd1154, %fd1143;
	fma.rn.f64 	%fd1155, %fd1154, %fd1135, %fd1153;
	mul.f64 	%fd1156, %fd1141, %fd1155;
	mul.f64 	%fd1157, %fd1144, %fd1151;
	fma.rn.f64 	%fd1158, %fd1157, %fd1143, %fd1156;
	xor.b32  	%r1717, %r1716, -2147483648;
	mov.b32 	%r1718, 1127219200;
	mov.b64 	%fd1159, {%r1717, %r1718};
	sub.f64 	%fd1160, %fd1159, %fd1;
	fma.rn.f64 	%fd1161, %fd1160, 0d3FE62E42FEFA39EF, %fd1143;
	fma.rn.f64 	%fd1162, %fd1160, 0dBFE62E42FEFA39EF, %fd1161;
	sub.f64 	%fd1163, %fd1162, %fd1143;
	sub.f64 	%fd1164, %fd1158, %fd1163;
	fma.rn.f64 	%fd1165, %fd1160, 0d3C7ABC9E3B39803F, %fd1164;
	add.f64 	%fd4455, %fd1161, %fd1165;
$L__BB4_348:
	mul.f64 	%fd1166, %fd4455, 0d3FFFCB923A29C77A;
	st.global.f64 	[%rd13], %fd1166;
$L__BB4_349:
	ld.global.u32 	%r373, [%rd72+4];
	st.global.u32 	[%rd11+200], %r373;
	mul.lo.s32 	%r1731, %r358, 10;
	mul.wide.s32 	%rd508, %r1731, 4;
	add.s64 	%rd73, %rd5, %rd508;
	ld.global.u32 	%r1732, [%rd73+4];
	st.global.u32 	[%rd11+204], %r1732;
	setp.eq.s32 	%p330, %r359, 0;
	@%p330 bra 	$L__BB4_355;
	setp.lt.s32 	%p331, %r373, 1;
	@%p331 bra 	$L__BB4_373;
	mov.b32 	%r5790, 1;
$L__BB4_352:
	mov.u32 	%r376, %r5790;
	ld.global.u32 	%r1734, [%rd72];
	ld.global.u32 	%r1735, [%rd72+4];
	sub.s32 	%r1736, %r1734, %r376;
	add.s32 	%r1737, %r1736, %r1735;
	cvt.s64.s32 	%rd509, %r1737;
	add.s64 	%rd510, %rd3, %rd509;
	ld.global.u8 	%rs98, [%rd510];
	mov.b16 	%rs553, 0;
	setp.gt.s16 	%p332, %rs98, 70;
	@%p332 bra 	$L__BB4_368;
	setp.eq.s16 	%p335, %rs98, 65;
	@%p335 bra 	$L__BB4_354;
	bra.uni 	$L__BB4_366;
$L__BB4_354:
	mov.b16 	%rs553, 3;
	bra.uni 	$L__BB4_372;
$L__BB4_355:
	setp.lt.s32 	%p338, %r373, 1;
	@%p338 bra 	$L__BB4_373;
	mov.b32 	%r5789, 1;
$L__BB4_357:
	mov.u32 	%r374, %r5789;
	ld.global.u32 	%r1740, [%rd72];
	add.s32 	%r1741, %r374, %r1740;
	add.s32 	%r1742, %r1741, -1;
	cvt.s64.s32 	%rd513, %r1742;
	add.s64 	%rd514, %rd3, %rd513;
	ld.global.u8 	%rs104, [%rd514];
	mov.b16 	%rs552, 0;
	setp.gt.s16 	%p339, %rs104, 70;
	@%p339 bra 	$L__BB4_361;
	setp.eq.s16 	%p342, %rs104, 65;
	@%p342 bra 	$L__BB4_365;
	setp.eq.s16 	%p343, %rs104, 67;
	@%p343 bra 	$L__BB4_360;
	bra.uni 	$L__BB4_364;
$L__BB4_360:
	mov.b16 	%rs552, 1;
	bra.uni 	$L__BB4_365;
$L__BB4_361:
	setp.eq.s16 	%p340, %rs104, 71;
	@%p340 bra 	$L__BB4_2201;
	setp.eq.s16 	%p341, %rs104, 84;
	@%p341 bra 	$L__BB4_363;
	bra.uni 	$L__BB4_364;
$L__BB4_363:
	mov.b16 	%rs552, 3;
	bra.uni 	$L__BB4_365;
$L__BB4_364:
	mov.b16 	%rs552, 4;
$L__BB4_365:
	cvt.s64.s32 	%rd515, %r374;
	add.s64 	%rd516, %rd15, %rd515;
	st.global.u8 	[%rd516], %rs552;
	add.s32 	%r5789, %r374, 1;
	ld.global.u32 	%r1743, [%rd11+200];
	setp.lt.s32 	%p344, %r374, %r1743;
	@%p344 bra 	$L__BB4_357;
	bra.uni 	$L__BB4_373;
$L__BB4_366:
	setp.eq.s16 	%p336, %rs98, 67;
	@%p336 bra 	$L__BB4_367;
	bra.uni 	$L__BB4_371;
$L__BB4_367:
	mov.b16 	%rs553, 2;
	bra.uni 	$L__BB4_372;
$L__BB4_368:
	setp.eq.s16 	%p333, %rs98, 84;
	@%p333 bra 	$L__BB4_372;
	setp.ne.s16 	%p334, %rs98, 71;
	@%p334 bra 	$L__BB4_371;
	mov.b16 	%rs553, 1;
	bra.uni 	$L__BB4_372;
$L__BB4_371:
	mov.b16 	%rs553, 4;
$L__BB4_372:
	cvt.u64.u32 	%rd511, %r376;
	add.s64 	%rd512, %rd15, %rd511;
	st.global.u8 	[%rd512], %rs553;
	add.s32 	%r5790, %r376, 1;
	ld.global.u32 	%r1738, [%rd11+200];
	setp.lt.s32 	%p337, %r376, %r1738;
	@%p337 bra 	$L__BB4_352;
$L__BB4_373:
	setp.eq.s32 	%p345, %r360, 0;
	@%p345 bra 	$L__BB4_379;
	ld.global.u32 	%r5793, [%rd14];
	setp.lt.s32 	%p346, %r5793, 1;
	@%p346 bra 	$L__BB4_397;
	mov.b32 	%r5792, 1;
$L__BB4_376:
	mov.u32 	%r383, %r5792;
	ld.global.u32 	%r1745, [%rd73];
	add.s32 	%r1746, %r383, %r1745;
	add.s32 	%r1747, %r1746, -1;
	cvt.s64.s32 	%rd517, %r1747;
	add.s64 	%rd518, %rd3, %rd517;
	ld.global.u8 	%rs110, [%rd518];
	mov.b16 	%rs555, 0;
	setp.gt.s16 	%p347, %rs110, 70;
	@%p347 bra 	$L__BB4_392;
	setp.eq.s16 	%p350, %rs110, 65;
	@%p350 bra 	$L__BB4_378;
	bra.uni 	$L__BB4_390;
$L__BB4_378:
	mov.b16 	%rs555, 3;
	bra.uni 	$L__BB4_396;
$L__BB4_379:
	ld.global.u32 	%r5793, [%rd14];
	setp.lt.s32 	%p353, %r5793, 1;
	@%p353 bra 	$L__BB4_397;
	mov.b32 	%r5791, 1;
$L__BB4_381:
	mov.u32 	%r380, %r5791;
	ld.global.u32 	%r1749, [%rd73];
	ld.global.u32 	%r1750, [%rd73+4];
	sub.s32 	%r1751, %r1749, %r380;
	add.s32 	%r1752, %r1751, %r1750;
	cvt.s64.s32 	%rd521, %r1752;
	add.s64 	%rd522, %rd3, %rd521;
	ld.global.u8 	%rs116, [%rd522];
	mov.b16 	%rs554, 0;
	setp.gt.s16 	%p354, %rs116, 70;
	@%p354 bra 	$L__BB4_385;
	setp.eq.s16 	%p357, %rs116, 65;
	@%p357 bra 	$L__BB4_389;
	setp.eq.s16 	%p358, %rs116, 67;
	@%p358 bra 	$L__BB4_384;
	bra.uni 	$L__BB4_388;
$L__BB4_384:
	mov.b16 	%rs554, 1;
	bra.uni 	$L__BB4_389;
$L__BB4_385:
	setp.eq.s16 	%p355, %rs116, 71;
	@%p355 bra 	$L__BB4_2202;
	setp.eq.s16 	%p356, %rs116, 84;
	@%p356 bra 	$L__BB4_387;
	bra.uni 	$L__BB4_388;
$L__BB4_387:
	mov.b16 	%rs554, 3;
	bra.uni 	$L__BB4_389;
$L__BB4_388:
	mov.b16 	%rs554, 4;
$L__BB4_389:
	cvt.u64.u32 	%rd523, %r380;
	add.s64 	%rd524, %rd15, %rd523;
	st.global.u8 	[%rd524+27], %rs554;
	add.s32 	%r5791, %r380, 1;
	ld.global.u32 	%r5793, [%rd14];
	setp.lt.s32 	%p359, %r380, %r5793;
	@%p359 bra 	$L__BB4_381;
	bra.uni 	$L__BB4_397;
$L__BB4_390:
	setp.eq.s16 	%p351, %rs110, 67;
	@%p351 bra 	$L__BB4_391;
	bra.uni 	$L__BB4_395;
$L__BB4_391:
	mov.b16 	%rs555, 2;
	bra.uni 	$L__BB4_396;
$L__BB4_392:
	setp.eq.s16 	%p348, %rs110, 84;
	@%p348 bra 	$L__BB4_396;
	setp.ne.s16 	%p349, %rs110, 71;
	@%p349 bra 	$L__BB4_395;
	mov.b16 	%rs555, 1;
	bra.uni 	$L__BB4_396;
$L__BB4_395:
	mov.b16 	%rs555, 4;
$L__BB4_396:
	cvt.s64.s32 	%rd519, %r383;
	add.s64 	%rd520, %rd15, %rd519;
	st.global.u8 	[%rd520+27], %rs555;
	add.s32 	%r5792, %r383, 1;
	ld.global.u32 	%r5793, [%rd14];
	setp.lt.s32 	%p352, %r383, %r5793;
	@%p352 bra 	$L__BB4_376;
$L__BB4_397:
	add.s32 	%r1753, %r20, %r5793;
	cvt.s64.s32 	%rd525, %r1753;
	add.s64 	%rd526, %rd1, %rd525;
	mov.b16 	%rs121, 4;
	st.global.u8 	[%rd526], %rs121;
	st.global.u8 	[%rd15+27], %rs121;
	ld.global.u32 	%r1754, [%rd11+200];
	add.s32 	%r1755, %r21, %r1754;
	cvt.s64.s32 	%rd527, %r1755;
	add.s64 	%rd528, %rd1, %rd527;
	st.global.u8 	[%rd528], %rs121;
	st.global.u8 	[%rd15], %rs121;
	mov.b32 	%r1756, 1;
	st.global.u32 	[%rd11+216], %r1756;
	ld.global.u32 	%r5799, [%rd11+200];
	setp.lt.s32 	%p360, %r5799, 1;
	@%p360 bra 	$L__BB4_407;
	ld.global.u32 	%r5797, [%rd14];
	mov.b32 	%r5800, 1;
$L__BB4_399:
	mov.b32 	%r1758, 1;
	st.global.u32 	[%rd11+220], %r1758;
	setp.lt.s32 	%p361, %r5797, 1;
	@%p361 bra 	$L__BB4_406;
	mov.b32 	%r5798, 1;
$L__BB4_401:
	ld.global.u32 	%r394, [%rd11+216];
	cvt.s64.s32 	%rd529, %r394;
	add.s64 	%rd530, %rd15, %rd529;
	ld.global.s8 	%r1760, [%rd530];
	cvt.s64.s32 	%rd531, %r5798;
	add.s64 	%rd532, %rd15, %rd531;
	ld.global.s8 	%r1761, [%rd532+27];
	add.s32 	%r1762, %r1761, %r1760;
	setp.eq.s32 	%p362, %r1762, 3;
	@%p362 bra 	$L__BB4_403;
	add.s32 	%r1763, %r394, -1;
	mad.lo.s32 	%r1764, %r1763, %r5797, %r22;
	add.s32 	%r1765, %r1764, %r5798;
	mul.wide.s32 	%rd533, %r1765, 8;
	add.s64 	%rd534, %rd2, %rd533;
	mov.b64 	%rd535, 9218868437227405312;
	st.global.u64 	[%rd534], %rd535;
	mov.f64 	%fd4457, 0dBFF0000000000000;
	bra.uni 	$L__BB4_404;
$L__BB4_403:
	add.s32 	%r1766, %r394, -1;
	mad.lo.s32 	%r1767, %r1766, %r5797, %r22;
	add.s32 	%r1768, %r1767, %r5798;
	mul.wide.s32 	%rd536, %r1768, 8;
	add.s64 	%rd537, %rd2, %rd536;
	mov.b64 	%rd538, 0;
	st.global.u64 	[%rd537], %rd538;
	mov.f64 	%fd4457, 0dC0A9300000000000;
$L__BB4_404:
	ld.global.u32 	%r1769, [%rd11+216];
	add.s32 	%r1770, %r1769, -1;
	ld.global.u32 	%r1771, [%rd11+204];
	ld.global.u32 	%r1772, [%rd11+220];
	mad.lo.s32 	%r1773, %r1770, %r1771, %r23;
	add.s32 	%r1774, %r1773, %r1772;
	mul.wide.s32 	%rd539, %r1774, 8;
	add.s64 	%rd540, %rd2, %rd539;
	st.global.f64 	[%rd540], %fd4457;
	ld.global.u32 	%r1775, [%rd11+220];
	add.s32 	%r5798, %r1775, 1;
	st.global.u32 	[%rd11+220], %r5798;
	ld.global.u32 	%r5797, [%rd11+204];
	setp.lt.s32 	%p363, %r1775, %r5797;
	@%p363 bra 	$L__BB4_401;
	ld.global.u32 	%r5800, [%rd11+216];
	ld.global.u32 	%r5799, [%rd11+200];
$L__BB4_406:
	add.s32 	%r402, %r5800, 1;
	st.global.u32 	[%rd11+216], %r402;
	setp.lt.s32 	%p364, %r5800, %r5799;
	mov.u32 	%r5800, %r402;
	@%p364 bra 	$L__BB4_399;
$L__BB4_407:
	mov.b32 	%r1776, 1;
	st.global.u32 	[%rd11+228], %r1776;
	setp.lt.s32 	%p365, %r5799, 1;
	@%p365 bra 	$L__BB4_503;
	ld.global.u32 	%r5816, [%rd14];
	mov.b32 	%r5820, 1;
$L__BB4_409:
	mov.b32 	%r1778, 1;
	st.global.u32 	[%rd11+232], %r1778;
	setp.lt.s32 	%p366, %r5816, 1;
	@%p366 bra 	$L__BB4_502;
	mov.b32 	%r5808, 1;
$L__BB4_411:
	ld.global.u32 	%r1780, [%rd11+228];
	add.s32 	%r1781, %r1780, -1;
	mad.lo.s32 	%r1782, %r1781, %r5816, %r22;
	add.s32 	%r1783, %r1782, %r5808;
	mul.wide.s32 	%rd541, %r1783, 8;
	add.s64 	%rd542, %rd2, %rd541;
	ld.global.f64 	%fd1235, [%rd542];
	abs.f64 	%fd1236, %fd1235;
	setp.geu.f64 	%p367, %fd1236, 0d41CDCD64FF800000;
	mov.u32 	%r5817, %r5808;
	@%p367 bra 	$L__BB4_500;
	mov.b64 	%rd543, -4616189618054758400;
	st.global.u64 	[%rd16], %rd543;
	mov.b64 	%rd544, 9218868437227405312;
	st.global.u64 	[%rd17], %rd544;
	ld.global.u32 	%r412, [%rd11+228];
	ld.global.u32 	%r413, [%rd11+232];
	cvt.s64.s32 	%rd545, %r412;
	add.s64 	%rd74, %rd15, %rd545;
	ld.global.u8 	%rs9, [%rd74];
	cvt.u32.u16 	%r1784, %rs9;
	cvt.s32.s8 	%r1785, %r1784;
	cvt.s64.s32 	%rd546, %r413;
	add.s64 	%rd75, %rd15, %rd546;
	ld.global.u8 	%rs10, [%rd75+27];
	cvt.u32.u16 	%r1786, %rs10;
	cvt.s32.s8 	%r1787, %r1786;
	add.s32 	%r1788, %r1787, %r1785;
	setp.eq.s32 	%p368, %r1788, 3;
	@%p368 bra 	$L__BB4_414;
	add.s32 	%r1789, %r412, -1;
	ld.global.u32 	%r1790, [%rd14];
	add.s32 	%r1791, %r23, %r413;
	mad.lo.s32 	%r1792, %r1790, %r1789, %r1791;
	mul.wide.s32 	%rd547, %r1792, 8;
	add.s64 	%rd548, %rd2, %rd547;
	mov.b64 	%rd549, -4616189618054758400;
	st.global.u64 	[%rd548], %rd549;
	ld.global.u32 	%r1793, [%rd14];
	mad.lo.s32 	%r1794, %r1793, %r1789, %r1791;
	add.s32 	%r1795, %r1794, -625;
	mul.wide.s32 	%rd550, %r1795, 8;
	add.s64 	%rd551, %rd2, %rd550;
	mov.b64 	%rd552, 9218868437227405312;
	st.global.u64 	[%rd551], %rd552;
	ld.global.f64 	%fd4469, [%rd17];
	bra.uni 	$L__BB4_443;
$L__BB4_414:
	cvt.s32.s8 	%r1797, %r1784;
	mul.wide.s32 	%rd553, %r1797, 5;
	cvt.u64.u16 	%rd554, %rs10;
	cvt.s64.s8 	%rd555, %rd554;
	add.s64 	%rd556, %rd553, %rd555;
	shl.b64 	%rd557, %rd556, 3;
	mov.u64 	%rd558, parameter;
	add.s64 	%rd559, %rd558, %rd557;
	ld.const.f64 	%fd1237, [%rd559+45440];
	ld.global.s8 	%r1798, [%rd74+-1];
	cvt.u32.u16 	%r1799, %rs10;
	ld.global.u8 	%r1800, [%rd75+26];
	prmt.b32 	%r1801, %r1800, %r1799, 0x3340U;
	prmt.b32 	%r1802, %r1784, 0, 0x3340U;
	prmt.b32 	%r1803, %r1801, %r1802, 0x5410U;
	mov.b32 	%r1804, 359705;
	dp4a.s32.u32 	%r1805, %r1803, %r1804, %r1798;
	mul.wide.s32 	%rd560, %r1805, 8;
	add.s64 	%rd561, %rd558, %rd560;
	ld.const.f64 	%fd1238, [%rd561+35440];
	add.f64 	%fd4466, %fd1237, %fd1238;
	st.global.f64 	[%rd18], %fd4466;
	ld.global.s8 	%r1806, [%rd74];
	mul.wide.s32 	%rd562, %r1806, 5;
	ld.global.u8 	%rs122, [%rd75+27];
	cvt.u64.u16 	%rd563, %rs122;
	cvt.s64.s8 	%rd564, %rd563;
	add.s64 	%rd565, %rd562, %rd564;
	shl.b64 	%rd566, %rd565, 3;
	add.s64 	%rd567, %rd558, %rd566;
	ld.const.f64 	%fd1239, [%rd567+45640];
	ld.global.s8 	%r1807, [%rd74+-1];
	ld.global.u8 	%r1808, [%rd75+26];
	cvt.u32.u16 	%r1809, %rs122;
	prmt.b32 	%r1810, %r1808, %r1809, 0x3340U;
	prmt.b32 	%r1811, %r1806, 0, 0x3340U;
	prmt.b32 	%r1812, %r1810, %r1811, 0x5410U;
	dp4a.s32.u32 	%r1813, %r1812, %r1804, %r1807;
	mul.wide.s32 	%rd568, %r1813, 8;
	add.s64 	%rd569, %rd558, %rd568;
	ld.const.f64 	%fd1240, [%rd569+40440];
	add.f64 	%fd4467, %fd1239, %fd1240;
	st.global.f64 	[%rd19], %fd4467;
	abs.f64 	%fd1241, %fd4467;
	setp.leu.f64 	%p369, %fd1241, 0d41CDCD64FF800000;
	@%p369 bra 	$L__BB4_416;
	mov.b64 	%rd570, 9218868437227405312;
	st.global.u64 	[%rd19], %rd570;
	mov.b64 	%rd571, -4616189618054758400;
	st.global.u64 	[%rd18], %rd571;
	mov.f64 	%fd4467, 0d7FF0000000000000;
	mov.f64 	%fd4466, 0dBFF0000000000000;
$L__BB4_416:
	ld.global.s8 	%rs11, [%rd75+27];
	cvt.s64.s16 	%rd76, %rs11;
	ld.global.s8 	%rs123, [%rd75+26];
	ld.global.u8 	%rs124, [%rd74];
	cvt.u64.u16 	%rd572, %rs124;
	cvt.s64.s8 	%rd77, %rd572;
	mov.b32 	%r1814, {%rs123, %rs11};
	cvt.u32.u16 	%r1815, %rs124;
	cvt.s32.s8 	%r1816, %r1815;
	mov.b32 	%r1817, 6405;
	dp2a.lo.s32.u32 	%r1818, %r1814, %r1817, %r1816;
	mul.wide.s32 	%rd573, %r1818, 8;
	mov.u64 	%rd574, parameter;
	add.s64 	%rd78, %rd574, %rd573;
	ld.const.f64 	%fd1244, [%rd78+21000];
	abs.f64 	%fd1245, %fd1244;
	setp.geu.f64 	%p370, %fd1245, 0d41CDCD64FF800000;
	@%p370 bra 	$L__BB4_430;
	cvt.u16.u64 	%rs127, %rd77;
	mov.b32 	%r1826, {%rs11, %rs127};
	mov.b32 	%r1827, 0;
	mov.b32 	%r1828, 1305;
	dp2a.lo.s32.u32 	%r1829, %r1826, %r1828, %r1827;
	cvt.s64.s32 	%rd79, %r1829;
	ld.global.s8 	%rd597, [%rd74+-1];
	add.s64 	%rd598, %rd79, %rd597;
	shl.b64 	%rd599, %rd598, 3;
	mov.u64 	%rd600, parameter;
	add.s64 	%rd80, %rd600, %rd599;
	ld.const.f64 	%fd1263, [%rd80+23000];
	abs.f64 	%fd1264, %fd1263;
	setp.geu.f64 	%p375, %fd1264, 0d41CDCD64FF800000;
	@%p375 bra 	$L__BB4_424;
	mad.lo.s64 	%rd614, %rd76, -24, %rd79;
	shl.b64 	%rd615, %rd614, 3;
	mov.u64 	%rd616, parameter;
	add.s64 	%rd617, %rd616, %rd615;
	ld.const.f64 	%fd1280, [%rd617+45440];
	ld.const.f64 	%fd1281, [%rd78+20000];
	add.f64 	%fd1282, %fd1280, %fd1281;
	ld.const.f64 	%fd1283, [%rd80+22000];
	add.f64 	%fd4460, %fd1282, %fd1283;
	st.global.f64 	[%rd12+10080], %fd4460;
	ld.global.s8 	%r1834, [%rd74];
	mul.wide.s32 	%rd618, %r1834, 5;
	ld.global.s8 	%rs130, [%rd75+27];
	cvt.s64.s16 	%rd619, %rs130;
	add.s64 	%rd620, %rd618, %rd619;
	shl.b64 	%rd621, %rd620, 3;
	add.s64 	%rd622, %rd616, %rd621;
	ld.const.f64 	%fd1284, [%rd622+45640];
	ld.global.s8 	%rs131, [%rd75+26];
	mov.b32 	%r1835, {%rs131, %rs130};
	mov.b32 	%r1836, 6405;
	dp2a.lo.s32.u32 	%r1837, %r1835, %r1836, %r1834;
	mul.wide.s32 	%rd623, %r1837, 8;
	add.s64 	%rd624, %rd616, %rd623;
	ld.const.f64 	%fd1285, [%rd624+21000];
	add.f64 	%fd1286, %fd1284, %fd1285;
	ld.global.s8 	%rd625, [%rd74+-1];
	cvt.s32.s16 	%r1838, %rs130;
	mul.wide.s32 	%rd626, %r1838, 24;
	add.s64 	%rd627, %rd620, %rd626;
	add.s64 	%rd628, %rd627, %rd625;
	shl.b64 	%rd629, %rd628, 3;
	add.s64 	%rd630, %rd616, %rd629;
	ld.const.f64 	%fd1287, [%rd630+23000];
	add.f64 	%fd4461, %fd1286, %fd1287;
	st.global.f64 	[%rd12+10088], %fd4461;
	abs.f64 	%fd1288, %fd4461;
	setp.leu.f64 	%p379, %fd1288, 0d41CDCD64FF800000;
	@%p379 bra 	$L__BB4_420;
	mov.b64 	%rd631, 9218868437227405312;
	st.global.u64 	[%rd12+10088], %rd631;
	mov.b64 	%rd632, -4616189618054758400;
	st.global.u64 	[%rd12+10080], %rd632;
	mov.f64 	%fd4461, 0d7FF0000000000000;
	mov.f64 	%fd4460, 0dBFF0000000000000;
$L__BB4_420:
	add.f64 	%fd1291, %fd4461, 0d4069000000000000;
	add.f64 	%fd1292, %fd4460, 0dC016CCCCCCCCCCCD;
	ld.global.f64 	%fd4468, [%rd12+10016];
	add.f64 	%fd1293, %fd1292, %fd4468;
	div.rn.f64 	%fd27, %fd1291, %fd1293;
	st.global.f64 	[%rd12+10096], %fd27;
	abs.f64 	%fd1294, %fd4467;
	setp.geu.f64 	%p380, %fd1294, 0d41CDCD64FF800000;
	@%p380 bra 	$L__BB4_423;
	add.f64 	%fd1295, %fd4467, 0d4069000000000000;
	add.f64 	%fd1296, %fd4466, 0dC016CCCCCCCCCCCD;
	add.f64 	%fd1297, %fd1296, %fd4468;
	div.rn.f64 	%fd1298, %fd1295, %fd1297;
	st.global.f64 	[%rd21], %fd1298;
	setp.geu.f64 	%p381, %fd1298, %fd27;
	@%p381 bra 	$L__BB4_438;
	st.global.f64 	[%rd18], %fd4460;
	st.global.f64 	[%rd19], %fd4461;
	st.global.f64 	[%rd21], %fd27;
	mov.f64 	%fd4466, %fd4460;
	mov.f64 	%fd4467, %fd4461;
	bra.uni 	$L__BB4_438;
$L__BB4_423:
	st.global.f64 	[%rd18], %fd4460;
	st.global.f64 	[%rd19], %fd4461;
	st.global.f64 	[%rd21], %fd27;
	mov.f64 	%fd4466, %fd4460;
	mov.f64 	%fd4467, %fd4461;
	bra.uni 	$L__BB4_438;
$L__BB4_424:
	mad.lo.s64 	%rd601, %rd76, -24, %rd79;
	shl.b64 	%rd602, %rd601, 3;
	mov.u64 	%rd603, parameter;
	add.s64 	%rd604, %rd603, %rd602;
	ld.const.f64 	%fd1265, [%rd604+45440];
	ld.const.f64 	%fd1266, [%rd78+20000];
	add.f64 	%fd4462, %fd1265, %fd1266;
	st.global.f64 	[%rd12+10080], %fd4462;
	ld.global.s8 	%r1830, [%rd74];
	mul.wide.s32 	%rd605, %r1830, 5;
	ld.global.s8 	%rs128, [%rd75+27];
	cvt.s64.s16 	%rd606, %rs128;
	add.s64 	%rd607, %rd605, %rd606;
	shl.b64 	%rd608, %rd607, 3;
	add.s64 	%rd609, %rd603, %rd608;
	ld.const.f64 	%fd1267, [%rd609+45640];
	ld.global.s8 	%rs129, [%rd75+26];
	mov.b32 	%r1831, {%rs129, %rs128};
	mov.b32 	%r1832, 6405;
	dp2a.lo.s32.u32 	%r1833, %r1831, %r1832, %r1830;
	mul.wide.s32 	%rd610, %r1833, 8;
	add.s64 	%rd611, %rd603, %rd610;
	ld.const.f64 	%fd1268, [%rd611+21000];
	add.f64 	%fd4463, %fd1267, %fd1268;
	st.global.f64 	[%rd12+10088], %fd4463;
	abs.f64 	%fd1269, %fd4463;
	setp.leu.f64 	%p376, %fd1269, 0d41CDCD64FF800000;
	@%p376 bra 	$L__BB4_426;
	mov.b64 	%rd612, 9218868437227405312;
	st.global.u64 	[%rd12+10088], %rd612;
	mov.b64 	%rd613, -4616189618054758400;
	st.global.u64 	[%rd12+10080], %rd613;
	mov.f64 	%fd4463, 0d7FF0000000000000;
	mov.f64 	%fd4462, 0dBFF0000000000000;
$L__BB4_426:
	add.f64 	%fd1272, %fd4463, 0d4069000000000000;
	add.f64 	%fd1273, %fd4462, 0dC016CCCCCCCCCCCD;
	ld.global.f64 	%fd4468, [%rd12+10016];
	add.f64 	%fd1274, %fd1273, %fd4468;
	div.rn.f64 	%fd33, %fd1272, %fd1274;
	st.global.f64 	[%rd12+10096], %fd33;
	abs.f64 	%fd1275, %fd4467;
	setp.geu.f64 	%p377, %fd1275, 0d41CDCD64FF800000;
	@%p377 bra 	$L__BB4_429;
	add.f64 	%fd1276, %fd4467, 0d4069000000000000;
	add.f64 	%fd1277, %fd4466, 0dC016CCCCCCCCCCCD;
	add.f64 	%fd1278, %fd1277, %fd4468;
	div.rn.f64 	%fd1279, %fd1276, %fd1278;
	st.global.f64 	[%rd21], %fd1279;
	setp.geu.f64 	%p378, %fd1279, %fd33;
	@%p378 bra 	$L__BB4_438;
	st.global.f64 	[%rd18], %fd4462;
	st.global.f64 	[%rd19], %fd4463;
	st.global.f64 	[%rd21], %fd33;
	mov.f64 	%fd4466, %fd4462;
	mov.f64 	%fd4467, %fd4463;
	bra.uni 	$L__BB4_438;
$L__BB4_429:
	st.global.f64 	[%rd18], %fd4462;
	st.global.f64 	[%rd19], %fd4463;
	st.global.f64 	[%rd21], %fd33;
	mov.f64 	%fd4466, %fd4462;
	mov.f64 	%fd4467, %fd4463;
	bra.uni 	$L__BB4_438;
$L__BB4_430:
	cvt.u16.u64 	%rs125, %rd77;
	mov.b32 	%r1819, {%rs11, %rs125};
	mov.b32 	%r1820, 0;
	mov.b32 	%r1821, 1305;
	dp2a.lo.s32.u32 	%r1822, %r1819, %r1821, %r1820;
	cvt.s64.s32 	%rd81, %r1822;
	ld.global.s8 	%rd575, [%rd74+-1];
	add.s64 	%rd576, %rd81, %rd575;
	shl.b64 	%rd577, %rd576, 3;
	mov.u64 	%rd578, parameter;
	add.s64 	%rd82, %rd578, %rd577;
	ld.const.f64 	%fd1246, [%rd82+23000];
	abs.f64 	%fd1247, %fd1246;
	setp.lt.f64 	%p371, %fd1247, 0d41CDCD64FF800000;
	@%p371 bra 	$L__BB4_432;
	ld.global.f64 	%fd4468, [%rd13];
	bra.uni 	$L__BB4_438;
$L__BB4_432:
	mad.lo.s64 	%rd579, %rd76, -24, %rd81;
	shl.b64 	%rd580, %rd579, 3;
	mov.u64 	%rd581, parameter;
	add.s64 	%rd582, %rd581, %rd580;
	ld.const.f64 	%fd1248, [%rd582+45440];
	ld.const.f64 	%fd1249, [%rd82+22000];
	add.f64 	%fd4464, %fd1248, %fd1249;
	st.global.f64 	[%rd12+10080], %fd4464;
	ld.global.s8 	%r1823, [%rd74];
	mul.wide.s32 	%rd583, %r1823, 5;
	ld.global.u8 	%rs126, [%rd75+27];
	cvt.u64.u16 	%rd584, %rs126;
	cvt.s64.s8 	%rd585, %rd584;
	add.s64 	%rd586, %rd583, %rd585;
	shl.b64 	%rd587, %rd586, 3;
	add.s64 	%rd588, %rd581, %rd587;
	ld.const.f64 	%fd1250, [%rd588+45640];
	ld.global.s8 	%rd589, [%rd74+-1];
	cvt.u32.u16 	%r1824, %rs126;
	cvt.s32.s8 	%r1825, %r1824;
	mul.wide.s32 	%rd590, %r1825, 24;
	add.s64 	%rd591, %rd586, %rd590;
	add.s64 	%rd592, %rd591, %rd589;
	shl.b64 	%rd593, %rd592, 3;
	add.s64 	%rd594, %rd581, %rd593;
	ld.const.f64 	%fd1251, [%rd594+23000];
	add.f64 	%fd4465, %fd1250, %fd1251;
	st.global.f64 	[%rd12+10088], %fd4465;
	abs.f64 	%fd1252, %fd4465;
	setp.leu.f64 	%p372, %fd1252, 0d41CDCD64FF800000;
	@%p372 bra 	$L__BB4_434;
	mov.b64 	%rd595, 9218868437227405312;
	st.global.u64 	[%rd12+10088], %rd595;
	mov.b64 	%rd596, -4616189618054758400;
	st.global.u64 	[%rd12+10080], %rd596;
	mov.f64 	%fd4465, 0d7FF0000000000000;
	mov.f64 	%fd4464, 0dBFF0000000000000;
$L__BB4_434:
	add.f64 	%fd1255, %fd4465, 0d4069000000000000;
	add.f64 	%fd1256, %fd4464, 0dC016CCCCCCCCCCCD;
	ld.global.f64 	%fd4468, [%rd12+10016];
	add.f64 	%fd1257, %fd1256, %fd4468;
	div.rn.f64 	%fd40, %fd1255, %fd1257;
	st.global.f64 	[%rd12+10096], %fd40;
	abs.f64 	%fd1258, %fd4467;
	setp.geu.f64 	%p373, %fd1258, 0d41CDCD64FF800000;
	@%p373 bra 	$L__BB4_437;
	add.f64 	%fd1259, %fd4467, 0d4069000000000000;
	add.f64 	%fd1260, %fd4466, 0dC016CCCCCCCCCCCD;
	add.f64 	%fd1261, %fd1260, %fd4468;
	div.rn.f64 	%fd1262, %fd1259, %fd1261;
	st.global.f64 	[%rd21], %fd1262;
	setp.geu.f64 	%p374, %fd1262, %fd40;
	@%p374 bra 	$L__BB4_438;
	st.global.f64 	[%rd18], %fd4464;
	st.global.f64 	[%rd19], %fd4465;
	st.global.f64 	[%rd21], %fd40;
	mov.f64 	%fd4466, %fd4464;
	mov.f64 	%fd4467, %fd4465;
	bra.uni 	$L__BB4_438;
$L__BB4_437:
	st.global.f64 	[%rd18], %fd4464;
	st.global.f64 	[%rd19], %fd4465;
	st.global.f64 	[%rd21], %fd40;
	mov.f64 	%fd4466, %fd4464;
	mov.f64 	%fd4467, %fd4465;
$L__BB4_438:
	ld.global.s8 	%r1839, [%rd74];
	mul.wide.s32 	%rd633, %r1839, 5;
	ld.global.s8 	%rd634, [%rd75+27];
	add.s64 	%rd635, %rd633, %rd634;
	shl.b64 	%rd636, %rd635, 3;
	mov.u64 	%rd637, parameter;
	add.s64 	%rd638, %rd637, %rd636;
	ld.const.f64 	%fd44, [%rd638+45440];
	st.global.f64 	[%rd12+10080], %fd44;
	ld.global.s8 	%r1840, [%rd74];
	mul.wide.s32 	%rd639, %r1840, 5;
	ld.global.s8 	%rd640, [%rd75+27];
	add.s64 	%rd641, %rd639, %rd640;
	shl.b64 	%rd642, %rd641, 3;
	add.s64 	%rd643, %rd637, %rd642;
	ld.const.f64 	%fd4469, [%rd643+45640];
	st.global.f64 	[%rd12+10088], %fd4469;
	add.f64 	%fd1299, %fd4469, 0d4069000000000000;
	add.f64 	%fd1300, %fd44, 0dC016CCCCCCCCCCCD;
	add.f64 	%fd1301, %fd1300, %fd4468;
	div.rn.f64 	%fd46, %fd1299, %fd1301;
	st.global.f64 	[%rd12+10096], %fd46;
	abs.f64 	%fd1302, %fd4467;
	setp.geu.f64 	%p382, %fd1302, 0d41CDCD64FF800000;
	@%p382 bra 	$L__BB4_442;
	ld.global.f64 	%fd1303, [%rd21];
	setp.geu.f64 	%p383, %fd1303, %fd46;
	@%p383 bra 	$L__BB4_441;
	st.global.f64 	[%rd16], %fd44;
	st.global.f64 	[%rd17], %fd4469;
	bra.uni 	$L__BB4_443;
$L__BB4_441:
	st.global.f64 	[%rd16], %fd4466;
	st.global.f64 	[%rd17], %fd4467;
	mov.f64 	%fd4469, %fd4467;
	bra.uni 	$L__BB4_443;
$L__BB4_442:
	st.global.f64 	[%rd16], %fd44;
	st.global.f64 	[%rd17], %fd4469;
$L__BB4_443:
	abs.f64 	%fd1304, %fd4469;
	setp.geu.f64 	%p384, %fd1304, 0d41CDCD64FF800000;
	@%p384 bra 	$L__BB4_445;
	ld.global.f64 	%fd1305, [%rd16];
	ld.global.u32 	%r1841, [%rd11+228];
	add.s32 	%r1842, %r1841, -1;
	ld.global.u32 	%r1843, [%rd11+204];
	ld.global.u32 	%r1844, [%rd11+232];
	mad.lo.s32 	%r1845, %r1842, %r1843, %r23;
	add.s32 	%r1846, %r1845, %r1844;
	mul.wide.s32 	%rd644, %r1846, 8;
	add.s64 	%rd645, %rd2, %rd644;
	st.global.f64 	[%rd645], %fd1305;
	ld.global.f64 	%fd1306, [%rd17];
	ld.global.u32 	%r1847, [%rd11+228];
	add.s32 	%r1848, %r1847, -1;
	ld.global.u32 	%r1849, [%rd11+204];
	ld.global.u32 	%r1850, [%rd11+232];
	mad.lo.s32 	%r1851, %r1848, %r1849, %r22;
	add.s32 	%r1852, %r1851, %r1850;
	mul.wide.s32 	%rd646, %r1852, 8;
	add.s64 	%rd647, %rd2, %rd646;
	st.global.f64 	[%rd647], %fd1306;
$L__BB4_445:
	ld.global.u32 	%r414, [%rd11+228];
	ld.global.u32 	%r5817, [%rd11+232];
	min.s32 	%r1854, %r414, %r5817;
	setp.lt.s32 	%p385, %r1854, 2;
	ld.global.u32 	%r5816, [%rd11+204];
	@%p385 bra 	$L__BB4_500;
	add.s32 	%r417, %r414, -1;
	add.s32 	%r418, %r23, %r5817;
	mad.lo.s32 	%r1855, %r5816, %r417, %r418;
	mul.wide.s32 	%rd648, %r1855, 8;
	add.s64 	%rd649, %rd2, %rd648;
	ld.global.f64 	%fd4474, [%rd649];
	st.global.f64 	[%rd12+10072], %fd4474;
	ld.global.u32 	%r1856, [%rd14];
	add.s32 	%r419, %r418, -625;
	mad.lo.s32 	%r1857, %r1856, %r417, %r419;
	mul.wide.s32 	%rd650, %r1857, 8;
	add.s64 	%rd651, %rd2, %rd650;
	ld.global.f64 	%fd4473, [%rd651];
	st.global.f64 	[%rd12+10088], %fd4473;
	add.f64 	%fd1307, %fd4473, 0d4069000000000000;
	add.f64 	%fd1308, %fd4474, 0dC016CCCCCCCCCCCD;
	ld.global.f64 	%fd50, [%rd12+10016];
	add.f64 	%fd1309, %fd1308, %fd50;
	div.rn.f64 	%fd51, %fd1307, %fd1309;
	st.global.f64 	[%rd12+10056], %fd51;
	add.s32 	%r420, %r414, -2;
	ld.global.u32 	%r1858, [%rd14];
	add.s32 	%r421, %r418, -626;
	mad.lo.s32 	%r1859, %r1858, %r420, %r421;
	mul.wide.s32 	%rd652, %r1859, 8;
	add.s64 	%rd653, %rd2, %rd652;
	ld.global.f64 	%fd1310, [%rd653];
	abs.f64 	%fd1311, %fd1310;
	setp.geu.f64 	%p386, %fd1311, 0d41CDCD64FF800000;
	@%p386 bra 	$L__BB4_450;
	cvt.u64.u32 	%rd656, %r414;
	add.s64 	%rd83, %rd15, %rd656;
	add.s32 	%r1860, %r24, %r5817;
	cvt.s64.s32 	%rd657, %r1860;
	add.s64 	%rd84, %rd1, %rd657;
	ld.global.s8 	%r1861, [%rd84+1];
	ld.global.u8 	%r1862, [%rd83];
	ld.global.u8 	%r1863, [%rd83+-1];
	prmt.b32 	%r1864, %r1863, %r1862, 0x3340U;
	ld.global.u8 	%r1865, [%rd84];
	prmt.b32 	%r1866, %r1865, 0, 0x3340U;
	prmt.b32 	%r1867, %r1864, %r1866, 0x5410U;
	mov.b32 	%r1868, 334205;
	dp4a.s32.u32 	%r1869, %r1867, %r1868, %r1861;
	mul.wide.s32 	%rd658, %r1869, 8;
	mov.u64 	%rd659, parameter;
	add.s64 	%rd660, %rd659, %rd658;
	ld.const.f64 	%fd52, [%rd660+5000];
	st.global.f64 	[%rd12+10104], %fd52;
	abs.f64 	%fd1314, %fd52;
	setp.lt.f64 	%p387, %fd1314, 0d41CDCD64FF800000;
	@%p387 bra 	$L__BB4_449;
	ld.global.f64 	%fd4471, [%rd12+10096];
	ld.global.f64 	%fd4470, [%rd12+10080];
	bra.uni 	$L__BB4_451;
$L__BB4_449:
	ld.global.u32 	%r1870, [%rd14];
	mad.lo.s32 	%r1871, %r1870, %r420, %r421;
	mul.wide.s32 	%rd661, %r1871, 8;
	add.s64 	%rd662, %rd2, %rd661;
	ld.global.f64 	%fd1315, [%rd662];
	add.f64 	%fd4471, %fd1315, %fd52;
	st.global.f64 	[%rd12+10096], %fd4471;
	ld.global.s8 	%r1872, [%rd84+1];
	ld.global.u8 	%r1873, [%rd83];
	ld.global.u8 	%r1874, [%rd83+-1];
	prmt.b32 	%r1875, %r1874, %r1873, 0x3340U;
	ld.global.u8 	%r1876, [%rd84];
	prmt.b32 	%r1877, %r1876, 0, 0x3340U;
	prmt.b32 	%r1878, %r1875, %r1877, 0x5410U;
	mov.b32 	%r1879, 334205;
	dp4a.s32.u32 	%r1880, %r1878, %r1879, %r1872;
	mul.wide.s32 	%rd663, %r1880, 8;
	mov.u64 	%rd664, parameter;
	add.s64 	%rd665, %rd664, %rd663;
	ld.const.f64 	%fd1316, [%rd665];
	st.global.f64 	[%rd12+10104], %fd1316;
	ld.global.u32 	%r1881, [%rd14];
	mad.lo.s32 	%r1882, %r1881, %r420, %r418;
	add.s32 	%r1883, %r1882, -1;
	mul.wide.s32 	%rd666, %r1883, 8;
	add.s64 	%rd667, %rd2, %rd666;
	ld.global.f64 	%fd1317, [%rd667];
	add.f64 	%fd4470, %fd1317, %fd1316;
	st.global.f64 	[%rd12+10080], %fd4470;
	bra.uni 	$L__BB4_451;
$L__BB4_450:
	mov.b64 	%rd654, -4616189618054758400;
	st.global.u64 	[%rd12+10080], %rd654;
	mov.b64 	%rd655, 9218868437227405312;
	st.global.u64 	[%rd12+10096], %rd655;
	mov.f64 	%fd4471, 0d7FF0000000000000;
	mov.f64 	%fd4470, 0dBFF0000000000000;
$L__BB4_451:
	add.f64 	%fd1318, %fd4471, 0d4069000000000000;
	add.f64 	%fd1319, %fd4470, 0dC016CCCCCCCCCCCD;
	add.f64 	%fd1320, %fd1319, %fd50;
	div.rn.f64 	%fd59, %fd1318, %fd1320;
	st.global.f64 	[%rd19], %fd59;
	setp.geu.f64 	%p388, %fd4470, 0dC0A3880000000000;
	@%p388 bra 	$L__BB4_453;
	mov.b64 	%rd668, -4564063970805153792;
	st.global.u64 	[%rd12+10080], %rd668;
	mov.b64 	%rd669, 0;
	st.global.u64 	[%rd12+10096], %rd669;
	mov.f64 	%fd4470, 0dC0A9300000000000;
$L__BB4_453:
	setp.geu.f64 	%p389, %fd4474, 0dC0A3880000000000;
	@%p389 bra 	$L__BB4_455;
	mov.b64 	%rd670, -4564063970805153792;
	st.global.u64 	[%rd12+10072], %rd670;
	mov.b64 	%rd671, 0;
	st.global.u64 	[%rd12+10088], %rd671;
	mov.f64 	%fd4474, 0dC0A9300000000000;
	mov.f64 	%fd4473, 0d0000000000000000;
$L__BB4_455:
	setp.gt.f64 	%p390, %fd59, %fd51;
	@%p390 bra 	$L__BB4_457;
	setp.leu.f64 	%p391, %fd4474, 0d0000000000000000;
	setp.leu.f64 	%p392, %fd4473, 0d0000000000000000;
	or.pred  	%p393, %p391, %p392;
	@%p393 bra 	$L__BB4_458;
$L__BB4_457:
	ld.global.u32 	%r1888, [%rd14];
	mad.lo.s32 	%r1889, %r1888, %r417, %r418;
	mul.wide.s32 	%rd676, %r1889, 8;
	add.s64 	%rd677, %rd2, %rd676;
	st.global.f64 	[%rd677], %fd4470;
	ld.global.f64 	%fd1325, [%rd12+10096];
	ld.global.u32 	%r1890, [%rd14];
	mad.lo.s32 	%r1891, %r1890, %r417, %r419;
	mul.wide.s32 	%rd678, %r1891, 8;
	add.s64 	%rd679, %rd2, %rd678;
	st.global.f64 	[%rd679], %fd1325;
	bra.uni 	$L__BB4_460;
$L__BB4_458:
	setp.ltu.f64 	%p394, %fd51, %fd59;
	@%p394 bra 	$L__BB4_460;
	ld.global.u32 	%r1884, [%rd14];
	mad.lo.s32 	%r1885, %r1884, %r417, %r418;
	mul.wide.s32 	%rd672, %r1885, 8;
	add.s64 	%rd673, %rd2, %rd672;
	st.global.f64 	[%rd673], %fd4474;
	ld.global.f64 	%fd1324, [%rd12+10088];
	ld.global.u32 	%r1886, [%rd14];
	mad.lo.s32 	%r1887, %r1886, %r417, %r419;
	mul.wide.s32 	%rd674, %r1887, 8;
	add.s64 	%rd675, %rd2, %rd674;
	st.global.f64 	[%rd675], %fd1324;
$L__BB4_460:
	mov.b32 	%r5815, 3;
	st.global.u32 	[%rd11+216], %r5815;
$L__BB4_461:
	ld.global.u32 	%r1893, [%rd11+232];
	sub.s32 	%r1894, %r1893, %r5815;
	add.s32 	%r5811, %r1894, 1;
	st.global.u32 	[%rd11+224], %r5811;
	setp.lt.u32 	%p395, %r1894, 2147483647;
	@%p395 bra 	$L__BB4_463;
	ld.global.u32 	%r1897, [%rd11+228];
	add.s32 	%r1898, %r1897, %r5811;
	add.s32 	%r5813, %r1898, -2;
	st.global.u32 	[%rd11+220], %r5813;
	mov.b32 	%r5811, 1;
	st.global.u32 	[%rd11+224], %r5811;
	bra.uni 	$L__BB4_464;
$L__BB4_463:
	ld.global.u32 	%r1895, [%rd11+228];
	add.s32 	%r5813, %r1895, -1;
	st.global.u32 	[%rd11+220], %r5813;
$L__BB4_464:
	setp.lt.s32 	%p396, %r5813, 1;
	@%p396 bra 	$L__BB4_498;
$L__BB4_465:
	ld.global.u32 	%r1899, [%rd11+232];
	setp.ge.s32 	%p397, %r5811, %r1899;
	@%p397 bra 	$L__BB4_497;
	add.s32 	%r1900, %r5813, -1;
	ld.global.u32 	%r1901, [%rd14];
	mad.lo.s32 	%r1902, %r1900, %r1901, %r22;
	add.s32 	%r1903, %r1902, %r5811;
	mul.wide.s32 	%rd680, %r1903, 8;
	add.s64 	%rd681, %rd2, %rd680;
	ld.global.f64 	%fd1326, [%rd681];
	abs.f64 	%fd1327, %fd1326;
	setp.geu.f64 	%p398, %fd1327, 0d41CDCD64FF800000;
	@%p398 bra 	$L__BB4_496;
	mov.b64 	%rd682, -4616189618054758400;
	st.global.u64 	[%rd16], %rd682;
	mov.b64 	%rd683, 9218868437227405312;
	st.global.u64 	[%rd17], %rd683;
	ld.global.u32 	%r430, [%rd11+220];
	ld.global.u32 	%r431, [%rd11+224];
	ld.global.u32 	%r432, [%rd11+228];
	ld.global.u32 	%r433, [%rd11+232];
	mov.b64 	%rd684, -4564063970805153792;
	st.global.u64 	[%rd21], %rd684;
	mov.b64 	%rd685, 0;
	st.global.u64 	[%rd20], %rd685;
	not.b32 	%r1904, %r430;
	add.s32 	%r434, %r432, %r1904;
	st.global.u32 	[%rd11+236], %r434;
	not.b32 	%r1905, %r431;
	add.s32 	%r1906, %r433, %r1905;
	st.global.u32 	[%rd11+240], %r1906;
	add.s32 	%r1907, %r1906, %r434;
	add.s32 	%r436, %r1907, -1;
	st.global.u32 	[%rd11+244], %r436;
	setp.eq.s32 	%p399, %r434, 0;
	setp.gt.s32 	%p400, %r1906, 0;
	and.pred  	%p401, %p399, %p400;
	@%p401 bra 	$L__BB4_469;
	setp.ne.s32 	%p402, %r1906, 0;
	setp.lt.s32 	%p403, %r434, 1;
	or.pred  	%p404, %p402, %p403;
	@%p404 bra 	$L__BB4_482;
$L__BB4_469:
	setp.ne.s32 	%p414, %r1906, 1;
	setp.ne.s32 	%p415, %r434, 1;
	and.pred  	%p416, %p414, %p415;
	@%p416 bra 	$L__BB4_478;
	setp.eq.s32 	%p419, %r1906, 1;
	and.pred  	%p421, %p419, %p399;
	@%p421 bra 	$L__BB4_473;
	setp.eq.s32 	%p422, %r434, 1;
	setp.eq.s32 	%p423, %r1906, 0;
	and.pred  	%p424, %p423, %p422;
	@%p424 bra 	$L__BB4_473;
	ld.global.f64 	%fd4476, [%rd20];
	ld.global.f64 	%fd4475, [%rd21];
	bra.uni 	$L__BB4_474;
$L__BB4_473:
	mul.wide.s32 	%rd781, %r436, 8;
	mov.u64 	%rd782, parameter;
	add.s64 	%rd783, %rd782, %rd781;
	ld.const.f64 	%fd1405, [%rd783+25200];
	cvt.s64.s32 	%rd784, %r430;
	add.s64 	%rd785, %rd15, %rd784;
	cvt.s64.s32 	%rd786, %r432;
	add.s64 	%rd787, %rd15, %rd786;
	cvt.s64.s32 	%rd788, %r431;
	add.s64 	%rd789, %rd15, %rd788;
	cvt.s64.s32 	%rd790, %r433;
	add.s64 	%rd791, %rd15, %rd790;
	ld.global.s8 	%r2019, [%rd791+27];
	ld.global.u8 	%r2020, [%rd787];
	ld.global.u8 	%r2021, [%rd785];
	prmt.b32 	%r2022, %r2021, %r2020, 0x3340U;
	ld.global.u8 	%r2023, [%rd789+27];
	prmt.b32 	%r2024, %r2023, 0, 0x3340U;
	prmt.b32 	%r2025, %r2022, %r2024, 0x5410U;
	mov.b32 	%r2026, 334205;
	dp4a.s32.u32 	%r2027, %r2025, %r2026, %r2019;
	mul.wide.s32 	%rd792, %r2027, 8;
	add.s64 	%rd793, %rd782, %rd792;
	ld.const.f64 	%fd1406, [%rd793+5000];
	add.f64 	%fd4476, %fd1405, %fd1406;
	st.global.f64 	[%rd20], %fd4476;
	ld.global.u32 	%r2028, [%rd11+244];
	mul.wide.s32 	%rd794, %r2028, 8;
	add.s64 	%rd795, %rd782, %rd794;
	ld.const.f64 	%fd1407, [%rd795+24480];
	ld.global.s8 	%r2029, [%rd791+27];
	ld.global.u8 	%r2030, [%rd785];
	ld.global.u8 	%r2031, [%rd787];
	prmt.b32 	%r2032, %r2031, %r2030, 0x3340U;
	ld.global.u8 	%r2033, [%rd789+27];
	prmt.b32 	%r2034, %r2033, 0, 0x3340U;
	prmt.b32 	%r2035, %r2032, %r2034, 0x5410U;
	mov.b32 	%r2036, 359705;
	dp4a.s32.u32 	%r2037, %r2035, %r2036, %r2029;
	mul.wide.s32 	%rd796, %r2037, 8;
	add.s64 	%rd797, %rd782, %rd796;
	ld.const.f64 	%fd1408, [%rd797];
	add.f64 	%fd4475, %fd1407, %fd1408;
	st.global.f64 	[%rd21], %fd4475;
$L__BB4_474:
	add.s32 	%r2038, %r430, -1;
	ld.global.u32 	%r2039, [%rd14];
	add.s32 	%r2040, %r22, %r431;
	mad.lo.s32 	%r2041, %r2039, %r2038, %r2040;
	mul.wide.s32 	%rd798, %r2041, 8;
	add.s64 	%rd799, %rd2, %rd798;
	ld.global.f64 	%fd1409, [%rd799];
	add.f64 	%fd4478, %fd1409, %fd4476;
	st.global.f64 	[%rd20], %fd4478;
	ld.global.u32 	%r2042, [%rd14];
	mad.lo.s32 	%r2043, %r2042, %r2038, %r2040;
	add.s32 	%r2044, %r2043, 625;
	mul.wide.s32 	%rd800, %r2044, 8;
	add.s64 	%rd801, %rd2, %rd800;
	ld.global.f64 	%fd1410, [%rd801];
	add.f64 	%fd4477, %fd1410, %fd4475;
	st.global.f64 	[%rd21], %fd4477;
	abs.f64 	%fd1411, %fd4478;
	setp.leu.f64 	%p425, %fd1411, 0d41CDCD64FF800000;
	@%p425 bra 	$L__BB4_476;
	mov.b64 	%rd802, 9218868437227405312;
	st.global.u64 	[%rd20], %rd802;
	mov.b64 	%rd803, -4616189618054758400;
	st.global.u64 	[%rd21], %rd803;
	mov.f64 	%fd4478, 0d7FF0000000000000;
	mov.f64 	%fd4477, 0dBFF0000000000000;
$L__BB4_476:
	add.f64 	%fd1414, %fd4478, 0d4069000000000000;
	add.f64 	%fd1415, %fd4477, 0dC016CCCCCCCCCCCD;
	ld.global.f64 	%fd1416, [%rd13];
	add.f64 	%fd1417, %fd1415, %fd1416;
	div.rn.f64 	%fd1418, %fd1414, %fd1417;
	st.global.f64 	[%rd18], %fd1418;
	add.s32 	%r2045, %r432, -1;
	ld.global.u32 	%r2046, [%rd14];
	add.s32 	%r2047, %r22, %r433;
	mad.lo.s32 	%r2048, %r2046, %r2045, %r2047;
	mul.wide.s32 	%rd804, %r2048, 8;
	add.s64 	%rd805, %rd2, %rd804;
	ld.global.f64 	%fd1419, [%rd805];
	add.f64 	%fd1420, %fd1419, 0d4069000000000000;
	ld.global.f64 	%fd1421, [%rd805+5000];
	add.f64 	%fd1422, %fd1421, 0dC016CCCCCCCCCCCD;
	add.f64 	%fd1423, %fd1422, %fd1416;
	div.rn.f64 	%fd1424, %fd1420, %fd1423;
	st.global.f64 	[%rd19], %fd1424;
	setp.leu.f64 	%p426, %fd1418, %fd1424;
	@%p426 bra 	$L__BB4_491;
	st.global.f64 	[%rd16], %fd4477;
	st.global.f64 	[%rd17], %fd4478;
	bra.uni 	$L__BB4_491;
$L__BB4_478:
	mul.wide.s32 	%rd740, %r436, 8;
	mov.u64 	%rd741, parameter;
	add.s64 	%rd742, %rd741, %rd740;
	ld.const.f64 	%fd1379, [%rd742+25200];
	cvt.s64.s32 	%rd743, %r430;
	add.s64 	%rd744, %rd15, %rd743;
	ld.global.s8 	%r2003, [%rd744];
	mul.wide.s32 	%rd745, %r2003, 5;
	cvt.s64.s32 	%rd746, %r431;
	add.s64 	%rd747, %rd15, %rd746;
	ld.global.s8 	%rd748, [%rd747+27];
	add.s64 	%rd749, %rd745, %rd748;
	shl.b64 	%rd750, %rd749, 3;
	add.s64 	%rd751, %rd741, %rd750;
	ld.const.f64 	%fd1380, [%rd751+45640];
	add.f64 	%fd1381, %fd1379, %fd1380;
	cvt.s64.s32 	%rd752, %r432;
	add.s64 	%rd753, %rd15, %rd752;
	ld.global.s8 	%r2004, [%rd753];
	mul.wide.s32 	%rd754, %r2004, 5;
	cvt.s64.s32 	%rd755, %r433;
	add.s64 	%rd756, %rd15, %rd755;
	ld.global.s8 	%rd757, [%rd756+27];
	add.s64 	%rd758, %rd754, %rd757;
	shl.b64 	%rd759, %rd758, 3;
	add.s64 	%rd760, %rd741, %rd759;
	ld.const.f64 	%fd1382, [%rd760+45640];
	add.f64 	%fd1383, %fd1381, %fd1382;
	st.global.f64 	[%rd20], %fd1383;
	add.s32 	%r2005, %r430, -1;
	ld.global.u32 	%r2006, [%rd11+204];
	add.s32 	%r2007, %r22, %r431;
	mad.lo.s32 	%r2008, %r2006, %r2005, %r2007;
	mul.wide.s32 	%rd761, %r2008, 8;
	add.s64 	%rd762, %rd2, %rd761;
	ld.global.f64 	%fd1384, [%rd762];
	add.f64 	%fd4480, %fd1384, %fd1383;
	st.global.f64 	[%rd20], %fd4480;
	ld.global.u32 	%r2009, [%rd11+244];
	mul.wide.s32 	%rd763, %r2009, 8;
	add.s64 	%rd764, %rd741, %rd763;
	ld.const.f64 	%fd1385, [%rd764+24480];
	ld.global.s8 	%r2010, [%rd744];
	mul.wide.s32 	%rd765, %r2010, 5;
	ld.global.s8 	%rd766, [%rd747+27];
	add.s64 	%rd767, %rd765, %rd766;
	shl.b64 	%rd768, %rd767, 3;
	add.s64 	%rd769, %rd741, %rd768;
	ld.const.f64 	%fd1386, [%rd769+45440];
	add.f64 	%fd1387, %fd1385, %fd1386;
	ld.global.s8 	%r2011, [%rd753];
	mul.wide.s32 	%rd770, %r2011, 5;
	ld.global.s8 	%rd771, [%rd756+27];
	add.s64 	%rd772, %rd770, %rd771;
	shl.b64 	%rd773, %rd772, 3;
	add.s64 	%rd774, %rd741, %rd773;
	ld.const.f64 	%fd1388, [%rd774+45440];
	add.f64 	%fd1389, %fd1387, %fd1388;
	st.global.f64 	[%rd21], %fd1389;
	ld.global.u32 	%r2012, [%rd11+204];
	mad.lo.s32 	%r2013, %r2012, %r2005, %r2007;
	add.s32 	%r2014, %r2013, 625;
	mul.wide.s32 	%rd775, %r2014, 8;
	add.s64 	%rd776, %rd2, %rd775;
	ld.global.f64 	%fd1390, [%rd776];
	add.f64 	%fd4479, %fd1390, %fd1389;
	st.global.f64 	[%rd21], %fd4479;
	abs.f64 	%fd1391, %fd4480;
	setp.leu.f64 	%p417, %fd1391, 0d41CDCD64FF800000;
	@%p417 bra 	$L__BB4_480;
	mov.b64 	%rd777, 9218868437227405312;
	st.global.u64 	[%rd20], %rd777;
	mov.b64 	%rd778, -4616189618054758400;
	st.global.u64 	[%rd21], %rd778;
	mov.f64 	%fd4480, 0d7FF0000000000000;
	mov.f64 	%fd4479, 0dBFF0000000000000;
$L__BB4_480:
	add.f64 	%fd1394, %fd4480, 0d4069000000000000;
	add.f64 	%fd1395, %fd4479, 0dC016CCCCCCCCCCCD;
	ld.global.f64 	%fd1396, [%rd13];
	add.f64 	%fd1397, %fd1395, %fd1396;
	div.rn.f64 	%fd1398, %fd1394, %fd1397;
	st.global.f64 	[%rd18], %fd1398;
	add.s32 	%r2015, %r432, -1;
	ld.global.u32 	%r2016, [%rd14];
	add.s32 	%r2017, %r22, %r433;
	mad.lo.s32 	%r2018, %r2016, %r2015, %r2017;
	mul.wide.s32 	%rd779, %r2018, 8;
	add.s64 	%rd780, %rd2, %rd779;
	ld.global.f64 	%fd1399, [%rd780];
	add.f64 	%fd1400, %fd1399, 0d4069000000000000;
	ld.global.f64 	%fd1401, [%rd780+5000];
	add.f64 	%fd1402, %fd1401, 0dC016CCCCCCCCCCCD;
	add.f64 	%fd1403, %fd1402, %fd1396;
	div.rn.f64 	%fd1404, %fd1400, %fd1403;
	st.global.f64 	[%rd19], %fd1404;
	setp.leu.f64 	%p418, %fd1398, %fd1404;
	@%p418 bra 	$L__BB4_491;
	st.global.f64 	[%rd16], %fd4479;
	st.global.f64 	[%rd17], %fd4480;
	bra.uni 	$L__BB4_491;
$L__BB4_482:
	setp.ne.s32 	%p405, %r434, 1;
	setp.ne.s32 	%p406, %r1906, 1;
	or.pred  	%p407, %p405, %p406;
	@%p407 bra 	$L__BB4_487;
	cvt.s64.s32 	%rd715, %r430;
	add.s64 	%rd716, %rd15, %rd715;
	cvt.s64.s32 	%rd717, %r431;
	add.s64 	%rd718, %rd15, %rd717;
	ld.global.s8 	%r1958, [%rd718+28];
	ld.global.u8 	%r1959, [%rd716+1];
	ld.global.u8 	%r1960, [%rd716];
	prmt.b32 	%r1961, %r1960, %r1959, 0x3340U;
	ld.global.u8 	%r1962, [%rd718+27];
	prmt.b32 	%r1963, %r1962, 0, 0x3340U;
	prmt.b32 	%r1964, %r1961, %r1963, 0x5410U;
	mov.b32 	%r1965, 334205;
	dp4a.s32.u32 	%r1966, %r1964, %r1965, %r1958;
	mul.wide.s32 	%rd719, %r1966, 8;
	mov.u64 	%rd720, parameter;
	add.s64 	%rd721, %rd720, %rd719;
	ld.const.f64 	%fd1356, [%rd721+10000];
	cvt.s64.s32 	%rd722, %r433;
	add.s64 	%rd723, %rd15, %rd722;
	cvt.s64.s32 	%rd724, %r432;
	add.s64 	%rd725, %rd15, %rd724;
	ld.global.s8 	%r1967, [%rd725+-1];
	ld.global.u8 	%r1968, [%rd723+27];
	ld.global.u8 	%r1969, [%rd723+26];
	prmt.b32 	%r1970, %r1969, %r1968, 0x3340U;
	ld.global.u8 	%r1971, [%rd725];
	prmt.b32 	%r1972, %r1971, 0, 0x3340U;
	prmt.b32 	%r1973, %r1970, %r1972, 0x5410U;
	mov.b32 	%r1974, 359705;
	dp4a.s32.u32 	%r1975, %r1973, %r1974, %r1967;
	mul.wide.s32 	%rd726, %r1975, 8;
	add.s64 	%rd727, %rd720, %rd726;
	ld.const.f64 	%fd1357, [%rd727+10000];
	add.f64 	%fd1358, %fd1356, %fd1357;
	st.global.f64 	[%rd21], %fd1358;
	add.s32 	%r1976, %r430, -1;
	ld.global.u32 	%r1977, [%rd14];
	add.s32 	%r1978, %r23, %r431;
	mad.lo.s32 	%r1979, %r1977, %r1976, %r1978;
	mul.wide.s32 	%rd728, %r1979, 8;
	add.s64 	%rd729, %rd2, %rd728;
	ld.global.f64 	%fd1359, [%rd729];
	add.f64 	%fd4481, %fd1359, %fd1358;
	st.global.f64 	[%rd21], %fd4481;
	ld.global.s8 	%r1980, [%rd718+28];
	ld.global.u8 	%r1981, [%rd716+1];
	ld.global.u8 	%r1982, [%rd716];
	prmt.b32 	%r1983, %r1982, %r1981, 0x3340U;
	ld.global.u8 	%r1984, [%rd718+27];
	prmt.b32 	%r1985, %r1984, 0, 0x3340U;
	prmt.b32 	%r1986, %r1983, %r1985, 0x5410U;
	dp4a.s32.u32 	%r1987, %r1986, %r1965, %r1980;
	mul.wide.s32 	%rd730, %r1987, 8;
	add.s64 	%rd731, %rd720, %rd730;
	ld.const.f64 	%fd1360, [%rd731+15000];
	ld.global.s8 	%r1988, [%rd725+-1];
	ld.global.u8 	%r1989, [%rd723+27];
	ld.global.u8 	%r1990, [%rd723+26];
	prmt.b32 	%r1991, %r1990, %r1989, 0x3340U;
	ld.global.u8 	%r1992, [%rd725];
	prmt.b32 	%r1993, %r1992, 0, 0x3340U;
	prmt.b32 	%r1994, %r1991, %r1993, 0x5410U;
	dp4a.s32.u32 	%r1995, %r1994, %r1974, %r1988;
	mul.wide.s32 	%rd732, %r1995, 8;
	add.s64 	%rd733, %rd720, %rd732;
	ld.const.f64 	%fd1361, [%rd733+15000];
	add.f64 	%fd1362, %fd1360, %fd1361;
	st.global.f64 	[%rd20], %fd1362;
	ld.global.u32 	%r1996, [%rd14];
	mad.lo.s32 	%r1997, %r1996, %r1976, %r1978;
	add.s32 	%r1998, %r1997, -625;
	mul.wide.s32 	%rd734, %r1998, 8;
	add.s64 	%rd735, %rd2, %rd734;
	ld.global.f64 	%fd1363, [%rd735];
	add.f64 	%fd4482, %fd1363, %fd1362;
	st.global.f64 	[%rd20], %fd4482;
	abs.f64 	%fd1364, %fd4482;
	setp.leu.f64 	%p410, %fd1364, 0d41CDCD64FF800000;
	@%p410 bra 	$L__BB4_485;
	mov.b64 	%rd736, 9218868437227405312;
	st.global.u64 	[%rd20], %rd736;
	mov.b64 	%rd737, -4616189618054758400;
	st.global.u64 	[%rd21], %rd737;
	mov.f64 	%fd4482, 0d7FF0000000000000;
	mov.f64 	%fd4481, 0dBFF0000000000000;
$L__BB4_485:
	add.f64 	%fd1367, %fd4482, 0d4069000000000000;
	add.f64 	%fd1368, %fd4481, 0dC016CCCCCCCCCCCD;
	ld.global.f64 	%fd1369, [%rd13];
	add.f64 	%fd1370, %fd1368, %fd1369;
	div.rn.f64 	%fd1371, %fd1367, %fd1370;
	st.global.f64 	[%rd18], %fd1371;
	add.s32 	%r1999, %r432, -1;
	ld.global.u32 	%r2000, [%rd14];
	add.s32 	%r2001, %r22, %r433;
	mad.lo.s32 	%r2002, %r2000, %r1999, %r2001;
	mul.wide.s32 	%rd738, %r2002, 8;
	add.s64 	%rd739, %rd2, %rd738;
	ld.global.f64 	%fd1372, [%rd739];
	add.f64 	%fd1373, %fd1372, 0d4069000000000000;
	ld.global.f64 	%fd1374, [%rd739+5000];
	add.f64 	%fd1375, %fd1374, 0dC016CCCCCCCCCCCD;
	add.f64 	%fd1376, %fd1375, %fd1369;
	div.rn.f64 	%fd1377, %fd1373, %fd1376;
	st.global.f64 	[%rd19], %fd1377;
	sub.f64 	%fd1378, %fd1371, %fd1377;
	setp.ltu.f64 	%p411, %fd1378, 0d3EB0C6F7A0B5ED8D;
	setp.leu.f64 	%p412, %fd1371, %fd1377;
	or.pred  	%p413, %p411, %p412;
	@%p413 bra 	$L__BB4_491;
	st.global.f64 	[%rd16], %fd4481;
	st.global.f64 	[%rd17], %fd4482;
	bra.uni 	$L__BB4_491;
$L__BB4_487:
	mul.wide.s32 	%rd686, %r436, 8;
	mov.u64 	%rd687, parameter;
	add.s64 	%rd688, %rd687, %rd686;
	ld.const.f64 	%fd1328, [%rd688+24960];
	cvt.s64.s32 	%rd689, %r430;
	add.s64 	%rd690, %rd15, %rd689;
	cvt.s64.s32 	%rd691, %r431;
	add.s64 	%rd692, %rd15, %rd691;
	ld.global.s8 	%r1908, [%rd692+28];
	ld.global.u8 	%r1909, [%rd690+1];
	ld.global.u8 	%r1910, [%rd690];
	prmt.b32 	%r1911, %r1910, %r1909, 0x3340U;
	ld.global.u8 	%r1912, [%rd692+27];
	prmt.b32 	%r1913, %r1912, 0, 0x3340U;
	prmt.b32 	%r1914, %r1911, %r1913, 0x5410U;
	mov.b32 	%r1915, 334205;
	dp4a.s32.u32 	%r1916, %r1914, %r1915, %r1908;
	mul.wide.s32 	%rd693, %r1916, 8;
	add.s64 	%rd694, %rd687, %rd693;
	ld.const.f64 	%fd1329, [%rd694+30440];
	add.f64 	%fd1330, %fd1328, %fd1329;
	cvt.s64.s32 	%rd695, %r433;
	add.s64 	%rd696, %rd15, %rd695;
	cvt.s64.s32 	%rd697, %r432;
	add.s64 	%rd698, %rd15, %rd697;
	ld.global.s8 	%r1917, [%rd698+-1];
	ld.global.u8 	%r1918, [%rd696+27];
	ld.global.u8 	%r1919, [%rd696+26];
	prmt.b32 	%r1920, %r1919, %r1918, 0x3340U;
	ld.global.u8 	%r1921, [%rd698];
	prmt.b32 	%r1922, %r1921, 0, 0x3340U;
	prmt.b32 	%r1923, %r1920, %r1922, 0x5410U;
	mov.b32 	%r1924, 359705;
	dp4a.s32.u32 	%r1925, %r1923, %r1924, %r1917;
	mul.wide.s32 	%rd699, %r1925, 8;
	add.s64 	%rd700, %rd687, %rd699;
	ld.const.f64 	%fd1331, [%rd700+30440];
	add.f64 	%fd1332, %fd1330, %fd1331;
	st.global.f64 	[%rd20], %fd1332;
	add.s32 	%r1926, %r430, -1;
	ld.global.u32 	%r1927, [%rd11+204];
	add.s32 	%r1928, %r22, %r431;
	mad.lo.s32 	%r1929, %r1927, %r1926, %r1928;
	mul.wide.s32 	%rd701, %r1929, 8;
	add.s64 	%rd702, %rd2, %rd701;
	ld.global.f64 	%fd1333, [%rd702];
	add.f64 	%fd4484, %fd1333, %fd1332;
	st.global.f64 	[%rd20], %fd4484;
	ld.global.u32 	%r1930, [%rd11+244];
	mul.wide.s32 	%rd703, %r1930, 8;
	add.s64 	%rd704, %rd687, %rd703;
	ld.const.f64 	%fd1334, [%rd704+24240];
	ld.global.s8 	%r1931, [%rd692+28];
	ld.global.u8 	%r1932, [%rd690+1];
	ld.global.u8 	%r1933, [%rd690];
	prmt.b32 	%r1934, %r1933, %r1932, 0x3340U;
	ld.global.u8 	%r1935, [%rd692+27];
	prmt.b32 	%r1936, %r1935, 0, 0x3340U;
	prmt.b32 	%r1937, %r1934, %r1936, 0x5410U;
	dp4a.s32.u32 	%r1938, %r1937, %r1915, %r1931;
	mul.wide.s32 	%rd705, %r1938, 8;
	add.s64 	%rd706, %rd687, %rd705;
	ld.const.f64 	%fd1335, [%rd706+25440];
	add.f64 	%fd1336, %fd1334, %fd1335;
	ld.global.s8 	%r1939, [%rd698+-1];
	ld.global.u8 	%r1940, [%rd696+27];
	ld.global.u8 	%r1941, [%rd696+26];
	prmt.b32 	%r1942, %r1941, %r1940, 0x3340U;
	ld.global.u8 	%r1943, [%rd698];
	prmt.b32 	%r1944, %r1943, 0, 0x3340U;
	prmt.b32 	%r1945, %r1942, %r1944, 0x5410U;
	dp4a.s32.u32 	%r1946, %r1945, %r1924, %r1939;
	mul.wide.s32 	%rd707, %r1946, 8;
	add.s64 	%rd708, %rd687, %rd707;
	ld.const.f64 	%fd1337, [%rd708+25440];
	add.f64 	%fd1338, %fd1336, %fd1337;
	ld.global.u32 	%r1947, [%rd11+236];
	ld.global.u32 	%r1948, [%rd11+240];
	sub.s32 	%r1949, %r1947, %r1948;
	abs.s32 	%r1950, %r1949;
	cvt.rn.f64.s32 	%fd1339, %r1950;
	fma.rn.f64 	%fd1340, %fd1339, 0dBFEEF3E864B31D04, %fd1338;
	st.global.f64 	[%rd21], %fd1340;
	ld.global.u32 	%r1951, [%rd11+204];
	mad.lo.s32 	%r1952, %r1951, %r1926, %r1928;
	add.s32 	%r1953, %r1952, 625;
	mul.wide.s32 	%rd709, %r1953, 8;
	add.s64 	%rd710, %rd2, %rd709;
	ld.global.f64 	%fd1341, [%rd710];
	add.f64 	%fd4483, %fd1341, %fd1340;
	st.global.f64 	[%rd21], %fd4483;
	abs.f64 	%fd1342, %fd4484;
	setp.leu.f64 	%p408, %fd1342, 0d41CDCD64FF800000;
	@%p408 bra 	$L__BB4_489;
	mov.b64 	%rd711, 9218868437227405312;
	st.global.u64 	[%rd20], %rd711;
	mov.b64 	%rd712, -4616189618054758400;
	st.global.u64 	[%rd21], %rd712;
	mov.f64 	%fd4484, 0d7FF0000000000000;
	mov.f64 	%fd4483, 0dBFF0000000000000;
$L__BB4_489:
	add.f64 	%fd1345, %fd4484, 0d4069000000000000;
	add.f64 	%fd1346, %fd4483, 0dC016CCCCCCCCCCCD;
	ld.global.f64 	%fd1347, [%rd13];
	add.f64 	%fd1348, %fd1346, %fd1347;
	div.rn.f64 	%fd1349, %fd1345, %fd1348;
	st.global.f64 	[%rd18], %fd1349;
	add.s32 	%r1954, %r432, -1;
	ld.global.u32 	%r1955, [%rd14];
	add.s32 	%r1956, %r22, %r433;
	mad.lo.s32 	%r1957, %r1955, %r1954, %r1956;
	mul.wide.s32 	%rd713, %r1957, 8;
	add.s64 	%rd714, %rd2, %rd713;
	ld.global.f64 	%fd1350, [%rd714];
	add.f64 	%fd1351, %fd1350, 0d4069000000000000;
	ld.global.f64 	%fd1352, [%rd714+5000];
	add.f64 	%fd1353, %fd1352, 0dC016CCCCCCCCCCCD;
	add.f64 	%fd1354, %fd1353, %fd1347;
	div.rn.f64 	%fd1355, %fd1351, %fd1354;
	st.global.f64 	[%rd19], %fd1355;
	setp.leu.f64 	%p409, %fd1349, %fd1355;
	@%p409 bra 	$L__BB4_491;
	st.global.f64 	[%rd16], %fd4483;
	st.global.f64 	[%rd17], %fd4484;
$L__BB4_491:
	ld.global.f64 	%fd1425, [%rd16];
	setp.lt.f64 	%p427, %fd1425, 0dC0A3880000000000;
	@%p427 bra 	$L__BB4_493;
	ld.global.f64 	%fd4485, [%rd17];
	bra.uni 	$L__BB4_494;
$L__BB4_493:
	mov.b64 	%rd806, -4564063970805153792;
	st.global.u64 	[%rd16], %rd806;
	mov.b64 	%rd807, 0;
	st.global.u64 	[%rd17], %rd807;
	mov.f64 	%fd4485, 0d0000000000000000;
$L__BB4_494:
	abs.f64 	%fd1427, %fd4485;
	setp.geu.f64 	%p428, %fd1427, 0d41CDCD64FF800000;
	@%p428 bra 	$L__BB4_496;
	ld.global.u32 	%r2049, [%rd11+228];
	add.s32 	%r2050, %r2049, -1;
	ld.global.u32 	%r2051, [%rd11+204];
	ld.global.u32 	%r2052, [%rd11+232];
	mad.lo.s32 	%r2053, %r2050, %r2051, %r22;
	add.s32 	%r2054, %r2053, %r2052;
	mul.wide.s32 	%rd808, %r2054, 8;
	add.s64 	%rd809, %rd2, %rd808;
	st.global.f64 	[%rd809], %fd4485;
	ld.global.f64 	%fd1428, [%rd16];
	ld.global.u32 	%r2055, [%rd11+228];
	add.s32 	%r2056, %r2055, -1;
	ld.global.u32 	%r2057, [%rd11+204];
	ld.global.u32 	%r2058, [%rd11+232];
	mad.lo.s32 	%r2059, %r2056, %r2057, %r23;
	add.s32 	%r2060, %r2059, %r2058;
	mul.wide.s32 	%rd810, %r2060, 8;
	add.s64 	%rd811, %rd2, %rd810;
	st.global.f64 	[%rd811], %fd1428;
$L__BB4_496:
	ld.global.u32 	%r2061, [%rd11+220];
	add.s32 	%r5813, %r2061, -1;
	st.global.u32 	[%rd11+220], %r5813;
	ld.global.u32 	%r2062, [%rd11+224];
	add.s32 	%r5811, %r2062, 1;
	st.global.u32 	[%rd11+224], %r5811;
	setp.gt.s32 	%p429, %r2061, 1;
	@%p429 bra 	$L__BB4_465;
$L__BB4_497:
	ld.global.u32 	%r5815, [%rd11+216];
$L__BB4_498:
	add.s32 	%r441, %r5815, 1;
	st.global.u32 	[%rd11+216], %r441;
	setp.lt.s32 	%p430, %r5815, 32;
	mov.u32 	%r5815, %r441;
	@%p430 bra 	$L__BB4_461;
	ld.global.u32 	%r5817, [%rd11+232];
	ld.global.u32 	%r5816, [%rd11+204];
$L__BB4_500:
	add.s32 	%r5808, %r5817, 1;
	st.global.u32 	[%rd11+232], %r5808;
	setp.lt.s32 	%p431, %r5817, %r5816;
	@%p431 bra 	$L__BB4_411;
	ld.global.u32 	%r5820, [%rd11+228];
	ld.global.u32 	%r5799, [%rd11+200];
$L__BB4_502:
	add.s32 	%r453, %r5820, 1;
	st.global.u32 	[%rd11+228], %r453;
	setp.lt.s32 	%p432, %r5820, %r5799;
	mov.u32 	%r5820, %r453;
	@%p432 bra 	$L__BB4_409;
$L__BB4_503:
	mov.b64 	%rd812, -4503599627370496;
	st.global.u64 	[%rd12+10024], %rd812;
	mov.b32 	%r2063, 0;
	st.global.u32 	[%rd11+212], %r2063;
	st.global.u32 	[%rd11+208], %r2063;
	ld.global.u32 	%r5827, [%rd11+200];
	setp.lt.s32 	%p433, %r5827, 1;
	@%p433 bra 	$L__BB4_543;
	ld.global.u32 	%r5828, [%rd14];
	mov.b32 	%r5824, 1;
$L__BB4_505:
	setp.lt.s32 	%p434, %r5828, 1;
	@%p434 bra 	$L__BB4_542;
	cvt.u64.u32 	%rd813, %r5824;
	add.s64 	%rd85, %rd15, %rd813;
	add.s32 	%r459, %r5824, -1;
	mov.b32 	%r5825, 1;
$L__BB4_507:
	mov.u32 	%r460, %r5825;
	ld.global.u8 	%rs12, [%rd85];
	cvt.u32.u16 	%r2066, %rs12;
	cvt.s32.s8 	%r2067, %r2066;
	cvt.u64.u32 	%rd814, %r460;
	add.s64 	%rd86, %rd15, %rd814;
	ld.global.u8 	%rs13, [%rd86+27];
	cvt.u32.u16 	%r2068, %rs13;
	cvt.s32.s8 	%r2069, %r2068;
	add.s32 	%r2070, %r2069, %r2067;
	setp.eq.s32 	%p435, %r2070, 3;
	@%p435 bra 	$L__BB4_509;
	ld.global.f64 	%fd4500, [%rd13];
	mov.f64 	%fd4503, 0d7FF0000000000000;
	mov.f64 	%fd4502, 0dBFF0000000000000;
	bra.uni 	$L__BB4_536;
$L__BB4_509:
	cvt.s32.s8 	%r2072, %r2066;
	mul.wide.s32 	%rd815, %r2072, 5;
	cvt.u64.u16 	%rd816, %rs13;
	cvt.s64.s8 	%rd817, %rd816;
	add.s64 	%rd818, %rd815, %rd817;
	shl.b64 	%rd819, %rd818, 3;
	mov.u64 	%rd820, parameter;
	add.s64 	%rd821, %rd820, %rd819;
	ld.const.f64 	%fd1431, [%rd821+45440];
	ld.global.s8 	%r2073, [%rd86+28];
	ld.global.u8 	%r2074, [%rd85+1];
	prmt.b32 	%r2075, %r2066, %r2074, 0x3340U;
	cvt.u32.u16 	%r2076, %rs13;
	prmt.b32 	%r2077, %r2076, 0, 0x3340U;
	prmt.b32 	%r2078, %r2075, %r2077, 0x5410U;
	mov.b32 	%r2079, 334205;
	dp4a.s32.u32 	%r2080, %r2078, %r2079, %r2073;
	mul.wide.s32 	%rd822, %r2080, 8;
	add.s64 	%rd823, %rd820, %rd822;
	ld.const.f64 	%fd1432, [%rd823+35440];
	add.f64 	%fd4490, %fd1431, %fd1432;
	st.global.f64 	[%rd16], %fd4490;
	ld.global.s8 	%r2081, [%rd85];
	mul.wide.s32 	%rd824, %r2081, 5;
	ld.global.u8 	%rs132, [%rd86+27];
	cvt.u64.u16 	%rd825, %rs132;
	cvt.s64.s8 	%rd826, %rd825;
	add.s64 	%rd827, %rd824, %rd826;
	shl.b64 	%rd828, %rd827, 3;
	add.s64 	%rd829, %rd820, %rd828;
	ld.const.f64 	%fd1433, [%rd829+45640];
	ld.global.s8 	%r2082, [%rd86+28];
	ld.global.u8 	%r2083, [%rd85+1];
	prmt.b32 	%r2084, %r2081, %r2083, 0x3340U;
	cvt.u32.u16 	%r2085, %rs132;
	prmt.b32 	%r2086, %r2085, 0, 0x3340U;
	prmt.b32 	%r2087, %r2084, %r2086, 0x5410U;
	dp4a.s32.u32 	%r2088, %r2087, %r2079, %r2082;
	mul.wide.s32 	%rd830, %r2088, 8;
	add.s64 	%rd831, %rd820, %rd830;
	ld.const.f64 	%fd1434, [%rd831+40440];
	add.f64 	%fd4491, %fd1433, %fd1434;
	st.global.f64 	[%rd18], %fd4491;
	abs.f64 	%fd1435, %fd4491;
	setp.leu.f64 	%p436, %fd1435, 0d41CDCD64FF800000;
	@%p436 bra 	$L__BB4_511;
	mov.b64 	%rd832, 9218868437227405312;
	st.global.u64 	[%rd18], %rd832;
	mov.b64 	%rd833, -4616189618054758400;
	st.global.u64 	[%rd16], %rd833;
	mov.f64 	%fd4491, 0d7FF0000000000000;
	mov.f64 	%fd4490, 0dBFF0000000000000;
$L__BB4_511:
	ld.global.s8 	%rs14, [%rd85];
	cvt.s64.s16 	%rd87, %rs14;
	ld.global.s8 	%rs133, [%rd85+1];
	ld.global.u8 	%rs134, [%rd86+27];
	cvt.u64.u16 	%rd834, %rs134;
	cvt.s64.s8 	%rd88, %rd834;
	mov.b32 	%r461, {%rs14, %rs135};
	mov.b32 	%r2089, {%rs14, %rs133};
	cvt.u32.u16 	%r2090, %rs134;
	cvt.s32.s8 	%r2091, %r2090;
	mov.b32 	%r2092, 1305;
	dp2a.lo.s32.u32 	%r2093, %r2089, %r2092, %r2091;
	mul.wide.s32 	%rd835, %r2093, 8;
	mov.u64 	%rd836, parameter;
	add.s64 	%rd89, %rd836, %rd835;
	ld.const.f64 	%fd1438, [%rd89+21000];
	abs.f64 	%fd1439, %fd1438;
	setp.geu.f64 	%p437, %fd1439, 0d41CDCD64FF800000;
	@%p437 bra 	$L__BB4_519;
	ld.global.s8 	%r2094, [%rd86+28];
	cvt.u16.u64 	%rs136, %rd88;
	{ .reg .b16 tmp; mov.b32 {%rs137, tmp}, %r461; }
	mov.b32 	%r2095, {%rs137, %rs136};
	mov.b32 	%r2096, 1305;
	dp2a.lo.s32.u32 	%r2097, %r2095, %r2096, %r2094;
	mul.wide.s32 	%rd837, %r2097, 8;
	mov.u64 	%rd838, parameter;
	add.s64 	%rd90, %rd838, %rd837;
	ld.const.f64 	%fd1440, [%rd90+23000];
	abs.f64 	%fd1441, %fd1440;
	setp.geu.f64 	%p438, %fd1441, 0d41CDCD64FF800000;
	@%p438 bra 	$L__BB4_519;
	mad.lo.s64 	%rd839, %rd87, 5, %rd88;
	shl.b64 	%rd840, %rd839, 3;
	mov.u64 	%rd841, parameter;
	add.s64 	%rd842, %rd841, %rd840;
	ld.const.f64 	%fd1442, [%rd842+45440];
	ld.const.f64 	%fd1443, [%rd89+20000];
	add.f64 	%fd1444, %fd1442, %fd1443;
	ld.const.f64 	%fd1445, [%rd90+22000];
	add.f64 	%fd4488, %fd1444, %fd1445;
	st.global.f64 	[%rd17], %fd4488;
	ld.global.s8 	%rs138, [%rd85];
	cvt.s32.s16 	%r2098, %rs138;
	mul.wide.s32 	%rd843, %r2098, 5;
	ld.global.s8 	%rs139, [%rd86+27];
	cvt.s64.s16 	%rd844, %rs139;
	add.s64 	%rd845, %rd843, %rd844;
	shl.b64 	%rd846, %rd845, 3;
	add.s64 	%rd847, %rd841, %rd846;
	ld.const.f64 	%fd1446, [%rd847+45640];
	ld.global.s8 	%rs140, [%rd85+1];
	mov.b32 	%r2099, {%rs138, %rs140};
	cvt.s32.s16 	%r2100, %rs139;
	mov.b32 	%r2101, 1305;
	dp2a.lo.s32.u32 	%r2102, %r2099, %r2101, %r2100;
	mul.wide.s32 	%rd848, %r2102, 8;
	add.s64 	%rd849, %rd841, %rd848;
	ld.const.f64 	%fd1447, [%rd849+21000];
	add.f64 	%fd1448, %fd1446, %fd1447;
	ld.global.s8 	%r2103, [%rd86+28];
	mov.b32 	%r2104, {%rs138, %rs139};
	dp2a.lo.s32.u32 	%r2105, %r2104, %r2101, %r2103;
	mul.wide.s32 	%rd850, %r2105, 8;
	add.s64 	%rd851, %rd841, %rd850;
	ld.const.f64 	%fd1449, [%rd851+23000];
	add.f64 	%fd4489, %fd1448, %fd1449;
	st.global.f64 	[%rd19], %fd4489;
	abs.f64 	%fd1450, %fd4489;
	setp.leu.f64 	%p439, %fd1450, 0d41CDCD64FF800000;
	@%p439 bra 	$L__BB4_515;
	mov.b64 	%rd852, 9218868437227405312;
	st.global.u64 	[%rd19], %rd852;
	mov.b64 	%rd853, -4616189618054758400;
	st.global.u64 	[%rd17], %rd853;
	mov.f64 	%fd4489, 0d7FF0000000000000;
	mov.f64 	%fd4488, 0dBFF0000000000000;
$L__BB4_515:
	add.f64 	%fd1453, %fd4489, 0d4069000000000000;
	add.f64 	%fd1454, %fd4488, 0dC016CCCCCCCCCCCD;
	ld.global.f64 	%fd96, [%rd13];
	add.f64 	%fd1455, %fd1454, %fd96;
	div.rn.f64 	%fd97, %fd1453, %fd1455;
	st.global.f64 	[%rd20], %fd97;
	abs.f64 	%fd1456, %fd4491;
	setp.geu.f64 	%p440, %fd1456, 0d41CDCD64FF800000;
	@%p440 bra 	$L__BB4_518;
	add.f64 	%fd1457, %fd4491, 0d4069000000000000;
	add.f64 	%fd1458, %fd4490, 0dC016CCCCCCCCCCCD;
	add.f64 	%fd1459, %fd1458, %fd96;
	div.rn.f64 	%fd1460, %fd1457, %fd1459;
	st.global.f64 	[%rd21], %fd1460;
	setp.geu.f64 	%p441, %fd1460, %fd97;
	@%p441 bra 	$L__BB4_519;
	st.global.f64 	[%rd16], %fd4488;
	st.global.f64 	[%rd18], %fd4489;
	st.global.f64 	[%rd21], %fd97;
	mov.f64 	%fd4490, %fd4488;
	mov.f64 	%fd4491, %fd4489;
	bra.uni 	$L__BB4_519;
$L__BB4_518:
	st.global.f64 	[%rd16], %fd4488;
	st.global.f64 	[%rd18], %fd4489;
	st.global.f64 	[%rd21], %fd97;
	mov.f64 	%fd4490, %fd4488;
	mov.f64 	%fd4491, %fd4489;
$L__BB4_519:
	ld.global.s8 	%rs141, [%rd85];
	cvt.s64.s16 	%rd91, %rs141;
	ld.global.s8 	%rs142, [%rd85+1];
	ld.global.u8 	%rs143, [%rd86+27];
	cvt.u64.u16 	%rd854, %rs143;
	cvt.s64.s8 	%rd92, %rd854;
	mov.b32 	%r2106, {%rs141, %rs142};
	cvt.u32.u16 	%r2107, %rs143;
	cvt.s32.s8 	%r2108, %r2107;
	mov.b32 	%r2109, 1305;
	dp2a.lo.s32.u32 	%r2110, %r2106, %r2109, %r2108;
	mul.wide.s32 	%rd855, %r2110, 8;
	mov.u64 	%rd856, parameter;
	add.s64 	%rd93, %rd856, %rd855;
	ld.const.f64 	%fd1461, [%rd93+21000];
	abs.f64 	%fd1462, %fd1461;
	setp.geu.f64 	%p442, %fd1462, 0d41CDCD64FF800000;
	@%p442 bra 	$L__BB4_526;
	mad.lo.s64 	%rd857, %rd91, 5, %rd92;
	shl.b64 	%rd858, %rd857, 3;
	mov.u64 	%rd859, parameter;
	add.s64 	%rd860, %rd859, %rd858;
	ld.const.f64 	%fd1463, [%rd860+45440];
	ld.const.f64 	%fd1464, [%rd93+20000];
	add.f64 	%fd4492, %fd1463, %fd1464;
	st.global.f64 	[%rd17], %fd4492;
	ld.global.s8 	%rs144, [%rd85];
	cvt.s32.s16 	%r2111, %rs144;
	mul.wide.s32 	%rd861, %r2111, 5;
	ld.global.u8 	%rs145, [%rd86+27];
	cvt.u64.u16 	%rd862, %rs145;
	cvt.s64.s8 	%rd863, %rd862;
	add.s64 	%rd864, %rd861, %rd863;
	shl.b64 	%rd865, %rd864, 3;
	add.s64 	%rd866, %rd859, %rd865;
	ld.const.f64 	%fd1465, [%rd866+45640];
	ld.global.s8 	%rs146, [%rd85+1];
	mov.b32 	%r2112, {%rs144, %rs146};
	cvt.u32.u16 	%r2113, %rs145;
	cvt.s32.s8 	%r2114, %r2113;
	mov.b32 	%r2115, 1305;
	dp2a.lo.s32.u32 	%r2116, %r2112, %r2115, %r2114;
	mul.wide.s32 	%rd867, %r2116, 8;
	add.s64 	%rd868, %rd859, %rd867;
	ld.const.f64 	%fd1466, [%rd868+21000];
	add.f64 	%fd4493, %fd1465, %fd1466;
	st.global.f64 	[%rd19], %fd4493;
	abs.f64 	%fd1467, %fd4493;
	setp.leu.f64 	%p443, %fd1467, 0d41CDCD64FF800000;
	@%p443 bra 	$L__BB4_522;
	mov.b64 	%rd869, 9218868437227405312;
	st.global.u64 	[%rd19], %rd869;
	mov.b64 	%rd870, -4616189618054758400;
	st.global.u64 	[%rd17], %rd870;
	mov.f64 	%fd4493, 0d7FF0000000000000;
	mov.f64 	%fd4492, 0dBFF0000000000000;
$L__BB4_522:
	add.f64 	%fd1470, %fd4493, 0d4069000000000000;
	add.f64 	%fd1471, %fd4492, 0dC016CCCCCCCCCCCD;
	ld.global.f64 	%fd104, [%rd13];
	add.f64 	%fd1472, %fd1471, %fd104;
	div.rn.f64 	%fd105, %fd1470, %fd1472;
	st.global.f64 	[%rd20], %fd105;
	abs.f64 	%fd1473, %fd4491;
	setp.geu.f64 	%p444, %fd1473, 0d41CDCD64FF800000;
	@%p444 bra 	$L__BB4_525;
	add.f64 	%fd1474, %fd4491, 0d4069000000000000;
	add.f64 	%fd1475, %fd4490, 0dC016CCCCCCCCCCCD;
	add.f64 	%fd1476, %fd1475, %fd104;
	div.rn.f64 	%fd1477, %fd1474, %fd1476;
	st.global.f64 	[%rd21], %fd1477;
	setp.geu.f64 	%p445, %fd1477, %fd105;
	@%p445 bra 	$L__BB4_526;
	st.global.f64 	[%rd16], %fd4492;
	st.global.f64 	[%rd18], %fd4493;
	st.global.f64 	[%rd21], %fd105;
	mov.f64 	%fd4490, %fd4492;
	mov.f64 	%fd4491, %fd4493;
	bra.uni 	$L__BB4_526;
$L__BB4_525:
	st.global.f64 	[%rd16], %fd4492;
	st.global.f64 	[%rd18], %fd4493;
	st.global.f64 	[%rd21], %fd105;
	mov.f64 	%fd4490, %fd4492;
	mov.f64 	%fd4491, %fd4493;
$L__BB4_526:
	ld.global.s8 	%rs147, [%rd85];
	cvt.s64.s16 	%rd94, %rs147;
	ld.global.s8 	%rs148, [%rd86+27];
	cvt.s64.s16 	%rd95, %rs148;
	ld.global.s8 	%r2117, [%rd86+28];
	mov.b32 	%r2118, {%rs147, %rs148};
	mov.b32 	%r2119, 1305;
	dp2a.lo.s32.u32 	%r2120, %r2118, %r2119, %r2117;
	mul.wide.s32 	%rd871, %r2120, 8;
	mov.u64 	%rd872, parameter;
	add.s64 	%rd96, %rd872, %rd871;
	ld.const.f64 	%fd1478, [%rd96+23000];
	abs.f64 	%fd1479, %fd1478;
	setp.lt.f64 	%p446, %fd1479, 0d41CDCD64FF800000;
	@%p446 bra 	$L__BB4_528;
	ld.global.f64 	%fd4500, [%rd13];
	bra.uni 	$L__BB4_534;
$L__BB4_528:
	mad.lo.s64 	%rd873, %rd94, 5, %rd95;
	shl.b64 	%rd874, %rd873, 3;
	mov.u64 	%rd875, parameter;
	add.s64 	%rd876, %rd875, %rd874;
	ld.const.f64 	%fd1480, [%rd876+45440];
	ld.const.f64 	%fd1481, [%rd96+22000];
	add.f64 	%fd4496, %fd1480, %fd1481;
	st.global.f64 	[%rd17], %fd4496;
	ld.global.s8 	%rs149, [%rd85];
	cvt.s32.s16 	%r2121, %rs149;
	mul.wide.s32 	%rd877, %r2121, 5;
	ld.global.s8 	%rs150, [%rd86+27];
	cvt.s64.s16 	%rd878, %rs150;
	add.s64 	%rd879, %rd877, %rd878;
	shl.b64 	%rd880, %rd879, 3;
	add.s64 	%rd881, %rd875, %rd880;
	ld.const.f64 	%fd1482, [%rd881+45640];
	ld.global.s8 	%r2122, [%rd86+28];
	mov.b32 	%r2123, {%rs149, %rs150};
	mov.b32 	%r2124, 1305;
	dp2a.lo.s32.u32 	%r2125, %r2123, %r2124, %r2122;
	mul.wide.s32 	%rd882, %r2125, 8;
	add.s64 	%rd883, %rd875, %rd882;
	ld.const.f64 	%fd1483, [%rd883+23000];
	add.f64 	%fd4497, %fd1482, %fd1483;
	st.global.f64 	[%rd19], %fd4497;
	abs.f64 	%fd1484, %fd4497;
	setp.leu.f64 	%p447, %fd1484, 0d41CDCD64FF800000;
	@%p447 bra 	$L__BB4_530;
	mov.b64 	%rd884, 9218868437227405312;
	st.global.u64 	[%rd19], %rd884;
	mov.b64 	%rd885, -4616189618054758400;
	st.global.u64 	[%rd17], %rd885;
	mov.f64 	%fd4497, 0d7FF0000000000000;
	mov.f64 	%fd4496, 0dBFF0000000000000;
$L__BB4_530:
	add.f64 	%fd1487, %fd4497, 0d4069000000000000;
	add.f64 	%fd1488, %fd4496, 0dC016CCCCCCCCCCCD;
	ld.global.f64 	%fd4500, [%rd13];
	add.f64 	%fd1489, %fd1488, %fd4500;
	div.rn.f64 	%fd114, %fd1487, %fd1489;
	st.global.f64 	[%rd20], %fd114;
	abs.f64 	%fd1490, %fd4491;
	setp.geu.f64 	%p448, %fd1490, 0d41CDCD64FF800000;
	@%p448 bra 	$L__BB4_533;
	add.f64 	%fd1491, %fd4491, 0d4069000000000000;
	add.f64 	%fd1492, %fd4490, 0dC016CCCCCCCCCCCD;
	add.f64 	%fd1493, %fd1492, %fd4500;
	div.rn.f64 	%fd1494, %fd1491, %fd1493;
	st.global.f64 	[%rd21], %fd1494;
	setp.geu.f64 	%p449, %fd1494, %fd114;
	@%p449 bra 	$L__BB4_534;
	st.global.f64 	[%rd16], %fd4496;
	st.global.f64 	[%rd18], %fd4497;
	st.global.f64 	[%rd21], %fd114;
	mov.f64 	%fd4490, %fd4496;
	mov.f64 	%fd4491, %fd4497;
	bra.uni 	$L__BB4_534;
$L__BB4_533:
	st.global.f64 	[%rd16], %fd4496;
	st.global.f64 	[%rd18], %fd4497;
	st.global.f64 	[%rd21], %fd114;
	mov.f64 	%fd4490, %fd4496;
	mov.f64 	%fd4491, %fd4497;
$L__BB4_534:
	ld.global.s8 	%r2126, [%rd85];
	mul.wide.s32 	%rd886, %r2126, 5;
	ld.global.s8 	%rd887, [%rd86+27];
	add.s64 	%rd888, %rd886, %rd887;
	shl.b64 	%rd889, %rd888, 3;
	mov.u64 	%rd890, parameter;
	add.s64 	%rd891, %rd890, %rd889;
	ld.const.f64 	%fd4502, [%rd891+45440];
	st.global.f64 	[%rd17], %fd4502;
	ld.global.s8 	%r2127, [%rd85];
	mul.wide.s32 	%rd892, %r2127, 5;
	ld.global.s8 	%rd893, [%rd86+27];
	add.s64 	%rd894, %rd892, %rd893;
	shl.b64 	%rd895, %rd894, 3;
	add.s64 	%rd896, %rd890, %rd895;
	ld.const.f64 	%fd4503, [%rd896+45640];
	st.global.f64 	[%rd19], %fd4503;
	add.f64 	%fd1495, %fd4503, 0d4069000000000000;
	add.f64 	%fd1496, %fd4502, 0dC016CCCCCCCCCCCD;
	add.f64 	%fd1497, %fd1496, %fd4500;
	div.rn.f64 	%fd120, %fd1495, %fd1497;
	st.global.f64 	[%rd20], %fd120;
	abs.f64 	%fd1498, %fd4491;
	setp.geu.f64 	%p450, %fd1498, 0d41CDCD64FF800000;
	@%p450 bra 	$L__BB4_536;
	ld.global.f64 	%fd1499, [%rd21];
	setp.lt.f64 	%p451, %fd1499, %fd120;
	selp.f64 	%fd4502, %fd4502, %fd4490, %p451;
	selp.f64 	%fd4503, %fd4503, %fd4491, %p451;
$L__BB4_536:
	add.f64 	%fd126, %fd4502, 0d3EB0C6F7A0B5ED8D;
	st.global.f64 	[%rd12+10000], %fd126;
	add.f64 	%fd127, %fd4503, 0d3EB0C6F7A0B5ED8D;
	st.global.f64 	[%rd12+10008], %fd127;
	ld.global.u32 	%r2128, [%rd14];
	add.s32 	%r462, %r22, %r460;
	mad.lo.s32 	%r2129, %r2128, %r459, %r462;
	mul.wide.s32 	%rd897, %r2129, 8;
	add.s64 	%rd898, %rd2, %rd897;
	ld.global.f64 	%fd1500, [%rd898];
	add.f64 	%fd1501, %fd1500, %fd127;
	add.f64 	%fd1502, %fd1501, 0d4069000000000000;
	ld.global.f64 	%fd1503, [%rd898+5000];
	add.f64 	%fd1504, %fd1503, %fd126;
	add.f64 	%fd1505, %fd1504, 0dC016CCCCCCCCCCCD;
	add.f64 	%fd1506, %fd4500, %fd1505;
	div.rn.f64 	%fd1507, %fd1502, %fd1506;
	add.f64 	%fd128, %fd1507, 0dC071126666666666;
	st.global.f64 	[%rd12+10032], %fd128;
	ld.global.f64 	%fd1508, [%rd12+10024];
	setp.leu.f64 	%p452, %fd128, %fd1508;
	ld.global.u32 	%r5828, [%rd14];
	@%p452 bra 	$L__BB4_540;
	mad.lo.s32 	%r2130, %r5828, %r459, %r462;
	add.s32 	%r2131, %r2130, 625;
	mul.wide.s32 	%rd899, %r2131, 8;
	add.s64 	%rd97, %rd2, %rd899;
	ld.global.f64 	%fd1509, [%rd97];
	add.f64 	%fd1510, %fd1509, %fd126;
	setp.geu.f64 	%p453, %fd1510, 0d0000000000000000;
	@%p453 bra 	$L__BB4_540;
	ld.global.f64 	%fd1511, [%rd97+-5000];
	add.f64 	%fd1512, %fd127, %fd1511;
	setp.geu.f64 	%p454, %fd1512, 0d0000000000000000;
	@%p454 bra 	$L__BB4_540;
	st.global.f64 	[%rd12+10024], %fd128;
	st.global.u32 	[%rd11+208], %r5824;
	st.global.u32 	[%rd11+212], %r460;
	ld.global.u32 	%r5828, [%rd11+204];
$L__BB4_540:
	add.s32 	%r5825, %r460, 1;
	setp.lt.s32 	%p455, %r460, %r5828;
	@%p455 bra 	$L__BB4_507;
	ld.global.u32 	%r5827, [%rd11+200];
$L__BB4_542:
	add.s32 	%r470, %r5824, 1;
	setp.lt.s32 	%p456, %r5824, %r5827;
	mov.u32 	%r5824, %r470;
	@%p456 bra 	$L__BB4_505;
$L__BB4_543:
	ld.global.f64 	%fd1513, [%rd12+10024];
	abs.f64 	%fd1514, %fd1513;
	setp.gt.f64 	%p457, %fd1514, 0d41CDCD64FF800000;
	@%p457 bra 	$L__BB4_545;
	ld.global.s32 	%rd4337, [%rd11+208];
	ld.global.s32 	%rd4336, [%rd11+212];
	bra.uni 	$L__BB4_546;
$L__BB4_545:
	mov.b32 	%r2132, 1;
	st.global.u32 	[%rd11+212], %r2132;
	st.global.u32 	[%rd11+208], %r2132;
	mov.b64 	%rd4336, 1;
	mov.u64 	%rd4337, %rd4336;
$L__BB4_546:
	add.s64 	%rd102, %rd15, %rd4337;
	ld.global.u8 	%rs15, [%rd102];
	cvt.u32.u16 	%r2133, %rs15;
	cvt.s32.s8 	%r2134, %r2133;
	add.s64 	%rd103, %rd15, %rd4336;
	ld.global.u8 	%rs16, [%rd103+27];
	cvt.u32.u16 	%r2135, %rs16;
	cvt.s32.s8 	%r2136, %r2135;
	add.s32 	%r2137, %r2136, %r2134;
	setp.eq.s32 	%p458, %r2137, 3;
	@%p458 bra 	$L__BB4_548;
	mov.b64 	%rd901, -4616189618054758400;
	st.global.u64 	[%rd12+10000], %rd901;
	mov.f64 	%fd4519, 0d7FF0000000000000;
	bra.uni 	$L__BB4_578;
$L__BB4_548:
	cvt.s32.s8 	%r2139, %r2133;
	mul.wide.s32 	%rd902, %r2139, 5;
	cvt.u64.u16 	%rd903, %rs16;
	cvt.s64.s8 	%rd904, %rd903;
	add.s64 	%rd905, %rd902, %rd904;
	shl.b64 	%rd906, %rd905, 3;
	mov.u64 	%rd907, parameter;
	add.s64 	%rd908, %rd907, %rd906;
	ld.const.f64 	%fd1516, [%rd908+45440];
	ld.global.s8 	%r2140, [%rd103+28];
	ld.global.u8 	%r2141, [%rd102+1];
	prmt.b32 	%r2142, %r2133, %r2141, 0x3340U;
	cvt.u32.u16 	%r2143, %rs16;
	prmt.b32 	%r2144, %r2143, 0, 0x3340U;
	prmt.b32 	%r2145, %r2142, %r2144, 0x5410U;
	mov.b32 	%r2146, 334205;
	dp4a.s32.u32 	%r2147, %r2145, %r2146, %r2140;
	mul.wide.s32 	%rd909, %r2147, 8;
	add.s64 	%rd910, %rd907, %rd909;
	ld.const.f64 	%fd1517, [%rd910+35440];
	add.f64 	%fd4508, %fd1516, %fd1517;
	st.global.f64 	[%rd16], %fd4508;
	ld.global.s8 	%r2148, [%rd102];
	mul.wide.s32 	%rd911, %r2148, 5;
	ld.global.u8 	%rs151, [%rd103+27];
	cvt.u64.u16 	%rd912, %rs151;
	cvt.s64.s8 	%rd913, %rd912;
	add.s64 	%rd914, %rd911, %rd913;
	shl.b64 	%rd915, %rd914, 3;
	add.s64 	%rd916, %rd907, %rd915;
	ld.const.f64 	%fd1518, [%rd916+45640];
	ld.global.s8 	%r2149, [%rd103+28];
	ld.global.u8 	%r2150, [%rd102+1];
	prmt.b32 	%r2151, %r2148, %r2150, 0x3340U;
	cvt.u32.u16 	%r2152, %rs151;
	prmt.b32 	%r2153, %r2152, 0, 0x3340U;
	prmt.b32 	%r2154, %r2151, %r2153, 0x5410U;
	dp4a.s32.u32 	%r2155, %r2154, %r2146, %r2149;
	mul.wide.s32 	%rd917, %r2155, 8;
	add.s64 	%rd918, %rd907, %rd917;
	ld.const.f64 	%fd1519, [%rd918+40440];
	add.f64 	%fd4509, %fd1518, %fd1519;
	st.global.f64 	[%rd18], %fd4509;
	abs.f64 	%fd1520, %fd4509;
	setp.leu.f64 	%p459, %fd1520, 0d41CDCD64FF800000;
	@%p459 bra 	$L__BB4_550;
	mov.b64 	%rd919, 9218868437227405312;
	st.global.u64 	[%rd18], %rd919;
	mov.b64 	%rd920, -4616189618054758400;
	st.global.u64 	[%rd16], %rd920;
	mov.f64 	%fd4509, 0d7FF0000000000000;
	mov.f64 	%fd4508, 0dBFF0000000000000;
$L__BB4_550:
	ld.global.s8 	%rs17, [%rd102];
	cvt.s64.s16 	%rd104, %rs17;
	ld.global.s8 	%rs152, [%rd102+1];
	ld.global.u8 	%rs153, [%rd103+27];
	cvt.u64.u16 	%rd921, %rs153;
	cvt.s64.s8 	%rd105, %rd921;
	mov.b32 	%r471, {%rs17, %rs154};
	mov.b32 	%r2156, {%rs17, %rs152};
	cvt.u32.u16 	%r2157, %rs153;
	cvt.s32.s8 	%r2158, %r2157;
	mov.b32 	%r2159, 1305;
	dp2a.lo.s32.u32 	%r2160, %r2156, %r2159, %r2158;
	mul.wide.s32 	%rd922, %r2160, 8;
	mov.u64 	%rd923, parameter;
	add.s64 	%rd106, %rd923, %rd922;
	ld.const.f64 	%fd1523, [%rd106+21000];
	abs.f64 	%fd1524, %fd1523;
	setp.geu.f64 	%p460, %fd1524, 0d41CDCD64FF800000;
	@%p460 bra 	$L__BB4_558;
	ld.global.s8 	%r2161, [%rd103+28];
	cvt.u16.u64 	%rs155, %rd105;
	{ .reg .b16 tmp; mov.b32 {%rs156, tmp}, %r471; }
	mov.b32 	%r2162, {%rs156, %rs155};
	mov.b32 	%r2163, 1305;
	dp2a.lo.s32.u32 	%r2164, %r2162, %r2163, %r2161;
	mul.wide.s32 	%rd924, %r2164, 8;
	mov.u64 	%rd925, parameter;
	add.s64 	%rd107, %rd925, %rd924;
	ld.const.f64 	%fd1525, [%rd107+23000];
	abs.f64 	%fd1526, %fd1525;
	setp.geu.f64 	%p461, %fd1526, 0d41CDCD64FF800000;
	@%p461 bra 	$L__BB4_558;
	mad.lo.s64 	%rd926, %rd104, 5, %rd105;
	shl.b64 	%rd927, %rd926, 3;
	mov.u64 	%rd928, parameter;
	add.s64 	%rd929, %rd928, %rd927;
	ld.const.f64 	%fd1527, [%rd929+45440];
	ld.const.f64 	%fd1528, [%rd106+20000];
	add.f64 	%fd1529, %fd1527, %fd1528;
	ld.const.f64 	%fd1530, [%rd107+22000];
	add.f64 	%fd4506, %fd1529, %fd1530;
	st.global.f64 	[%rd17], %fd4506;
	ld.global.s8 	%rs157, [%rd102];
	cvt.s32.s16 	%r2165, %rs157;
	mul.wide.s32 	%rd930, %r2165, 5;
	ld.global.s8 	%rs158, [%rd103+27];
	cvt.s64.s16 	%rd931, %rs158;
	add.s64 	%rd932, %rd930, %rd931;
	shl.b64 	%rd933, %rd932, 3;
	add.s64 	%rd934, %rd928, %rd933;
	ld.const.f64 	%fd1531, [%rd934+45640];
	ld.global.s8 	%rs159, [%rd102+1];
	mov.b32 	%r2166, {%rs157, %rs159};
	cvt.s32.s16 	%r2167, %rs158;
	mov.b32 	%r2168, 1305;
	dp2a.lo.s32.u32 	%r2169, %r2166, %r2168, %r2167;
	mul.wide.s32 	%rd935, %r2169, 8;
	add.s64 	%rd936, %rd928, %rd935;
	ld.const.f64 	%fd1532, [%rd936+21000];
	add.f64 	%fd1533, %fd1531, %fd1532;
	ld.global.s8 	%r2170, [%rd103+28];
	mov.b32 	%r2171, {%rs157, %rs158};
	dp2a.lo.s32.u32 	%r2172, %r2171, %r2168, %r2170;
	mul.wide.s32 	%rd937, %r2172, 8;
	add.s64 	%rd938, %rd928, %rd937;
	ld.const.f64 	%fd1534, [%rd938+23000];
	add.f64 	%fd4507, %fd1533, %fd1534;
	st.global.f64 	[%rd19], %fd4507;
	abs.f64 	%fd1535, %fd4507;
	setp.leu.f64 	%p462, %fd1535, 0d41CDCD64FF800000;
	@%p462 bra 	$L__BB4_554;
	mov.b64 	%rd939, 9218868437227405312;
	st.global.u64 	[%rd19], %rd939;
	mov.b64 	%rd940, -4616189618054758400;
	st.global.u64 	[%rd17], %rd940;
	mov.f64 	%fd4507, 0d7FF0000000000000;
	mov.f64 	%fd4506, 0dBFF0000000000000;
$L__BB4_554:
	add.f64 	%fd1538, %fd4507, 0d4069000000000000;
	add.f64 	%fd1539, %fd4506, 0dC016CCCCCCCCCCCD;
	ld.global.f64 	%fd137, [%rd13];
	add.f64 	%fd1540, %fd1539, %fd137;
	div.rn.f64 	%fd138, %fd1538, %fd1540;
	st.global.f64 	[%rd20], %fd138;
	abs.f64 	%fd1541, %fd4509;
	setp.geu.f64 	%p463, %fd1541, 0d41CDCD64FF800000;
	@%p463 bra 	$L__BB4_557;
	add.f64 	%fd1542, %fd4509, 0d4069000000000000;
	add.f64 	%fd1543, %fd4508, 0dC016CCCCCCCCCCCD;
	add.f64 	%fd1544, %fd1543, %fd137;
	div.rn.f64 	%fd1545, %fd1542, %fd1544;
	st.global.f64 	[%rd21], %fd1545;
	setp.geu.f64 	%p464, %fd1545, %fd138;
	@%p464 bra 	$L__BB4_558;
	st.global.f64 	[%rd16], %fd4506;
	st.global.f64 	[%rd18], %fd4507;
	st.global.f64 	[%rd21], %fd138;
	mov.f64 	%fd4508, %fd4506;
	mov.f64 	%fd4509, %fd4507;
	bra.uni 	$L__BB4_558;
$L__BB4_557:
	st.global.f64 	[%rd16], %fd4506;
	st.global.f64 	[%rd18], %fd4507;
	st.global.f64 	[%rd21], %fd138;
	mov.f64 	%fd4508, %fd4506;
	mov.f64 	%fd4509, %fd4507;
$L__BB4_558:
	ld.global.s8 	%rs160, [%rd102];
	cvt.s64.s16 	%rd108, %rs160;
	ld.global.s8 	%rs161, [%rd102+1];
	ld.global.u8 	%rs162, [%rd103+27];
	cvt.u64.u16 	%rd941, %rs162;
	cvt.s64.s8 	%rd109, %rd941;
	mov.b32 	%r2173, {%rs160, %rs161};
	cvt.u32.u16 	%r2174, %rs162;
	cvt.s32.s8 	%r2175, %r2174;
	mov.b32 	%r2176, 1305;
	dp2a.lo.s32.u32 	%r2177, %r2173, %r2176, %r2175;
	mul.wide.s32 	%rd942, %r2177, 8;
	mov.u64 	%rd943, parameter;
	add.s64 	%rd110, %rd943, %rd942;
	ld.const.f64 	%fd1546, [%rd110+21000];
	abs.f64 	%fd1547, %fd1546;
	setp.geu.f64 	%p465, %fd1547, 0d41CDCD64FF800000;
	@%p465 bra 	$L__BB4_565;
	mad.lo.s64 	%rd944, %rd108, 5, %rd109;
	shl.b64 	%rd945, %rd944, 3;
	mov.u64 	%rd946, parameter;
	add.s64 	%rd947, %rd946, %rd945;
	ld.const.f64 	%fd1548, [%rd947+45440];
	ld.const.f64 	%fd1549, [%rd110+20000];
	add.f64 	%fd4510, %fd1548, %fd1549;
	st.global.f64 	[%rd17], %fd4510;
	ld.global.s8 	%rs163, [%rd102];
	cvt.s32.s16 	%r2178, %rs163;
	mul.wide.s32 	%rd948, %r2178, 5;
	ld.global.u8 	%rs164, [%rd103+27];
	cvt.u64.u16 	%rd949, %rs164;
	cvt.s64.s8 	%rd950, %rd949;
	add.s64 	%rd951, %rd948, %rd950;
	shl.b64 	%rd952, %rd951, 3;
	add.s64 	%rd953, %rd946, %rd952;
	ld.const.f64 	%fd1550, [%rd953+45640];
	ld.global.s8 	%rs165, [%rd102+1];
	mov.b32 	%r2179, {%rs163, %rs165};
	cvt.u32.u16 	%r2180, %rs164;
	cvt.s32.s8 	%r2181, %r2180;
	mov.b32 	%r2182, 1305;
	dp2a.lo.s32.u32 	%r2183, %r2179, %r2182, %r2181;
	mul.wide.s32 	%rd954, %r2183, 8;
	add.s64 	%rd955, %rd946, %rd954;
	ld.const.f64 	%fd1551, [%rd955+21000];
	add.f64 	%fd4511, %fd1550, %fd1551;
	st.global.f64 	[%rd19], %fd4511;
	abs.f64 	%fd1552, %fd4511;
	setp.leu.f64 	%p466, %fd1552, 0d41CDCD64FF800000;
	@%p466 bra 	$L__BB4_561;
	mov.b64 	%rd956, 9218868437227405312;
	st.global.u64 	[%rd19], %rd956;
	mov.b64 	%rd957, -4616189618054758400;
	st.global.u64 	[%rd17], %rd957;
	mov.f64 	%fd4511, 0d7FF0000000000000;
	mov.f64 	%fd4510, 0dBFF0000000000000;
$L__BB4_561:
	add.f64 	%fd1555, %fd4511, 0d4069000000000000;
	add.f64 	%fd1556, %fd4510, 0dC016CCCCCCCCCCCD;
	ld.global.f64 	%fd145, [%rd13];
	add.f64 	%fd1557, %fd1556, %fd145;
	div.rn.f64 	%fd146, %fd1555, %fd1557;
	st.global.f64 	[%rd20], %fd146;
	abs.f64 	%fd1558, %fd4509;
	setp.geu.f64 	%p467, %fd1558, 0d41CDCD64FF800000;
	@%p467 bra 	$L__BB4_564;
	add.f64 	%fd1559, %fd4509, 0d4069000000000000;
	add.f64 	%fd1560, %fd4508, 0dC016CCCCCCCCCCCD;
	add.f64 	%fd1561, %fd1560, %fd145;
	div.rn.f64 	%fd1562, %fd1559, %fd1561;
	st.global.f64 	[%rd21], %fd1562;
	setp.geu.f64 	%p468, %fd1562, %fd146;
	@%p468 bra 	$L__BB4_565;
	st.global.f64 	[%rd16], %fd4510;
	st.global.f64 	[%rd18], %fd4511;
	st.global.f64 	[%rd21], %fd146;
	mov.f64 	%fd4508, %fd4510;
	mov.f64 	%fd4509, %fd4511;
	bra.uni 	$L__BB4_565;
$L__BB4_564:
	st.global.f64 	[%rd16], %fd4510;
	st.global.f64 	[%rd18], %fd4511;
	st.global.f64 	[%rd21], %fd146;
	mov.f64 	%fd4508, %fd4510;
	mov.f64 	%fd4509, %fd4511;
$L__BB4_565:
	ld.global.s8 	%rs166, [%rd102];
	cvt.s64.s16 	%rd111, %rs166;
	ld.global.s8 	%rs167, [%rd103+27];
	cvt.s64.s16 	%rd112, %rs167;
	ld.global.s8 	%r2184, [%rd103+28];
	mov.b32 	%r2185, {%rs166, %rs167};
	mov.b32 	%r2186, 1305;
	dp2a.lo.s32.u32 	%r2187, %r2185, %r2186, %r2184;
	mul.wide.s32 	%rd958, %r2187, 8;
	mov.u64 	%rd959, parameter;
	add.s64 	%rd113, %rd959, %rd958;
	ld.const.f64 	%fd1563, [%rd113+23000];
	abs.f64 	%fd1564, %fd1563;
	setp.lt.f64 	%p469, %fd1564, 0d41CDCD64FF800000;
	@%p469 bra 	$L__BB4_567;
	ld.global.f64 	%fd4518, [%rd13];
	bra.uni 	$L__BB4_573;
$L__BB4_567:
	mad.lo.s64 	%rd960, %rd111, 5, %rd112;
	shl.b64 	%rd961, %rd960, 3;
	mov.u64 	%rd962, parameter;
	add.s64 	%rd963, %rd962, %rd961;
	ld.const.f64 	%fd1565, [%rd963+45440];
	ld.const.f64 	%fd1566, [%rd113+22000];
	add.f64 	%fd4514, %fd1565, %fd1566;
	st.global.f64 	[%rd17], %fd4514;
	ld.global.s8 	%rs168, [%rd102];
	cvt.s32.s16 	%r2188, %rs168;
	mul.wide.s32 	%rd964, %r2188, 5;
	ld.global.s8 	%rs169, [%rd103+27];
	cvt.s64.s16 	%rd965, %rs169;
	add.s64 	%rd966, %rd964, %rd965;
	shl.b64 	%rd967, %rd966, 3;
	add.s64 	%rd968, %rd962, %rd967;
	ld.const.f64 	%fd1567, [%rd968+45640];
	ld.global.s8 	%r2189, [%rd103+28];
	mov.b32 	%r2190, {%rs168, %rs169};
	mov.b32 	%r2191, 1305;
	dp2a.lo.s32.u32 	%r2192, %r2190, %r2191, %r2189;
	mul.wide.s32 	%rd969, %r2192, 8;
	add.s64 	%rd970, %rd962, %rd969;
	ld.const.f64 	%fd1568, [%rd970+23000];
	add.f64 	%fd4515, %fd1567, %fd1568;
	st.global.f64 	[%rd19], %fd4515;
	abs.f64 	%fd1569, %fd4515;
	setp.leu.f64 	%p470, %fd1569, 0d41CDCD64FF800000;
	@%p470 bra 	$L__BB4_569;
	mov.b64 	%rd971, 9218868437227405312;
	st.global.u64 	[%rd19], %rd971;
	mov.b64 	%rd972, -4616189618054758400;
	st.global.u64 	[%rd17], %rd972;
	mov.f64 	%fd4515, 0d7FF0000000000000;
	mov.f64 	%fd4514, 0dBFF0000000000000;
$L__BB4_569:
	add.f64 	%fd1572, %fd4515, 0d4069000000000000;
	add.f64 	%fd1573, %fd4514, 0dC016CCCCCCCCCCCD;
	ld.global.f64 	%fd4518, [%rd13];
	add.f64 	%fd1574, %fd1573, %fd4518;
	div.rn.f64 	%fd155, %fd1572, %fd1574;
	st.global.f64 	[%rd20], %fd155;
	abs.f64 	%fd1575, %fd4509;
	setp.geu.f64 	%p471, %fd1575, 0d41CDCD64FF800000;
	@%p471 bra 	$L__BB4_572;
	add.f64 	%fd1576, %fd4509, 0d4069000000000000;
	add.f64 	%fd1577, %fd4508, 0dC016CCCCCCCCCCCD;
	add.f64 	%fd1578, %fd1577, %fd4518;
	div.rn.f64 	%fd1579, %fd1576, %fd1578;
	st.global.f64 	[%rd21], %fd1579;
	setp.geu.f64 	%p472, %fd1579, %fd155;
	@%p472 bra 	$L__BB4_573;
	st.global.f64 	[%rd16], %fd4514;
	st.global.f64 	[%rd18], %fd4515;
	st.global.f64 	[%rd21], %fd155;
	mov.f64 	%fd4508, %fd4514;
	mov.f64 	%fd4509, %fd4515;
	bra.uni 	$L__BB4_573;
$L__BB4_572:
	st.global.f64 	[%rd16], %fd4514;
	st.global.f64 	[%rd18], %fd4515;
	st.global.f64 	[%rd21], %fd155;
	mov.f64 	%fd4508, %fd4514;
	mov.f64 	%fd4509, %fd4515;
$L__BB4_573:
	ld.global.s8 	%r2193, [%rd102];
	mul.wide.s32 	%rd973, %r2193, 5;
	ld.global.s8 	%rd974, [%rd103+27];
	add.s64 	%rd975, %rd973, %rd974;
	shl.b64 	%rd976, %rd975, 3;
	mov.u64 	%rd977, parameter;
	add.s64 	%rd978, %rd977, %rd976;
	ld.const.f64 	%fd159, [%rd978+45440];
	st.global.f64 	[%rd17], %fd159;
	ld.global.s8 	%r2194, [%rd102];
	mul.wide.s32 	%rd979, %r2194, 5;
	ld.global.s8 	%rd980, [%rd103+27];
	add.s64 	%rd981, %rd979, %rd980;
	shl.b64 	%rd982, %rd981, 3;
	add.s64 	%rd983, %rd977, %rd982;
	ld.const.f64 	%fd4519, [%rd983+45640];
	st.global.f64 	[%rd19], %fd4519;
	add.f64 	%fd1580, %fd4519, 0d4069000000000000;
	add.f64 	%fd1581, %fd159, 0dC016CCCCCCCCCCCD;
	add.f64 	%fd1582, %fd1581, %fd4518;
	div.rn.f64 	%fd161, %fd1580, %fd1582;
	st.global.f64 	[%rd20], %fd161;
	abs.f64 	%fd1583, %fd4509;
	setp.geu.f64 	%p473, %fd1583, 0d41CDCD64FF800000;
	@%p473 bra 	$L__BB4_577;
	ld.global.f64 	%fd1584, [%rd21];
	setp.geu.f64 	%p474, %fd1584, %fd161;
	@%p474 bra 	$L__BB4_576;
	st.global.f64 	[%rd12+10000], %fd159;
	bra.uni 	$L__BB4_578;
$L__BB4_576:
	st.global.f64 	[%rd12+10000], %fd4508;
	mov.f64 	%fd4519, %fd4509;
	bra.uni 	$L__BB4_578;
$L__BB4_577:
	st.global.f64 	[%rd12+10000], %fd159;
$L__BB4_578:
	st.global.f64 	[%rd12+10008], %fd4519;
	ld.global.u32 	%r2195, [%rd11+200];
	setp.lt.s32 	%p475, %r2195, 1;
	@%p475 bra 	$L__BB4_581;
	mov.b32 	%r5829, 0;
$L__BB4_580:
	mul.wide.u32 	%rd984, %r5829, 4;
	add.s64 	%rd985, %rd11, %rd984;
	mov.b32 	%r2197, 0;
	st.global.u32 	[%rd985], %r2197;
	add.s32 	%r5829, %r5829, 1;
	ld.global.u32 	%r2198, [%rd11+200];
	setp.lt.s32 	%p476, %r5829, %r2198;
	@%p476 bra 	$L__BB4_580;
$L__BB4_581:
	ld.global.u32 	%r5831, [%rd14];
	setp.lt.s32 	%p477, %r5831, 1;
	@%p477 bra 	$L__BB4_584;
	mov.b32 	%r5830, 0;
$L__BB4_583:
	mul.wide.u32 	%rd986, %r5830, 4;
	add.s64 	%rd987, %rd11, %rd986;
	mov.b32 	%r2200, 0;
	st.global.u32 	[%rd987+100], %r2200;
	add.s32 	%r5830, %r5830, 1;
	ld.global.u32 	%r5831, [%rd11+204];
	setp.lt.s32 	%p478, %r5830, %r5831;
	@%p478 bra 	$L__BB4_583;
$L__BB4_584:
	ld.global.u32 	%r5833, [%rd11+208];
	add.s32 	%r480, %r5833, -1;
	ld.global.u32 	%r5832, [%rd11+212];
	mad.lo.s32 	%r2201, %r480, %r5831, %r22;
	add.s32 	%r2202, %r2201, %r5832;
	mul.wide.s32 	%rd988, %r2202, 8;
	add.s64 	%rd989, %rd2, %rd988;
	ld.global.f64 	%fd1586, [%rd989];
	abs.f64 	%fd1587, %fd1586;
	setp.geu.f64 	%p479, %fd1587, 0d41CDCD64FF800000;
	mov.f64 	%fd4544, 0d0000000000000000;
	@%p479 bra 	$L__BB4_636;
	mul.wide.s32 	%rd990, %r480, 4;
	add.s64 	%rd991, %rd11, %rd990;
	st.global.u32 	[%rd991], %r5832;
	add.s32 	%r2203, %r26, %r5832;
	mul.wide.s32 	%rd992, %r2203, 4;
	add.s64 	%rd993, %rd4, %rd992;
	st.global.u32 	[%rd993], %r5833;
$L__BB4_586:
	mov.b64 	%rd994, -4616189618054758400;
	st.global.u64 	[%rd16], %rd994;
	mov.b64 	%rd995, 9218868437227405312;
	st.global.u64 	[%rd17], %rd995;
	cvt.s64.s32 	%rd996, %r5833;
	add.s64 	%rd114, %rd15, %rd996;
	ld.global.u8 	%rs18, [%rd114];
	cvt.u32.u16 	%r2204, %rs18;
	cvt.s32.s8 	%r2205, %r2204;
	add.s32 	%r2206, %r5832, %r19;
	cvt.s64.s32 	%rd997, %r2206;
	add.s64 	%rd115, %rd1, %rd997;
	ld.global.u8 	%rs19, [%rd115];
	cvt.u32.u16 	%r2207, %rs19;
	cvt.s32.s8 	%r2208, %r2207;
	add.s32 	%r2209, %r2208, %r2205;
	setp.eq.s32 	%p480, %r2209, 3;
	@%p480 bra 	$L__BB4_588;
	add.s32 	%r2210, %r5833, -1;
	ld.global.u32 	%r2211, [%rd14];
	add.s32 	%r2212, %r23, %r5832;
	mad.lo.s32 	%r2213, %r2211, %r2210, %r2212;
	mul.wide.s32 	%rd998, %r2213, 8;
	add.s64 	%rd999, %rd2, %rd998;
	mov.b64 	%rd1000, -4616189618054758400;
	st.global.u64 	[%rd999], %rd1000;
	ld.global.u32 	%r2214, [%rd14];
	mad.lo.s32 	%r2215, %r2214, %r2210, %r2212;
	add.s32 	%r2216, %r2215, -625;
	mul.wide.s32 	%rd1001, %r2216, 8;
	add.s64 	%rd1002, %rd2, %rd1001;
	mov.b64 	%rd1003, 9218868437227405312;
	st.global.u64 	[%rd1002], %rd1003;
	ld.global.f64 	%fd4531, [%rd16];
	bra.uni 	$L__BB4_617;
$L__BB4_588:
	cvt.s32.s8 	%r2218, %r2204;
	mul.wide.s32 	%rd1004, %r2218, 5;
	cvt.u64.u16 	%rd1005, %rs19;
	cvt.s64.s8 	%rd1006, %rd1005;
	add.s64 	%rd1007, %rd1004, %rd1006;
	shl.b64 	%rd1008, %rd1007, 3;
	mov.u64 	%rd1009, parameter;
	add.s64 	%rd1010, %rd1009, %rd1008;
	ld.const.f64 	%fd1588, [%rd1010+45440];
	ld.global.s8 	%r2219, [%rd114+-1];
	cvt.u32.u16 	%r2220, %rs19;
	ld.global.u8 	%r2221, [%rd115+-1];
	prmt.b32 	%r2222, %r2221, %r2220, 0x3340U;
	prmt.b32 	%r2223, %r2204, 0, 0x3340U;
	prmt.b32 	%r2224, %r2222, %r2223, 0x5410U;
	mov.b32 	%r2225, 359705;
	dp4a.s32.u32 	%r2226, %r2224, %r2225, %r2219;
	mul.wide.s32 	%rd1011, %r2226, 8;
	add.s64 	%rd1012, %rd1009, %rd1011;
	ld.const.f64 	%fd1589, [%rd1012+35440];
	add.f64 	%fd4528, %fd1588, %fd1589;
	st.global.f64 	[%rd18], %fd4528;
	ld.global.s8 	%r2227, [%rd114];
	mul.wide.s32 	%rd1013, %r2227, 5;
	ld.global.u8 	%rs170, [%rd115];
	cvt.u64.u16 	%rd1014, %rs170;
	cvt.s64.s8 	%rd1015, %rd1014;
	add.s64 	%rd1016, %rd1013, %rd1015;
	shl.b64 	%rd1017, %rd1016, 3;
	add.s64 	%rd1018, %rd1009, %rd1017;
	ld.const.f64 	%fd1590, [%rd1018+45640];
	ld.global.s8 	%r2228, [%rd114+-1];
	ld.global.u8 	%r2229, [%rd115+-1];
	cvt.u32.u16 	%r2230, %rs170;
	prmt.b32 	%r2231, %r2229, %r2230, 0x3340U;
	prmt.b32 	%r2232, %r2227, 0, 0x3340U;
	prmt.b32 	%r2233, %r2231, %r2232, 0x5410U;
	dp4a.s32.u32 	%r2234, %r2233, %r2225, %r2228;
	mul.wide.s32 	%rd1019, %r2234, 8;
	add.s64 	%rd1020, %rd1009, %rd1019;
	ld.const.f64 	%fd1591, [%rd1020+40440];
	add.f64 	%fd4529, %fd1590, %fd1591;
	st.global.f64 	[%rd19], %fd4529;
	abs.f64 	%fd1592, %fd4529;
	setp.leu.f64 	%p481, %fd1592, 0d41CDCD64FF800000;
	@%p481 bra 	$L__BB4_590;
	mov.b64 	%rd1021, 9218868437227405312;
	st.global.u64 	[%rd19], %rd1021;
	mov.b64 	%rd1022, -4616189618054758400;
	st.global.u64 	[%rd18], %rd1022;
	mov.f64 	%fd4529, 0d7FF0000000000000;
	mov.f64 	%fd4528, 0dBFF0000000000000;
$L__BB4_590:
	ld.global.s8 	%rs20, [%rd115];
	cvt.s64.s16 	%rd116, %rs20;
	ld.global.s8 	%rs171, [%rd115+-1];
	ld.global.u8 	%rs172, [%rd114];
	cvt.u64.u16 	%rd1023, %rs172;
	cvt.s64.s8 	%rd117, %rd1023;
	mov.b32 	%r2235, {%rs171, %rs20};
	cvt.u32.u16 	%r2236, %rs172;
	cvt.s32.s8 	%r2237, %r2236;
	mov.b32 	%r2238, 6405;
	dp2a.lo.s32.u32 	%r2239, %r2235, %r2238, %r2237;
	mul.wide.s32 	%rd1024, %r2239, 8;
	mov.u64 	%rd1025, parameter;
	add.s64 	%rd118, %rd1025, %rd1024;
	ld.const.f64 	%fd1595, [%rd118+21000];
	abs.f64 	%fd1596, %fd1595;
	setp.geu.f64 	%p482, %fd1596, 0d41CDCD64FF800000;
	@%p482 bra 	$L__BB4_604;
	cvt.u16.u64 	%rs175, %rd117;
	mov.b32 	%r2247, {%rs20, %rs175};
	mov.b32 	%r2248, 0;
	mov.b32 	%r2249, 1305;
	dp2a.lo.s32.u32 	%r2250, %r2247, %r2249, %r2248;
	cvt.s64.s32 	%rd119, %r2250;
	ld.global.s8 	%rd1048, [%rd114+-1];
	add.s64 	%rd1049, %rd119, %rd1048;
	shl.b64 	%rd1050, %rd1049, 3;
	mov.u64 	%rd1051, parameter;
	add.s64 	%rd120, %rd1051, %rd1050;
	ld.const.f64 	%fd1614, [%rd120+23000];
	abs.f64 	%fd1615, %fd1614;
	setp.geu.f64 	%p487, %fd1615, 0d41CDCD64FF800000;
	@%p487 bra 	$L__BB4_598;
	mad.lo.s64 	%rd1065, %rd116, -24, %rd119;
	shl.b64 	%rd1066, %rd1065, 3;
	mov.u64 	%rd1067, parameter;
	add.s64 	%rd1068, %rd1067, %rd1066;
	ld.const.f64 	%fd1631, [%rd1068+45440];
	ld.const.f64 	%fd1632, [%rd118+20000];
	add.f64 	%fd1633, %fd1631, %fd1632;
	ld.const.f64 	%fd1634, [%rd120+22000];
	add.f64 	%fd4522, %fd1633, %fd1634;
	st.global.f64 	[%rd12+10080], %fd4522;
	ld.global.s8 	%r2255, [%rd114];
	mul.wide.s32 	%rd1069, %r2255, 5;
	ld.global.s8 	%rs178, [%rd115];
	cvt.s64.s16 	%rd1070, %rs178;
	add.s64 	%rd1071, %rd1069, %rd1070;
	shl.b64 	%rd1072, %rd1071, 3;
	add.s64 	%rd1073, %rd1067, %rd1072;
	ld.const.f64 	%fd1635, [%rd1073+45640];
	ld.global.s8 	%rs179, [%rd115+-1];
	mov.b32 	%r2256, {%rs179, %rs178};
	mov.b32 	%r2257, 6405;
	dp2a.lo.s32.u32 	%r2258, %r2256, %r2257, %r2255;
	mul.wide.s32 	%rd1074, %r2258, 8;
	add.s64 	%rd1075, %rd1067, %rd1074;
	ld.const.f64 	%fd1636, [%rd1075+21000];
	add.f64 	%fd1637, %fd1635, %fd1636;
	ld.global.s8 	%rd1076, [%rd114+-1];
	cvt.s32.s16 	%r2259, %rs178;
	mul.wide.s32 	%rd1077, %r2259, 24;
	add.s64 	%rd1078, %rd1071, %rd1077;
	add.s64 	%rd1079, %rd1078, %rd1076;
	shl.b64 	%rd1080, %rd1079, 3;
	add.s64 	%rd1081, %rd1067, %rd1080;
	ld.const.f64 	%fd1638, [%rd1081+23000];
	add.f64 	%fd4523, %fd1637, %fd1638;
	st.global.f64 	[%rd12+10088], %fd4523;
	abs.f64 	%fd1639, %fd4523;
	setp.leu.f64 	%p491, %fd1639, 0d41CDCD64FF800000;
	@%p491 bra 	$L__BB4_594;
	mov.b64 	%rd1082, 9218868437227405312;
	st.global.u64 	[%rd12+10088], %rd1082;
	mov.b64 	%rd1083, -4616189618054758400;
	st.global.u64 	[%rd12+10080], %rd1083;
	mov.f64 	%fd4523, 0d7FF0000000000000;
	mov.f64 	%fd4522, 0dBFF0000000000000;
$L__BB4_594:
	add.f64 	%fd1642, %fd4523, 0d4069000000000000;
	add.f64 	%fd1643, %fd4522, 0dC016CCCCCCCCCCCD;
	ld.global.f64 	%fd4530, [%rd12+10016];
	add.f64 	%fd1644, %fd1643, %fd4530;
	div.rn.f64 	%fd173, %fd1642, %fd1644;
	st.global.f64 	[%rd12+10096], %fd173;
	abs.f64 	%fd1645, %fd4529;
	setp.geu.f64 	%p492, %fd1645, 0d41CDCD64FF800000;
	@%p492 bra 	$L__BB4_597;
	add.f64 	%fd1646, %fd4529, 0d4069000000000000;
	add.f64 	%fd1647, %fd4528, 0dC016CCCCCCCCCCCD;
	add.f64 	%fd1648, %fd1647, %fd4530;
	div.rn.f64 	%fd1649, %fd1646, %fd1648;
	st.global.f64 	[%rd21], %fd1649;
	setp.geu.f64 	%p493, %fd1649, %fd173;
	@%p493 bra 	$L__BB4_612;
	st.global.f64 	[%rd18], %fd4522;
	st.global.f64 	[%rd19], %fd4523;
	st.global.f64 	[%rd21], %fd173;
	mov.f64 	%fd4528, %fd4522;
	mov.f64 	%fd4529, %fd4523;
	bra.uni 	$L__BB4_612;
$L__BB4_597:
	st.global.f64 	[%rd18], %fd4522;
	st.global.f64 	[%rd19], %fd4523;
	st.global.f64 	[%rd21], %fd173;
	mov.f64 	%fd4528, %fd4522;
	mov.f64 	%fd4529, %fd4523;
	bra.uni 	$L__BB4_612;
$L__BB4_598:
	mad.lo.s64 	%rd1052, %rd116, -24, %rd119;
	shl.b64 	%rd1053, %rd1052, 3;
	mov.u64 	%rd1054, parameter;
	add.s64 	%rd1055, %rd1054, %rd1053;
	ld.const.f64 	%fd1616, [%rd1055+45440];
	ld.const.f64 	%fd1617, [%rd118+20000];
	add.f64 	%fd4524, %fd1616, %fd1617;
	st.global.f64 	[%rd12+10080], %fd4524;
	ld.global.s8 	%r2251, [%rd114];
	mul.wide.s32 	%rd1056, %r2251, 5;
	ld.global.s8 	%rs176, [%rd115];
	cvt.s64.s16 	%rd1057, %rs176;
	add.s64 	%rd1058, %rd1056, %rd1057;
	shl.b64 	%rd1059, %rd1058, 3;
	add.s64 	%rd1060, %rd1054, %rd1059;
	ld.const.f64 	%fd1618, [%rd1060+45640];
	ld.global.s8 	%rs177, [%rd115+-1];
	mov.b32 	%r2252, {%rs177, %rs176};
	mov.b32 	%r2253, 6405;
	dp2a.lo.s32.u32 	%r2254, %r2252, %r2253, %r2251;
	mul.wide.s32 	%rd1061, %r2254, 8;
	add.s64 	%rd1062, %rd1054, %rd1061;
	ld.const.f64 	%fd1619, [%rd1062+21000];
	add.f64 	%fd4525, %fd1618, %fd1619;
	st.global.f64 	[%rd12+10088], %fd4525;
	abs.f64 	%fd1620, %fd4525;
	setp.leu.f64 	%p488, %fd1620, 0d41CDCD64FF800000;
	@%p488 bra 	$L__BB4_600;
	mov.b64 	%rd1063, 9218868437227405312;
	st.global.u64 	[%rd12+10088], %rd1063;
	mov.b64 	%rd1064, -4616189618054758400;
	st.global.u64 	[%rd12+10080], %rd1064;
	mov.f64 	%fd4525, 0d7FF0000000000000;
	mov.f64 	%fd4524, 0dBFF0000000000000;
$L__BB4_600:
	add.f64 	%fd1623, %fd4525, 0d4069000000000000;
	add.f64 	%fd1624, %fd4524, 0dC016CCCCCCCCCCCD;
	ld.global.f64 	%fd4530, [%rd12+10016];
	add.f64 	%fd1625, %fd1624, %fd4530;
	div.rn.f64 	%fd179, %fd1623, %fd1625;
	st.global.f64 	[%rd12+10096], %fd179;
	abs.f64 	%fd1626, %fd4529;
	setp.geu.f64 	%p489, %fd1626, 0d41CDCD64FF800000;
	@%p489 bra 	$L__BB4_603;
	add.f64 	%fd1627, %fd4529, 0d4069000000000000;
	add.f64 	%fd1628, %fd4528, 0dC016CCCCCCCCCCCD;
	add.f64 	%fd1629, %fd1628, %fd4530;
	div.rn.f64 	%fd1630, %fd1627, %fd1629;
	st.global.f64 	[%rd21], %fd1630;
	setp.geu.f64 	%p490, %fd1630, %fd179;
	@%p490 bra 	$L__BB4_612;
	st.global.f64 	[%rd18], %fd4524;
	st.global.f64 	[%rd19], %fd4525;
	st.global.f64 	[%rd21], %fd179;
	mov.f64 	%fd4528, %fd4524;
	mov.f64 	%fd4529, %fd4525;
	bra.uni 	$L__BB4_612;
$L__BB4_603:
	st.global.f64 	[%rd18], %fd4524;
	st.global.f64 	[%rd19], %fd4525;
	st.global.f64 	[%rd21], %fd179;
	mov.f64 	%fd4528, %fd4524;
	mov.f64 	%fd4529, %fd4525;
	bra.uni 	$L__BB4_612;
$L__BB4_604:
	cvt.u16.u64 	%rs173, %rd117;
	mov.b32 	%r2240, {%rs20, %rs173};
	mov.b32 	%r2241, 0;
	mov.b32 	%r2242, 1305;
	dp2a.lo.s32.u32 	%r2243, %r2240, %r2242, %r2241;
	cvt.s64.s32 	%rd121, %r2243;
	ld.global.s8 	%rd1026, [%rd114+-1];
	add.s64 	%rd1027, %rd121, %rd1026;
	shl.b64 	%rd1028, %rd1027, 3;
	mov.u64 	%rd1029, parameter;
	add.s64 	%rd122, %rd1029, %rd1028;
	ld.const.f64 	%fd1597, [%rd122+23000];
	abs.f64 	%fd1598, %fd1597;
	setp.lt.f64 	%p483, %fd1598, 0d41CDCD64FF800000;
	@%p483 bra 	$L__BB4_606;
	ld.global.f64 	%fd4530, [%rd13];
	bra.uni 	$L__BB4_612;
$L__BB4_606:
	mad.lo.s64 	%rd1030, %rd116, -24, %rd121;
	shl.b64 	%rd1031, %rd1030, 3;
	mov.u64 	%rd1032, parameter;
	add.s64 	%rd1033, %rd1032, %rd1031;
	ld.const.f64 	%fd1599, [%rd1033+45440];
	ld.const.f64 	%fd1600, [%rd122+22000];
	add.f64 	%fd4526, %fd1599, %fd1600;
	st.global.f64 	[%rd12+10080], %fd4526;
	ld.global.s8 	%r2244, [%rd114];
	mul.wide.s32 	%rd1034, %r2244, 5;
	ld.global.u8 	%rs174, [%rd115];
	cvt.u64.u16 	%rd1035, %rs174;
	cvt.s64.s8 	%rd1036, %rd1035;
	add.s64 	%rd1037, %rd1034, %rd1036;
	shl.b64 	%rd1038, %rd1037, 3;
	add.s64 	%rd1039, %rd1032, %rd1038;
	ld.const.f64 	%fd1601, [%rd1039+45640];
	ld.global.s8 	%rd1040, [%rd114+-1];
	cvt.u32.u16 	%r2245, %rs174;
	cvt.s32.s8 	%r2246, %r2245;
	mul.wide.s32 	%rd1041, %r2246, 24;
	add.s64 	%rd1042, %rd1037, %rd1041;
	add.s64 	%rd1043, %rd1042, %rd1040;
	shl.b64 	%rd1044, %rd1043, 3;
	add.s64 	%rd1045, %rd1032, %rd1044;
	ld.const.f64 	%fd1602, [%rd1045+23000];
	add.f64 	%fd4527, %fd1601, %fd1602;
	st.global.f64 	[%rd12+10088], %fd4527;
	abs.f64 	%fd1603, %fd4527;
	setp.leu.f64 	%p484, %fd1603, 0d41CDCD64FF800000;
	@%p484 bra 	$L__BB4_608;
	mov.b64 	%rd1046, 9218868437227405312;
	st.global.u64 	[%rd12+10088], %rd1046;
	mov.b64 	%rd1047, -4616189618054758400;
	st.global.u64 	[%rd12+10080], %rd1047;
	mov.f64 	%fd4527, 0d7FF0000000000000;
	mov.f64 	%fd4526, 0dBFF0000000000000;
$L__BB4_608:
	add.f64 	%fd1606, %fd4527, 0d4069000000000000;
	add.f64 	%fd1607, %fd4526, 0dC016CCCCCCCCCCCD;
	ld.global.f64 	%fd4530, [%rd12+10016];
	add.f64 	%fd1608, %fd1607, %fd4530;
	div.rn.f64 	%fd186, %fd1606, %fd1608;
	st.global.f64 	[%rd12+10096], %fd186;
	abs.f64 	%fd1609, %fd4529;
	setp.geu.f64 	%p485, %fd1609, 0d41CDCD64FF800000;
	@%p485 bra 	$L__BB4_611;
	add.f64 	%fd1610, %fd4529, 0d4069000000000000;
	add.f64 	%fd1611, %fd4528, 0dC016CCCCCCCCCCCD;
	add.f64 	%fd1612, %fd1611, %fd4530;
	div.rn.f64 	%fd1613, %fd1610, %fd1612;
	st.global.f64 	[%rd21], %fd1613;
	setp.geu.f64 	%p486, %fd1613, %fd186;
	@%p486 bra 	$L__BB4_612;
	st.global.f64 	[%rd18], %fd4526;
	st.global.f64 	[%rd19], %fd4527;
	st.global.f64 	[%rd21], %fd186;
	mov.f64 	%fd4528, %fd4526;
	mov.f64 	%fd4529, %fd4527;
	bra.uni 	$L__BB4_612;
$L__BB4_611:
	st.global.f64 	[%rd18], %fd4526;
	st.global.f64 	[%rd19], %fd4527;
	st.global.f64 	[%rd21], %fd186;
	mov.f64 	%fd4528, %fd4526;
	mov.f64 	%fd4529, %fd4527;
$L__BB4_612:
	ld.global.s8 	%r2260, [%rd114];
	mul.wide.s32 	%rd1084, %r2260, 5;
	ld.global.s8 	%rd1085, [%rd115];
	add.s64 	%rd1086, %rd1084, %rd1085;
	shl.b64 	%rd1087, %rd1086, 3;
	mov.u64 	%rd1088, parameter;
	add.s64 	%rd1089, %rd1088, %rd1087;
	ld.const.f64 	%fd4531, [%rd1089+45440];
	st.global.f64 	[%rd12+10080], %fd4531;
	ld.global.s8 	%r2261, [%rd114];
	mul.wide.s32 	%rd1090, %r2261, 5;
	ld.global.s8 	%rd1091, [%rd115];
	add.s64 	%rd1092, %rd1090, %rd1091;
	shl.b64 	%rd1093, %rd1092, 3;
	add.s64 	%rd1094, %rd1088, %rd1093;
	ld.const.f64 	%fd191, [%rd1094+45640];
	st.global.f64 	[%rd12+10088], %fd191;
	add.f64 	%fd1650, %fd191, 0d4069000000000000;
	add.f64 	%fd1651, %fd4531, 0dC016CCCCCCCCCCCD;
	add.f64 	%fd1652, %fd1651, %fd4530;
	div.rn.f64 	%fd192, %fd1650, %fd1652;
	st.global.f64 	[%rd12+10096], %fd192;
	abs.f64 	%fd1653, %fd4529;
	setp.geu.f64 	%p494, %fd1653, 0d41CDCD64FF800000;
	@%p494 bra 	$L__BB4_616;
	ld.global.f64 	%fd1654, [%rd21];
	setp.geu.f64 	%p495, %fd1654, %fd192;
	@%p495 bra 	$L__BB4_615;
	st.global.f64 	[%rd16], %fd4531;
	st.global.f64 	[%rd17], %fd191;
	bra.uni 	$L__BB4_617;
$L__BB4_615:
	st.global.f64 	[%rd16], %fd4528;
	st.global.f64 	[%rd17], %fd4529;
	mov.f64 	%fd4531, %fd4528;
	bra.uni 	$L__BB4_617;
$L__BB4_616:
	st.global.f64 	[%rd16], %fd4531;
	st.global.f64 	[%rd17], %fd191;
$L__BB4_617:
	add.s32 	%r484, %r5833, -1;
	ld.global.u32 	%r485, [%rd14];
	add.s32 	%r486, %r23, %r5832;
	mad.lo.s32 	%r2262, %r485, %r484, %r486;
	mul.wide.s32 	%rd1095, %r2262, 8;
	add.s64 	%rd123, %rd2, %rd1095;
	ld.global.f64 	%fd194, [%rd123];
	abs.f64 	%fd1655, %fd194;
	abs.f64 	%fd1656, %fd4531;
	max.f64 	%fd1658, %fd1655, %fd1656;
	setp.leu.f64 	%p496, %fd1658, 0d41CDCD64FF800000;
	@%p496 bra 	$L__BB4_619;
	mov.b32 	%r5445, 0;
	st.global.u32 	[%rd11+248], %r5445;
	bra.uni 	$L__BB4_639;
$L__BB4_619:
	sub.f64 	%fd1659, %fd194, %fd4531;
	abs.f64 	%fd1660, %fd1659;
	setp.geu.f64 	%p497, %fd1660, 0d3EE4F8B588E368F1;
	@%p497 bra 	$L__BB4_2203;
	mov.b32 	%r2264, 1;
	st.global.u32 	[%rd11+248], %r2264;
	ld.global.f64 	%fd195, [%rd123+-5000];
	ld.global.f64 	%fd196, [%rd17];
	abs.f64 	%fd1661, %fd195;
	abs.f64 	%fd1662, %fd196;
	max.f64 	%fd1664, %fd1661, %fd1662;
	setp.gt.f64 	%p498, %fd1664, 0d41CDCD64FF800000;
	@%p498 bra 	$L__BB4_621;
	bra.uni 	$L__BB4_622;
$L__BB4_621:
	mov.b32 	%r5444, 0;
	st.global.u32 	[%rd11+248], %r5444;
	bra.uni 	$L__BB4_639;
$L__BB4_622:
	sub.f64 	%fd1665, %fd195, %fd196;
	abs.f64 	%fd1666, %fd1665;
	setp.geu.f64 	%p499, %fd1666, 0d3EE4F8B588E368F1;
	@%p499 bra 	$L__BB4_638;
	mov.b32 	%r2266, 1;
	st.global.u32 	[%rd11+248], %r2266;
	ld.global.f64 	%fd1668, [%rd12+10024];
	abs.f64 	%fd1669, %fd1668;
	setp.gt.f64 	%p500, %fd1669, 0d41CDCD64FF800000;
	mov.f64 	%fd4543, 0d3FE0000000000000;
	@%p500 bra 	$L__BB4_635;
	ld.global.u32 	%r2268, [%rd11+208];
	ld.global.u32 	%r2269, [%rd11+212];
	add.s32 	%r2270, %r2268, -1;
	mad.lo.s32 	%r2271, %r2270, %r485, %r22;
	add.s32 	%r2272, %r2271, %r2269;
	mul.wide.s32 	%rd1096, %r2272, 8;
	add.s64 	%rd1097, %rd2, %rd1096;
	ld.global.f64 	%fd224, [%rd1097];
	ld.global.f64 	%fd225, [%rd12+10008];
	ld.global.f64 	%fd226, [%rd1097+5000];
	ld.global.f64 	%fd227, [%rd12+10000];
	mov.b32 	%r5851, 0;
	st.global.u32 	[%rd11+220], %r5851;
	st.global.u32 	[%rd11+216], %r5851;
	ld.global.u32 	%r514, [%rd11+200];
	setp.lt.s32 	%p501, %r514, 1;
	@%p501 bra 	$L__BB4_629;
	mov.b32 	%r5851, 0;
	mov.u32 	%r5847, %r5851;
$L__BB4_626:
	mul.wide.u32 	%rd1098, %r5847, 4;
	add.s64 	%rd1099, %rd11, %rd1098;
	ld.global.u32 	%r2274, [%rd1099];
	setp.lt.s32 	%p502, %r2274, 1;
	@%p502 bra 	$L__BB4_628;
	add.s32 	%r5851, %r5851, 1;
	st.global.u32 	[%rd11+220], %r5851;
$L__BB4_628:
	add.s32 	%r5847, %r5847, 1;
	st.global.u32 	[%rd11+216], %r5847;
	setp.lt.s32 	%p503, %r5847, %r514;
	@%p503 bra 	$L__BB4_626;
$L__BB4_629:
	mov.b32 	%r2275, 0;
	st.global.u32 	[%rd11+216], %r2275;
	setp.lt.s32 	%p504, %r485, 1;
	@%p504 bra 	$L__BB4_634;
	mov.b32 	%r5850, 0;
$L__BB4_631:
	mul.wide.u32 	%rd1100, %r5850, 4;
	add.s64 	%rd1101, %rd11, %rd1100;
	ld.global.u32 	%r2277, [%rd1101+100];
	setp.lt.s32 	%p505, %r2277, 1;
	@%p505 bra 	$L__BB4_633;
	add.s32 	%r5851, %r5851, 1;
	st.global.u32 	[%rd11+220], %r5851;
$L__BB4_633:
	add.s32 	%r5850, %r5850, 1;
	st.global.u32 	[%rd11+216], %r5850;
	setp.lt.s32 	%p506, %r5850, %r485;
	@%p506 bra 	$L__BB4_631;
$L__BB4_634:
	shr.u32 	%r2278, %r5851, 31;
	add.s32 	%r2279, %r5851, %r2278;
	shr.s32 	%r2280, %r2279, 1;
	add.s32 	%r2281, %r2280, -1;
	st.global.u32 	[%rd11+220], %r2281;
	cvt.rn.f64.s32 	%fd1670, %r2281;
	add.f64 	%fd1671, %fd226, %fd227;
	add.f64 	%fd1672, %fd1671, 0dC016CCCCCCCCCCCD;
	fma.rn.f64 	%fd1673, %fd1670, 0dBFE0A2B1704FF434, %fd1672;
	ld.global.f64 	%fd1674, [%rd13];
	add.f64 	%fd1675, %fd1674, %fd1673;
	add.f64 	%fd1676, %fd224, %fd225;
	add.f64 	%fd1677, %fd1676, 0d4069000000000000;
	div.rn.f64 	%fd1678, %fd1677, %fd1675;
	add.f64 	%fd1679, %fd1678, 0dC071126666666666;
	fma.rn.f64 	%fd4543, %fd1679, 0d4059000000000000, 0d3FE0000000000000;
$L__BB4_635:
	cvt.rzi.s32.f64 	%r2282, %fd4543;
	cvt.rn.f64.s32 	%fd1680, %r2282;
	div.rn.f64 	%fd4544, %fd1680, 0d4059000000000000;
$L__BB4_636:
	st.global.f64 	[%rd12+10104], %fd4544;
	ld.shared.u32 	%r2283, [%r9];
	shr.u32 	%r2284, %r2283, 31;
	add.s32 	%r2285, %r2283, %r2284;
	shr.s32 	%r2286, %r2285, 1;
	shr.u32 	%r2287, %r2285, 31;
	add.s32 	%r2288, %r2286, %r2287;
	and.b32  	%r2289, %r2288, -2;
	sub.s32 	%r2290, %r2286, %r2289;
	mad.lo.s32 	%r2291, %r2290, -5, 49;
	cvt.rn.f64.u32 	%fd232, %r2291;
	setp.leu.f64 	%p507, %fd4544, %fd232;
	@%p507 bra 	$L__BB4_682;
	mov.b32 	%r5442, 0;
	st.global.u32 	[%rd11+264], %r5442;
	bra.uni 	$L__BB4_2184;
$L__BB4_638:
	mov.b32 	%r2265, 0;
	st.global.u32 	[%rd11+248], %r2265;
$L__BB4_639:
	mov.b32 	%r5446, 0;
	st.global.u32 	[%rd11+228], %r5446;
	mov.pred 	%p1639, -1;
	min.s32 	%r5447, %r5832, %r5833;
	setp.lt.s32 	%p1586, %r5447, 2;
	@%p1586 bra 	$L__BB4_643;
	cvt.u64.u32 	%rd4204, %r5833;
	add.s64 	%rd4205, %rd15, %rd4204;
	ld.global.s8 	%r5448, [%rd115];
	ld.global.u8 	%r5449, [%rd4205+-1];
	ld.global.u8 	%r5450, [%rd114];
	prmt.b32 	%r5451, %r5450, %r5449, 0x3340U;
	ld.global.u8 	%r5452, [%rd115+-1];
	prmt.b32 	%r5453, %r5452, 0, 0x3340U;
	prmt.b32 	%r5454, %r5451, %r5453, 0x5410U;
	mov.b32 	%r5455, 359705;
	dp4a.s32.u32 	%r5456, %r5454, %r5455, %r5448;
	mul.wide.s32 	%rd4206, %r5456, 8;
	mov.u64 	%rd4207, parameter;
	add.s64 	%rd4208, %rd4207, %rd4206;
	ld.const.f64 	%fd4334, [%rd4208];
	st.global.f64 	[%rd12+10104], %fd4334;
	ld.global.u32 	%r5457, [%rd14];
	mul.lo.s32 	%r5458, %r5457, %r484;
	add.s32 	%r5459, %r486, %r5458;
	mul.wide.s32 	%rd4209, %r5459, 8;
	add.s64 	%rd4210, %rd2, %rd4209;
	ld.global.f64 	%fd4335, [%rd4210];
	sub.s32 	%r5460, %r5458, %r5457;
	add.s32 	%r5461, %r486, %r5460;
	add.s32 	%r5462, %r5461, -1;
	mul.wide.s32 	%rd4211, %r5462, 8;
	add.s64 	%rd4212, %rd2, %rd4211;
	ld.global.f64 	%fd4336, [%rd4212];
	add.f64 	%fd4337, %fd4334, %fd4336;
	abs.f64 	%fd4338, %fd4335;
	abs.f64 	%fd4339, %fd4337;
	max.f64 	%fd4341, %fd4338, %fd4339;
	setp.gt.f64 	%p1587, %fd4341, 0d41CDCD64FF800000;
	sub.f64 	%fd4342, %fd4335, %fd4337;
	abs.f64 	%fd4343, %fd4342;
	setp.geu.f64 	%p1588, %fd4343, 0d3EE4F8B588E368F1;
	or.pred  	%p1589, %p1587, %p1588;
	@%p1589 bra 	$L__BB4_642;
	mov.b32 	%r5465, 1;
	st.global.u32 	[%rd11+248], %r5465;
	add.s32 	%r5832, %r5832, -1;
	mul.wide.s32 	%rd4213, %r5833, 4;
	add.s64 	%rd4214, %rd4213, %rd11;
	st.global.u32 	[%rd4214+-8], %r5832;
	add.s32 	%r5466, %r26, %r5832;
	mul.wide.s32 	%rd4215, %r5466, 4;
	add.s64 	%rd4216, %rd4, %rd4215;
	st.global.u32 	[%rd4216], %r484;
	st.global.u32 	[%rd11+228], %r5465;
	mov.pred 	%p1639, 0;
	mov.u32 	%r5833, %r484;
	bra.uni 	$L__BB4_643;
$L__BB4_642:
	mov.b32 	%r5463, 0;
	st.global.u32 	[%rd11+248], %r5463;
	ld.global.u32 	%r5464, [%rd11+228];
	setp.eq.s32 	%p1639, %r5464, 0;
$L__BB4_643:
	mov.b32 	%r5467, 3;
	st.global.u32 	[%rd11+216], %r5467;
	not.pred 	%p1591, %p1639;
	@%p1591 bra 	$L__BB4_586;
	mov.b32 	%r5836, 3;
$L__BB4_645:
	setp.gt.s32 	%p1592, %r5836, 32;
	@%p1592 bra 	$L__BB4_586;
	add.s32 	%r493, %r5833, -1;
	st.global.u32 	[%rd11+220], %r493;
	sub.s32 	%r5469, %r5832, %r5836;
	add.s32 	%r5841, %r5469, 1;
	st.global.u32 	[%rd11+224], %r5841;
	setp.gt.s32 	%p1593, %r5841, 0;
	mov.u32 	%r5842, %r493;
	@%p1593 bra 	$L__BB4_648;
	add.s32 	%r5471, %r5841, %r493;
	add.s32 	%r5842, %r5471, -1;
	st.global.u32 	[%rd11+220], %r5842;
	mov.b32 	%r5841, 1;
	st.global.u32 	[%rd11+224], %r5841;
$L__BB4_648:
	cvt.s64.s32 	%rd4217, %r5832;
	add.s64 	%rd124, %rd15, %rd4217;
	cvt.s64.s32 	%rd4218, %r5833;
	add.s64 	%rd125, %rd15, %rd4218;
	add.s32 	%r498, %r22, %r5832;
	add.s32 	%r499, %r498, 625;
$L__BB4_649:
	setp.lt.s32 	%p1594, %r5842, 1;
	setp.ge.s32 	%p1595, %r5841, %r5832;
	or.pred  	%p3, %p1594, %p1595;
	@%p3 bra 	$L__BB4_681;
	mov.b64 	%rd4219, -4616189618054758400;
	st.global.u64 	[%rd16], %rd4219;
	mov.b64 	%rd4220, 9218868437227405312;
	st.global.u64 	[%rd17], %rd4220;
	ld.global.u32 	%r502, [%rd11+220];
	ld.global.u32 	%r5472, [%rd11+224];
	mov.b64 	%rd4221, -4564063970805153792;
	st.global.u64 	[%rd21], %rd4221;
	mov.b64 	%rd4222, 0;
	st.global.u64 	[%rd20], %rd4222;
	not.b32 	%r5473, %r502;
	add.s32 	%r504, %r5833, %r5473;
	st.global.u32 	[%rd11+236], %r504;
	not.b32 	%r5474, %r5472;
	add.s32 	%r505, %r5832, %r5474;
	st.global.u32 	[%rd11+240], %r505;
	add.s32 	%r5475, %r505, %r504;
	add.s32 	%r506, %r5475, -1;
	st.global.u32 	[%rd11+244], %r506;
	setp.eq.s32 	%p1596, %r504, 0;
	setp.gt.s32 	%p1597, %r505, 0;
	and.pred  	%p1598, %p1596, %p1597;
	@%p1598 bra 	$L__BB4_652;
	setp.ne.s32 	%p1599, %r505, 0;
	setp.lt.s32 	%p1600, %r504, 1;
	or.pred  	%p1601, %p1599, %p1600;
	@%p1601 bra 	$L__BB4_663;
$L__BB4_652:
	setp.ne.s32 	%p1608, %r505, 1;
	setp.ne.s32 	%p1609, %r504, 1;
	and.pred  	%p1610, %p1608, %p1609;
	@%p1610 bra 	$L__BB4_660;
	setp.eq.s32 	%p1612, %r505, 1;
	and.pred  	%p1614, %p1612, %p1596;
	@%p1614 bra 	$L__BB4_656;
	setp.eq.s32 	%p1615, %r504, 1;
	setp.eq.s32 	%p1616, %r505, 0;
	and.pred  	%p1617, %p1616, %p1615;
	@%p1617 bra 	$L__BB4_656;
	ld.global.f64 	%fd4533, [%rd20];
	ld.global.f64 	%fd4532, [%rd21];
	bra.uni 	$L__BB4_657;
$L__BB4_656:
	mul.wide.s32 	%rd4306, %r506, 8;
	mov.u64 	%rd4307, parameter;
	add.s64 	%rd4308, %rd4307, %rd4306;
	ld.const.f64 	%fd4421, [%rd4308+25200];
	cvt.s64.s32 	%rd4309, %r502;
	add.s64 	%rd4310, %rd15, %rd4309;
	cvt.s64.s32 	%rd4311, %r5472;
	add.s64 	%rd4312, %rd15, %rd4311;
	ld.global.s8 	%r5581, [%rd124+27];
	ld.global.u8 	%r5582, [%rd4310];
	ld.global.u8 	%r5583, [%rd125];
	prmt.b32 	%r5584, %r5582, %r5583, 0x3340U;
	ld.global.u8 	%r5585, [%rd4312+27];
	prmt.b32 	%r5586, %r5585, 0, 0x3340U;
	prmt.b32 	%r5587, %r5584, %r5586, 0x5410U;
	mov.b32 	%r5588, 334205;
	dp4a.s32.u32 	%r5589, %r5587, %r5588, %r5581;
	mul.wide.s32 	%rd4313, %r5589, 8;
	add.s64 	%rd4314, %rd4307, %rd4313;
	ld.const.f64 	%fd4422, [%rd4314+5000];
	add.f64 	%fd4533, %fd4421, %fd4422;
	st.global.f64 	[%rd20], %fd4533;
	ld.global.u32 	%r5590, [%rd11+244];
	mul.wide.s32 	%rd4315, %r5590, 8;
	add.s64 	%rd4316, %rd4307, %rd4315;
	ld.const.f64 	%fd4423, [%rd4316+24480];
	ld.global.s8 	%r5591, [%rd124+27];
	ld.global.u8 	%r5592, [%rd4310];
	ld.global.u8 	%r5593, [%rd125];
	prmt.b32 	%r5594, %r5593, %r5592, 0x3340U;
	ld.global.u8 	%r5595, [%rd4312+27];
	prmt.b32 	%r5596, %r5595, 0, 0x3340U;
	prmt.b32 	%r5597, %r5594, %r5596, 0x5410U;
	mov.b32 	%r5598, 359705;
	dp4a.s32.u32 	%r5599, %r5597, %r5598, %r5591;
	mul.wide.s32 	%rd4317, %r5599, 8;
	add.s64 	%rd4318, %rd4307, %rd4317;
	ld.const.f64 	%fd4424, [%rd4318];
	add.f64 	%fd4532, %fd4423, %fd4424;
	st.global.f64 	[%rd21], %fd4532;
$L__BB4_657:
	add.s32 	%r5600, %r502, -1;
	ld.global.u32 	%r5601, [%rd14];
	add.s32 	%r5602, %r22, %r5472;
	mad.lo.s32 	%r5603, %r5601, %r5600, %r5602;
	mul.wide.s32 	%rd4319, %r5603, 8;
	add.s64 	%rd4320, %rd2, %rd4319;
	ld.global.f64 	%fd4425, [%rd4320];
	add.f64 	%fd4535, %fd4425, %fd4533;
	st.global.f64 	[%rd20], %fd4535;
	ld.global.u32 	%r5604, [%rd14];
	mad.lo.s32 	%r5605, %r5604, %r5600, %r5602;
	add.s32 	%r5606, %r5605, 625;
	mul.wide.s32 	%rd4321, %r5606, 8;
	add.s64 	%rd4322, %rd2, %rd4321;
	ld.global.f64 	%fd4426, [%rd4322];
	add.f64 	%fd4542, %fd4426, %fd4532;
	st.global.f64 	[%rd21], %fd4542;
	abs.f64 	%fd4427, %fd4535;
	setp.leu.f64 	%p1618, %fd4427, 0d41CDCD64FF800000;
	@%p1618 bra 	$L__BB4_659;
	mov.b64 	%rd4323, 9218868437227405312;
	st.global.u64 	[%rd20], %rd4323;
	mov.b64 	%rd4324, -4616189618054758400;
	st.global.u64 	[%rd21], %rd4324;
	mov.f64 	%fd4535, 0d7FF0000000000000;
	mov.f64 	%fd4542, 0dBFF0000000000000;
$L__BB4_659:
	add.f64 	%fd4430, %fd4535, 0d4069000000000000;
	add.f64 	%fd4431, %fd4542, 0dC016CCCCCCCCCCCD;
	ld.global.f64 	%fd4432, [%rd13];
	add.f64 	%fd4433, %fd4431, %fd4432;
	div.rn.f64 	%fd4434, %fd4430, %fd4433;
	st.global.f64 	[%rd18], %fd4434;
	ld.global.u32 	%r5607, [%rd14];
	mad.lo.s32 	%r5608, %r5607, %r493, %r498;
	mul.wide.s32 	%rd4325, %r5608, 8;
	add.s64 	%rd4326, %rd2, %rd4325;
	ld.global.f64 	%fd4435, [%rd4326];
	add.f64 	%fd4436, %fd4435, 0d4069000000000000;
	ld.global.f64 	%fd4437, [%rd4326+5000];
	add.f64 	%fd4438, %fd4437, 0dC016CCCCCCCCCCCD;
	add.f64 	%fd4439, %fd4438, %fd4432;
	div.rn.f64 	%fd4440, %fd4436, %fd4439;
	st.global.f64 	[%rd19], %fd4440;
	st.global.f64 	[%rd16], %fd4542;
	st.global.f64 	[%rd17], %fd4535;
	bra.uni 	$L__BB4_672;
$L__BB4_660:
	mul.wide.s32 	%rd4269, %r506, 8;
	mov.u64 	%rd4270, parameter;
	add.s64 	%rd4271, %rd4270, %rd4269;
	ld.const.f64 	%fd4395, [%rd4271+25200];
	cvt.s64.s32 	%rd4272, %r502;
	add.s64 	%rd4273, %rd15, %rd4272;
	ld.global.s8 	%r5567, [%rd4273];
	mul.wide.s32 	%rd4274, %r5567, 5;
	cvt.s64.s32 	%rd4275, %r5472;
	add.s64 	%rd4276, %rd15, %rd4275;
	ld.global.s8 	%rd4277, [%rd4276+27];
	add.s64 	%rd4278, %rd4274, %rd4277;
	shl.b64 	%rd4279, %rd4278, 3;
	add.s64 	%rd4280, %rd4270, %rd4279;
	ld.const.f64 	%fd4396, [%rd4280+45640];
	add.f64 	%fd4397, %fd4395, %fd4396;
	ld.global.s8 	%r5568, [%rd125];
	mul.wide.s32 	%rd4281, %r5568, 5;
	ld.global.s8 	%rd4282, [%rd124+27];
	add.s64 	%rd4283, %rd4281, %rd4282;
	shl.b64 	%rd4284, %rd4283, 3;
	add.s64 	%rd4285, %rd4270, %rd4284;
	ld.const.f64 	%fd4398, [%rd4285+45640];
	add.f64 	%fd4399, %fd4397, %fd4398;
	st.global.f64 	[%rd20], %fd4399;
	add.s32 	%r5569, %r502, -1;
	ld.global.u32 	%r5570, [%rd11+204];
	add.s32 	%r5571, %r22, %r5472;
	mad.lo.s32 	%r5572, %r5570, %r5569, %r5571;
	mul.wide.s32 	%rd4286, %r5572, 8;
	add.s64 	%rd4287, %rd2, %rd4286;
	ld.global.f64 	%fd4400, [%rd4287];
	add.f64 	%fd4537, %fd4400, %fd4399;
	st.global.f64 	[%rd20], %fd4537;
	ld.global.u32 	%r5573, [%rd11+244];
	mul.wide.s32 	%rd4288, %r5573, 8;
	add.s64 	%rd4289, %rd4270, %rd4288;
	ld.const.f64 	%fd4401, [%rd4289+24480];
	ld.global.s8 	%r5574, [%rd4273];
	mul.wide.s32 	%rd4290, %r5574, 5;
	ld.global.s8 	%rd4291, [%rd4276+27];
	add.s64 	%rd4292, %rd4290, %rd4291;
	shl.b64 	%rd4293, %rd4292, 3;
	add.s64 	%rd4294, %rd4270, %rd4293;
	ld.const.f64 	%fd4402, [%rd4294+45440];
	add.f64 	%fd4403, %fd4401, %fd4402;
	ld.global.s8 	%r5575, [%rd125];
	mul.wide.s32 	%rd4295, %r5575, 5;
	ld.global.s8 	%rd4296, [%rd124+27];
	add.s64 	%rd4297, %rd4295, %rd4296;
	shl.b64 	%rd4298, %rd4297, 3;
	add.s64 	%rd4299, %rd4270, %rd4298;
	ld.const.f64 	%fd4404, [%rd4299+45440];
	add.f64 	%fd4405, %fd4403, %fd4404;
	st.global.f64 	[%rd21], %fd4405;
	ld.global.u32 	%r5576, [%rd11+204];
	mad.lo.s32 	%r5577, %r5576, %r5569, %r5571;
	add.s32 	%r5578, %r5577, 625;
	mul.wide.s32 	%rd4300, %r5578, 8;
	add.s64 	%rd4301, %rd2, %rd4300;
	ld.global.f64 	%fd4406, [%rd4301];
	add.f64 	%fd4542, %fd4406, %fd4405;
	st.global.f64 	[%rd21], %fd4542;
	abs.f64 	%fd4407, %fd4537;
	setp.leu.f64 	%p1611, %fd4407, 0d41CDCD64FF800000;
	@%p1611 bra 	$L__BB4_662;
	mov.b64 	%rd4302, 9218868437227405312;
	st.global.u64 	[%rd20], %rd4302;
	mov.b64 	%rd4303, -4616189618054758400;
	st.global.u64 	[%rd21], %rd4303;
	mov.f64 	%fd4537, 0d7FF0000000000000;
	mov.f64 	%fd4542, 0dBFF0000000000000;
$L__BB4_662:
	add.f64 	%fd4410, %fd4537, 0d4069000000000000;
	add.f64 	%fd4411, %fd4542, 0dC016CCCCCCCCCCCD;
	ld.global.f64 	%fd4412, [%rd13];
	add.f64 	%fd4413, %fd4411, %fd4412;
	div.rn.f64 	%fd4414, %fd4410, %fd4413;
	st.global.f64 	[%rd18], %fd4414;
	ld.global.u32 	%r5579, [%rd14];
	mad.lo.s32 	%r5580, %r5579, %r493, %r498;
	mul.wide.s32 	%rd4304, %r5580, 8;
	add.s64 	%rd4305, %rd2, %rd4304;
	ld.global.f64 	%fd4415, [%rd4305];
	add.f64 	%fd4416, %fd4415, 0d4069000000000000;
	ld.global.f64 	%fd4417, [%rd4305+5000];
	add.f64 	%fd4418, %fd4417, 0dC016CCCCCCCCCCCD;
	add.f64 	%fd4419, %fd4418, %fd4412;
	div.rn.f64 	%fd4420, %fd4416, %fd4419;
	st.global.f64 	[%rd19], %fd4420;
	st.global.f64 	[%rd16], %fd4542;
	st.global.f64 	[%rd17], %fd4537;
	bra.uni 	$L__BB4_672;
$L__BB4_663:
	setp.ne.s32 	%p1602, %r504, 1;
	setp.ne.s32 	%p1603, %r505, 1;
	or.pred  	%p1604, %p1602, %p1603;
	@%p1604 bra 	$L__BB4_669;
	cvt.s64.s32 	%rd4248, %r502;
	add.s64 	%rd4249, %rd15, %rd4248;
	cvt.s64.s32 	%rd4250, %r5472;
	add.s64 	%rd4251, %rd15, %rd4250;
	ld.global.s8 	%r5524, [%rd4251+28];
	ld.global.u8 	%r5525, [%rd4249+1];
	ld.global.u8 	%r5526, [%rd4249];
	prmt.b32 	%r5527, %r5526, %r5525, 0x3340U;
	ld.global.u8 	%r5528, [%rd4251+27];
	prmt.b32 	%r5529, %r5528, 0, 0x3340U;
	prmt.b32 	%r5530, %r5527, %r5529, 0x5410U;
	mov.b32 	%r5531, 334205;
	dp4a.s32.u32 	%r5532, %r5530, %r5531, %r5524;
	mul.wide.s32 	%rd4252, %r5532, 8;
	mov.u64 	%rd4253, parameter;
	add.s64 	%rd4254, %rd4253, %rd4252;
	ld.const.f64 	%fd4373, [%rd4254+10000];
	ld.global.s8 	%r5533, [%rd125+-1];
	ld.global.u8 	%r5534, [%rd124+27];
	ld.global.u8 	%r5535, [%rd124+26];
	prmt.b32 	%r5536, %r5535, %r5534, 0x3340U;
	ld.global.u8 	%r5537, [%rd125];
	prmt.b32 	%r5538, %r5537, 0, 0x3340U;
	prmt.b32 	%r5539, %r5536, %r5538, 0x5410U;
	mov.b32 	%r5540, 359705;
	dp4a.s32.u32 	%r5541, %r5539, %r5540, %r5533;
	mul.wide.s32 	%rd4255, %r5541, 8;
	add.s64 	%rd4256, %rd4253, %rd4255;
	ld.const.f64 	%fd4374, [%rd4256+10000];
	add.f64 	%fd4375, %fd4373, %fd4374;
	st.global.f64 	[%rd21], %fd4375;
	add.s32 	%r5542, %r502, -1;
	ld.global.u32 	%r5543, [%rd14];
	add.s32 	%r5544, %r23, %r5472;
	mad.lo.s32 	%r5545, %r5543, %r5542, %r5544;
	mul.wide.s32 	%rd4257, %r5545, 8;
	add.s64 	%rd4258, %rd2, %rd4257;
	ld.global.f64 	%fd4376, [%rd4258];
	add.f64 	%fd4542, %fd4376, %fd4375;
	st.global.f64 	[%rd21], %fd4542;
	ld.global.s8 	%r5546, [%rd4251+28];
	ld.global.u8 	%r5547, [%rd4249+1];
	ld.global.u8 	%r5548, [%rd4249];
	prmt.b32 	%r5549, %r5548, %r5547, 0x3340U;
	ld.global.u8 	%r5550, [%rd4251+27];
	prmt.b32 	%r5551, %r5550, 0, 0x3340U;
	prmt.b32 	%r5552, %r5549, %r5551, 0x5410U;
	dp4a.s32.u32 	%r5553, %r5552, %r5531, %r5546;
	mul.wide.s32 	%rd4259, %r5553, 8;
	add.s64 	%rd4260, %rd4253, %rd4259;
	ld.const.f64 	%fd4377, [%rd4260+15000];
	ld.global.s8 	%r5554, [%rd125+-1];
	ld.global.u8 	%r5555, [%rd124+27];
	ld.global.u8 	%r5556, [%rd124+26];
	prmt.b32 	%r5557, %r5556, %r5555, 0x3340U;
	ld.global.u8 	%r5558, [%rd125];
	prmt.b32 	%r5559, %r5558, 0, 0x3340U;
	prmt.b32 	%r5560, %r5557, %r5559, 0x5410U;
	dp4a.s32.u32 	%r5561, %r5560, %r5540, %r5554;
	mul.wide.s32 	%rd4261, %r5561, 8;
	add.s64 	%rd4262, %rd4253, %rd4261;
	ld.const.f64 	%fd4378, [%rd4262+15000];
	add.f64 	%fd4379, %fd4377, %fd4378;
	st.global.f64 	[%rd20], %fd4379;
	ld.global.u32 	%r5562, [%rd14];
	mad.lo.s32 	%r5563, %r5562, %r5542, %r5544;
	add.s32 	%r5564, %r5563, -625;
	mul.wide.s32 	%rd4263, %r5564, 8;
	add.s64 	%rd4264, %rd2, %rd4263;
	ld.global.f64 	%fd4380, [%rd4264];
	add.f64 	%fd4539, %fd4380, %fd4379;
	st.global.f64 	[%rd20], %fd4539;
	abs.f64 	%fd4381, %fd4539;
	setp.leu.f64 	%p1606, %fd4381, 0d41CDCD64FF800000;
	@%p1606 bra 	$L__BB4_666;
	mov.b64 	%rd4265, 9218868437227405312;
	st.global.u64 	[%rd20], %rd4265;
	mov.b64 	%rd4266, -4616189618054758400;
	st.global.u64 	[%rd21], %rd4266;
	mov.f64 	%fd4539, 0d7FF0000000000000;
	mov.f64 	%fd4542, 0dBFF0000000000000;
$L__BB4_666:
	add.f64 	%fd4384, %fd4539, 0d4069000000000000;
	add.f64 	%fd4385, %fd4542, 0dC016CCCCCCCCCCCD;
	ld.global.f64 	%fd4386, [%rd13];
	add.f64 	%fd4387, %fd4385, %fd4386;
	div.rn.f64 	%fd4388, %fd4384, %fd4387;
	st.global.f64 	[%rd18], %fd4388;
	ld.global.u32 	%r5565, [%rd14];
	mad.lo.s32 	%r5566, %r5565, %r493, %r498;
	mul.wide.s32 	%rd4267, %r5566, 8;
	add.s64 	%rd4268, %rd2, %rd4267;
	ld.global.f64 	%fd4389, [%rd4268];
	add.f64 	%fd4390, %fd4389, 0d4069000000000000;
	ld.global.f64 	%fd4391, [%rd4268+5000];
	add.f64 	%fd4392, %fd4391, 0dC016CCCCCCCCCCCD;
	add.f64 	%fd4393, %fd4392, %fd4386;
	div.rn.f64 	%fd4394, %fd4390, %fd4393;
	st.global.f64 	[%rd19], %fd4394;
	setp.ge.f64 	%p1607, %fd4388, %fd4394;
	@%p1607 bra 	$L__BB4_668;
	ld.global.f64 	%fd4542, [%rd16];
	bra.uni 	$L__BB4_672;
$L__BB4_668:
	st.global.f64 	[%rd16], %fd4542;
	st.global.f64 	[%rd17], %fd4539;
	bra.uni 	$L__BB4_672;
$L__BB4_669:
	mul.wide.s32 	%rd4223, %r506, 8;
	mov.u64 	%rd4224, parameter;
	add.s64 	%rd4225, %rd4224, %rd4223;
	ld.const.f64 	%fd4345, [%rd4225+24960];
	cvt.s64.s32 	%rd4226, %r502;
	add.s64 	%rd4227, %rd15, %rd4226;
	cvt.s64.s32 	%rd4228, %r5472;
	add.s64 	%rd4229, %rd15, %rd4228;
	ld.global.s8 	%r5476, [%rd4229+28];
	ld.global.u8 	%r5477, [%rd4227+1];
	ld.global.u8 	%r5478, [%rd4227];
	prmt.b32 	%r5479, %r5478, %r5477, 0x3340U;
	ld.global.u8 	%r5480, [%rd4229+27];
	prmt.b32 	%r5481, %r5480, 0, 0x3340U;
	prmt.b32 	%r5482, %r5479, %r5481, 0x5410U;
	mov.b32 	%r5483, 334205;
	dp4a.s32.u32 	%r5484, %r5482, %r5483, %r5476;
	mul.wide.s32 	%rd4230, %r5484, 8;
	add.s64 	%rd4231, %rd4224, %rd4230;
	ld.const.f64 	%fd4346, [%rd4231+30440];
	add.f64 	%fd4347, %fd4345, %fd4346;
	ld.global.s8 	%r5485, [%rd125+-1];
	ld.global.u8 	%r5486, [%rd124+27];
	ld.global.u8 	%r5487, [%rd124+26];
	prmt.b32 	%r5488, %r5487, %r5486, 0x3340U;
	ld.global.u8 	%r5489, [%rd125];
	prmt.b32 	%r5490, %r5489, 0, 0x3340U;
	prmt.b32 	%r5491, %r5488, %r5490, 0x5410U;
	mov.b32 	%r5492, 359705;
	dp4a.s32.u32 	%r5493, %r5491, %r5492, %r5485;
	mul.wide.s32 	%rd4232, %r5493, 8;
	add.s64 	%rd4233, %rd4224, %rd4232;
	ld.const.f64 	%fd4348, [%rd4233+30440];
	add.f64 	%fd4349, %fd4347, %fd4348;
	st.global.f64 	[%rd20], %fd4349;
	add.s32 	%r5494, %r502, -1;
	ld.global.u32 	%r5495, [%rd11+204];
	add.s32 	%r5496, %r22, %r5472;
	mad.lo.s32 	%r5497, %r5495, %r5494, %r5496;
	mul.wide.s32 	%rd4234, %r5497, 8;
	add.s64 	%rd4235, %rd2, %rd4234;
	ld.global.f64 	%fd4350, [%rd4235];
	add.f64 	%fd4541, %fd4350, %fd4349;
	st.global.f64 	[%rd20], %fd4541;
	ld.global.u32 	%r5498, [%rd11+244];
	mul.wide.s32 	%rd4236, %r5498, 8;
	add.s64 	%rd4237, %rd4224, %rd4236;
	ld.const.f64 	%fd4351, [%rd4237+24240];
	ld.global.s8 	%r5499, [%rd4229+28];
	ld.global.u8 	%r5500, [%rd4227+1];
	ld.global.u8 	%r5501, [%rd4227];
	prmt.b32 	%r5502, %r5501, %r5500, 0x3340U;
	ld.global.u8 	%r5503, [%rd4229+27];
	prmt.b32 	%r5504, %r5503, 0, 0x3340U;
	prmt.b32 	%r5505, %r5502, %r5504, 0x5410U;
	dp4a.s32.u32 	%r5506, %r5505, %r5483, %r5499;
	mul.wide.s32 	%rd4238, %r5506, 8;
	add.s64 	%rd4239, %rd4224, %rd4238;
	ld.const.f64 	%fd4352, [%rd4239+25440];
	add.f64 	%fd4353, %fd4351, %fd4352;
	ld.global.s8 	%r5507, [%rd125+-1];
	ld.global.u8 	%r5508, [%rd124+27];
	ld.global.u8 	%r5509, [%rd124+26];
	prmt.b32 	%r5510, %r5509, %r5508, 0x3340U;
	ld.global.u8 	%r5511, [%rd125];
	prmt.b32 	%r5512, %r5511, 0, 0x3340U;
	prmt.b32 	%r5513, %r5510, %r5512, 0x5410U;
	dp4a.s32.u32 	%r5514, %r5513, %r5492, %r5507;
	mul.wide.s32 	%rd4240, %r5514, 8;
	add.s64 	%rd4241, %rd4224, %rd4240;
	ld.const.f64 	%fd4354, [%rd4241+25440];
	add.f64 	%fd4355, %fd4353, %fd4354;
	ld.global.u32 	%r5515, [%rd11+236];
	ld.global.u32 	%r5516, [%rd11+240];
	sub.s32 	%r5517, %r5515, %r5516;
	abs.s32 	%r5518, %r5517;
	cvt.rn.f64.s32 	%fd4356, %r5518;
	fma.rn.f64 	%fd4357, %fd4356, 0dBFEEF3E864B31D04, %fd4355;
	st.global.f64 	[%rd21], %fd4357;
	ld.global.u32 	%r5519, [%rd11+204];
	mad.lo.s32 	%r5520, %r5519, %r5494, %r5496;
	add.s32 	%r5521, %r5520, 625;
	mul.wide.s32 	%rd4242, %r5521, 8;
	add.s64 	%rd4243, %rd2, %rd4242;
	ld.global.f64 	%fd4358, [%rd4243];
	add.f64 	%fd4542, %fd4358, %fd4357;
	st.global.f64 	[%rd21], %fd4542;
	abs.f64 	%fd4359, %fd4541;
	setp.leu.f64 	%p1605, %fd4359, 0d41CDCD64FF800000;
	@%p1605 bra 	$L__BB4_671;
	mov.b64 	%rd4244, 9218868437227405312;
	st.global.u64 	[%rd20], %rd4244;
	mov.b64 	%rd4245, -4616189618054758400;
	st.global.u64 	[%rd21], %rd4245;
	mov.f64 	%fd4541, 0d7FF0000000000000;
	mov.f64 	%fd4542, 0dBFF0000000000000;
$L__BB4_671:
	add.f64 	%fd4362, %fd4541, 0d4069000000000000;
	add.f64 	%fd4363, %fd4542, 0dC016CCCCCCCCCCCD;
	ld.global.f64 	%fd4364, [%rd13];
	add.f64 	%fd4365, %fd4363, %fd4364;
	div.rn.f64 	%fd4366, %fd4362, %fd4365;
	st.global.f64 	[%rd18], %fd4366;
	ld.global.u32 	%r5522, [%rd14];
	mad.lo.s32 	%r5523, %r5522, %r493, %r498;
	mul.wide.s32 	%rd4246, %r5523, 8;
	add.s64 	%rd4247, %rd2, %rd4246;
	ld.global.f64 	%fd4367, [%rd4247];
	add.f64 	%fd4368, %fd4367, 0d4069000000000000;
	ld.global.f64 	%fd4369, [%rd4247+5000];
	add.f64 	%fd4370, %fd4369, 0dC016CCCCCCCCCCCD;
	add.f64 	%fd4371, %fd4370, %fd4364;
	div.rn.f64 	%fd4372, %fd4368, %fd4371;
	st.global.f64 	[%rd19], %fd4372;
	st.global.f64 	[%rd16], %fd4542;
	st.global.f64 	[%rd17], %fd4541;
$L__BB4_672:
	ld.global.u32 	%r5609, [%rd14];
	mad.lo.s32 	%r5610, %r5609, %r493, %r499;
	mul.wide.s32 	%rd4327, %r5610, 8;
	add.s64 	%rd126, %rd2, %rd4327;
	ld.global.f64 	%fd221, [%rd126];
	abs.f64 	%fd4441, %fd221;
	abs.f64 	%fd4442, %fd4542;
	max.f64 	%fd4444, %fd4441, %fd4442;
	setp.leu.f64 	%p1619, %fd4444, 0d41CDCD64FF800000;
	@%p1619 bra 	$L__BB4_674;
	mov.b32 	%r5618, 0;
	st.global.u32 	[%rd11+248], %r5618;
	bra.uni 	$L__BB4_680;
$L__BB4_674:
	sub.f64 	%fd4445, %fd221, %fd4542;
	abs.f64 	%fd4446, %fd4445;
	setp.geu.f64 	%p1620, %fd4446, 0d3EE4F8B588E368F1;
	@%p1620 bra 	$L__BB4_2204;
	mov.b32 	%r5612, 1;
	st.global.u32 	[%rd11+248], %r5612;
	ld.global.f64 	%fd222, [%rd126+-5000];
	ld.global.f64 	%fd223, [%rd17];
	abs.f64 	%fd4447, %fd222;
	abs.f64 	%fd4448, %fd223;
	max.f64 	%fd4450, %fd4447, %fd4448;
	setp.gt.f64 	%p1621, %fd4450, 0d41CDCD64FF800000;
	@%p1621 bra 	$L__BB4_676;
	bra.uni 	$L__BB4_677;
$L__BB4_676:
	mov.b32 	%r5617, 0;
	st.global.u32 	[%rd11+248], %r5617;
	bra.uni 	$L__BB4_680;
$L__BB4_677:
	sub.f64 	%fd4451, %fd222, %fd223;
	abs.f64 	%fd4452, %fd4451;
	setp.geu.f64 	%p1622, %fd4452, 0d3EE4F8B588E368F1;
	@%p1622 bra 	$L__BB4_679;
	mov.b32 	%r5614, 1;
	st.global.u32 	[%rd11+248], %r5614;
	ld.global.u32 	%r5833, [%rd11+220];
	ld.global.u32 	%r5832, [%rd11+224];
	add.s32 	%r5615, %r25, %r5833;
	mul.wide.s32 	%rd4328, %r5615, 4;
	add.s64 	%rd4329, %rd4, %rd4328;
	st.global.u32 	[%rd4329], %r5832;
	add.s32 	%r5616, %r26, %r5832;
	mul.wide.s32 	%rd4330, %r5616, 4;
	add.s64 	%rd4331, %rd4, %rd4330;
	st.global.u32 	[%rd4331], %r5833;
	st.global.u32 	[%rd11+228], %r5614;
	bra.uni 	$L__BB4_681;
$L__BB4_679:
	mov.b32 	%r5613, 0;
	st.global.u32 	[%rd11+248], %r5613;
$L__BB4_680:
	ld.global.u32 	%r5619, [%rd11+220];
	add.s32 	%r5842, %r5619, -1;
	st.global.u32 	[%rd11+220], %r5842;
	ld.global.u32 	%r5620, [%rd11+224];
	add.s32 	%r5841, %r5620, 1;
	st.global.u32 	[%rd11+224], %r5841;
	ld.global.u32 	%r5621, [%rd11+228];
	setp.eq.s32 	%p1623, %r5621, 0;
	@%p1623 bra 	$L__BB4_649;
$L__BB4_681:
	ld.global.u32 	%r5622, [%rd11+216];
	add.s32 	%r5836, %r5622, 1;
	st.global.u32 	[%rd11+216], %r5836;
	@%p3 bra 	$L__BB4_645;
	bra.uni 	$L__BB4_586;
$L__BB4_682:
	ld.global.u32 	%r2292, [%rd11+256];
	shl.b32 	%r2293, %r2292, 2;
	add.s32 	%r2294, %r6, %r2293;
	ld.shared.u32 	%r2295, [%r2294];
	ld.global.u32 	%r2296, [%rd11+260];
	shl.b32 	%r2297, %r2296, 2;
	add.s32 	%r2298, %r6, %r2297;
	ld.shared.u32 	%r527, [%r2298];
	mul.wide.s32 	%rd1102, %r2292, 4;
	mov.u64 	%rd1103, const_int;
	add.s64 	%rd1104, %rd1103, %rd1102;
	ld.const.u32 	%r528, [%rd1104+44];
	mul.wide.s32 	%rd1105, %r2296, 4;
	add.s64 	%rd1106, %rd1103, %rd1105;
	ld.const.u32 	%r529, [%rd1106+44];
	mul.lo.s32 	%r2299, %r2295, 10;
	mul.wide.s32 	%rd1107, %r2299, 4;
	add.s64 	%rd127, %rd5, %rd1107;
	ld.global.u32 	%r530, [%rd127];
	ld.global.u32 	%r531, [%rd127+4];
	mov.b32 	%r2300, 0;
	st.global.u32 	[%rd11+216], %r2300;
	and.b32  	%r2301, %r531, -2147483647;
	setp.ne.s32 	%p508, %r2301, 1;
	@%p508 bra 	$L__BB4_684;
	mov.b32 	%r2332, 0;
	st.global.u32 	[%rd11+248], %r2332;
	bra.uni 	$L__BB4_695;
$L__BB4_684:
	mov.b32 	%r2302, 1;
	st.global.u32 	[%rd11+248], %r2302;
	setp.lt.s32 	%p509, %r531, 2;
	@%p509 bra 	$L__BB4_699;
	add.s32 	%r532, %r531, %r530;
	shr.u32 	%r2304, %r531, 31;
	add.s32 	%r2305, %r531, %r2304;
	shr.s32 	%r533, %r2305, 1;
	mov.b32 	%r534, 0;
$L__BB4_686:
	add.s32 	%r2306, %r534, %r530;
	cvt.s64.s32 	%rd1108, %r2306;
	add.s64 	%rd1109, %rd3, %rd1108;
	ld.global.u8 	%rs21, [%rd1109];
	setp.ne.s16 	%p510, %rs21, 65;
	not.b32 	%r2307, %r534;
	add.s32 	%r2308, %r532, %r2307;
	cvt.s64.s32 	%rd1110, %r2308;
	add.s64 	%rd1111, %rd3, %rd1110;
	ld.global.u8 	%rs22, [%rd1111];
	@%p510 bra 	$L__BB4_688;
	setp.ne.s16 	%p511, %rs22, 84;
	@%p511 bra 	$L__BB4_691;
$L__BB4_688:
	setp.ne.s16 	%p512, %rs21, 84;
	@%p512 bra 	$L__BB4_690;
	setp.ne.s16 	%p513, %rs22, 65;
	@%p513 bra 	$L__BB4_691;
$L__BB4_690:
	setp.eq.s16 	%p514, %rs21, 84;
	setp.eq.s16 	%p515, %rs21, 65;
	setp.ne.s16 	%p516, %rs22, 65;
	or.pred  	%p517, %p516, %p514;
	setp.ne.s16 	%p518, %rs22, 84;
	or.pred  	%p519, %p518, %p515;
	and.pred  	%p520, %p517, %p519;
	@%p520 bra 	$L__BB4_692;
$L__BB4_691:
	mov.b32 	%r2309, 0;
	st.global.u32 	[%rd11+248], %r2309;
	bra.uni 	$L__BB4_695;
$L__BB4_692:
	setp.eq.s16 	%p521, %rs21, 67;
	setp.ne.s16 	%p522, %rs22, 71;
	and.pred  	%p523, %p522, %p521;
	@%p523 bra 	$L__BB4_694;
	setp.eq.s16 	%p526, %rs21, 71;
	setp.ne.s16 	%p527, %rs22, 67;
	xor.pred  	%p528, %p526, %p527;
	or.pred  	%p529, %p522, %p521;
	and.pred  	%p530, %p528, %p529;
	@%p530 bra 	$L__BB4_698;
$L__BB4_694:
	mov.b32 	%r2331, 0;
	st.global.u32 	[%rd11+248], %r2331;
$L__BB4_695:
	setp.gt.u32 	%p560, %r11, 2146435070;
	mov.f64 	%fd4545, %fd2;
	@%p560 bra 	$L__BB4_697;
	setp.gt.u32 	%p561, %r13, 1073127582;
	selp.f64 	%fd1747, %fd4, %fd3, %p561;
	selp.u32 	%r2333, 1, 0, %p561;
	add.s32 	%r2334, %r12, %r2333;
	add.f64 	%fd1748, %fd1747, 0dBFF0000000000000;
	add.f64 	%fd1749, %fd1747, 0d3FF0000000000000;
	rcp.approx.ftz.f64 	%fd1750, %fd1749;
	neg.f64 	%fd1751, %fd1749;
	fma.rn.f64 	%fd1752, %fd1751, %fd1750, 0d3FF0000000000000;
	fma.rn.f64 	%fd1753, %fd1752, %fd1752, %fd1752;
	fma.rn.f64 	%fd1754, %fd1753, %fd1750, %fd1750;
	mul.f64 	%fd1755, %fd1748, %fd1754;
	fma.rn.f64 	%fd1756, %fd1748, %fd1754, %fd1755;
	mul.f64 	%fd1757, %fd1756, %fd1756;
	fma.rn.f64 	%fd1758, %fd1757, 0d3EB1380B3AE80F1E, 0d3ED0EE258B7A8B04;
	fma.rn.f64 	%fd1759, %fd1758, %fd1757, 0d3EF3B2669F02676F;
	fma.rn.f64 	%fd1760, %fd1759, %fd1757, 0d3F1745CBA9AB0956;
	fma.rn.f64 	%fd1761, %fd1760, %fd1757, 0d3F3C71C72D1B5154;
	fma.rn.f64 	%fd1762, %fd1761, %fd1757, 0d3F624924923BE72D;
	fma.rn.f64 	%fd1763, %fd1762, %fd1757, 0d3F8999999999A3C4;
	fma.rn.f64 	%fd1764, %fd1763, %fd1757, 0d3FB5555555555554;
	sub.f64 	%fd1765, %fd1748, %fd1756;
	add.f64 	%fd1766, %fd1765, %fd1765;
	neg.f64 	%fd1767, %fd1756;
	fma.rn.f64 	%fd1768, %fd1767, %fd1748, %fd1766;
	mul.f64 	%fd1769, %fd1754, %fd1768;
	mul.f64 	%fd1770, %fd1757, %fd1764;
	fma.rn.f64 	%fd1771, %fd1770, %fd1756, %fd1769;
	xor.b32  	%r2335, %r2334, -2147483648;
	mov.b32 	%r2336, 1127219200;
	mov.b64 	%fd1772, {%r2335, %r2336};
	sub.f64 	%fd1773, %fd1772, %fd1;
	fma.rn.f64 	%fd1774, %fd1773, 0d3FE62E42FEFA39EF, %fd1756;
	fma.rn.f64 	%fd1775, %fd1773, 0dBFE62E42FEFA39EF, %fd1774;
	sub.f64 	%fd1776, %fd1775, %fd1756;
	sub.f64 	%fd1777, %fd1771, %fd1776;
	fma.rn.f64 	%fd1778, %fd1773, 0d3C7ABC9E3B39803F, %fd1777;
	add.f64 	%fd4545, %fd1774, %fd1778;
$L__BB4_697:
	mul.f64 	%fd1779, %fd4545, 0d3FFFCB923A29C77A;
	st.global.f64 	[%rd13], %fd1779;
	bra.uni 	$L__BB4_719;
$L__BB4_698:
	add.s32 	%r534, %r534, 1;
	st.global.u32 	[%rd11+216], %r534;
	setp.lt.s32 	%p531, %r534, %r533;
	@%p531 bra 	$L__BB4_686;
$L__BB4_699:
	mul.lo.s32 	%r2310, %r527, 10;
	mul.wide.s32 	%rd1112, %r2310, 4;
	add.s64 	%rd1113, %rd5, %rd1112;
	ld.global.u32 	%r536, [%rd1113];
	ld.global.u32 	%r537, [%rd1113+4];
	mov.b32 	%r2311, 0;
	st.global.u32 	[%rd11+216], %r2311;
	and.b32  	%r2312, %r537, -2147483647;
	setp.ne.s32 	%p532, %r2312, 1;
	@%p532 bra 	$L__BB4_701;
	mov.b32 	%r2326, 0;
	st.global.u32 	[%rd11+248], %r2326;
	bra.uni 	$L__BB4_709;
$L__BB4_701:
	mov.b32 	%r2313, 1;
	st.global.u32 	[%rd11+248], %r2313;
	setp.lt.s32 	%p533, %r537, 2;
	@%p533 bra 	$L__BB4_716;
	add.s32 	%r538, %r537, %r536;
	shr.u32 	%r2315, %r537, 31;
	add.s32 	%r2316, %r537, %r2315;
	shr.s32 	%r539, %r2316, 1;
	mov.b32 	%r540, 0;
$L__BB4_703:
	add.s32 	%r2317, %r540, %r536;
	cvt.s64.s32 	%rd1114, %r2317;
	add.s64 	%rd1115, %rd3, %rd1114;
	ld.global.u8 	%rs23, [%rd1115];
	setp.ne.s16 	%p534, %rs23, 65;
	not.b32 	%r2318, %r540;
	add.s32 	%r2319, %r538, %r2318;
	cvt.s64.s32 	%rd1116, %r2319;
	add.s64 	%rd1117, %rd3, %rd1116;
	ld.global.u8 	%rs24, [%rd1117];
	@%p534 bra 	$L__BB4_705;
	setp.ne.s16 	%p535, %rs24, 84;
	@%p535 bra 	$L__BB4_708;
$L__BB4_705:
	setp.ne.s16 	%p536, %rs23, 84;
	@%p536 bra 	$L__BB4_707;
	setp.ne.s16 	%p537, %rs24, 65;
	@%p537 bra 	$L__BB4_708;
$L__BB4_707:
	setp.eq.s16 	%p538, %rs23, 84;
	setp.eq.s16 	%p539, %rs23, 65;
	setp.ne.s16 	%p540, %rs24, 65;
	or.pred  	%p541, %p540, %p538;
	setp.ne.s16 	%p542, %rs24, 84;
	or.pred  	%p543, %p542, %p539;
	and.pred  	%p544, %p541, %p543;
	@%p544 bra 	$L__BB4_712;
$L__BB4_708:
	mov.b32 	%r2320, 0;
	st.global.u32 	[%rd11+248], %r2320;
$L__BB4_709:
	setp.gt.u32 	%p558, %r11, 2146435070;
	mov.f64 	%fd4547, %fd2;
	@%p558 bra 	$L__BB4_711;
	setp.gt.u32 	%p559, %r13, 1073127582;
	selp.f64 	%fd1714, %fd4, %fd3, %p559;
	selp.u32 	%r2327, 1, 0, %p559;
	add.s32 	%r2328, %r12, %r2327;
	add.f64 	%fd1715, %fd1714, 0dBFF0000000000000;
	add.f64 	%fd1716, %fd1714, 0d3FF0000000000000;
	rcp.approx.ftz.f64 	%fd1717, %fd1716;
	neg.f64 	%fd1718, %fd1716;
	fma.rn.f64 	%fd1719, %fd1718, %fd1717, 0d3FF0000000000000;
	fma.rn.f64 	%fd1720, %fd1719, %fd1719, %fd1719;
	fma.rn.f64 	%fd1721, %fd1720, %fd1717, %fd1717;
	mul.f64 	%fd1722, %fd1715, %fd1721;
	fma.rn.f64 	%fd1723, %fd1715, %fd1721, %fd1722;
	mul.f64 	%fd1724, %fd1723, %fd1723;
	fma.rn.f64 	%fd1725, %fd1724, 0d3EB1380B3AE80F1E, 0d3ED0EE258B7A8B04;
	fma.rn.f64 	%fd1726, %fd1725, %fd1724, 0d3EF3B2669F02676F;
	fma.rn.f64 	%fd1727, %fd1726, %fd1724, 0d3F1745CBA9AB0956;
	fma.rn.f64 	%fd1728, %fd1727, %fd1724, 0d3F3C71C72D1B5154;
	fma.rn.f64 	%fd1729, %fd1728, %fd1724, 0d3F624924923BE72D;
	fma.rn.f64 	%fd1730, %fd1729, %fd1724, 0d3F8999999999A3C4;
	fma.rn.f64 	%fd1731, %fd1730, %fd1724, 0d3FB5555555555554;
	sub.f64 	%fd1732, %fd1715, %fd1723;
	add.f64 	%fd1733, %fd1732, %fd1732;
	neg.f64 	%fd1734, %fd1723;
	fma.rn.f64 	%fd1735, %fd1734, %fd1715, %fd1733;
	mul.f64 	%fd1736, %fd1721, %fd1735;
	mul.f64 	%fd1737, %fd1724, %fd1731;
	fma.rn.f64 	%fd1738, %fd1737, %fd1723, %fd1736;
	xor.b32  	%r2329, %r2328, -2147483648;
	mov.b32 	%r2330, 1127219200;
	mov.b64 	%fd1739, {%r2329, %r2330};
	sub.f64 	%fd1740, %fd1739, %fd1;
	fma.rn.f64 	%fd1741, %fd1740, 0d3FE62E42FEFA39EF, %fd1723;
	fma.rn.f64 	%fd1742, %fd1740, 0dBFE62E42FEFA39EF, %fd1741;
	sub.f64 	%fd1743, %fd1742, %fd1723;
	sub.f64 	%fd1744, %fd1738, %fd1743;
	fma.rn.f64 	%fd1745, %fd1740, 0d3C7ABC9E3B39803F, %fd1744;
	add.f64 	%fd4547, %fd1741, %fd1745;
$L__BB4_711:
	mul.f64 	%fd1746, %fd4547, 0d3FFFCB923A29C77A;
	st.global.f64 	[%rd13], %fd1746;
	bra.uni 	$L__BB4_719;
$L__BB4_712:
	setp.eq.s16 	%p545, %rs23, 67;
	setp.ne.s16 	%p546, %rs24, 71;
	and.pred  	%p547, %p546, %p545;
	@%p547 bra 	$L__BB4_714;
	setp.eq.s16 	%p550, %rs23, 71;
	setp.ne.s16 	%p551, %rs24, 67;
	xor.pred  	%p552, %p550, %p551;
	or.pred  	%p553, %p546, %p545;
	and.pred  	%p554, %p552, %p553;
	@%p554 bra 	$L__BB4_715;
$L__BB4_714:
	mov.b32 	%r2325, 0;
	st.global.u32 	[%rd11+248], %r2325;
	bra.uni 	$L__BB4_709;
$L__BB4_715:
	add.s32 	%r540, %r540, 1;
	st.global.u32 	[%rd11+216], %r540;
	setp.lt.s32 	%p555, %r540, %r539;
	@%p555 bra 	$L__BB4_703;
$L__BB4_716:
	setp.gt.u32 	%p556, %r14, 2146435070;
	mov.f64 	%fd4546, %fd5;
	@%p556 bra 	$L__BB4_718;
	setp.gt.u32 	%p557, %r16, 1073127582;
	selp.f64 	%fd1681, %fd7, %fd6, %p557;
	selp.u32 	%r2321, 1, 0, %p557;
	add.s32 	%r2322, %r15, %r2321;
	add.f64 	%fd1682, %fd1681, 0dBFF0000000000000;
	add.f64 	%fd1683, %fd1681, 0d3FF0000000000000;
	rcp.approx.ftz.f64 	%fd1684, %fd1683;
	neg.f64 	%fd1685, %fd1683;
	fma.rn.f64 	%fd1686, %fd1685, %fd1684, 0d3FF0000000000000;
	fma.rn.f64 	%fd1687, %fd1686, %fd1686, %fd1686;
	fma.rn.f64 	%fd1688, %fd1687, %fd1684, %fd1684;
	mul.f64 	%fd1689, %fd1682, %fd1688;
	fma.rn.f64 	%fd1690, %fd1682, %fd1688, %fd1689;
	mul.f64 	%fd1691, %fd1690, %fd1690;
	fma.rn.f64 	%fd1692, %fd1691, 0d3EB1380B3AE80F1E, 0d3ED0EE258B7A8B04;
	fma.rn.f64 	%fd1693, %fd1692, %fd1691, 0d3EF3B2669F02676F;
	fma.rn.f64 	%fd1694, %fd1693, %fd1691, 0d3F1745CBA9AB0956;
	fma.rn.f64 	%fd1695, %fd1694, %fd1691, 0d3F3C71C72D1B5154;
	fma.rn.f64 	%fd1696, %fd1695, %fd1691, 0d3F624924923BE72D;
	fma.rn.f64 	%fd1697, %fd1696, %fd1691, 0d3F8999999999A3C4;
	fma.rn.f64 	%fd1698, %fd1697, %fd1691, 0d3FB5555555555554;
	sub.f64 	%fd1699, %fd1682, %fd1690;
	add.f64 	%fd1700, %fd1699, %fd1699;
	neg.f64 	%fd1701, %fd1690;
	fma.rn.f64 	%fd1702, %fd1701, %fd1682, %fd1700;
	mul.f64 	%fd1703, %fd1688, %fd1702;
	mul.f64 	%fd1704, %fd1691, %fd1698;
	fma.rn.f64 	%fd1705, %fd1704, %fd1690, %fd1703;
	xor.b32  	%r2323, %r2322, -2147483648;
	mov.b32 	%r2324, 1127219200;
	mov.b64 	%fd1706, {%r2323, %r2324};
	sub.f64 	%fd1707, %fd1706, %fd1;
	fma.rn.f64 	%fd1708, %fd1707, 0d3FE62E42FEFA39EF, %fd1690;
	fma.rn.f64 	%fd1709, %fd1707, 0dBFE62E42FEFA39EF, %fd1708;
	sub.f64 	%fd1710, %fd1709, %fd1690;
	sub.f64 	%fd1711, %fd1705, %fd1710;
	fma.rn.f64 	%fd1712, %fd1707, 0d3C7ABC9E3B39803F, %fd1711;
	add.f64 	%fd4546, %fd1708, %fd1712;
$L__BB4_718:
	mul.f64 	%fd1713, %fd4546, 0d3FFFCB923A29C77A;
	st.global.f64 	[%rd13], %fd1713;
$L__BB4_719:
	ld.global.u32 	%r542, [%rd127+4];
	st.global.u32 	[%rd11+200], %r542;
	mul.lo.s32 	%r2337, %r527, 10;
	mul.wide.s32 	%rd1118, %r2337, 4;
	add.s64 	%rd128, %rd5, %rd1118;
	ld.global.u32 	%r2338, [%rd128+4];
	st.global.u32 	[%rd11+204], %r2338;
	setp.eq.s32 	%p562, %r528, 0;
	@%p562 bra 	$L__BB4_725;
	setp.lt.s32 	%p563, %r542, 1;
	@%p563 bra 	$L__BB4_746;
	mov.b32 	%r5856, 1;
$L__BB4_722:
	mov.u32 	%r545, %r5856;
	ld.global.u32 	%r2340, [%rd127];
	ld.global.u32 	%r2341, [%rd127+4];
	sub.s32 	%r2342, %r2340, %r545;
	add.s32 	%r2343, %r2342, %r2341;
	cvt.s64.s32 	%rd1119, %r2343;
	add.s64 	%rd1120, %rd3, %rd1119;
	ld.global.u8 	%rs190, [%rd1120];
	setp.gt.s16 	%p564, %rs190, 70;
	@%p564 bra 	$L__BB4_740;
	setp.eq.s16 	%p567, %rs190, 65;
	@%p567 bra 	$L__BB4_724;
	bra.uni 	$L__BB4_738;
$L__BB4_724:
	cvt.u64.u32 	%rd1127, %r545;
	add.s64 	%rd1128, %rd15, %rd1127;
	mov.b16 	%rs194, 3;
	st.global.u8 	[%rd1128], %rs194;
	bra.uni 	$L__BB4_745;
$L__BB4_725:
	setp.lt.s32 	%p570, %r542, 1;
	@%p570 bra 	$L__BB4_746;
	mov.b32 	%r5855, 1;
$L__BB4_727:
	mov.u32 	%r543, %r5855;
	ld.global.u32 	%r2346, [%rd127];
	add.s32 	%r2347, %r543, %r2346;
	add.s32 	%r2348, %r2347, -1;
	cvt.s64.s32 	%rd1131, %r2348;
	add.s64 	%rd1132, %rd3, %rd1131;
	ld.global.u8 	%rs196, [%rd1132];
	setp.gt.s16 	%p571, %rs196, 70;
	@%p571 bra 	$L__BB4_731;
	setp.eq.s16 	%p574, %rs196, 65;
	@%p574 bra 	$L__BB4_734;
	setp.eq.s16 	%p575, %rs196, 67;
	@%p575 bra 	$L__BB4_730;
	bra.uni 	$L__BB4_736;
$L__BB4_730:
	cvt.s64.s32 	%rd1137, %r543;
	add.s64 	%rd1138, %rd15, %rd1137;
	mov.b16 	%rs199, 1;
	st.global.u8 	[%rd1138], %rs199;
	bra.uni 	$L__BB4_737;
$L__BB4_731:
	setp.eq.s16 	%p572, %rs196, 71;
	@%p572 bra 	$L__BB4_735;
	setp.eq.s16 	%p573, %rs196, 84;
	@%p573 bra 	$L__BB4_733;
	bra.uni 	$L__BB4_736;
$L__BB4_733:
	cvt.s64.s32 	%rd1133, %r543;
	add.s64 	%rd1134, %rd15, %rd1133;
	mov.b16 	%rs197, 3;
	st.global.u8 	[%rd1134], %rs197;
	bra.uni 	$L__BB4_737;
$L__BB4_734:
	cvt.s64.s32 	%rd1139, %r543;
	add.s64 	%rd1140, %rd15, %rd1139;
	mov.b16 	%rs200, 0;
	st.global.u8 	[%rd1140], %rs200;
	bra.uni 	$L__BB4_737;
$L__BB4_735:
	cvt.s64.s32 	%rd1135, %r543;
	add.s64 	%rd1136, %rd15, %rd1135;
	mov.b16 	%rs198, 2;
	st.global.u8 	[%rd1136], %rs198;
	bra.uni 	$L__BB4_737;
$L__BB4_736:
	cvt.s64.s32 	%rd1141, %r543;
	add.s64 	%rd1142, %rd15, %rd1141;
	mov.b16 	%rs201, 4;
	st.global.u8 	[%rd1142], %rs201;
$L__BB4_737:
	add.s32 	%r5855, %r543, 1;
	ld.global.u32 	%r2349, [%rd11+200];
	setp.lt.s32 	%p576, %r543, %r2349;
	@%p576 bra 	$L__BB4_727;
	bra.uni 	$L__BB4_746;
$L__BB4_738:
	setp.eq.s16 	%p568, %rs190, 67;
	@%p568 bra 	$L__BB4_739;
	bra.uni 	$L__BB4_744;
$L__BB4_739:
	cvt.u64.u32 	%rd1125, %r545;
	add.s64 	%rd1126, %rd15, %rd1125;
	mov.b16 	%rs193, 2;
	st.global.u8 	[%rd1126], %rs193;
	bra.uni 	$L__BB4_745;
$L__BB4_740:
	setp.eq.s16 	%p565, %rs190, 71;
	@%p565 bra 	$L__BB4_743;
	setp.ne.s16 	%p566, %rs190, 84;
	@%p566 bra 	$L__BB4_744;
	cvt.u64.u32 	%rd1121, %r545;
	add.s64 	%rd1122, %rd15, %rd1121;
	mov.b16 	%rs191, 0;
	st.global.u8 	[%rd1122], %rs191;
	bra.uni 	$L__BB4_745;
$L__BB4_743:
	cvt.u64.u32 	%rd1123, %r545;
	add.s64 	%rd1124, %rd15, %rd1123;
	mov.b16 	%rs192, 1;
	st.global.u8 	[%rd1124], %rs192;
	bra.uni 	$L__BB4_745;
$L__BB4_744:
	cvt.u64.u32 	%rd1129, %r545;
	add.s64 	%rd1130, %rd15, %rd1129;
	mov.b16 	%rs195, 4;
	st.global.u8 	[%rd1130], %rs195;
$L__BB4_745:
	add.s32 	%r5856, %r545, 1;
	ld.global.u32 	%r2344, [%rd11+200];
	setp.lt.s32 	%p569, %r545, %r2344;
	@%p569 bra 	$L__BB4_722;
$L__BB4_746:
	setp.eq.s32 	%p577, %r529, 0;
	@%p577 bra 	$L__BB4_752;
	ld.global.u32 	%r5859, [%rd14];
	setp.lt.s32 	%p578, %r5859, 1;
	@%p578 bra 	$L__BB4_773;
	mov.b32 	%r5858, 1;
$L__BB4_749:
	mov.u32 	%r552, %r5858;
	ld.global.u32 	%r2351, [%rd128];
	add.s32 	%r2352, %r552, %r2351;
	add.s32 	%r2353, %r2352, -1;
	cvt.s64.s32 	%rd1143, %r2353;
	add.s64 	%rd1144, %rd3, %rd1143;
	ld.global.u8 	%rs202, [%rd1144];
	setp.gt.s16 	%p579, %rs202, 70;
	@%p579 bra 	$L__BB4_767;
	setp.eq.s16 	%p582, %rs202, 65;
	@%p582 bra 	$L__BB4_751;
	bra.uni 	$L__BB4_765;
$L__BB4_751:
	cvt.s64.s32 	%rd1151, %r552;
	add.s64 	%rd1152, %rd15, %rd1151;
	mov.b16 	%rs206, 3;
	st.global.u8 	[%rd1152+27], %rs206;
	bra.uni 	$L__BB4_772;
$L__BB4_752:
	ld.global.u32 	%r5859, [%rd14];
	setp.lt.s32 	%p585, %r5859, 1;
	@%p585 bra 	$L__BB4_773;
	mov.b32 	%r5857, 1;
$L__BB4_754:
	mov.u32 	%r549, %r5857;
	ld.global.u32 	%r2355, [%rd128];
	ld.global.u32 	%r2356, [%rd128+4];
	sub.s32 	%r2357, %r2355, %r549;
	add.s32 	%r2358, %r2357, %r2356;
	cvt.s64.s32 	%rd1155, %r2358;
	add.s64 	%rd1156, %rd3, %rd1155;
	ld.global.u8 	%rs208, [%rd1156];
	setp.gt.s16 	%p586, %rs208, 70;
	@%p586 bra 	$L__BB4_758;
	setp.eq.s16 	%p589, %rs208, 65;
	@%p589 bra 	$L__BB4_761;
	setp.eq.s16 	%p590, %rs208, 67;
	@%p590 bra 	$L__BB4_757;
	bra.uni 	$L__BB4_763;
$L__BB4_757:
	cvt.u64.u32 	%rd1161, %r549;
	add.s64 	%rd1162, %rd15, %rd1161;
	mov.b16 	%rs211, 1;
	st.global.u8 	[%rd1162+27], %rs211;
	bra.uni 	$L__BB4_764;
$L__BB4_758:
	setp.eq.s16 	%p587, %rs208, 71;
	@%p587 bra 	$L__BB4_762;
	setp.eq.s16 	%p588, %rs208, 84;
	@%p588 bra 	$L__BB4_760;
	bra.uni 	$L__BB4_763;
$L__BB4_760:
	cvt.u64.u32 	%rd1157, %r549;
	add.s64 	%rd1158, %rd15, %rd1157;
	mov.b16 	%rs209, 3;
	st.global.u8 	[%rd1158+27], %rs209;
	bra.uni 	$L__BB4_764;
$L__BB4_761:
	cvt.u64.u32 	%rd1163, %r549;
	add.s64 	%rd1164, %rd15, %rd1163;
	mov.b16 	%rs212, 0;
	st.global.u8 	[%rd1164+27], %rs212;
	bra.uni 	$L__BB4_764;
$L__BB4_762:
	cvt.u64.u32 	%rd1159, %r549;
	add.s64 	%rd1160, %rd15, %rd1159;
	mov.b16 	%rs210, 2;
	st.global.u8 	[%rd1160+27], %rs210;
	bra.uni 	$L__BB4_764;
$L__BB4_763:
	cvt.u64.u32 	%rd1165, %r549;
	add.s64 	%rd1166, %rd15, %rd1165;
	mov.b16 	%rs213, 4;
	st.global.u8 	[%rd1166+27], %rs213;
$L__BB4_764:
	add.s32 	%r5857, %r549, 1;
	ld.global.u32 	%r5859, [%rd14];
	setp.lt.s32 	%p591, %r549, %r5859;
	@%p591 bra 	$L__BB4_754;
	bra.uni 	$L__BB4_773;
$L__BB4_765:
	setp.eq.s16 	%p583, %rs202, 67;
	@%p583 bra 	$L__BB4_766;
	bra.uni 	$L__BB4_771;
$L__BB4_766:
	cvt.s64.s32 	%rd1149, %r552;
	add.s64 	%rd1150, %rd15, %rd1149;
	mov.b16 	%rs205, 2;
	st.global.u8 	[%rd1150+27], %rs205;
	bra.uni 	$L__BB4_772;
$L__BB4_767:
	setp.eq.s16 	%p580, %rs202, 71;
	@%p580 bra 	$L__BB4_770;
	setp.ne.s16 	%p581, %rs202, 84;
	@%p581 bra 	$L__BB4_771;
	cvt.s64.s32 	%rd1145, %r552;
	add.s64 	%rd1146, %rd15, %rd1145;
	mov.b16 	%rs203, 0;
	st.global.u8 	[%rd1146+27], %rs203;
	bra.uni 	$L__BB4_772;
$L__BB4_770:
	cvt.s64.s32 	%rd1147, %r552;
	add.s64 	%rd1148, %rd15, %rd1147;
	mov.b16 	%rs204, 1;
	st.global.u8 	[%rd1148+27], %rs204;
	bra.uni 	$L__BB4_772;
$L__BB4_771:
	cvt.s64.s32 	%rd1153, %r552;
	add.s64 	%rd1154, %rd15, %rd1153;
	mov.b16 	%rs207, 4;
	st.global.u8 	[%rd1154+27], %rs207;
$L__BB4_772:
	add.s32 	%r5858, %r552, 1;
	ld.global.u32 	%r5859, [%rd14];
	setp.lt.s32 	%p584, %r552, %r5859;
	@%p584 bra 	$L__BB4_749;
$L__BB4_773:
	add.s32 	%r2359, %r20, %r5859;
	cvt.s64.s32 	%rd1167, %r2359;
	add.s64 	%rd1168, %rd1, %rd1167;
	mov.b16 	%rs214, 4;
	st.global.u8 	[%rd1168], %rs214;
	st.global.u8 	[%rd15+27], %rs214;
	ld.global.u32 	%r2360, [%rd11+200];
	add.s32 	%r2361, %r21, %r2360;
	cvt.s64.s32 	%rd1169, %r2361;
	add.s64 	%rd1170, %rd1, %rd1169;
	st.global.u8 	[%rd1170], %rs214;
	st.global.u8 	[%rd15], %rs214;
	mov.b32 	%r2362, 1;
	st.global.u32 	[%rd11+216], %r2362;
	ld.global.u32 	%r5865, [%rd11+200];
	setp.lt.s32 	%p592, %r5865, 1;
	@%p592 bra 	$L__BB4_783;
	ld.global.u32 	%r5863, [%rd14];
	mov.b32 	%r5866, 1;
$L__BB4_775:
	mov.b32 	%r2364, 1;
	st.global.u32 	[%rd11+220], %r2364;
	setp.lt.s32 	%p593, %r5863, 1;
	@%p593 bra 	$L__BB4_782;
	mov.b32 	%r5864, 1;
$L__BB4_777:
	ld.global.u32 	%r563, [%rd11+216];
	cvt.s64.s32 	%rd1171, %r563;
	add.s64 	%rd1172, %rd15, %rd1171;
	ld.global.s8 	%r2366, [%rd1172];
	cvt.s64.s32 	%rd1173, %r5864;
	add.s64 	%rd1174, %rd15, %rd1173;
	ld.global.s8 	%r2367, [%rd1174+27];
	add.s32 	%r2368, %r2367, %r2366;
	setp.eq.s32 	%p594, %r2368, 3;
	@%p594 bra 	$L__BB4_779;
	add.s32 	%r2369, %r563, -1;
	mad.lo.s32 	%r2370, %r2369, %r5863, %r22;
	add.s32 	%r2371, %r2370, %r5864;
	mul.wide.s32 	%rd1175, %r2371, 8;
	add.s64 	%rd1176, %rd2, %rd1175;
	mov.b64 	%rd1177, 9218868437227405312;
	st.global.u64 	[%rd1176], %rd1177;
	ld.global.u32 	%r2372, [%rd11+216];
	add.s32 	%r2373, %r2372, -1;
	ld.global.u32 	%r2374, [%rd11+204];
	ld.global.u32 	%r2375, [%rd11+220];
	mad.lo.s32 	%r2376, %r2373, %r2374, %r23;
	add.s32 	%r2377, %r2376, %r2375;
	mul.wide.s32 	%rd1178, %r2377, 8;
	add.s64 	%rd1179, %rd2, %rd1178;
	mov.b64 	%rd1180, -4616189618054758400;
	st.global.u64 	[%rd1179], %rd1180;
	bra.uni 	$L__BB4_780;
$L__BB4_779:
	add.s32 	%r2378, %r563, -1;
	mad.lo.s32 	%r2379, %r2378, %r5863, %r22;
	add.s32 	%r2380, %r2379, %r5864;
	mul.wide.s32 	%rd1181, %r2380, 8;
	add.s64 	%rd1182, %rd2, %rd1181;
	mov.b64 	%rd1183, 0;
	st.global.u64 	[%rd1182], %rd1183;
	ld.global.u32 	%r2381, [%rd11+216];
	add.s32 	%r2382, %r2381, -1;
	ld.global.u32 	%r2383, [%rd11+204];
	ld.global.u32 	%r2384, [%rd11+220];
	mad.lo.s32 	%r2385, %r2382, %r2383, %r23;
	add.s32 	%r2386, %r2385, %r2384;
	mul.wide.s32 	%rd1184, %r2386, 8;
	add.s64 	%rd1185, %rd2, %rd1184;
	mov.b64 	%rd1186, -4564063970805153792;
	st.global.u64 	[%rd1185], %rd1186;
$L__BB4_780:
	ld.global.u32 	%r2387, [%rd11+220];
	add.s32 	%r5864, %r2387, 1;
	st.global.u32 	[%rd11+220], %r5864;
	ld.global.u32 	%r5863, [%rd11+204];
	setp.lt.s32 	%p595, %r2387, %r5863;
	@%p595 bra 	$L__BB4_777;
	ld.global.u32 	%r5866, [%rd11+216];
	ld.global.u32 	%r5865, [%rd11+200];
$L__BB4_782:
	add.s32 	%r571, %r5866, 1;
	st.global.u32 	[%rd11+216], %r571;
	setp.lt.s32 	%p596, %r5866, %r5865;
	mov.u32 	%r5866, %r571;
	@%p596 bra 	$L__BB4_775;
$L__BB4_783:
	mov.b32 	%r2388, 1;
	st.global.u32 	[%rd11+228], %r2388;
	setp.lt.s32 	%p597, %r5865, 1;
	@%p597 bra 	$L__BB4_879;
	ld.global.u32 	%r5882, [%rd14];
	mov.b32 	%r5886, 1;
$L__BB4_785:
	mov.b32 	%r2390, 1;
	st.global.u32 	[%rd11+232], %r2390;
	setp.lt.s32 	%p598, %r5882, 1;
	@%p598 bra 	$L__BB4_878;
	mov.b32 	%r5874, 1;
$L__BB4_787:
	ld.global.u32 	%r2392, [%rd11+228];
	add.s32 	%r2393, %r2392, -1;
	mad.lo.s32 	%r2394, %r2393, %r5882, %r22;
	add.s32 	%r2395, %r2394, %r5874;
	mul.wide.s32 	%rd1187, %r2395, 8;
	add.s64 	%rd1188, %rd2, %rd1187;
	ld.global.f64 	%fd1780, [%rd1188];
	abs.f64 	%fd1781, %fd1780;
	setp.geu.f64 	%p599, %fd1781, 0d41CDCD64FF800000;
	mov.u32 	%r5883, %r5874;
	@%p599 bra 	$L__BB4_876;
	mov.b64 	%rd1189, -4616189618054758400;
	st.global.u64 	[%rd16], %rd1189;
	mov.b64 	%rd1190, 9218868437227405312;
	st.global.u64 	[%rd17], %rd1190;
	ld.global.u32 	%r581, [%rd11+228];
	ld.global.u32 	%r582, [%rd11+232];
	cvt.s64.s32 	%rd1191, %r581;
	add.s64 	%rd129, %rd15, %rd1191;
	ld.global.u8 	%rs25, [%rd129];
	cvt.u32.u16 	%r2396, %rs25;
	cvt.s32.s8 	%r2397, %r2396;
	cvt.s64.s32 	%rd1192, %r582;
	add.s64 	%rd130, %rd15, %rd1192;
	ld.global.u8 	%rs26, [%rd130+27];
	cvt.u32.u16 	%r2398, %rs26;
	cvt.s32.s8 	%r2399, %r2398;
	add.s32 	%r2400, %r2399, %r2397;
	setp.eq.s32 	%p600, %r2400, 3;
	@%p600 bra 	$L__BB4_790;
	add.s32 	%r2401, %r581, -1;
	ld.global.u32 	%r2402, [%rd14];
	add.s32 	%r2403, %r23, %r582;
	mad.lo.s32 	%r2404, %r2402, %r2401, %r2403;
	mul.wide.s32 	%rd1193, %r2404, 8;
	add.s64 	%rd1194, %rd2, %rd1193;
	mov.b64 	%rd1195, -4616189618054758400;
	st.global.u64 	[%rd1194], %rd1195;
	ld.global.u32 	%r2405, [%rd14];
	mad.lo.s32 	%r2406, %r2405, %r2401, %r2403;
	add.s32 	%r2407, %r2406, -625;
	mul.wide.s32 	%rd1196, %r2407, 8;
	add.s64 	%rd1197, %rd2, %rd1196;
	mov.b64 	%rd1198, 9218868437227405312;
	st.global.u64 	[%rd1197], %rd1198;
	ld.global.f64 	%fd4559, [%rd17];
	bra.uni 	$L__BB4_819;
$L__BB4_790:
	cvt.s32.s8 	%r2409, %r2396;
	mul.wide.s32 	%rd1199, %r2409, 5;
	cvt.u64.u16 	%rd1200, %rs26;
	cvt.s64.s8 	%rd1201, %rd1200;
	add.s64 	%rd1202, %rd1199, %rd1201;
	shl.b64 	%rd1203, %rd1202, 3;
	mov.u64 	%rd1204, parameter;
	add.s64 	%rd1205, %rd1204, %rd1203;
	ld.const.f64 	%fd1782, [%rd1205+45440];
	ld.global.s8 	%r2410, [%rd129+-1];
	cvt.u32.u16 	%r2411, %rs26;
	ld.global.u8 	%r2412, [%rd130+26];
	prmt.b32 	%r2413, %r2412, %r2411, 0x3340U;
	prmt.b32 	%r2414, %r2396, 0, 0x3340U;
	prmt.b32 	%r2415, %r2413, %r2414, 0x5410U;
	mov.b32 	%r2416, 359705;
	dp4a.s32.u32 	%r2417, %r2415, %r2416, %r2410;
	mul.wide.s32 	%rd1206, %r2417, 8;
	add.s64 	%rd1207, %rd1204, %rd1206;
	ld.const.f64 	%fd1783, [%rd1207+35440];
	add.f64 	%fd4556, %fd1782, %fd1783;
	st.global.f64 	[%rd18], %fd4556;
	ld.global.s8 	%r2418, [%rd129];
	mul.wide.s32 	%rd1208, %r2418, 5;
	ld.global.u8 	%rs215, [%rd130+27];
	cvt.u64.u16 	%rd1209, %rs215;
	cvt.s64.s8 	%rd1210, %rd1209;
	add.s64 	%rd1211, %rd1208, %rd1210;
	shl.b64 	%rd1212, %rd1211, 3;
	add.s64 	%rd1213, %rd1204, %rd1212;
	ld.const.f64 	%fd1784, [%rd1213+45640];
	ld.global.s8 	%r2419, [%rd129+-1];
	ld.global.u8 	%r2420, [%rd130+26];
	cvt.u32.u16 	%r2421, %rs215;
	prmt.b32 	%r2422, %r2420, %r2421, 0x3340U;
	prmt.b32 	%r2423, %r2418, 0, 0x3340U;
	prmt.b32 	%r2424, %r2422, %r2423, 0x5410U;
	dp4a.s32.u32 	%r2425, %r2424, %r2416, %r2419;
	mul.wide.s32 	%rd1214, %r2425, 8;
	add.s64 	%rd1215, %rd1204, %rd1214;
	ld.const.f64 	%fd1785, [%rd1215+40440];
	add.f64 	%fd4557, %fd1784, %fd1785;
	st.global.f64 	[%rd19], %fd4557;
	abs.f64 	%fd1786, %fd4557;
	setp.leu.f64 	%p601, %fd1786, 0d41CDCD64FF800000;
	@%p601 bra 	$L__BB4_792;
	mov.b64 	%rd1216, 9218868437227405312;
	st.global.u64 	[%rd19], %rd1216;
	mov.b64 	%rd1217, -4616189618054758400;
	st.global.u64 	[%rd18], %rd1217;
	mov.f64 	%fd4557, 0d7FF0000000000000;
	mov.f64 	%fd4556, 0dBFF0000000000000;
$L__BB4_792:
	ld.global.s8 	%rs27, [%rd130+27];
	cvt.s64.s16 	%rd131, %rs27;
	ld.global.s8 	%rs216, [%rd130+26];
	ld.global.u8 	%rs217, [%rd129];
	cvt.u64.u16 	%rd1218, %rs217;
	cvt.s64.s8 	%rd132, %rd1218;
	mov.b32 	%r2426, {%rs216, %rs27};
	cvt.u32.u16 	%r2427, %rs217;
	cvt.s32.s8 	%r2428, %r2427;
	mov.b32 	%r2429, 6405;
	dp2a.lo.s32.u32 	%r2430, %r2426, %r2429, %r2428;
	mul.wide.s32 	%rd1219, %r2430, 8;
	mov.u64 	%rd1220, parameter;
	add.s64 	%rd133, %rd1220, %rd1219;
	ld.const.f64 	%fd1789, [%rd133+21000];
	abs.f64 	%fd1790, %fd1789;
	setp.geu.f64 	%p602, %fd1790, 0d41CDCD64FF800000;
	@%p602 bra 	$L__BB4_806;
	cvt.u16.u64 	%rs220, %rd132;
	mov.b32 	%r2438, {%rs27, %rs220};
	mov.b32 	%r2439, 0;
	mov.b32 	%r2440, 1305;
	dp2a.lo.s32.u32 	%r2441, %r2438, %r2440, %r2439;
	cvt.s64.s32 	%rd134, %r2441;
	ld.global.s8 	%rd1243, [%rd129+-1];
	add.s64 	%rd1244, %rd134, %rd1243;
	shl.b64 	%rd1245, %rd1244, 3;
	mov.u64 	%rd1246, parameter;
	add.s64 	%rd135, %rd1246, %rd1245;
	ld.const.f64 	%fd1808, [%rd135+23000];
	abs.f64 	%fd1809, %fd1808;
	setp.geu.f64 	%p607, %fd1809, 0d41CDCD64FF800000;
	@%p607 bra 	$L__BB4_800;
	mad.lo.s64 	%rd1260, %rd131, -24, %rd134;
	shl.b64 	%rd1261, %rd1260, 3;
	mov.u64 	%rd1262, parameter;
	add.s64 	%rd1263, %rd1262, %rd1261;
	ld.const.f64 	%fd1825, [%rd1263+45440];
	ld.const.f64 	%fd1826, [%rd133+20000];
	add.f64 	%fd1827, %fd1825, %fd1826;
	ld.const.f64 	%fd1828, [%rd135+22000];
	add.f64 	%fd4550, %fd1827, %fd1828;
	st.global.f64 	[%rd12+10080], %fd4550;
	ld.global.s8 	%r2446, [%rd129];
	mul.wide.s32 	%rd1264, %r2446, 5;
	ld.global.s8 	%rs223, [%rd130+27];
	cvt.s64.s16 	%rd1265, %rs223;
	add.s64 	%rd1266, %rd1264, %rd1265;
	shl.b64 	%rd1267, %rd1266, 3;
	add.s64 	%rd1268, %rd1262, %rd1267;
	ld.const.f64 	%fd1829, [%rd1268+45640];
	ld.global.s8 	%rs224, [%rd130+26];
	mov.b32 	%r2447, {%rs224, %rs223};
	mov.b32 	%r2448, 6405;
	dp2a.lo.s32.u32 	%r2449, %r2447, %r2448, %r2446;
	mul.wide.s32 	%rd1269, %r2449, 8;
	add.s64 	%rd1270, %rd1262, %rd1269;
	ld.const.f64 	%fd1830, [%rd1270+21000];
	add.f64 	%fd1831, %fd1829, %fd1830;
	ld.global.s8 	%rd1271, [%rd129+-1];
	cvt.s32.s16 	%r2450, %rs223;
	mul.wide.s32 	%rd1272, %r2450, 24;
	add.s64 	%rd1273, %rd1266, %rd1272;
	add.s64 	%rd1274, %rd1273, %rd1271;
	shl.b64 	%rd1275, %rd1274, 3;
	add.s64 	%rd1276, %rd1262, %rd1275;
	ld.const.f64 	%fd1832, [%rd1276+23000];
	add.f64 	%fd4551, %fd1831, %fd1832;
	st.global.f64 	[%rd12+10088], %fd4551;
	abs.f64 	%fd1833, %fd4551;
	setp.leu.f64 	%p611, %fd1833, 0d41CDCD64FF800000;
	@%p611 bra 	$L__BB4_796;
	mov.b64 	%rd1277, 9218868437227405312;
	st.global.u64 	[%rd12+10088], %rd1277;
	mov.b64 	%rd1278, -4616189618054758400;
	st.global.u64 	[%rd12+10080], %rd1278;
	mov.f64 	%fd4551, 0d7FF0000000000000;
	mov.f64 	%fd4550, 0dBFF0000000000000;
$L__BB4_796:
	add.f64 	%fd1836, %fd4551, 0d4069000000000000;
	add.f64 	%fd1837, %fd4550, 0dC016CCCCCCCCCCCD;
	ld.global.f64 	%fd4558, [%rd12+10016];
	add.f64 	%fd1838, %fd1837, %fd4558;
	div.rn.f64 	%fd249, %fd1836, %fd1838;
	st.global.f64 	[%rd12+10096], %fd249;
	abs.f64 	%fd1839, %fd4557;
	setp.geu.f64 	%p612, %fd1839, 0d41CDCD64FF800000;
	@%p612 bra 	$L__BB4_799;
	add.f64 	%fd1840, %fd4557, 0d4069000000000000;
	add.f64 	%fd1841, %fd4556, 0dC016CCCCCCCCCCCD;
	add.f64 	%fd1842, %fd1841, %fd4558;
	div.rn.f64 	%fd1843, %fd1840, %fd1842;
	st.global.f64 	[%rd21], %fd1843;
	setp.geu.f64 	%p613, %fd1843, %fd249;
	@%p613 bra 	$L__BB4_814;
	st.global.f64 	[%rd18], %fd4550;
	st.global.f64 	[%rd19], %fd4551;
	st.global.f64 	[%rd21], %fd249;
	mov.f64 	%fd4556, %fd4550;
	mov.f64 	%fd4557, %fd4551;
	bra.uni 	$L__BB4_814;
$L__BB4_799:
	st.global.f64 	[%rd18], %fd4550;
	st.global.f64 	[%rd19], %fd4551;
	st.global.f64 	[%rd21], %fd249;
	mov.f64 	%fd4556, %fd4550;
	mov.f64 	%fd4557, %fd4551;
	bra.uni 	$L__BB4_814;
$L__BB4_800:
	mad.lo.s64 	%rd1247, %rd131, -24, %rd134;
	shl.b64 	%rd1248, %rd1247, 3;
	mov.u64 	%rd1249, parameter;
	add.s64 	%rd1250, %rd1249, %rd1248;
	ld.const.f64 	%fd1810, [%rd1250+45440];
	ld.const.f64 	%fd1811, [%rd133+20000];
	add.f64 	%fd4552, %fd1810, %fd1811;
	st.global.f64 	[%rd12+10080], %fd4552;
	ld.global.s8 	%r2442, [%rd129];
	mul.wide.s32 	%rd1251, %r2442, 5;
	ld.global.s8 	%rs221, [%rd130+27];
	cvt.s64.s16 	%rd1252, %rs221;
	add.s64 	%rd1253, %rd1251, %rd1252;
	shl.b64 	%rd1254, %rd1253, 3;
	add.s64 	%rd1255, %rd1249, %rd1254;
	ld.const.f64 	%fd1812, [%rd1255+45640];
	ld.global.s8 	%rs222, [%rd130+26];
	mov.b32 	%r2443, {%rs222, %rs221};
	mov.b32 	%r2444, 6405;
	dp2a.lo.s32.u32 	%r2445, %r2443, %r2444, %r2442;
	mul.wide.s32 	%rd1256, %r2445, 8;
	add.s64 	%rd1257, %rd1249, %rd1256;
	ld.const.f64 	%fd1813, [%rd1257+21000];
	add.f64 	%fd4553, %fd1812, %fd1813;
	st.global.f64 	[%rd12+10088], %fd4553;
	abs.f64 	%fd1814, %fd4553;
	setp.leu.f64 	%p608, %fd1814, 0d41CDCD64FF800000;
	@%p608 bra 	$L__BB4_802;
	mov.b64 	%rd1258, 9218868437227405312;
	st.global.u64 	[%rd12+10088], %rd1258;
	mov.b64 	%rd1259, -4616189618054758400;
	st.global.u64 	[%rd12+10080], %rd1259;
	mov.f64 	%fd4553, 0d7FF0000000000000;
	mov.f64 	%fd4552, 0dBFF0000000000000;
$L__BB4_802:
	add.f64 	%fd1817, %fd4553, 0d4069000000000000;
	add.f64 	%fd1818, %fd4552, 0dC016CCCCCCCCCCCD;
	ld.global.f64 	%fd4558, [%rd12+10016];
	add.f64 	%fd1819, %fd1818, %fd4558;
	div.rn.f64 	%fd255, %fd1817, %fd1819;
	st.global.f64 	[%rd12+10096], %fd255;
	abs.f64 	%fd1820, %fd4557;
	setp.geu.f64 	%p609, %fd1820, 0d41CDCD64FF800000;
	@%p609 bra 	$L__BB4_805;
	add.f64 	%fd1821, %fd4557, 0d4069000000000000;
	add.f64 	%fd1822, %fd4556, 0dC016CCCCCCCCCCCD;
	add.f64 	%fd1823, %fd1822, %fd4558;
	div.rn.f64 	%fd1824, %fd1821, %fd1823;
	st.global.f64 	[%rd21], %fd1824;
	setp.geu.f64 	%p610, %fd1824, %fd255;
	@%p610 bra 	$L__BB4_814;
	st.global.f64 	[%rd18], %fd4552;
	st.global.f64 	[%rd19], %fd4553;
	st.global.f64 	[%rd21], %fd255;
	mov.f64 	%fd4556, %fd4552;
	mov.f64 	%fd4557, %fd4553;
	bra.uni 	$L__BB4_814;
$L__BB4_805:
	st.global.f64 	[%rd18], %fd4552;
	st.global.f64 	[%rd19], %fd4553;
	st.global.f64 	[%rd21], %fd255;
	mov.f64 	%fd4556, %fd4552;
	mov.f64 	%fd4557, %fd4553;
	bra.uni 	$L__BB4_814;
$L__BB4_806:
	cvt.u16.u64 	%rs218, %rd132;
	mov.b32 	%r2431, {%rs27, %rs218};
	mov.b32 	%r2432, 0;
	mov.b32 	%r2433, 1305;
	dp2a.lo.s32.u32 	%r2434, %r2431, %r2433, %r2432;
	cvt.s64.s32 	%rd136, %r2434;
	ld.global.s8 	%rd1221, [%rd129+-1];
	add.s64 	%rd1222, %rd136, %rd1221;
	shl.b64 	%rd1223, %rd1222, 3;
	mov.u64 	%rd1224, parameter;
	add.s64 	%rd137, %rd1224, %rd1223;
	ld.const.f64 	%fd1791, [%rd137+23000];
	abs.f64 	%fd1792, %fd1791;
	setp.lt.f64 	%p603, %fd1792, 0d41CDCD64FF800000;
	@%p603 bra 	$L__BB4_808;
	ld.global.f64 	%fd4558, [%rd13];
	bra.uni 	$L__BB4_814;
$L__BB4_808:
	mad.lo.s64 	%rd1225, %rd131, -24, %rd136;
	shl.b64 	%rd1226, %rd1225, 3;
	mov.u64 	%rd1227, parameter;
	add.s64 	%rd1228, %rd1227, %rd1226;
	ld.const.f64 	%fd1793, [%rd1228+45440];
	ld.const.f64 	%fd1794, [%rd137+22000];
	add.f64 	%fd4554, %fd1793, %fd1794;
	st.global.f64 	[%rd12+10080], %fd4554;
	ld.global.s8 	%r2435, [%rd129];
	mul.wide.s32 	%rd1229, %r2435, 5;
	ld.global.u8 	%rs219, [%rd130+27];
	cvt.u64.u16 	%rd1230, %rs219;
	cvt.s64.s8 	%rd1231, %rd1230;
	add.s64 	%rd1232, %rd1229, %rd1231;
	shl.b64 	%rd1233, %rd1232, 3;
	add.s64 	%rd1234, %rd1227, %rd1233;
	ld.const.f64 	%fd1795, [%rd1234+45640];
	ld.global.s8 	%rd1235, [%rd129+-1];
	cvt.u32.u16 	%r2436, %rs219;
	cvt.s32.s8 	%r2437, %r2436;
	mul.wide.s32 	%rd1236, %r2437, 24;
	add.s64 	%rd1237, %rd1232, %rd1236;
	add.s64 	%rd1238, %rd1237, %rd1235;
	shl.b64 	%rd1239, %rd1238, 3;
	add.s64 	%rd1240, %rd1227, %rd1239;
	ld.const.f64 	%fd1796, [%rd1240+23000];
	add.f64 	%fd4555, %fd1795, %fd1796;
	st.global.f64 	[%rd12+10088], %fd4555;
	abs.f64 	%fd1797, %fd4555;
	setp.leu.f64 	%p604, %fd1797, 0d41CDCD64FF800000;
	@%p604 bra 	$L__BB4_810;
	mov.b64 	%rd1241, 9218868437227405312;
	st.global.u64 	[%rd12+10088], %rd1241;
	mov.b64 	%rd1242, -4616189618054758400;
	st.global.u64 	[%rd12+10080], %rd1242;
	mov.f64 	%fd4555, 0d7FF0000000000000;
	mov.f64 	%fd4554, 0dBFF0000000000000;
$L__BB4_810:
	add.f64 	%fd1800, %fd4555, 0d4069000000000000;
	add.f64 	%fd1801, %fd4554, 0dC016CCCCCCCCCCCD;
	ld.global.f64 	%fd4558, [%rd12+10016];
	add.f64 	%fd1802, %fd1801, %fd4558;
	div.rn.f64 	%fd262, %fd1800, %fd1802;
	st.global.f64 	[%rd12+10096], %fd262;
	abs.f64 	%fd1803, %fd4557;
	setp.geu.f64 	%p605, %fd1803, 0d41CDCD64FF800000;
	@%p605 bra 	$L__BB4_813;
	add.f64 	%fd1804, %fd4557, 0d4069000000000000;
	add.f64 	%fd1805, %fd4556, 0dC016CCCCCCCCCCCD;
	add.f64 	%fd1806, %fd1805, %fd4558;
	div.rn.f64 	%fd1807, %fd1804, %fd1806;
	st.global.f64 	[%rd21], %fd1807;
	setp.geu.f64 	%p606, %fd1807, %fd262;
	@%p606 bra 	$L__BB4_814;
	st.global.f64 	[%rd18], %fd4554;
	st.global.f64 	[%rd19], %fd4555;
	st.global.f64 	[%rd21], %fd262;
	mov.f64 	%fd4556, %fd4554;
	mov.f64 	%fd4557, %fd4555;
	bra.uni 	$L__BB4_814;
$L__BB4_813:
	st.global.f64 	[%rd18], %fd4554;
	st.global.f64 	[%rd19], %fd4555;
	st.global.f64 	[%rd21], %fd262;
	mov.f64 	%fd4556, %fd4554;
	mov.f64 	%fd4557, %fd4555;
$L__BB4_814:
	ld.global.s8 	%r2451, [%rd129];
	mul.wide.s32 	%rd1279, %r2451, 5;
	ld.global.s8 	%rd1280, [%rd130+27];
	add.s64 	%rd1281, %rd1279, %rd1280;
	shl.b64 	%rd1282, %rd1281, 3;
	mov.u64 	%rd1283, parameter;
	add.s64 	%rd1284, %rd1283, %rd1282;
	ld.const.f64 	%fd266, [%rd1284+45440];
	st.global.f64 	[%rd12+10080], %fd266;
	ld.global.s8 	%r2452, [%rd129];
	mul.wide.s32 	%rd1285, %r2452, 5;
	ld.global.s8 	%rd1286, [%rd130+27];
	add.s64 	%rd1287, %rd1285, %rd1286;
	shl.b64 	%rd1288, %rd1287, 3;
	add.s64 	%rd1289, %rd1283, %rd1288;
	ld.const.f64 	%fd4559, [%rd1289+45640];
	st.global.f64 	[%rd12+10088], %fd4559;
	add.f64 	%fd1844, %fd4559, 0d4069000000000000;
	add.f64 	%fd1845, %fd266, 0dC016CCCCCCCCCCCD;
	add.f64 	%fd1846, %fd1845, %fd4558;
	div.rn.f64 	%fd268, %fd1844, %fd1846;
	st.global.f64 	[%rd12+10096], %fd268;
	abs.f64 	%fd1847, %fd4557;
	setp.geu.f64 	%p614, %fd1847, 0d41CDCD64FF800000;
	@%p614 bra 	$L__BB4_818;
	ld.global.f64 	%fd1848, [%rd21];
	setp.geu.f64 	%p615, %fd1848, %fd268;
	@%p615 bra 	$L__BB4_817;
	st.global.f64 	[%rd16], %fd266;
	st.global.f64 	[%rd17], %fd4559;
	bra.uni 	$L__BB4_819;
$L__BB4_817:
	st.global.f64 	[%rd16], %fd4556;
	st.global.f64 	[%rd17], %fd4557;
	mov.f64 	%fd4559, %fd4557;
	bra.uni 	$L__BB4_819;
$L__BB4_818:
	st.global.f64 	[%rd16], %fd266;
	st.global.f64 	[%rd17], %fd4559;
$L__BB4_819:
	abs.f64 	%fd1849, %fd4559;
	setp.geu.f64 	%p616, %fd1849, 0d41CDCD64FF800000;
	@%p616 bra 	$L__BB4_821;
	ld.global.f64 	%fd1850, [%rd16];
	ld.global.u32 	%r2453, [%rd11+228];
	add.s32 	%r2454, %r2453, -1;
	ld.global.u32 	%r2455, [%rd11+204];
	ld.global.u32 	%r2456, [%rd11+232];
	mad.lo.s32 	%r2457, %r2454, %r2455, %r23;
	add.s32 	%r2458, %r2457, %r2456;
	mul.wide.s32 	%rd1290, %r2458, 8;
	add.s64 	%rd1291, %rd2, %rd1290;
	st.global.f64 	[%rd1291], %fd1850;
	ld.global.f64 	%fd1851, [%rd17];
	ld.global.u32 	%r2459, [%rd11+228];
	add.s32 	%r2460, %r2459, -1;
	ld.global.u32 	%r2461, [%rd11+204];
	ld.global.u32 	%r2462, [%rd11+232];
	mad.lo.s32 	%r2463, %r2460, %r2461, %r22;
	add.s32 	%r2464, %r2463, %r2462;
	mul.wide.s32 	%rd1292, %r2464, 8;
	add.s64 	%rd1293, %rd2, %rd1292;
	st.global.f64 	[%rd1293], %fd1851;
$L__BB4_821:
	ld.global.u32 	%r583, [%rd11+228];
	ld.global.u32 	%r5883, [%rd11+232];
	min.s32 	%r2466, %r583, %r5883;
	setp.lt.s32 	%p617, %r2466, 2;
	ld.global.u32 	%r5882, [%rd11+204];
	@%p617 bra 	$L__BB4_876;
	add.s32 	%r586, %r583, -1;
	add.s32 	%r587, %r23, %r5883;
	mad.lo.s32 	%r2467, %r5882, %r586, %r587;
	mul.wide.s32 	%rd1294, %r2467, 8;
	add.s64 	%rd1295, %rd2, %rd1294;
	ld.global.f64 	%fd4564, [%rd1295];
	st.global.f64 	[%rd12+10072], %fd4564;
	ld.global.u32 	%r2468, [%rd14];
	add.s32 	%r588, %r587, -625;
	mad.lo.s32 	%r2469, %r2468, %r586, %r588;
	mul.wide.s32 	%rd1296, %r2469, 8;
	add.s64 	%rd1297, %rd2, %rd1296;
	ld.global.f64 	%fd4563, [%rd1297];
	st.global.f64 	[%rd12+10088], %fd4563;
	add.f64 	%fd1852, %fd4563, 0d4069000000000000;
	add.f64 	%fd1853, %fd4564, 0dC016CCCCCCCCCCCD;
	ld.global.f64 	%fd272, [%rd12+10016];
	add.f64 	%fd1854, %fd1853, %fd272;
	div.rn.f64 	%fd273, %fd1852, %fd1854;
	st.global.f64 	[%rd12+10056], %fd273;
	add.s32 	%r589, %r583, -2;
	ld.global.u32 	%r2470, [%rd14];
	add.s32 	%r590, %r587, -626;
	mad.lo.s32 	%r2471, %r2470, %r589, %r590;
	mul.wide.s32 	%rd1298, %r2471, 8;
	add.s64 	%rd1299, %rd2, %rd1298;
	ld.global.f64 	%fd1855, [%rd1299];
	abs.f64 	%fd1856, %fd1855;
	setp.geu.f64 	%p618, %fd1856, 0d41CDCD64FF800000;
	@%p618 bra 	$L__BB4_826;
	cvt.u64.u32 	%rd1302, %r583;
	add.s64 	%rd138, %rd15, %rd1302;
	add.s32 	%r2472, %r24, %r5883;
	cvt.s64.s32 	%rd1303, %r2472;
	add.s64 	%rd139, %rd1, %rd1303;
	ld.global.s8 	%r2473, [%rd139+1];
	ld.global.u8 	%r2474, [%rd138];
	ld.global.u8 	%r2475, [%rd138+-1];
	prmt.b32 	%r2476, %r2475, %r2474, 0x3340U;
	ld.global.u8 	%r2477, [%rd139];
	prmt.b32 	%r2478, %r2477, 0, 0x3340U;
	prmt.b32 	%r2479, %r2476, %r2478, 0x5410U;
	mov.b32 	%r2480, 334205;
	dp4a.s32.u32 	%r2481, %r2479, %r2480, %r2473;
	mul.wide.s32 	%rd1304, %r2481, 8;
	mov.u64 	%rd1305, parameter;
	add.s64 	%rd1306, %rd1305, %rd1304;
	ld.const.f64 	%fd274, [%rd1306+5000];
	st.global.f64 	[%rd12+10104], %fd274;
	abs.f64 	%fd1859, %fd274;
	setp.lt.f64 	%p619, %fd1859, 0d41CDCD64FF800000;
	@%p619 bra 	$L__BB4_825;
	ld.global.f64 	%fd4561, [%rd12+10096];
	ld.global.f64 	%fd4560, [%rd12+10080];
	bra.uni 	$L__BB4_827;
$L__BB4_825:
	ld.global.u32 	%r2482, [%rd14];
	mad.lo.s32 	%r2483, %r2482, %r589, %r590;
	mul.wide.s32 	%rd1307, %r2483, 8;
	add.s64 	%rd1308, %rd2, %rd1307;
	ld.global.f64 	%fd1860, [%rd1308];
	add.f64 	%fd4561, %fd1860, %fd274;
	st.global.f64 	[%rd12+10096], %fd4561;
	ld.global.s8 	%r2484, [%rd139+1];
	ld.global.u8 	%r2485, [%rd138];
	ld.global.u8 	%r2486, [%rd138+-1];
	prmt.b32 	%r2487, %r2486, %r2485, 0x3340U;
	ld.global.u8 	%r2488, [%rd139];
	prmt.b32 	%r2489, %r2488, 0, 0x3340U;
	prmt.b32 	%r2490, %r2487, %r2489, 0x5410U;
	mov.b32 	%r2491, 334205;
	dp4a.s32.u32 	%r2492, %r2490, %r2491, %r2484;
	mul.wide.s32 	%rd1309, %r2492, 8;
	mov.u64 	%rd1310, parameter;
	add.s64 	%rd1311, %rd1310, %rd1309;
	ld.const.f64 	%fd1861, [%rd1311];
	st.global.f64 	[%rd12+10104], %fd1861;
	ld.global.u32 	%r2493, [%rd14];
	mad.lo.s32 	%r2494, %r2493, %r589, %r587;
	add.s32 	%r2495, %r2494, -1;
	mul.wide.s32 	%rd1312, %r2495, 8;
	add.s64 	%rd1313, %rd2, %rd1312;
	ld.global.f64 	%fd1862, [%rd1313];
	add.f64 	%fd4560, %fd1862, %fd1861;
	st.global.f64 	[%rd12+10080], %fd4560;
	bra.uni 	$L__BB4_827;
$L__BB4_826:
	mov.b64 	%rd1300, -4616189618054758400;
	st.global.u64 	[%rd12+10080], %rd1300;
	mov.b64 	%rd1301, 9218868437227405312;
	st.global.u64 	[%rd12+10096], %rd1301;
	mov.f64 	%fd4561, 0d7FF0000000000000;
	mov.f64 	%fd4560, 0dBFF0000000000000;
$L__BB4_827:
	add.f64 	%fd1863, %fd4561, 0d4069000000000000;
	add.f64 	%fd1864, %fd4560, 0dC016CCCCCCCCCCCD;
	add.f64 	%fd1865, %fd1864, %fd272;
	div.rn.f64 	%fd281, %fd1863, %fd1865;
	st.global.f64 	[%rd19], %fd281;
	setp.geu.f64 	%p620, %fd4560, 0dC0A3880000000000;
	@%p620 bra 	$L__BB4_829;
	mov.b64 	%rd1314, -4564063970805153792;
	st.global.u64 	[%rd12+10080], %rd1314;
	mov.b64 	%rd1315, 0;
	st.global.u64 	[%rd12+10096], %rd1315;
	mov.f64 	%fd4560, 0dC0A9300000000000;
$L__BB4_829:
	setp.geu.f64 	%p621, %fd4564, 0dC0A3880000000000;
	@%p621 bra 	$L__BB4_831;
	mov.b64 	%rd1316, -4564063970805153792;
	st.global.u64 	[%rd12+10072], %rd1316;
	mov.b64 	%rd1317, 0;
	st.global.u64 	[%rd12+10088], %rd1317;
	mov.f64 	%fd4564, 0dC0A9300000000000;
	mov.f64 	%fd4563, 0d0000000000000000;
$L__BB4_831:
	setp.gt.f64 	%p622, %fd281, %fd273;
	@%p622 bra 	$L__BB4_833;
	setp.leu.f64 	%p623, %fd4564, 0d0000000000000000;
	setp.leu.f64 	%p624, %fd4563, 0d0000000000000000;
	or.pred  	%p625, %p623, %p624;
	@%p625 bra 	$L__BB4_834;
$L__BB4_833:
	ld.global.u32 	%r2500, [%rd14];
	mad.lo.s32 	%r2501, %r2500, %r586, %r587;
	mul.wide.s32 	%rd1322, %r2501, 8;
	add.s64 	%rd1323, %rd2, %rd1322;
	st.global.f64 	[%rd1323], %fd4560;
	ld.global.f64 	%fd1870, [%rd12+10096];
	ld.global.u32 	%r2502, [%rd14];
	mad.lo.s32 	%r2503, %r2502, %r586, %r588;
	mul.wide.s32 	%rd1324, %r2503, 8;
	add.s64 	%rd1325, %rd2, %rd1324;
	st.global.f64 	[%rd1325], %fd1870;
	bra.uni 	$L__BB4_836;
$L__BB4_834:
	setp.ltu.f64 	%p626, %fd273, %fd281;
	@%p626 bra 	$L__BB4_836;
	ld.global.u32 	%r2496, [%rd14];
	mad.lo.s32 	%r2497, %r2496, %r586, %r587;
	mul.wide.s32 	%rd1318, %r2497, 8;
	add.s64 	%rd1319, %rd2, %rd1318;
	st.global.f64 	[%rd1319], %fd4564;
	ld.global.f64 	%fd1869, [%rd12+10088];
	ld.global.u32 	%r2498, [%rd14];
	mad.lo.s32 	%r2499, %r2498, %r586, %r588;
	mul.wide.s32 	%rd1320, %r2499, 8;
	add.s64 	%rd1321, %rd2, %rd1320;
	st.global.f64 	[%rd1321], %fd1869;
$L__BB4_836:
	mov.b32 	%r5881, 3;
	st.global.u32 	[%rd11+216], %r5881;
$L__BB4_837:
	ld.global.u32 	%r2505, [%rd11+232];
	sub.s32 	%r2506, %r2505, %r5881;
	add.s32 	%r5877, %r2506, 1;
	st.global.u32 	[%rd11+224], %r5877;
	setp.lt.u32 	%p627, %r2506, 2147483647;
	@%p627 bra 	$L__BB4_839;
	ld.global.u32 	%r2509, [%rd11+228];
	add.s32 	%r2510, %r2509, %r5877;
	add.s32 	%r5879, %r2510, -2;
	st.global.u32 	[%rd11+220], %r5879;
	mov.b32 	%r5877, 1;
	st.global.u32 	[%rd11+224], %r5877;
	bra.uni 	$L__BB4_840;
$L__BB4_839:
	ld.global.u32 	%r2507, [%rd11+228];
	add.s32 	%r5879, %r2507, -1;
	st.global.u32 	[%rd11+220], %r5879;
$L__BB4_840:
	setp.lt.s32 	%p628, %r5879, 1;
	@%p628 bra 	$L__BB4_874;
$L__BB4_841:
	ld.global.u32 	%r2511, [%rd11+232];
	setp.ge.s32 	%p629, %r5877, %r2511;
	@%p629 bra 	$L__BB4_873;
	add.s32 	%r2512, %r5879, -1;
	ld.global.u32 	%r2513, [%rd14];
	mad.lo.s32 	%r2514, %r2512, %r2513, %r22;
	add.s32 	%r2515, %r2514, %r5877;
	mul.wide.s32 	%rd1326, %r2515, 8;
	add.s64 	%rd1327, %rd2, %rd1326;
	ld.global.f64 	%fd1871, [%rd1327];
	abs.f64 	%fd1872, %fd1871;
	setp.geu.f64 	%p630, %fd1872, 0d41CDCD64FF800000;
	@%p630 bra 	$L__BB4_872;
	mov.b64 	%rd1328, -4616189618054758400;
	st.global.u64 	[%rd16], %rd1328;
	mov.b64 	%rd1329, 9218868437227405312;
	st.global.u64 	[%rd17], %rd1329;
	ld.global.u32 	%r599, [%rd11+220];
	ld.global.u32 	%r600, [%rd11+224];
	ld.global.u32 	%r601, [%rd11+228];
	ld.global.u32 	%r602, [%rd11+232];
	mov.b64 	%rd1330, -4564063970805153792;
	st.global.u64 	[%rd21], %rd1330;
	mov.b64 	%rd1331, 0;
	st.global.u64 	[%rd20], %rd1331;
	not.b32 	%r2516, %r599;
	add.s32 	%r603, %r601, %r2516;
	st.global.u32 	[%rd11+236], %r603;
	not.b32 	%r2517, %r600;
	add.s32 	%r2518, %r602, %r2517;
	st.global.u32 	[%rd11+240], %r2518;
	add.s32 	%r2519, %r2518, %r603;
	add.s32 	%r605, %r2519, -1;
	st.global.u32 	[%rd11+244], %r605;
	setp.eq.s32 	%p631, %r603, 0;
	setp.gt.s32 	%p632, %r2518, 0;
	and.pred  	%p633, %p631, %p632;
	@%p633 bra 	$L__BB4_845;
	setp.ne.s32 	%p634, %r2518, 0;
	setp.lt.s32 	%p635, %r603, 1;
	or.pred  	%p636, %p634, %p635;
	@%p636 bra 	$L__BB4_858;
$L__BB4_845:
	setp.ne.s32 	%p646, %r2518, 1;
	setp.ne.s32 	%p647, %r603, 1;
	and.pred  	%p648, %p646, %p647;
	@%p648 bra 	$L__BB4_854;
	setp.eq.s32 	%p651, %r2518, 1;
	and.pred  	%p653, %p651, %p631;
	@%p653 bra 	$L__BB4_849;
	setp.eq.s32 	%p654, %r603, 1;
	setp.eq.s32 	%p655, %r2518, 0;
	and.pred  	%p656, %p655, %p654;
	@%p656 bra 	$L__BB4_849;
	ld.global.f64 	%fd4566, [%rd20];
	ld.global.f64 	%fd4565, [%rd21];
	bra.uni 	$L__BB4_850;
$L__BB4_849:
	mul.wide.s32 	%rd1427, %r605, 8;
	mov.u64 	%rd1428, parameter;
	add.s64 	%rd1429, %rd1428, %rd1427;
	ld.const.f64 	%fd1950, [%rd1429+25200];
	cvt.s64.s32 	%rd1430, %r599;
	add.s64 	%rd1431, %rd15, %rd1430;
	cvt.s64.s32 	%rd1432, %r601;
	add.s64 	%rd1433, %rd15, %rd1432;
	cvt.s64.s32 	%rd1434, %r600;
	add.s64 	%rd1435, %rd15, %rd1434;
	cvt.s64.s32 	%rd1436, %r602;
	add.s64 	%rd1437, %rd15, %rd1436;
	ld.global.s8 	%r2631, [%rd1437+27];
	ld.global.u8 	%r2632, [%rd1433];
	ld.global.u8 	%r2633, [%rd1431];
	prmt.b32 	%r2634, %r2633, %r2632, 0x3340U;
	ld.global.u8 	%r2635, [%rd1435+27];
	prmt.b32 	%r2636, %r2635, 0, 0x3340U;
	prmt.b32 	%r2637, %r2634, %r2636, 0x5410U;
	mov.b32 	%r2638, 334205;
	dp4a.s32.u32 	%r2639, %r2637, %r2638, %r2631;
	mul.wide.s32 	%rd1438, %r2639, 8;
	add.s64 	%rd1439, %rd1428, %rd1438;
	ld.const.f64 	%fd1951, [%rd1439+5000];
	add.f64 	%fd4566, %fd1950, %fd1951;
	st.global.f64 	[%rd20], %fd4566;
	ld.global.u32 	%r2640, [%rd11+244];
	mul.wide.s32 	%rd1440, %r2640, 8;
	add.s64 	%rd1441, %rd1428, %rd1440;
	ld.const.f64 	%fd1952, [%rd1441+24480];
	ld.global.s8 	%r2641, [%rd1437+27];
	ld.global.u8 	%r2642, [%rd1431];
	ld.global.u8 	%r2643, [%rd1433];
	prmt.b32 	%r2644, %r2643, %r2642, 0x3340U;
	ld.global.u8 	%r2645, [%rd1435+27];
	prmt.b32 	%r2646, %r2645, 0, 0x3340U;
	prmt.b32 	%r2647, %r2644, %r2646, 0x5410U;
	mov.b32 	%r2648, 359705;
	dp4a.s32.u32 	%r2649, %r2647, %r2648, %r2641;
	mul.wide.s32 	%rd1442, %r2649, 8;
	add.s64 	%rd1443, %rd1428, %rd1442;
	ld.const.f64 	%fd1953, [%rd1443];
	add.f64 	%fd4565, %fd1952, %fd1953;
	st.global.f64 	[%rd21], %fd4565;
$L__BB4_850:
	add.s32 	%r2650, %r599, -1;
	ld.global.u32 	%r2651, [%rd14];
	add.s32 	%r2652, %r22, %r600;
	mad.lo.s32 	%r2653, %r2651, %r2650, %r2652;
	mul.wide.s32 	%rd1444, %r2653, 8;
	add.s64 	%rd1445, %rd2, %rd1444;
	ld.global.f64 	%fd1954, [%rd1445];
	add.f64 	%fd4568, %fd1954, %fd4566;
	st.global.f64 	[%rd20], %fd4568;
	ld.global.u32 	%r2654, [%rd14];
	mad.lo.s32 	%r2655, %r2654, %r2650, %r2652;
	add.s32 	%r2656, %r2655, 625;
	mul.wide.s32 	%rd1446, %r2656, 8;
	add.s64 	%rd1447, %rd2, %rd1446;
	ld.global.f64 	%fd1955, [%rd1447];
	add.f64 	%fd4567, %fd1955, %fd4565;
	st.global.f64 	[%rd21], %fd4567;
	abs.f64 	%fd1956, %fd4568;
	setp.leu.f64 	%p657, %fd1956, 0d41CDCD64FF800000;
	@%p657 bra 	$L__BB4_852;
	mov.b64 	%rd1448, 9218868437227405312;
	st.global.u64 	[%rd20], %rd1448;
	mov.b64 	%rd1449, -4616189618054758400;
	st.global.u64 	[%rd21], %rd1449;
	mov.f64 	%fd4568, 0d7FF0000000000000;
	mov.f64 	%fd4567, 0dBFF0000000000000;
$L__BB4_852:
	add.f64 	%fd1959, %fd4568, 0d4069000000000000;
	add.f64 	%fd1960, %fd4567, 0dC016CCCCCCCCCCCD;
	ld.global.f64 	%fd1961, [%rd13];
	add.f64 	%fd1962, %fd1960, %fd1961;
	div.rn.f64 	%fd1963, %fd1959, %fd1962;
	st.global.f64 	[%rd18], %fd1963;
	add.s32 	%r2657, %r601, -1;
	ld.global.u32 	%r2658, [%rd14];
	add.s32 	%r2659, %r22, %r602;
	mad.lo.s32 	%r2660, %r2658, %r2657, %r2659;
	mul.wide.s32 	%rd1450, %r2660, 8;
	add.s64 	%rd1451, %rd2, %rd1450;
	ld.global.f64 	%fd1964, [%rd1451];
	add.f64 	%fd1965, %fd1964, 0d4069000000000000;
	ld.global.f64 	%fd1966, [%rd1451+5000];
	add.f64 	%fd1967, %fd1966, 0dC016CCCCCCCCCCCD;
	add.f64 	%fd1968, %fd1967, %fd1961;
	div.rn.f64 	%fd1969, %fd1965, %fd1968;
	st.global.f64 	[%rd19], %fd1969;
	setp.leu.f64 	%p658, %fd1963, %fd1969;
	@%p658 bra 	$L__BB4_867;
	st.global.f64 	[%rd16], %fd4567;
	st.global.f64 	[%rd17], %fd4568;
	bra.uni 	$L__BB4_867;
$L__BB4_854:
	mul.wide.s32 	%rd1386, %r605, 8;
	mov.u64 	%rd1387, parameter;
	add.s64 	%rd1388, %rd1387, %rd1386;
	ld.const.f64 	%fd1924, [%rd1388+25200];
	cvt.s64.s32 	%rd1389, %r599;
	add.s64 	%rd1390, %rd15, %rd1389;
	ld.global.s8 	%r2615, [%rd1390];
	mul.wide.s32 	%rd1391, %r2615, 5;
	cvt.s64.s32 	%rd1392, %r600;
	add.s64 	%rd1393, %rd15, %rd1392;
	ld.global.s8 	%rd1394, [%rd1393+27];
	add.s64 	%rd1395, %rd1391, %rd1394;
	shl.b64 	%rd1396, %rd1395, 3;
	add.s64 	%rd1397, %rd1387, %rd1396;
	ld.const.f64 	%fd1925, [%rd1397+45640];
	add.f64 	%fd1926, %fd1924, %fd1925;
	cvt.s64.s32 	%rd1398, %r601;
	add.s64 	%rd1399, %rd15, %rd1398;
	ld.global.s8 	%r2616, [%rd1399];
	mul.wide.s32 	%rd1400, %r2616, 5;
	cvt.s64.s32 	%rd1401, %r602;
	add.s64 	%rd1402, %rd15, %rd1401;
	ld.global.s8 	%rd1403, [%rd1402+27];
	add.s64 	%rd1404, %rd1400, %rd1403;
	shl.b64 	%rd1405, %rd1404, 3;
	add.s64 	%rd1406, %rd1387, %rd1405;
	ld.const.f64 	%fd1927, [%rd1406+45640];
	add.f64 	%fd1928, %fd1926, %fd1927;
	st.global.f64 	[%rd20], %fd1928;
	add.s32 	%r2617, %r599, -1;
	ld.global.u32 	%r2618, [%rd11+204];
	add.s32 	%r2619, %r22, %r600;
	mad.lo.s32 	%r2620, %r2618, %r2617, %r2619;
	mul.wide.s32 	%rd1407, %r2620, 8;
	add.s64 	%rd1408, %rd2, %rd1407;
	ld.global.f64 	%fd1929, [%rd1408];
	add.f64 	%fd4570, %fd1929, %fd1928;
	st.global.f64 	[%rd20], %fd4570;
	ld.global.u32 	%r2621, [%rd11+244];
	mul.wide.s32 	%rd1409, %r2621, 8;
	add.s64 	%rd1410, %rd1387, %rd1409;
	ld.const.f64 	%fd1930, [%rd1410+24480];
	ld.global.s8 	%r2622, [%rd1390];
	mul.wide.s32 	%rd1411, %r2622, 5;
	ld.global.s8 	%rd1412, [%rd1393+27];
	add.s64 	%rd1413, %rd1411, %rd1412;
	shl.b64 	%rd1414, %rd1413, 3;
	add.s64 	%rd1415, %rd1387, %rd1414;
	ld.const.f64 	%fd1931, [%rd1415+45440];
	add.f64 	%fd1932, %fd1930, %fd1931;
	ld.global.s8 	%r2623, [%rd1399];
	mul.wide.s32 	%rd1416, %r2623, 5;
	ld.global.s8 	%rd1417, [%rd1402+27];
	add.s64 	%rd1418, %rd1416, %rd1417;
	shl.b64 	%rd1419, %rd1418, 3;
	add.s64 	%rd1420, %rd1387, %rd1419;
	ld.const.f64 	%fd1933, [%rd1420+45440];
	add.f64 	%fd1934, %fd1932, %fd1933;
	st.global.f64 	[%rd21], %fd1934;
	ld.global.u32 	%r2624, [%rd11+204];
	mad.lo.s32 	%r2625, %r2624, %r2617, %r2619;
	add.s32 	%r2626, %r2625, 625;
	mul.wide.s32 	%rd1421, %r2626, 8;
	add.s64 	%rd1422, %rd2, %rd1421;
	ld.global.f64 	%fd1935, [%rd1422];
	add.f64 	%fd4569, %fd1935, %fd1934;
	st.global.f64 	[%rd21], %fd4569;
	abs.f64 	%fd1936, %fd4570;
	setp.leu.f64 	%p649, %fd1936, 0d41CDCD64FF800000;
	@%p649 bra 	$L__BB4_856;
	mov.b64 	%rd1423, 9218868437227405312;
	st.global.u64 	[%rd20], %rd1423;
	mov.b64 	%rd1424, -4616189618054758400;
	st.global.u64 	[%rd21], %rd1424;
	mov.f64 	%fd4570, 0d7FF0000000000000;
	mov.f64 	%fd4569, 0dBFF0000000000000;
$L__BB4_856:
	add.f64 	%fd1939, %fd4570, 0d4069000000000000;
	add.f64 	%fd1940, %fd4569, 0dC016CCCCCCCCCCCD;
	ld.global.f64 	%fd1941, [%rd13];
	add.f64 	%fd1942, %fd1940, %fd1941;
	div.rn.f64 	%fd1943, %fd1939, %fd1942;
	st.global.f64 	[%rd18], %fd1943;
	add.s32 	%r2627, %r601, -1;
	ld.global.u32 	%r2628, [%rd14];
	add.s32 	%r2629, %r22, %r602;
	mad.lo.s32 	%r2630, %r2628, %r2627, %r2629;
	mul.wide.s32 	%rd1425, %r2630, 8;
	add.s64 	%rd1426, %rd2, %rd1425;
	ld.global.f64 	%fd1944, [%rd1426];
	add.f64 	%fd1945, %fd1944, 0d4069000000000000;
	ld.global.f64 	%fd1946, [%rd1426+5000];
	add.f64 	%fd1947, %fd1946, 0dC016CCCCCCCCCCCD;
	add.f64 	%fd1948, %fd1947, %fd1941;
	div.rn.f64 	%fd1949, %fd1945, %fd1948;
	st.global.f64 	[%rd19], %fd1949;
	setp.leu.f64 	%p650, %fd1943, %fd1949;
	@%p650 bra 	$L__BB4_867;
	st.global.f64 	[%rd16], %fd4569;
	st.global.f64 	[%rd17], %fd4570;
	bra.uni 	$L__BB4_867;
$L__BB4_858:
	setp.ne.s32 	%p637, %r603, 1;
	setp.ne.s32 	%p638, %r2518, 1;
	or.pred  	%p639, %p637, %p638;
	@%p639 bra 	$L__BB4_863;
	cvt.s64.s32 	%rd1361, %r599;
	add.s64 	%rd1362, %rd15, %rd1361;
	cvt.s64.s32 	%rd1363, %r600;
	add.s64 	%rd1364, %rd15, %rd1363;
	ld.global.s8 	%r2570, [%rd1364+28];
	ld.global.u8 	%r2571, [%rd1362+1];
	ld.global.u8 	%r2572, [%rd1362];
	prmt.b32 	%r2573, %r2572, %r2571, 0x3340U;
	ld.global.u8 	%r2574, [%rd1364+27];
	prmt.b32 	%r2575, %r2574, 0, 0x3340U;
	prmt.b32 	%r2576, %r2573, %r2575, 0x5410U;
	mov.b32 	%r2577, 334205;
	dp4a.s32.u32 	%r2578, %r2576, %r2577, %r2570;
	mul.wide.s32 	%rd1365, %r2578, 8;
	mov.u64 	%rd1366, parameter;
	add.s64 	%rd1367, %rd1366, %rd1365;
	ld.const.f64 	%fd1901, [%rd1367+10000];
	cvt.s64.s32 	%rd1368, %r602;
	add.s64 	%rd1369, %rd15, %rd1368;
	cvt.s64.s32 	%rd1370, %r601;
	add.s64 	%rd1371, %rd15, %rd1370;
	ld.global.s8 	%r2579, [%rd1371+-1];
	ld.global.u8 	%r2580, [%rd1369+27];
	ld.global.u8 	%r2581, [%rd1369+26];
	prmt.b32 	%r2582, %r2581, %r2580, 0x3340U;
	ld.global.u8 	%r2583, [%rd1371];
	prmt.b32 	%r2584, %r2583, 0, 0x3340U;
	prmt.b32 	%r2585, %r2582, %r2584, 0x5410U;
	mov.b32 	%r2586, 359705;
	dp4a.s32.u32 	%r2587, %r2585, %r2586, %r2579;
	mul.wide.s32 	%rd1372, %r2587, 8;
	add.s64 	%rd1373, %rd1366, %rd1372;
	ld.const.f64 	%fd1902, [%rd1373+10000];
	add.f64 	%fd1903, %fd1901, %fd1902;
	st.global.f64 	[%rd21], %fd1903;
	add.s32 	%r2588, %r599, -1;
	ld.global.u32 	%r2589, [%rd14];
	add.s32 	%r2590, %r23, %r600;
	mad.lo.s32 	%r2591, %r2589, %r2588, %r2590;
	mul.wide.s32 	%rd1374, %r2591, 8;
	add.s64 	%rd1375, %rd2, %rd1374;
	ld.global.f64 	%fd1904, [%rd1375];
	add.f64 	%fd4571, %fd1904, %fd1903;
	st.global.f64 	[%rd21], %fd4571;
	ld.global.s8 	%r2592, [%rd1364+28];
	ld.global.u8 	%r2593, [%rd1362+1];
	ld.global.u8 	%r2594, [%rd1362];
	prmt.b32 	%r2595, %r2594, %r2593, 0x3340U;
	ld.global.u8 	%r2596, [%rd1364+27];
	prmt.b32 	%r2597, %r2596, 0, 0x3340U;
	prmt.b32 	%r2598, %r2595, %r2597, 0x5410U;
	dp4a.s32.u32 	%r2599, %r2598, %r2577, %r2592;
	mul.wide.s32 	%rd1376, %r2599, 8;
	add.s64 	%rd1377, %rd1366, %rd1376;
	ld.const.f64 	%fd1905, [%rd1377+15000];
	ld.global.s8 	%r2600, [%rd1371+-1];
	ld.global.u8 	%r2601, [%rd1369+27];
	ld.global.u8 	%r2602, [%rd1369+26];
	prmt.b32 	%r2603, %r2602, %r2601, 0x3340U;
	ld.global.u8 	%r2604, [%rd1371];
	prmt.b32 	%r2605, %r2604, 0, 0x3340U;
	prmt.b32 	%r2606, %r2603, %r2605, 0x5410U;
	dp4a.s32.u32 	%r2607, %r2606, %r2586, %r2600;
	mul.wide.s32 	%rd1378, %r2607, 8;
	add.s64 	%rd1379, %rd1366, %rd1378;
	ld.const.f64 	%fd1906, [%rd1379+15000];
	add.f64 	%fd1907, %fd1905, %fd1906;
	st.global.f64 	[%rd20], %fd1907;
	ld.global.u32 	%r2608, [%rd14];
	mad.lo.s32 	%r2609, %r2608, %r2588, %r2590;
	add.s32 	%r2610, %r2609, -625;
	mul.wide.s32 	%rd1380, %r2610, 8;
	add.s64 	%rd1381, %rd2, %rd1380;
	ld.global.f64 	%fd1908, [%rd1381];
	add.f64 	%fd4572, %fd1908, %fd1907;
	st.global.f64 	[%rd20], %fd4572;
	abs.f64 	%fd1909, %fd4572;
	setp.leu.f64 	%p642, %fd1909, 0d41CDCD64FF800000;
	@%p642 bra 	$L__BB4_861;
	mov.b64 	%rd1382, 9218868437227405312;
	st.global.u64 	[%rd20], %rd1382;
	mov.b64 	%rd1383, -4616189618054758400;
	st.global.u64 	[%rd21], %rd1383;
	mov.f64 	%fd4572, 0d7FF0000000000000;
	mov.f64 	%fd4571, 0dBFF0000000000000;
$L__BB4_861:
	add.f64 	%fd1912, %fd4572, 0d4069000000000000;
	add.f64 	%fd1913, %fd4571, 0dC016CCCCCCCCCCCD;
	ld.global.f64 	%fd1914, [%rd13];
	add.f64 	%fd1915, %fd1913, %fd1914;
	div.rn.f64 	%fd1916, %fd1912, %fd1915;
	st.global.f64 	[%rd18], %fd1916;
	add.s32 	%r2611, %r601, -1;
	ld.global.u32 	%r2612, [%rd14];
	add.s32 	%r2613, %r22, %r602;
	mad.lo.s32 	%r2614, %r2612, %r2611, %r2613;
	mul.wide.s32 	%rd1384, %r2614, 8;
	add.s64 	%rd1385, %rd2, %rd1384;
	ld.global.f64 	%fd1917, [%rd1385];
	add.f64 	%fd1918, %fd1917, 0d4069000000000000;
	ld.global.f64 	%fd1919, [%rd1385+5000];
	add.f64 	%fd1920, %fd1919, 0dC016CCCCCCCCCCCD;
	add.f64 	%fd1921, %fd1920, %fd1914;
	div.rn.f64 	%fd1922, %fd1918, %fd1921;
	st.global.f64 	[%rd19], %fd1922;
	sub.f64 	%fd1923, %fd1916, %fd1922;
	setp.ltu.f64 	%p643, %fd1923, 0d3EB0C6F7A0B5ED8D;
	setp.leu.f64 	%p644, %fd1916, %fd1922;
	or.pred  	%p645, %p643, %p644;
	@%p645 bra 	$L__BB4_867;
	st.global.f64 	[%rd16], %fd4571;
	st.global.f64 	[%rd17], %fd4572;
	bra.uni 	$L__BB4_867;
$L__BB4_863:
	mul.wide.s32 	%rd1332, %r605, 8;
	mov.u64 	%rd1333, parameter;
	add.s64 	%rd1334, %rd1333, %rd1332;
	ld.const.f64 	%fd1873, [%rd1334+24960];
	cvt.s64.s32 	%rd1335, %r599;
	add.s64 	%rd1336, %rd15, %rd1335;
	cvt.s64.s32 	%rd1337, %r600;
	add.s64 	%rd1338, %rd15, %rd1337;
	ld.global.s8 	%r2520, [%rd1338+28];
	ld.global.u8 	%r2521, [%rd1336+1];
	ld.global.u8 	%r2522, [%rd1336];
	prmt.b32 	%r2523, %r2522, %r2521, 0x3340U;
	ld.global.u8 	%r2524, [%rd1338+27];
	prmt.b32 	%r2525, %r2524, 0, 0x3340U;
	prmt.b32 	%r2526, %r2523, %r2525, 0x5410U;
	mov.b32 	%r2527, 334205;
	dp4a.s32.u32 	%r2528, %r2526, %r2527, %r2520;
	mul.wide.s32 	%rd1339, %r2528, 8;
	add.s64 	%rd1340, %rd1333, %rd1339;
	ld.const.f64 	%fd1874, [%rd1340+30440];
	add.f64 	%fd1875, %fd1873, %fd1874;
	cvt.s64.s32 	%rd1341, %r602;
	add.s64 	%rd1342, %rd15, %rd1341;
	cvt.s64.s32 	%rd1343, %r601;
	add.s64 	%rd1344, %rd15, %rd1343;
	ld.global.s8 	%r2529, [%rd1344+-1];
	ld.global.u8 	%r2530, [%rd1342+27];
	ld.global.u8 	%r2531, [%rd1342+26];
	prmt.b32 	%r2532, %r2531, %r2530, 0x3340U;
	ld.global.u8 	%r2533, [%rd1344];
	prmt.b32 	%r2534, %r2533, 0, 0x3340U;
	prmt.b32 	%r2535, %r2532, %r2534, 0x5410U;
	mov.b32 	%r2536, 359705;
	dp4a.s32.u32 	%r2537, %r2535, %r2536, %r2529;
	mul.wide.s32 	%rd1345, %r2537, 8;
	add.s64 	%rd1346, %rd1333, %rd1345;
	ld.const.f64 	%fd1876, [%rd1346+30440];
	add.f64 	%fd1877, %fd1875, %fd1876;
	st.global.f64 	[%rd20], %fd1877;
	add.s32 	%r2538, %r599, -1;
	ld.global.u32 	%r2539, [%rd11+204];
	add.s32 	%r2540, %r22, %r600;
	mad.lo.s32 	%r2541, %r2539, %r2538, %r2540;
	mul.wide.s32 	%rd1347, %r2541, 8;
	add.s64 	%rd1348, %rd2, %rd1347;
	ld.global.f64 	%fd1878, [%rd1348];
	add.f64 	%fd4574, %fd1878, %fd1877;
	st.global.f64 	[%rd20], %fd4574;
	ld.global.u32 	%r2542, [%rd11+244];
	mul.wide.s32 	%rd1349, %r2542, 8;
	add.s64 	%rd1350, %rd1333, %rd1349;
	ld.const.f64 	%fd1879, [%rd1350+24240];
	ld.global.s8 	%r2543, [%rd1338+28];
	ld.global.u8 	%r2544, [%rd1336+1];
	ld.global.u8 	%r2545, [%rd1336];
	prmt.b32 	%r2546, %r2545, %r2544, 0x3340U;
	ld.global.u8 	%r2547, [%rd1338+27];
	prmt.b32 	%r2548, %r2547, 0, 0x3340U;
	prmt.b32 	%r2549, %r2546, %r2548, 0x5410U;
	dp4a.s32.u32 	%r2550, %r2549, %r2527, %r2543;
	mul.wide.s32 	%rd1351, %r2550, 8;
	add.s64 	%rd1352, %rd1333, %rd1351;
	ld.const.f64 	%fd1880, [%rd1352+25440];
	add.f64 	%fd1881, %fd1879, %fd1880;
	ld.global.s8 	%r2551, [%rd1344+-1];
	ld.global.u8 	%r2552, [%rd1342+27];
	ld.global.u8 	%r2553, [%rd1342+26];
	prmt.b32 	%r2554, %r2553, %r2552, 0x3340U;
	ld.global.u8 	%r2555, [%rd1344];
	prmt.b32 	%r2556, %r2555, 0, 0x3340U;
	prmt.b32 	%r2557, %r2554, %r2556, 0x5410U;
	dp4a.s32.u32 	%r2558, %r2557, %r2536, %r2551;
	mul.wide.s32 	%rd1353, %r2558, 8;
	add.s64 	%rd1354, %rd1333, %rd1353;
	ld.const.f64 	%fd1882, [%rd1354+25440];
	add.f64 	%fd1883, %fd1881, %fd1882;
	ld.global.u32 	%r2559, [%rd11+236];
	ld.global.u32 	%r2560, [%rd11+240];
	sub.s32 	%r2561, %r2559, %r2560;
	abs.s32 	%r2562, %r2561;
	cvt.rn.f64.s32 	%fd1884, %r2562;
	fma.rn.f64 	%fd1885, %fd1884, 0dBFEEF3E864B31D04, %fd1883;
	st.global.f64 	[%rd21], %fd1885;
	ld.global.u32 	%r2563, [%rd11+204];
	mad.lo.s32 	%r2564, %r2563, %r2538, %r2540;
	add.s32 	%r2565, %r2564, 625;
	mul.wide.s32 	%rd1355, %r2565, 8;
	add.s64 	%rd1356, %rd2, %rd1355;
	ld.global.f64 	%fd1886, [%rd1356];
	add.f64 	%fd4573, %fd1886, %fd1885;
	st.global.f64 	[%rd21], %fd4573;
	abs.f64 	%fd1887, %fd4574;
	setp.leu.f64 	%p640, %fd1887, 0d41CDCD64FF800000;
	@%p640 bra 	$L__BB4_865;
	mov.b64 	%rd1357, 9218868437227405312;
	st.global.u64 	[%rd20], %rd1357;
	mov.b64 	%rd1358, -4616189618054758400;
	st.global.u64 	[%rd21], %rd1358;
	mov.f64 	%fd4574, 0d7FF0000000000000;
	mov.f64 	%fd4573, 0dBFF0000000000000;
$L__BB4_865:
	add.f64 	%fd1890, %fd4574, 0d4069000000000000;
	add.f64 	%fd1891, %fd4573, 0dC016CCCCCCCCCCCD;
	ld.global.f64 	%fd1892, [%rd13];
	add.f64 	%fd1893, %fd1891, %fd1892;
	div.rn.f64 	%fd1894, %fd1890, %fd1893;
	st.global.f64 	[%rd18], %fd1894;
	add.s32 	%r2566, %r601, -1;
	ld.global.u32 	%r2567, [%rd14];
	add.s32 	%r2568, %r22, %r602;
	mad.lo.s32 	%r2569, %r2567, %r2566, %r2568;
	mul.wide.s32 	%rd1359, %r2569, 8;
	add.s64 	%rd1360, %rd2, %rd1359;
	ld.global.f64 	%fd1895, [%rd1360];
	add.f64 	%fd1896, %fd1895, 0d4069000000000000;
	ld.global.f64 	%fd1897, [%rd1360+5000];
	add.f64 	%fd1898, %fd1897, 0dC016CCCCCCCCCCCD;
	add.f64 	%fd1899, %fd1898, %fd1892;
	div.rn.f64 	%fd1900, %fd1896, %fd1899;
	st.global.f64 	[%rd19], %fd1900;
	setp.leu.f64 	%p641, %fd1894, %fd1900;
	@%p641 bra 	$L__BB4_867;
	st.global.f64 	[%rd16], %fd4573;
	st.global.f64 	[%rd17], %fd4574;
$L__BB4_867:
	ld.global.f64 	%fd1970, [%rd16];
	setp.lt.f64 	%p659, %fd1970, 0dC0A3880000000000;
	@%p659 bra 	$L__BB4_869;
	ld.global.f64 	%fd4575, [%rd17];
	bra.uni 	$L__BB4_870;
$L__BB4_869:
	mov.b64 	%rd1452, -4564063970805153792;
	st.global.u64 	[%rd16], %rd1452;
	mov.b64 	%rd1453, 0;
	st.global.u64 	[%rd17], %rd1453;
	mov.f64 	%fd4575, 0d0000000000000000;
$L__BB4_870:
	abs.f64 	%fd1972, %fd4575;
	setp.geu.f64 	%p660, %fd1972, 0d41CDCD64FF800000;
	@%p660 bra 	$L__BB4_872;
	ld.global.u32 	%r2661, [%rd11+228];
	add.s32 	%r2662, %r2661, -1;
	ld.global.u32 	%r2663, [%rd11+204];
	ld.global.u32 	%r2664, [%rd11+232];
	mad.lo.s32 	%r2665, %r2662, %r2663, %r22;
	add.s32 	%r2666, %r2665, %r2664;
	mul.wide.s32 	%rd1454, %r2666, 8;
	add.s64 	%rd1455, %rd2, %rd1454;
	st.global.f64 	[%rd1455], %fd4575;
	ld.global.f64 	%fd1973, [%rd16];
	ld.global.u32 	%r2667, [%rd11+228];
	add.s32 	%r2668, %r2667, -1;
	ld.global.u32 	%r2669, [%rd11+204];
	ld.global.u32 	%r2670, [%rd11+232];
	mad.lo.s32 	%r2671, %r2668, %r2669, %r23;
	add.s32 	%r2672, %r2671, %r2670;
	mul.wide.s32 	%rd1456, %r2672, 8;
	add.s64 	%rd1457, %rd2, %rd1456;
	st.global.f64 	[%rd1457], %fd1973;
$L__BB4_872:
	ld.global.u32 	%r2673, [%rd11+220];
	add.s32 	%r5879, %r2673, -1;
	st.global.u32 	[%rd11+220], %r5879;
	ld.global.u32 	%r2674, [%rd11+224];
	add.s32 	%r5877, %r2674, 1;
	st.global.u32 	[%rd11+224], %r5877;
	setp.gt.s32 	%p661, %r2673, 1;
	@%p661 bra 	$L__BB4_841;
$L__BB4_873:
	ld.global.u32 	%r5881, [%rd11+216];
$L__BB4_874:
	add.s32 	%r610, %r5881, 1;
	st.global.u32 	[%rd11+216], %r610;
	setp.lt.s32 	%p662, %r5881, 32;
	mov.u32 	%r5881, %r610;
	@%p662 bra 	$L__BB4_837;
	ld.global.u32 	%r5883, [%rd11+232];
	ld.global.u32 	%r5882, [%rd11+204];
$L__BB4_876:
	add.s32 	%r5874, %r5883, 1;
	st.global.u32 	[%rd11+232], %r5874;
	setp.lt.s32 	%p663, %r5883, %r5882;
	@%p663 bra 	$L__BB4_787;
	ld.global.u32 	%r5886, [%rd11+228];
	ld.global.u32 	%r5865, [%rd11+200];
$L__BB4_878:
	add.s32 	%r622, %r5886, 1;
	st.global.u32 	[%rd11+228], %r622;
	setp.lt.s32 	%p664, %r5886, %r5865;
	mov.u32 	%r5886, %r622;
	@%p664 bra 	$L__BB4_785;
$L__BB4_879:
	mov.b64 	%rd1458, -4503599627370496;
	st.global.u64 	[%rd12+10024], %rd1458;
	mov.b32 	%r2675, 0;
	st.global.u32 	[%rd11+212], %r2675;
	ld.global.u32 	%r623, [%rd11+200];
	st.global.u32 	[%rd11+208], %r623;
	st.global.u64 	[%rd12+10024], %rd1458;
	ld.global.u32 	%r2676, [%rd11+204];
	setp.lt.s32 	%p665, %r2676, 1;
	mov.f64 	%fd4594, 0dFFF0000000000000;
	@%p665 bra 	$L__BB4_916;
	cvt.s64.s32 	%rd1459, %r623;
	add.s64 	%rd140, %rd15, %rd1459;
	add.s32 	%r624, %r623, -1;
	mov.b32 	%r5888, 1;
$L__BB4_881:
	mov.u32 	%r625, %r5888;
	ld.global.u8 	%rs28, [%rd140];
	cvt.u32.u16 	%r2678, %rs28;
	cvt.s32.s8 	%r2679, %r2678;
	cvt.u64.u32 	%rd1460, %r625;
	add.s64 	%rd141, %rd15, %rd1460;
	ld.global.u8 	%rs29, [%rd141+27];
	cvt.u32.u16 	%r2680, %rs29;
	cvt.s32.s8 	%r2681, %r2680;
	add.s32 	%r2682, %r2681, %r2679;
	setp.eq.s32 	%p666, %r2682, 3;
	@%p666 bra 	$L__BB4_883;
	ld.global.f64 	%fd4590, [%rd13];
	mov.f64 	%fd4593, 0dBFF0000000000000;
	mov.f64 	%fd4592, 0d7FF0000000000000;
	bra.uni 	$L__BB4_910;
$L__BB4_883:
	cvt.s32.s8 	%r2684, %r2678;
	mul.wide.s32 	%rd1461, %r2684, 5;
	cvt.u64.u16 	%rd1462, %rs29;
	cvt.s64.s8 	%rd1463, %rd1462;
	add.s64 	%rd1464, %rd1461, %rd1463;
	shl.b64 	%rd1465, %rd1464, 3;
	mov.u64 	%rd1466, parameter;
	add.s64 	%rd1467, %rd1466, %rd1465;
	ld.const.f64 	%fd1977, [%rd1467+45440];
	ld.global.s8 	%r2685, [%rd141+28];
	ld.global.u8 	%r2686, [%rd140+1];
	prmt.b32 	%r2687, %r2678, %r2686, 0x3340U;
	cvt.u32.u16 	%r2688, %rs29;
	prmt.b32 	%r2689, %r2688, 0, 0x3340U;
	prmt.b32 	%r2690, %r2687, %r2689, 0x5410U;
	mov.b32 	%r2691, 334205;
	dp4a.s32.u32 	%r2692, %r2690, %r2691, %r2685;
	mul.wide.s32 	%rd1468, %r2692, 8;
	add.s64 	%rd1469, %rd1466, %rd1468;
	ld.const.f64 	%fd1978, [%rd1469+35440];
	add.f64 	%fd4580, %fd1977, %fd1978;
	st.global.f64 	[%rd16], %fd4580;
	ld.global.s8 	%r2693, [%rd140];
	mul.wide.s32 	%rd1470, %r2693, 5;
	ld.global.u8 	%rs225, [%rd141+27];
	cvt.u64.u16 	%rd1471, %rs225;
	cvt.s64.s8 	%rd1472, %rd1471;
	add.s64 	%rd1473, %rd1470, %rd1472;
	shl.b64 	%rd1474, %rd1473, 3;
	add.s64 	%rd1475, %rd1466, %rd1474;
	ld.const.f64 	%fd1979, [%rd1475+45640];
	ld.global.s8 	%r2694, [%rd141+28];
	ld.global.u8 	%r2695, [%rd140+1];
	prmt.b32 	%r2696, %r2693, %r2695, 0x3340U;
	cvt.u32.u16 	%r2697, %rs225;
	prmt.b32 	%r2698, %r2697, 0, 0x3340U;
	prmt.b32 	%r2699, %r2696, %r2698, 0x5410U;
	dp4a.s32.u32 	%r2700, %r2699, %r2691, %r2694;
	mul.wide.s32 	%rd1476, %r2700, 8;
	add.s64 	%rd1477, %rd1466, %rd1476;
	ld.const.f64 	%fd1980, [%rd1477+40440];
	add.f64 	%fd4581, %fd1979, %fd1980;
	st.global.f64 	[%rd18], %fd4581;
	abs.f64 	%fd1981, %fd4581;
	setp.leu.f64 	%p667, %fd1981, 0d41CDCD64FF800000;
	@%p667 bra 	$L__BB4_885;
	mov.b64 	%rd1478, 9218868437227405312;
	st.global.u64 	[%rd18], %rd1478;
	mov.b64 	%rd1479, -4616189618054758400;
	st.global.u64 	[%rd16], %rd1479;
	mov.f64 	%fd4581, 0d7FF0000000000000;
	mov.f64 	%fd4580, 0dBFF0000000000000;
$L__BB4_885:
	ld.global.s8 	%rs30, [%rd140];
	cvt.s64.s16 	%rd142, %rs30;
	ld.global.s8 	%rs226, [%rd140+1];
	ld.global.u8 	%rs227, [%rd141+27];
	cvt.u64.u16 	%rd1480, %rs227;
	cvt.s64.s8 	%rd143, %rd1480;
	mov.b32 	%r626, {%rs30, %rs228};
	mov.b32 	%r2701, {%rs30, %rs226};
	cvt.u32.u16 	%r2702, %rs227;
	cvt.s32.s8 	%r2703, %r2702;
	mov.b32 	%r2704, 1305;
	dp2a.lo.s32.u32 	%r2705, %r2701, %r2704, %r2703;
	mul.wide.s32 	%rd1481, %r2705, 8;
	mov.u64 	%rd1482, parameter;
	add.s64 	%rd144, %rd1482, %rd1481;
	ld.const.f64 	%fd1984, [%rd144+21000];
	abs.f64 	%fd1985, %fd1984;
	setp.geu.f64 	%p668, %fd1985, 0d41CDCD64FF800000;
	@%p668 bra 	$L__BB4_893;
	ld.global.s8 	%r2706, [%rd141+28];
	cvt.u16.u64 	%rs229, %rd143;
	{ .reg .b16 tmp; mov.b32 {%rs230, tmp}, %r626; }
	mov.b32 	%r2707, {%rs230, %rs229};
	mov.b32 	%r2708, 1305;
	dp2a.lo.s32.u32 	%r2709, %r2707, %r2708, %r2706;
	mul.wide.s32 	%rd1483, %r2709, 8;
	mov.u64 	%rd1484, parameter;
	add.s64 	%rd145, %rd1484, %rd1483;
	ld.const.f64 	%fd1986, [%rd145+23000];
	abs.f64 	%fd1987, %fd1986;
	setp.geu.f64 	%p669, %fd1987, 0d41CDCD64FF800000;
	@%p669 bra 	$L__BB4_893;
	mad.lo.s64 	%rd1485, %rd142, 5, %rd143;
	shl.b64 	%rd1486, %rd1485, 3;
	mov.u64 	%rd1487, parameter;
	add.s64 	%rd1488, %rd1487, %rd1486;
	ld.const.f64 	%fd1988, [%rd1488+45440];
	ld.const.f64 	%fd1989, [%rd144+20000];
	add.f64 	%fd1990, %fd1988, %fd1989;
	ld.const.f64 	%fd1991, [%rd145+22000];
	add.f64 	%fd4578, %fd1990, %fd1991;
	st.global.f64 	[%rd17], %fd4578;
	ld.global.s8 	%rs231, [%rd140];
	cvt.s32.s16 	%r2710, %rs231;
	mul.wide.s32 	%rd1489, %r2710, 5;
	ld.global.s8 	%rs232, [%rd141+27];
	cvt.s64.s16 	%rd1490, %rs232;
	add.s64 	%rd1491, %rd1489, %rd1490;
	shl.b64 	%rd1492, %rd1491, 3;
	add.s64 	%rd1493, %rd1487, %rd1492;
	ld.const.f64 	%fd1992, [%rd1493+45640];
	ld.global.s8 	%rs233, [%rd140+1];
	mov.b32 	%r2711, {%rs231, %rs233};
	cvt.s32.s16 	%r2712, %rs232;
	mov.b32 	%r2713, 1305;
	dp2a.lo.s32.u32 	%r2714, %r2711, %r2713, %r2712;
	mul.wide.s32 	%rd1494, %r2714, 8;
	add.s64 	%rd1495, %rd1487, %rd1494;
	ld.const.f64 	%fd1993, [%rd1495+21000];
	add.f64 	%fd1994, %fd1992, %fd1993;
	ld.global.s8 	%r2715, [%rd141+28];
	mov.b32 	%r2716, {%rs231, %rs232};
	dp2a.lo.s32.u32 	%r2717, %r2716, %r2713, %r2715;
	mul.wide.s32 	%rd1496, %r2717, 8;
	add.s64 	%rd1497, %rd1487, %rd1496;
	ld.const.f64 	%fd1995, [%rd1497+23000];
	add.f64 	%fd4579, %fd1994, %fd1995;
	st.global.f64 	[%rd19], %fd4579;
	abs.f64 	%fd1996, %fd4579;
	setp.leu.f64 	%p670, %fd1996, 0d41CDCD64FF800000;
	@%p670 bra 	$L__BB4_889;
	mov.b64 	%rd1498, 9218868437227405312;
	st.global.u64 	[%rd19], %rd1498;
	mov.b64 	%rd1499, -4616189618054758400;
	st.global.u64 	[%rd17], %rd1499;
	mov.f64 	%fd4579, 0d7FF0000000000000;
	mov.f64 	%fd4578, 0dBFF0000000000000;
$L__BB4_889:
	add.f64 	%fd1999, %fd4579, 0d4069000000000000;
	add.f64 	%fd2000, %fd4578, 0dC016CCCCCCCCCCCD;
	ld.global.f64 	%fd318, [%rd13];
	add.f64 	%fd2001, %fd2000, %fd318;
	div.rn.f64 	%fd319, %fd1999, %fd2001;
	st.global.f64 	[%rd20], %fd319;
	abs.f64 	%fd2002, %fd4581;
	setp.geu.f64 	%p671, %fd2002, 0d41CDCD64FF800000;
	@%p671 bra 	$L__BB4_892;
	add.f64 	%fd2003, %fd4581, 0d4069000000000000;
	add.f64 	%fd2004, %fd4580, 0dC016CCCCCCCCCCCD;
	add.f64 	%fd2005, %fd2004, %fd318;
	div.rn.f64 	%fd2006, %fd2003, %fd2005;
	st.global.f64 	[%rd21], %fd2006;
	setp.geu.f64 	%p672, %fd2006, %fd319;
	@%p672 bra 	$L__BB4_893;
	st.global.f64 	[%rd16], %fd4578;
	st.global.f64 	[%rd18], %fd4579;
	st.global.f64 	[%rd21], %fd319;
	mov.f64 	%fd4580, %fd4578;
	mov.f64 	%fd4581, %fd4579;
	bra.uni 	$L__BB4_893;
$L__BB4_892:
	st.global.f64 	[%rd16], %fd4578;
	st.global.f64 	[%rd18], %fd4579;
	st.global.f64 	[%rd21], %fd319;
	mov.f64 	%fd4580, %fd4578;
	mov.f64 	%fd4581, %fd4579;
$L__BB4_893:
	ld.global.s8 	%rs234, [%rd140];
	cvt.s64.s16 	%rd146, %rs234;
	ld.global.s8 	%rs235, [%rd140+1];
	ld.global.u8 	%rs236, [%rd141+27];
	cvt.u64.u16 	%rd1500, %rs236;
	cvt.s64.s8 	%rd147, %rd1500;
	mov.b32 	%r2718, {%rs234, %rs235};
	cvt.u32.u16 	%r2719, %rs236;
	cvt.s32.s8 	%r2720, %r2719;
	mov.b32 	%r2721, 1305;
	dp2a.lo.s32.u32 	%r2722, %r2718, %r2721, %r2720;
	mul.wide.s32 	%rd1501, %r2722, 8;
	mov.u64 	%rd1502, parameter;
	add.s64 	%rd148, %rd1502, %rd1501;
	ld.const.f64 	%fd2007, [%rd148+21000];
	abs.f64 	%fd2008, %fd2007;
	setp.geu.f64 	%p673, %fd2008, 0d41CDCD64FF800000;
	@%p673 bra 	$L__BB4_900;
	mad.lo.s64 	%rd1503, %rd146, 5, %rd147;
	shl.b64 	%rd1504, %rd1503, 3;
	mov.u64 	%rd1505, parameter;
	add.s64 	%rd1506, %rd1505, %rd1504;
	ld.const.f64 	%fd2009, [%rd1506+45440];
	ld.const.f64 	%fd2010, [%rd148+20000];
	add.f64 	%fd4582, %fd2009, %fd2010;
	st.global.f64 	[%rd17], %fd4582;
	ld.global.s8 	%rs237, [%rd140];
	cvt.s32.s16 	%r2723, %rs237;
	mul.wide.s32 	%rd1507, %r2723, 5;
	ld.global.u8 	%rs238, [%rd141+27];
	cvt.u64.u16 	%rd1508, %rs238;
	cvt.s64.s8 	%rd1509, %rd1508;
	add.s64 	%rd1510, %rd1507, %rd1509;
	shl.b64 	%rd1511, %rd1510, 3;
	add.s64 	%rd1512, %rd1505, %rd1511;
	ld.const.f64 	%fd2011, [%rd1512+45640];
	ld.global.s8 	%rs239, [%rd140+1];
	mov.b32 	%r2724, {%rs237, %rs239};
	cvt.u32.u16 	%r2725, %rs238;
	cvt.s32.s8 	%r2726, %r2725;
	mov.b32 	%r2727, 1305;
	dp2a.lo.s32.u32 	%r2728, %r2724, %r2727, %r2726;
	mul.wide.s32 	%rd1513, %r2728, 8;
	add.s64 	%rd1514, %rd1505, %rd1513;
	ld.const.f64 	%fd2012, [%rd1514+21000];
	add.f64 	%fd4583, %fd2011, %fd2012;
	st.global.f64 	[%rd19], %fd4583;
	abs.f64 	%fd2013, %fd4583;
	setp.leu.f64 	%p674, %fd2013, 0d41CDCD64FF800000;
	@%p674 bra 	$L__BB4_896;
	mov.b64 	%rd1515, 9218868437227405312;
	st.global.u64 	[%rd19], %rd1515;
	mov.b64 	%rd1516, -4616189618054758400;
	st.global.u64 	[%rd17], %rd1516;
	mov.f64 	%fd4583, 0d7FF0000000000000;
	mov.f64 	%fd4582, 0dBFF0000000000000;
$L__BB4_896:
	add.f64 	%fd2016, %fd4583, 0d4069000000000000;
	add.f64 	%fd2017, %fd4582, 0dC016CCCCCCCCCCCD;
	ld.global.f64 	%fd326, [%rd13];
	add.f64 	%fd2018, %fd2017, %fd326;
	div.rn.f64 	%fd327, %fd2016, %fd2018;
	st.global.f64 	[%rd20], %fd327;
	abs.f64 	%fd2019, %fd4581;
	setp.geu.f64 	%p675, %fd2019, 0d41CDCD64FF800000;
	@%p675 bra 	$L__BB4_899;
	add.f64 	%fd2020, %fd4581, 0d4069000000000000;
	add.f64 	%fd2021, %fd4580, 0dC016CCCCCCCCCCCD;
	add.f64 	%fd2022, %fd2021, %fd326;
	div.rn.f64 	%fd2023, %fd2020, %fd2022;
	st.global.f64 	[%rd21], %fd2023;
	setp.geu.f64 	%p676, %fd2023, %fd327;
	@%p676 bra 	$L__BB4_900;
	st.global.f64 	[%rd16], %fd4582;
	st.global.f64 	[%rd18], %fd4583;
	st.global.f64 	[%rd21], %fd327;
	mov.f64 	%fd4580, %fd4582;
	mov.f64 	%fd4581, %fd4583;
	bra.uni 	$L__BB4_900;
$L__BB4_899:
	st.global.f64 	[%rd16], %fd4582;
	st.global.f64 	[%rd18], %fd4583;
	st.global.f64 	[%rd21], %fd327;
	mov.f64 	%fd4580, %fd4582;
	mov.f64 	%fd4581, %fd4583;
$L__BB4_900:
	ld.global.s8 	%rs240, [%rd140];
	cvt.s64.s16 	%rd149, %rs240;
	ld.global.s8 	%rs241, [%rd141+27];
	cvt.s64.s16 	%rd150, %rs241;
	ld.global.s8 	%r2729, [%rd141+28];
	mov.b32 	%r2730, {%rs240, %rs241};
	mov.b32 	%r2731, 1305;
	dp2a.lo.s32.u32 	%r2732, %r2730, %r2731, %r2729;
	mul.wide.s32 	%rd1517, %r2732, 8;
	mov.u64 	%rd1518, parameter;
	add.s64 	%rd151, %rd1518, %rd1517;
	ld.const.f64 	%fd2024, [%rd151+23000];
	abs.f64 	%fd2025, %fd2024;
	setp.lt.f64 	%p677, %fd2025, 0d41CDCD64FF800000;
	@%p677 bra 	$L__BB4_902;
	ld.global.f64 	%fd4590, [%rd13];
	bra.uni 	$L__BB4_908;
$L__BB4_902:
	mad.lo.s64 	%rd1519, %rd149, 5, %rd150;
	shl.b64 	%rd1520, %rd1519, 3;
	mov.u64 	%rd1521, parameter;
	add.s64 	%rd1522, %rd1521, %rd1520;
	ld.const.f64 	%fd2026, [%rd1522+45440];
	ld.const.f64 	%fd2027, [%rd151+22000];
	add.f64 	%fd4586, %fd2026, %fd2027;
	st.global.f64 	[%rd17], %fd4586;
	ld.global.s8 	%rs242, [%rd140];
	cvt.s32.s16 	%r2733, %rs242;
	mul.wide.s32 	%rd1523, %r2733, 5;
	ld.global.s8 	%rs243, [%rd141+27];
	cvt.s64.s16 	%rd1524, %rs243;
	add.s64 	%rd1525, %rd1523, %rd1524;
	shl.b64 	%rd1526, %rd1525, 3;
	add.s64 	%rd1527, %rd1521, %rd1526;
	ld.const.f64 	%fd2028, [%rd1527+45640];
	ld.global.s8 	%r2734, [%rd141+28];
	mov.b32 	%r2735, {%rs242, %rs243};
	mov.b32 	%r2736, 1305;
	dp2a.lo.s32.u32 	%r2737, %r2735, %r2736, %r2734;
	mul.wide.s32 	%rd1528, %r2737, 8;
	add.s64 	%rd1529, %rd1521, %rd1528;
	ld.const.f64 	%fd2029, [%rd1529+23000];
	add.f64 	%fd4587, %fd2028, %fd2029;
	st.global.f64 	[%rd19], %fd4587;
	abs.f64 	%fd2030, %fd4587;
	setp.leu.f64 	%p678, %fd2030, 0d41CDCD64FF800000;
	@%p678 bra 	$L__BB4_904;
	mov.b64 	%rd1530, 9218868437227405312;
	st.global.u64 	[%rd19], %rd1530;
	mov.b64 	%rd1531, -4616189618054758400;
	st.global.u64 	[%rd17], %rd1531;
	mov.f64 	%fd4587, 0d7FF0000000000000;
	mov.f64 	%fd4586, 0dBFF0000000000000;
$L__BB4_904:
	add.f64 	%fd2033, %fd4587, 0d4069000000000000;
	add.f64 	%fd2034, %fd4586, 0dC016CCCCCCCCCCCD;
	ld.global.f64 	%fd4590, [%rd13];
	add.f64 	%fd2035, %fd2034, %fd4590;
	div.rn.f64 	%fd336, %fd2033, %fd2035;
	st.global.f64 	[%rd20], %fd336;
	abs.f64 	%fd2036, %fd4581;
	setp.geu.f64 	%p679, %fd2036, 0d41CDCD64FF800000;
	@%p679 bra 	$L__BB4_907;
	add.f64 	%fd2037, %fd4581, 0d4069000000000000;
	add.f64 	%fd2038, %fd4580, 0dC016CCCCCCCCCCCD;
	add.f64 	%fd2039, %fd2038, %fd4590;
	div.rn.f64 	%fd2040, %fd2037, %fd2039;
	st.global.f64 	[%rd21], %fd2040;
	setp.geu.f64 	%p680, %fd2040, %fd336;
	@%p680 bra 	$L__BB4_908;
	st.global.f64 	[%rd16], %fd4586;
	st.global.f64 	[%rd18], %fd4587;
	st.global.f64 	[%rd21], %fd336;
	mov.f64 	%fd4580, %fd4586;
	mov.f64 	%fd4581, %fd4587;
	bra.uni 	$L__BB4_908;
$L__BB4_907:
	st.global.f64 	[%rd16], %fd4586;
	st.global.f64 	[%rd18], %fd4587;
	st.global.f64 	[%rd21], %fd336;
	mov.f64 	%fd4580, %fd4586;
	mov.f64 	%fd4581, %fd4587;
$L__BB4_908:
	ld.global.s8 	%r2738, [%rd140];
	mul.wide.s32 	%rd1532, %r2738, 5;
	ld.global.s8 	%rd1533, [%rd141+27];
	add.s64 	%rd1534, %rd1532, %rd1533;
	shl.b64 	%rd1535, %rd1534, 3;
	mov.u64 	%rd1536, parameter;
	add.s64 	%rd1537, %rd1536, %rd1535;
	ld.const.f64 	%fd4593, [%rd1537+45440];
	st.global.f64 	[%rd17], %fd4593;
	ld.global.s8 	%r2739, [%rd140];
	mul.wide.s32 	%rd1538, %r2739, 5;
	ld.global.s8 	%rd1539, [%rd141+27];
	add.s64 	%rd1540, %rd1538, %rd1539;
	shl.b64 	%rd1541, %rd1540, 3;
	add.s64 	%rd1542, %rd1536, %rd1541;
	ld.const.f64 	%fd4592, [%rd1542+45640];
	st.global.f64 	[%rd19], %fd4592;
	add.f64 	%fd2041, %fd4592, 0d4069000000000000;
	add.f64 	%fd2042, %fd4593, 0dC016CCCCCCCCCCCD;
	add.f64 	%fd2043, %fd2042, %fd4590;
	div.rn.f64 	%fd342, %fd2041, %fd2043;
	st.global.f64 	[%rd20], %fd342;
	abs.f64 	%fd2044, %fd4581;
	setp.geu.f64 	%p681, %fd2044, 0d41CDCD64FF800000;
	@%p681 bra 	$L__BB4_910;
	ld.global.f64 	%fd2045, [%rd21];
	setp.lt.f64 	%p682, %fd2045, %fd342;
	selp.f64 	%fd4592, %fd4592, %fd4581, %p682;
	selp.f64 	%fd4593, %fd4593, %fd4580, %p682;
$L__BB4_910:
	add.f64 	%fd348, %fd4593, 0d3EB0C6F7A0B5ED8D;
	st.global.f64 	[%rd12+10000], %fd348;
	add.f64 	%fd349, %fd4592, 0d3EB0C6F7A0B5ED8D;
	st.global.f64 	[%rd12+10008], %fd349;
	ld.global.u32 	%r2740, [%rd14];
	add.s32 	%r627, %r22, %r625;
	mad.lo.s32 	%r2741, %r2740, %r624, %r627;
	mul.wide.s32 	%rd1543, %r2741, 8;
	add.s64 	%rd1544, %rd2, %rd1543;
	ld.global.f64 	%fd2046, [%rd1544];
	add.f64 	%fd2047, %fd2046, %fd349;
	add.f64 	%fd2048, %fd2047, 0d4069000000000000;
	ld.global.f64 	%fd2049, [%rd1544+5000];
	add.f64 	%fd2050, %fd2049, %fd348;
	add.f64 	%fd2051, %fd2050, 0dC016CCCCCCCCCCCD;
	add.f64 	%fd2052, %fd4590, %fd2051;
	div.rn.f64 	%fd2053, %fd2048, %fd2052;
	add.f64 	%fd350, %fd2053, 0dC071126666666666;
	st.global.f64 	[%rd12+10032], %fd350;
	ld.global.f64 	%fd2054, [%rd12+10024];
	setp.leu.f64 	%p683, %fd350, %fd2054;
	ld.global.u32 	%r5889, [%rd14];
	@%p683 bra 	$L__BB4_914;
	mad.lo.s32 	%r2742, %r5889, %r624, %r627;
	add.s32 	%r2743, %r2742, 625;
	mul.wide.s32 	%rd1545, %r2743, 8;
	add.s64 	%rd152, %rd2, %rd1545;
	ld.global.f64 	%fd2055, [%rd152];
	add.f64 	%fd2056, %fd348, %fd2055;
	setp.geu.f64 	%p684, %fd2056, 0d0000000000000000;
	@%p684 bra 	$L__BB4_914;
	ld.global.f64 	%fd2057, [%rd152+-5000];
	add.f64 	%fd2058, %fd349, %fd2057;
	setp.geu.f64 	%p685, %fd2058, 0d0000000000000000;
	@%p685 bra 	$L__BB4_914;
	st.global.f64 	[%rd12+10024], %fd350;
	st.global.u32 	[%rd11+212], %r625;
	ld.global.u32 	%r5889, [%rd11+204];
$L__BB4_914:
	add.s32 	%r5888, %r625, 1;
	setp.lt.s32 	%p686, %r625, %r5889;
	@%p686 bra 	$L__BB4_881;
	ld.global.f64 	%fd4594, [%rd12+10024];
$L__BB4_916:
	abs.f64 	%fd2059, %fd4594;
	setp.gt.f64 	%p687, %fd2059, 0d41CDCD64FF800000;
	@%p687 bra 	$L__BB4_918;
	ld.global.s32 	%rd4339, [%rd11+208];
	ld.global.s32 	%rd4338, [%rd11+212];
	bra.uni 	$L__BB4_919;
$L__BB4_918:
	mov.b32 	%r2744, 1;
	st.global.u32 	[%rd11+212], %r2744;
	st.global.u32 	[%rd11+208], %r2744;
	mov.b64 	%rd4338, 1;
	mov.u64 	%rd4339, %rd4338;
$L__BB4_919:
	add.s64 	%rd157, %rd15, %rd4339;
	ld.global.u8 	%rs31, [%rd157];
	cvt.u32.u16 	%r2745, %rs31;
	cvt.s32.s8 	%r2746, %r2745;
	add.s64 	%rd158, %rd15, %rd4338;
	ld.global.u8 	%rs32, [%rd158+27];
	cvt.u32.u16 	%r2747, %rs32;
	cvt.s32.s8 	%r2748, %r2747;
	add.s32 	%r2749, %r2748, %r2746;
	setp.eq.s32 	%p688, %r2749, 3;
	@%p688 bra 	$L__BB4_921;
	mov.b64 	%rd1547, -4616189618054758400;
	st.global.u64 	[%rd12+10000], %rd1547;
	mov.b64 	%rd1548, 9218868437227405312;
	st.global.u64 	[%rd12+10008], %rd1548;
	bra.uni 	$L__BB4_951;
$L__BB4_921:
	cvt.s32.s8 	%r2751, %r2745;
	mul.wide.s32 	%rd1549, %r2751, 5;
	cvt.u64.u16 	%rd1550, %rs32;
	cvt.s64.s8 	%rd1551, %rd1550;
	add.s64 	%rd1552, %rd1549, %rd1551;
	shl.b64 	%rd1553, %rd1552, 3;
	mov.u64 	%rd1554, parameter;
	add.s64 	%rd1555, %rd1554, %rd1553;
	ld.const.f64 	%fd2060, [%rd1555+45440];
	ld.global.s8 	%r2752, [%rd158+28];
	ld.global.u8 	%r2753, [%rd157+1];
	prmt.b32 	%r2754, %r2745, %r2753, 0x3340U;
	cvt.u32.u16 	%r2755, %rs32;
	prmt.b32 	%r2756, %r2755, 0, 0x3340U;
	prmt.b32 	%r2757, %r2754, %r2756, 0x5410U;
	mov.b32 	%r2758, 334205;
	dp4a.s32.u32 	%r2759, %r2757, %r2758, %r2752;
	mul.wide.s32 	%rd1556, %r2759, 8;
	add.s64 	%rd1557, %rd1554, %rd1556;
	ld.const.f64 	%fd2061, [%rd1557+35440];
	add.f64 	%fd4599, %fd2060, %fd2061;
	st.global.f64 	[%rd16], %fd4599;
	ld.global.s8 	%r2760, [%rd157];
	mul.wide.s32 	%rd1558, %r2760, 5;
	ld.global.u8 	%rs244, [%rd158+27];
	cvt.u64.u16 	%rd1559, %rs244;
	cvt.s64.s8 	%rd1560, %rd1559;
	add.s64 	%rd1561, %rd1558, %rd1560;
	shl.b64 	%rd1562, %rd1561, 3;
	add.s64 	%rd1563, %rd1554, %rd1562;
	ld.const.f64 	%fd2062, [%rd1563+45640];
	ld.global.s8 	%r2761, [%rd158+28];
	ld.global.u8 	%r2762, [%rd157+1];
	prmt.b32 	%r2763, %r2760, %r2762, 0x3340U;
	cvt.u32.u16 	%r2764, %rs244;
	prmt.b32 	%r2765, %r2764, 0, 0x3340U;
	prmt.b32 	%r2766, %r2763, %r2765, 0x5410U;
	dp4a.s32.u32 	%r2767, %r2766, %r2758, %r2761;
	mul.wide.s32 	%rd1564, %r2767, 8;
	add.s64 	%rd1565, %rd1554, %rd1564;
	ld.const.f64 	%fd2063, [%rd1565+40440];
	add.f64 	%fd4600, %fd2062, %fd2063;
	st.global.f64 	[%rd18], %fd4600;
	abs.f64 	%fd2064, %fd4600;
	setp.leu.f64 	%p689, %fd2064, 0d41CDCD64FF800000;
	@%p689 bra 	$L__BB4_923;
	mov.b64 	%rd1566, 9218868437227405312;
	st.global.u64 	[%rd18], %rd1566;
	mov.b64 	%rd1567, -4616189618054758400;
	st.global.u64 	[%rd16], %rd1567;
	mov.f64 	%fd4600, 0d7FF0000000000000;
	mov.f64 	%fd4599, 0dBFF0000000000000;
$L__BB4_923:
	ld.global.s8 	%rs33, [%rd157];
	cvt.s64.s16 	%rd159, %rs33;
	ld.global.s8 	%rs245, [%rd157+1];
	ld.global.u8 	%rs246, [%rd158+27];
	cvt.u64.u16 	%rd1568, %rs246;
	cvt.s64.s8 	%rd160, %rd1568;
	mov.b32 	%r632, {%rs33, %rs247};
	mov.b32 	%r2768, {%rs33, %rs245};
	cvt.u32.u16 	%r2769, %rs246;
	cvt.s32.s8 	%r2770, %r2769;
	mov.b32 	%r2771, 1305;
	dp2a.lo.s32.u32 	%r2772, %r2768, %r2771, %r2770;
	mul.wide.s32 	%rd1569, %r2772, 8;
	mov.u64 	%rd1570, parameter;
	add.s64 	%rd161, %rd1570, %rd1569;
	ld.const.f64 	%fd2067, [%rd161+21000];
	abs.f64 	%fd2068, %fd2067;
	setp.geu.f64 	%p690, %fd2068, 0d41CDCD64FF800000;
	@%p690 bra 	$L__BB4_931;
	ld.global.s8 	%r2773, [%rd158+28];
	cvt.u16.u64 	%rs248, %rd160;
	{ .reg .b16 tmp; mov.b32 {%rs249, tmp}, %r632; }
	mov.b32 	%r2774, {%rs249, %rs248};
	mov.b32 	%r2775, 1305;
	dp2a.lo.s32.u32 	%r2776, %r2774, %r2775, %r2773;
	mul.wide.s32 	%rd1571, %r2776, 8;
	mov.u64 	%rd1572, parameter;
	add.s64 	%rd162, %rd1572, %rd1571;
	ld.const.f64 	%fd2069, [%rd162+23000];
	abs.f64 	%fd2070, %fd2069;
	setp.geu.f64 	%p691, %fd2070, 0d41CDCD64FF800000;
	@%p691 bra 	$L__BB4_931;
	mad.lo.s64 	%rd1573, %rd159, 5, %rd160;
	shl.b64 	%rd1574, %rd1573, 3;
	mov.u64 	%rd1575, parameter;
	add.s64 	%rd1576, %rd1575, %rd1574;
	ld.const.f64 	%fd2071, [%rd1576+45440];
	ld.const.f64 	%fd2072, [%rd161+20000];
	add.f64 	%fd2073, %fd2071, %fd2072;
	ld.const.f64 	%fd2074, [%rd162+22000];
	add.f64 	%fd4597, %fd2073, %fd2074;
	st.global.f64 	[%rd17], %fd4597;
	ld.global.s8 	%rs250, [%rd157];
	cvt.s32.s16 	%r2777, %rs250;
	mul.wide.s32 	%rd1577, %r2777, 5;
	ld.global.s8 	%rs251, [%rd158+27];
	cvt.s64.s16 	%rd1578, %rs251;
	add.s64 	%rd1579, %rd1577, %rd1578;
	shl.b64 	%rd1580, %rd1579, 3;
	add.s64 	%rd1581, %rd1575, %rd1580;
	ld.const.f64 	%fd2075, [%rd1581+45640];
	ld.global.s8 	%rs252, [%rd157+1];
	mov.b32 	%r2778, {%rs250, %rs252};
	cvt.s32.s16 	%r2779, %rs251;
	mov.b32 	%r2780, 1305;
	dp2a.lo.s32.u32 	%r2781, %r2778, %r2780, %r2779;
	mul.wide.s32 	%rd1582, %r2781, 8;
	add.s64 	%rd1583, %rd1575, %rd1582;
	ld.const.f64 	%fd2076, [%rd1583+21000];
	add.f64 	%fd2077, %fd2075, %fd2076;
	ld.global.s8 	%r2782, [%rd158+28];
	mov.b32 	%r2783, {%rs250, %rs251};
	dp2a.lo.s32.u32 	%r2784, %r2783, %r2780, %r2782;
	mul.wide.s32 	%rd1584, %r2784, 8;
	add.s64 	%rd1585, %rd1575, %rd1584;
	ld.const.f64 	%fd2078, [%rd1585+23000];
	add.f64 	%fd4598, %fd2077, %fd2078;
	st.global.f64 	[%rd19], %fd4598;
	abs.f64 	%fd2079, %fd4598;
	setp.leu.f64 	%p692, %fd2079, 0d41CDCD64FF800000;
	@%p692 bra 	$L__BB4_927;
	mov.b64 	%rd1586, 9218868437227405312;
	st.global.u64 	[%rd19], %rd1586;
	mov.b64 	%rd1587, -4616189618054758400;
	st.global.u64 	[%rd17], %rd1587;
	mov.f64 	%fd4598, 0d7FF0000000000000;
	mov.f64 	%fd4597, 0dBFF0000000000000;
$L__BB4_927:
	add.f64 	%fd2082, %fd4598, 0d4069000000000000;
	add.f64 	%fd2083, %fd4597, 0dC016CCCCCCCCCCCD;
	ld.global.f64 	%fd361, [%rd13];
	add.f64 	%fd2084, %fd2083, %fd361;
	div.rn.f64 	%fd362, %fd2082, %fd2084;
	st.global.f64 	[%rd20], %fd362;
	abs.f64 	%fd2085, %fd4600;
	setp.geu.f64 	%p693, %fd2085, 0d41CDCD64FF800000;
	@%p693 bra 	$L__BB4_930;
	add.f64 	%fd2086, %fd4600, 0d4069000000000000;
	add.f64 	%fd2087, %fd4599, 0dC016CCCCCCCCCCCD;
	add.f64 	%fd2088, %fd2087, %fd361;
	div.rn.f64 	%fd2089, %fd2086, %fd2088;
	st.global.f64 	[%rd21], %fd2089;
	setp.geu.f64 	%p694, %fd2089, %fd362;
	@%p694 bra 	$L__BB4_931;
	st.global.f64 	[%rd16], %fd4597;
	st.global.f64 	[%rd18], %fd4598;
	st.global.f64 	[%rd21], %fd362;
	mov.f64 	%fd4599, %fd4597;
	mov.f64 	%fd4600, %fd4598;
	bra.uni 	$L__BB4_931;
$L__BB4_930:
	st.global.f64 	[%rd16], %fd4597;
	st.global.f64 	[%rd18], %fd4598;
	st.global.f64 	[%rd21], %fd362;
	mov.f64 	%fd4599, %fd4597;
	mov.f64 	%fd4600, %fd4598;
$L__BB4_931:
	ld.global.s8 	%rs253, [%rd157];
	cvt.s64.s16 	%rd163, %rs253;
	ld.global.s8 	%rs254, [%rd157+1];
	ld.global.u8 	%rs255, [%rd158+27];
	cvt.u64.u16 	%rd1588, %rs255;
	cvt.s64.s8 	%rd164, %rd1588;
	mov.b32 	%r2785, {%rs253, %rs254};
	cvt.u32.u16 	%r2786, %rs255;
	cvt.s32.s8 	%r2787, %r2786;
	mov.b32 	%r2788, 1305;
	dp2a.lo.s32.u32 	%r2789, %r2785, %r2788, %r2787;
	mul.wide.s32 	%rd1589, %r2789, 8;
	mov.u64 	%rd1590, parameter;
	add.s64 	%rd165, %rd1590, %rd1589;
	ld.const.f64 	%fd2090, [%rd165+21000];
	abs.f64 	%fd2091, %fd2090;
	setp.geu.f64 	%p695, %fd2091, 0d41CDCD64FF800000;
	@%p695 bra 	$L__BB4_938;
	mad.lo.s64 	%rd1591, %rd163, 5, %rd164;
	shl.b64 	%rd1592, %rd1591, 3;
	mov.u64 	%rd1593, parameter;
	add.s64 	%rd1594, %rd1593, %rd1592;
	ld.const.f64 	%fd2092, [%rd1594+45440];
	ld.const.f64 	%fd2093, [%rd165+20000];
	add.f64 	%fd4601, %fd2092, %fd2093;
	st.global.f64 	[%rd17], %fd4601;
	ld.global.s8 	%rs256, [%rd157];
	cvt.s32.s16 	%r2790, %rs256;
	mul.wide.s32 	%rd1595, %r2790, 5;
	ld.global.u8 	%rs257, [%rd158+27];
	cvt.u64.u16 	%rd1596, %rs257;
	cvt.s64.s8 	%rd1597, %rd1596;
	add.s64 	%rd1598, %rd1595, %rd1597;
	shl.b64 	%rd1599, %rd1598, 3;
	add.s64 	%rd1600, %rd1593, %rd1599;
	ld.const.f64 	%fd2094, [%rd1600+45640];
	ld.global.s8 	%rs258, [%rd157+1];
	mov.b32 	%r2791, {%rs256, %rs258};
	cvt.u32.u16 	%r2792, %rs257;
	cvt.s32.s8 	%r2793, %r2792;
	mov.b32 	%r2794, 1305;
	dp2a.lo.s32.u32 	%r2795, %r2791, %r2794, %r2793;
	mul.wide.s32 	%rd1601, %r2795, 8;
	add.s64 	%rd1602, %rd1593, %rd1601;
	ld.const.f64 	%fd2095, [%rd1602+21000];
	add.f64 	%fd4602, %fd2094, %fd2095;
	st.global.f64 	[%rd19], %fd4602;
	abs.f64 	%fd2096, %fd4602;
	setp.leu.f64 	%p696, %fd2096, 0d41CDCD64FF800000;
	@%p696 bra 	$L__BB4_934;
	mov.b64 	%rd1603, 9218868437227405312;
	st.global.u64 	[%rd19], %rd1603;
	mov.b64 	%rd1604, -4616189618054758400;
	st.global.u64 	[%rd17], %rd1604;
	mov.f64 	%fd4602, 0d7FF0000000000000;
	mov.f64 	%fd4601, 0dBFF0000000000000;
$L__BB4_934:
	add.f64 	%fd2099, %fd4602, 0d4069000000000000;
	add.f64 	%fd2100, %fd4601, 0dC016CCCCCCCCCCCD;
	ld.global.f64 	%fd369, [%rd13];
	add.f64 	%fd2101, %fd2100, %fd369;
	div.rn.f64 	%fd370, %fd2099, %fd2101;
	st.global.f64 	[%rd20], %fd370;
	abs.f64 	%fd2102, %fd4600;
	setp.geu.f64 	%p697, %fd2102, 0d41CDCD64FF800000;
	@%p697 bra 	$L__BB4_937;
	add.f64 	%fd2103, %fd4600, 0d4069000000000000;
	add.f64 	%fd2104, %fd4599, 0dC016CCCCCCCCCCCD;
	add.f64 	%fd2105, %fd2104, %fd369;
	div.rn.f64 	%fd2106, %fd2103, %fd2105;
	st.global.f64 	[%rd21], %fd2106;
	setp.geu.f64 	%p698, %fd2106, %fd370;
	@%p698 bra 	$L__BB4_938;
	st.global.f64 	[%rd16], %fd4601;
	st.global.f64 	[%rd18], %fd4602;
	st.global.f64 	[%rd21], %fd370;
	mov.f64 	%fd4599, %fd4601;
	mov.f64 	%fd4600, %fd4602;
	bra.uni 	$L__BB4_938;
$L__BB4_937:
	st.global.f64 	[%rd16], %fd4601;
	st.global.f64 	[%rd18], %fd4602;
	st.global.f64 	[%rd21], %fd370;
	mov.f64 	%fd4599, %fd4601;
	mov.f64 	%fd4600, %fd4602;
$L__BB4_938:
	ld.global.s8 	%rs259, [%rd157];
	cvt.s64.s16 	%rd166, %rs259;
	ld.global.s8 	%rs260, [%rd158+27];
	cvt.s64.s16 	%rd167, %rs260;
	ld.global.s8 	%r2796, [%rd158+28];
	mov.b32 	%r2797, {%rs259, %rs260};
	mov.b32 	%r2798, 1305;
	dp2a.lo.s32.u32 	%r2799, %r2797, %r2798, %r2796;
	mul.wide.s32 	%rd1605, %r2799, 8;
	mov.u64 	%rd1606, parameter;
	add.s64 	%rd168, %rd1606, %rd1605;
	ld.const.f64 	%fd2107, [%rd168+23000];
	abs.f64 	%fd2108, %fd2107;
	setp.lt.f64 	%p699, %fd2108, 0d41CDCD64FF800000;
	@%p699 bra 	$L__BB4_940;
	ld.global.f64 	%fd4609, [%rd13];
	bra.uni 	$L__BB4_946;
$L__BB4_940:
	mad.lo.s64 	%rd1607, %rd166, 5, %rd167;
	shl.b64 	%rd1608, %rd1607, 3;
	mov.u64 	%rd1609, parameter;
	add.s64 	%rd1610, %rd1609, %rd1608;
	ld.const.f64 	%fd2109, [%rd1610+45440];
	ld.const.f64 	%fd2110, [%rd168+22000];
	add.f64 	%fd4605, %fd2109, %fd2110;
	st.global.f64 	[%rd17], %fd4605;
	ld.global.s8 	%rs261, [%rd157];
	cvt.s32.s16 	%r2800, %rs261;
	mul.wide.s32 	%rd1611, %r2800, 5;
	ld.global.s8 	%rs262, [%rd158+27];
	cvt.s64.s16 	%rd1612, %rs262;
	add.s64 	%rd1613, %rd1611, %rd1612;
	shl.b64 	%rd1614, %rd1613, 3;
	add.s64 	%rd1615, %rd1609, %rd1614;
	ld.const.f64 	%fd2111, [%rd1615+45640];
	ld.global.s8 	%r2801, [%rd158+28];
	mov.b32 	%r2802, {%rs261, %rs262};
	mov.b32 	%r2803, 1305;
	dp2a.lo.s32.u32 	%r2804, %r2802, %r2803, %r2801;
	mul.wide.s32 	%rd1616, %r2804, 8;
	add.s64 	%rd1617, %rd1609, %rd1616;
	ld.const.f64 	%fd2112, [%rd1617+23000];
	add.f64 	%fd4606, %fd2111, %fd2112;
	st.global.f64 	[%rd19], %fd4606;
	abs.f64 	%fd2113, %fd4606;
	setp.leu.f64 	%p700, %fd2113, 0d41CDCD64FF800000;
	@%p700 bra 	$L__BB4_942;
	mov.b64 	%rd1618, 9218868437227405312;
	st.global.u64 	[%rd19], %rd1618;
	mov.b64 	%rd1619, -4616189618054758400;
	st.global.u64 	[%rd17], %rd1619;
	mov.f64 	%fd4606, 0d7FF0000000000000;
	mov.f64 	%fd4605, 0dBFF0000000000000;
$L__BB4_942:
	add.f64 	%fd2116, %fd4606, 0d4069000000000000;
	add.f64 	%fd2117, %fd4605, 0dC016CCCCCCCCCCCD;
	ld.global.f64 	%fd4609, [%rd13];
	add.f64 	%fd2118, %fd2117, %fd4609;
	div.rn.f64 	%fd379, %fd2116, %fd2118;
	st.global.f64 	[%rd20], %fd379;
	abs.f64 	%fd2119, %fd4600;
	setp.geu.f64 	%p701, %fd2119, 0d41CDCD64FF800000;
	@%p701 bra 	$L__BB4_945;
	add.f64 	%fd2120, %fd4600, 0d4069000000000000;
	add.f64 	%fd2121, %fd4599, 0dC016CCCCCCCCCCCD;
	add.f64 	%fd2122, %fd2121, %fd4609;
	div.rn.f64 	%fd2123, %fd2120, %fd2122;
	st.global.f64 	[%rd21], %fd2123;
	setp.geu.f64 	%p702, %fd2123, %fd379;
	@%p702 bra 	$L__BB4_946;
	st.global.f64 	[%rd16], %fd4605;
	st.global.f64 	[%rd18], %fd4606;
	st.global.f64 	[%rd21], %fd379;
	mov.f64 	%fd4599, %fd4605;
	mov.f64 	%fd4600, %fd4606;
	bra.uni 	$L__BB4_946;
$L__BB4_945:
	st.global.f64 	[%rd16], %fd4605;
	st.global.f64 	[%rd18], %fd4606;
	st.global.f64 	[%rd21], %fd379;
	mov.f64 	%fd4599, %fd4605;
	mov.f64 	%fd4600, %fd4606;
$L__BB4_946:
	ld.global.s8 	%r2805, [%rd157];
	mul.wide.s32 	%rd1620, %r2805, 5;
	ld.global.s8 	%rd1621, [%rd158+27];
	add.s64 	%rd1622, %rd1620, %rd1621;
	shl.b64 	%rd1623, %rd1622, 3;
	mov.u64 	%rd1624, parameter;
	add.s64 	%rd1625, %rd1624, %rd1623;
	ld.const.f64 	%fd383, [%rd1625+45440];
	st.global.f64 	[%rd17], %fd383;
	ld.global.s8 	%r2806, [%rd157];
	mul.wide.s32 	%rd1626, %r2806, 5;
	ld.global.s8 	%rd1627, [%rd158+27];
	add.s64 	%rd1628, %rd1626, %rd1627;
	shl.b64 	%rd1629, %rd1628, 3;
	add.s64 	%rd1630, %rd1624, %rd1629;
	ld.const.f64 	%fd384, [%rd1630+45640];
	st.global.f64 	[%rd19], %fd384;
	add.f64 	%fd2124, %fd384, 0d4069000000000000;
	add.f64 	%fd2125, %fd383, 0dC016CCCCCCCCCCCD;
	add.f64 	%fd2126, %fd2125, %fd4609;
	div.rn.f64 	%fd385, %fd2124, %fd2126;
	st.global.f64 	[%rd20], %fd385;
	abs.f64 	%fd2127, %fd4600;
	setp.geu.f64 	%p703, %fd2127, 0d41CDCD64FF800000;
	@%p703 bra 	$L__BB4_950;
	ld.global.f64 	%fd2128, [%rd21];
	setp.geu.f64 	%p704, %fd2128, %fd385;
	@%p704 bra 	$L__BB4_949;
	st.global.f64 	[%rd12+10000], %fd383;
	st.global.f64 	[%rd12+10008], %fd384;
	bra.uni 	$L__BB4_951;
$L__BB4_949:
	st.global.f64 	[%rd12+10000], %fd4599;
	st.global.f64 	[%rd12+10008], %fd4600;
	bra.uni 	$L__BB4_951;
$L__BB4_950:
	st.global.f64 	[%rd12+10000], %fd383;
	st.global.f64 	[%rd12+10008], %fd384;
$L__BB4_951:
	ld.global.u32 	%r2807, [%rd11+200];
	setp.lt.s32 	%p705, %r2807, 1;
	@%p705 bra 	$L__BB4_954;
	mov.b32 	%r5890, 0;
$L__BB4_953:
	mul.wide.u32 	%rd1631, %r5890, 4;
	add.s64 	%rd1632, %rd11, %rd1631;
	mov.b32 	%r2809, 0;
	st.global.u32 	[%rd1632], %r2809;
	add.s32 	%r5890, %r5890, 1;
	ld.global.u32 	%r2810, [%rd11+200];
	setp.lt.s32 	%p706, %r5890, %r2810;
	@%p706 bra 	$L__BB4_953;
$L__BB4_954:
	ld.global.u32 	%r5892, [%rd14];
	setp.lt.s32 	%p707, %r5892, 1;
	@%p707 bra 	$L__BB4_957;
	mov.b32 	%r5891, 0;
$L__BB4_956:
	mul.wide.u32 	%rd1633, %r5891, 4;
	add.s64 	%rd1634, %rd11, %rd1633;
	mov.b32 	%r2812, 0;
	st.global.u32 	[%rd1634+100], %r2812;
	add.s32 	%r5891, %r5891, 1;
	ld.global.u32 	%r5892, [%rd11+204];
	setp.lt.s32 	%p708, %r5891, %r5892;
	@%p708 bra 	$L__BB4_956;
$L__BB4_957:
	ld.global.u32 	%r5894, [%rd11+208];
	add.s32 	%r641, %r5894, -1;
	ld.global.u32 	%r5893, [%rd11+212];
	mad.lo.s32 	%r2813, %r641, %r5892, %r22;
	add.s32 	%r2814, %r2813, %r5893;
	mul.wide.s32 	%rd1635, %r2814, 8;
	add.s64 	%rd1636, %rd2, %rd1635;
	ld.global.f64 	%fd2129, [%rd1636];
	abs.f64 	%fd2130, %fd2129;
	setp.geu.f64 	%p709, %fd2130, 0d41CDCD64FF800000;
	@%p709 bra 	$L__BB4_1053;
	mul.wide.s32 	%rd1638, %r641, 4;
	add.s64 	%rd1639, %rd11, %rd1638;
	st.global.u32 	[%rd1639], %r5893;
	add.s32 	%r2815, %r26, %r5893;
	mul.wide.s32 	%rd1640, %r2815, 4;
	add.s64 	%rd1641, %rd4, %rd1640;
	st.global.u32 	[%rd1641], %r5894;
$L__BB4_959:
	mov.b64 	%rd1642, -4616189618054758400;
	st.global.u64 	[%rd16], %rd1642;
	mov.b64 	%rd1643, 9218868437227405312;
	st.global.u64 	[%rd17], %rd1643;
	cvt.s64.s32 	%rd1644, %r5894;
	add.s64 	%rd169, %rd15, %rd1644;
	ld.global.u8 	%rs34, [%rd169];
	cvt.u32.u16 	%r2816, %rs34;
	cvt.s32.s8 	%r2817, %r2816;
	add.s32 	%r2818, %r5893, %r19;
	cvt.s64.s32 	%rd1645, %r2818;
	add.s64 	%rd170, %rd1, %rd1645;
	ld.global.u8 	%rs35, [%rd170];
	cvt.u32.u16 	%r2819, %rs35;
	cvt.s32.s8 	%r2820, %r2819;
	add.s32 	%r2821, %r2820, %r2817;
	setp.eq.s32 	%p710, %r2821, 3;
	@%p710 bra 	$L__BB4_961;
	add.s32 	%r2822, %r5894, -1;
	ld.global.u32 	%r2823, [%rd14];
	add.s32 	%r2824, %r23, %r5893;
	mad.lo.s32 	%r2825, %r2823, %r2822, %r2824;
	mul.wide.s32 	%rd1646, %r2825, 8;
	add.s64 	%rd1647, %rd2, %rd1646;
	mov.b64 	%rd1648, -4616189618054758400;
	st.global.u64 	[%rd1647], %rd1648;
	ld.global.u32 	%r2826, [%rd14];
	mad.lo.s32 	%r2827, %r2826, %r2822, %r2824;
	add.s32 	%r2828, %r2827, -625;
	mul.wide.s32 	%rd1649, %r2828, 8;
	add.s64 	%rd1650, %rd2, %rd1649;
	mov.b64 	%rd1651, 9218868437227405312;
	st.global.u64 	[%rd1650], %rd1651;
	ld.global.f64 	%fd4621, [%rd16];
	bra.uni 	$L__BB4_990;
$L__BB4_961:
	cvt.s32.s8 	%r2830, %r2816;
	mul.wide.s32 	%rd1652, %r2830, 5;
	cvt.u64.u16 	%rd1653, %rs35;
	cvt.s64.s8 	%rd1654, %rd1653;
	add.s64 	%rd1655, %rd1652, %rd1654;
	shl.b64 	%rd1656, %rd1655, 3;
	mov.u64 	%rd1657, parameter;
	add.s64 	%rd1658, %rd1657, %rd1656;
	ld.const.f64 	%fd2132, [%rd1658+45440];
	ld.global.s8 	%r2831, [%rd169+-1];
	cvt.u32.u16 	%r2832, %rs35;
	ld.global.u8 	%r2833, [%rd170+-1];
	prmt.b32 	%r2834, %r2833, %r2832, 0x3340U;
	prmt.b32 	%r2835, %r2816, 0, 0x3340U;
	prmt.b32 	%r2836, %r2834, %r2835, 0x5410U;
	mov.b32 	%r2837, 359705;
	dp4a.s32.u32 	%r2838, %r2836, %r2837, %r2831;
	mul.wide.s32 	%rd1659, %r2838, 8;
	add.s64 	%rd1660, %rd1657, %rd1659;
	ld.const.f64 	%fd2133, [%rd1660+35440];
	add.f64 	%fd4618, %fd2132, %fd2133;
	st.global.f64 	[%rd18], %fd4618;
	ld.global.s8 	%r2839, [%rd169];
	mul.wide.s32 	%rd1661, %r2839, 5;
	ld.global.u8 	%rs263, [%rd170];
	cvt.u64.u16 	%rd1662, %rs263;
	cvt.s64.s8 	%rd1663, %rd1662;
	add.s64 	%rd1664, %rd1661, %rd1663;
	shl.b64 	%rd1665, %rd1664, 3;
	add.s64 	%rd1666, %rd1657, %rd1665;
	ld.const.f64 	%fd2134, [%rd1666+45640];
	ld.global.s8 	%r2840, [%rd169+-1];
	ld.global.u8 	%r2841, [%rd170+-1];
	cvt.u32.u16 	%r2842, %rs263;
	prmt.b32 	%r2843, %r2841, %r2842, 0x3340U;
	prmt.b32 	%r2844, %r2839, 0, 0x3340U;
	prmt.b32 	%r2845, %r2843, %r2844, 0x5410U;
	dp4a.s32.u32 	%r2846, %r2845, %r2837, %r2840;
	mul.wide.s32 	%rd1667, %r2846, 8;
	add.s64 	%rd1668, %rd1657, %rd1667;
	ld.const.f64 	%fd2135, [%rd1668+40440];
	add.f64 	%fd4619, %fd2134, %fd2135;
	st.global.f64 	[%rd19], %fd4619;
	abs.f64 	%fd2136, %fd4619;
	setp.leu.f64 	%p711, %fd2136, 0d41CDCD64FF800000;
	@%p711 bra 	$L__BB4_963;
	mov.b64 	%rd1669, 9218868437227405312;
	st.global.u64 	[%rd19], %rd1669;
	mov.b64 	%rd1670, -4616189618054758400;
	st.global.u64 	[%rd18], %rd1670;
	mov.f64 	%fd4619, 0d7FF0000000000000;
	mov.f64 	%fd4618, 0dBFF0000000000000;
$L__BB4_963:
	ld.global.s8 	%rs36, [%rd170];
	cvt.s64.s16 	%rd171, %rs36;
	ld.global.s8 	%rs264, [%rd170+-1];
	ld.global.u8 	%rs265, [%rd169];
	cvt.u64.u16 	%rd1671, %rs265;
	cvt.s64.s8 	%rd172, %rd1671;
	mov.b32 	%r2847, {%rs264, %rs36};
	cvt.u32.u16 	%r2848, %rs265;
	cvt.s32.s8 	%r2849, %r2848;
	mov.b32 	%r2850, 6405;
	dp2a.lo.s32.u32 	%r2851, %r2847, %r2850, %r2849;
	mul.wide.s32 	%rd1672, %r2851, 8;
	mov.u64 	%rd1673, parameter;
	add.s64 	%rd173, %rd1673, %rd1672;
	ld.const.f64 	%fd2139, [%rd173+21000];
	abs.f64 	%fd2140, %fd2139;
	setp.geu.f64 	%p712, %fd2140, 0d41CDCD64FF800000;
	@%p712 bra 	$L__BB4_977;
	cvt.u16.u64 	%rs268, %rd172;
	mov.b32 	%r2859, {%rs36, %rs268};
	mov.b32 	%r2860, 0;
	mov.b32 	%r2861, 1305;
	dp2a.lo.s32.u32 	%r2862, %r2859, %r2861, %r2860;
	cvt.s64.s32 	%rd174, %r2862;
	ld.global.s8 	%rd1696, [%rd169+-1];
	add.s64 	%rd1697, %rd174, %rd1696;
	shl.b64 	%rd1698, %rd1697, 3;
	mov.u64 	%rd1699, parameter;
	add.s64 	%rd175, %rd1699, %rd1698;
	ld.const.f64 	%fd2158, [%rd175+23000];
	abs.f64 	%fd2159, %fd2158;
	setp.geu.f64 	%p717, %fd2159, 0d41CDCD64FF800000;
	@%p717 bra 	$L__BB4_971;
	mad.lo.s64 	%rd1713, %rd171, -24, %rd174;
	shl.b64 	%rd1714, %rd1713, 3;
	mov.u64 	%rd1715, parameter;
	add.s64 	%rd1716, %rd1715, %rd1714;
	ld.const.f64 	%fd2175, [%rd1716+45440];
	ld.const.f64 	%fd2176, [%rd173+20000];
	add.f64 	%fd2177, %fd2175, %fd2176;
	ld.const.f64 	%fd2178, [%rd175+22000];
	add.f64 	%fd4612, %fd2177, %fd2178;
	st.global.f64 	[%rd12+10080], %fd4612;
	ld.global.s8 	%r2867, [%rd169];
	mul.wide.s32 	%rd1717, %r2867, 5;
	ld.global.s8 	%rs271, [%rd170];
	cvt.s64.s16 	%rd1718, %rs271;
	add.s64 	%rd1719, %rd1717, %rd1718;
	shl.b64 	%rd1720, %rd1719, 3;
	add.s64 	%rd1721, %rd1715, %rd1720;
	ld.const.f64 	%fd2179, [%rd1721+45640];
	ld.global.s8 	%rs272, [%rd170+-1];
	mov.b32 	%r2868, {%rs272, %rs271};
	mov.b32 	%r2869, 6405;
	dp2a.lo.s32.u32 	%r2870, %r2868, %r2869, %r2867;
	mul.wide.s32 	%rd1722, %r2870, 8;
	add.s64 	%rd1723, %rd1715, %rd1722;
	ld.const.f64 	%fd2180, [%rd1723+21000];
	add.f64 	%fd2181, %fd2179, %fd2180;
	ld.global.s8 	%rd1724, [%rd169+-1];
	cvt.s32.s16 	%r2871, %rs271;
	mul.wide.s32 	%rd1725, %r2871, 24;
	add.s64 	%rd1726, %rd1719, %rd1725;
	add.s64 	%rd1727, %rd1726, %rd1724;
	shl.b64 	%rd1728, %rd1727, 3;
	add.s64 	%rd1729, %rd1715, %rd1728;
	ld.const.f64 	%fd2182, [%rd1729+23000];
	add.f64 	%fd4613, %fd2181, %fd2182;
	st.global.f64 	[%rd12+10088], %fd4613;
	abs.f64 	%fd2183, %fd4613;
	setp.leu.f64 	%p721, %fd2183, 0d41CDCD64FF800000;
	@%p721 bra 	$L__BB4_967;
	mov.b64 	%rd1730, 9218868437227405312;
	st.global.u64 	[%rd12+10088], %rd1730;
	mov.b64 	%rd1731, -4616189618054758400;
	st.global.u64 	[%rd12+10080], %rd1731;
	mov.f64 	%fd4613, 0d7FF0000000000000;
	mov.f64 	%fd4612, 0dBFF0000000000000;
$L__BB4_967:
	add.f64 	%fd2186, %fd4613, 0d4069000000000000;
	add.f64 	%fd2187, %fd4612, 0dC016CCCCCCCCCCCD;
	ld.global.f64 	%fd4620, [%rd12+10016];
	add.f64 	%fd2188, %fd2187, %fd4620;
	div.rn.f64 	%fd396, %fd2186, %fd2188;
	st.global.f64 	[%rd12+10096], %fd396;
	abs.f64 	%fd2189, %fd4619;
	setp.geu.f64 	%p722, %fd2189, 0d41CDCD64FF800000;
	@%p722 bra 	$L__BB4_970;
	add.f64 	%fd2190, %fd4619, 0d4069000000000000;
	add.f64 	%fd2191, %fd4618, 0dC016CCCCCCCCCCCD;
	add.f64 	%fd2192, %fd2191, %fd4620;
	div.rn.f64 	%fd2193, %fd2190, %fd2192;
	st.global.f64 	[%rd21], %fd2193;
	setp.geu.f64 	%p723, %fd2193, %fd396;
	@%p723 bra 	$L__BB4_985;
	st.global.f64 	[%rd18], %fd4612;
	st.global.f64 	[%rd19], %fd4613;
	st.global.f64 	[%rd21], %fd396;
	mov.f64 	%fd4618, %fd4612;
	mov.f64 	%fd4619, %fd4613;
	bra.uni 	$L__BB4_985;
$L__BB4_970:
	st.global.f64 	[%rd18], %fd4612;
	st.global.f64 	[%rd19], %fd4613;
	st.global.f64 	[%rd21], %fd396;
	mov.f64 	%fd4618, %fd4612;
	mov.f64 	%fd4619, %fd4613;
	bra.uni 	$L__BB4_985;
$L__BB4_971:
	mad.lo.s64 	%rd1700, %rd171, -24, %rd174;
	shl.b64 	%rd1701, %rd1700, 3;
	mov.u64 	%rd1702, parameter;
	add.s64 	%rd1703, %rd1702, %rd1701;
	ld.const.f64 	%fd2160, [%rd1703+45440];
	ld.const.f64 	%fd2161, [%rd173+20000];
	add.f64 	%fd4614, %fd2160, %fd2161;
	st.global.f64 	[%rd12+10080], %fd4614;
	ld.global.s8 	%r2863, [%rd169];
	mul.wide.s32 	%rd1704, %r2863, 5;
	ld.global.s8 	%rs269, [%rd170];
	cvt.s64.s16 	%rd1705, %rs269;
	add.s64 	%rd1706, %rd1704, %rd1705;
	shl.b64 	%rd1707, %rd1706, 3;
	add.s64 	%rd1708, %rd1702, %rd1707;
	ld.const.f64 	%fd2162, [%rd1708+45640];
	ld.global.s8 	%rs270, [%rd170+-1];
	mov.b32 	%r2864, {%rs270, %rs269};
	mov.b32 	%r2865, 6405;
	dp2a.lo.s32.u32 	%r2866, %r2864, %r2865, %r2863;
	mul.wide.s32 	%rd1709, %r2866, 8;
	add.s64 	%rd1710, %rd1702, %rd1709;
	ld.const.f64 	%fd2163, [%rd1710+21000];
	add.f64 	%fd4615, %fd2162, %fd2163;
	st.global.f64 	[%rd12+10088], %fd4615;
	abs.f64 	%fd2164, %fd4615;
	setp.leu.f64 	%p718, %fd2164, 0d41CDCD64FF800000;
	@%p718 bra 	$L__BB4_973;
	mov.b64 	%rd1711, 9218868437227405312;
	st.global.u64 	[%rd12+10088], %rd1711;
	mov.b64 	%rd1712, -4616189618054758400;
	st.global.u64 	[%rd12+10080], %rd1712;
	mov.f64 	%fd4615, 0d7FF0000000000000;
	mov.f64 	%fd4614, 0dBFF0000000000000;
$L__BB4_973:
	add.f64 	%fd2167, %fd4615, 0d4069000000000000;
	add.f64 	%fd2168, %fd4614, 0dC016CCCCCCCCCCCD;
	ld.global.f64 	%fd4620, [%rd12+10016];
	add.f64 	%fd2169, %fd2168, %fd4620;
	div.rn.f64 	%fd402, %fd2167, %fd2169;
	st.global.f64 	[%rd12+10096], %fd402;
	abs.f64 	%fd2170, %fd4619;
	setp.geu.f64 	%p719, %fd2170, 0d41CDCD64FF800000;
	@%p719 bra 	$L__BB4_976;
	add.f64 	%fd2171, %fd4619, 0d4069000000000000;
	add.f64 	%fd2172, %fd4618, 0dC016CCCCCCCCCCCD;
	add.f64 	%fd2173, %fd2172, %fd4620;
	div.rn.f64 	%fd2174, %fd2171, %fd2173;
	st.global.f64 	[%rd21], %fd2174;
	setp.geu.f64 	%p720, %fd2174, %fd402;
	@%p720 bra 	$L__BB4_985;
	st.global.f64 	[%rd18], %fd4614;
	st.global.f64 	[%rd19], %fd4615;
	st.global.f64 	[%rd21], %fd402;
	mov.f64 	%fd4618, %fd4614;
	mov.f64 	%fd4619, %fd4615;
	bra.uni 	$L__BB4_985;
$L__BB4_976:
	st.global.f64 	[%rd18], %fd4614;
	st.global.f64 	[%rd19], %fd4615;
	st.global.f64 	[%rd21], %fd402;
	mov.f64 	%fd4618, %fd4614;
	mov.f64 	%fd4619, %fd4615;
	bra.uni 	$L__BB4_985;
$L__BB4_977:
	cvt.u16.u64 	%rs266, %rd172;
	mov.b32 	%r2852, {%rs36, %rs266};
	mov.b32 	%r2853, 0;
	mov.b32 	%r2854, 1305;
	dp2a.lo.s32.u32 	%r2855, %r2852, %r2854, %r2853;
	cvt.s64.s32 	%rd176, %r2855;
	ld.global.s8 	%rd1674, [%rd169+-1];
	add.s64 	%rd1675, %rd176, %rd1674;
	shl.b64 	%rd1676, %rd1675, 3;
	mov.u64 	%rd1677, parameter;
	add.s64 	%rd177, %rd1677, %rd1676;
	ld.const.f64 	%fd2141, [%rd177+23000];
	abs.f64 	%fd2142, %fd2141;
	setp.lt.f64 	%p713, %fd2142, 0d41CDCD64FF800000;
	@%p713 bra 	$L__BB4_979;
	ld.global.f64 	%fd4620, [%rd13];
	bra.uni 	$L__BB4_985;
$L__BB4_979:
	mad.lo.s64 	%rd1678, %rd171, -24, %rd176;
	shl.b64 	%rd1679, %rd1678, 3;
	mov.u64 	%rd1680, parameter;
	add.s64 	%rd1681, %rd1680, %rd1679;
	ld.const.f64 	%fd2143, [%rd1681+45440];
	ld.const.f64 	%fd2144, [%rd177+22000];
	add.f64 	%fd4616, %fd2143, %fd2144;
	st.global.f64 	[%rd12+10080], %fd4616;
	ld.global.s8 	%r2856, [%rd169];
	mul.wide.s32 	%rd1682, %r2856, 5;
	ld.global.u8 	%rs267, [%rd170];
	cvt.u64.u16 	%rd1683, %rs267;
	cvt.s64.s8 	%rd1684, %rd1683;
	add.s64 	%rd1685, %rd1682, %rd1684;
	shl.b64 	%rd1686, %rd1685, 3;
	add.s64 	%rd1687, %rd1680, %rd1686;
	ld.const.f64 	%fd2145, [%rd1687+45640];
	ld.global.s8 	%rd1688, [%rd169+-1];
	cvt.u32.u16 	%r2857, %rs267;
	cvt.s32.s8 	%r2858, %r2857;
	mul.wide.s32 	%rd1689, %r2858, 24;
	add.s64 	%rd1690, %rd1685, %rd1689;
	add.s64 	%rd1691, %rd1690, %rd1688;
	shl.b64 	%rd1692, %rd1691, 3;
	add.s64 	%rd1693, %rd1680, %rd1692;
	ld.const.f64 	%fd2146, [%rd1693+23000];
	add.f64 	%fd4617, %fd2145, %fd2146;
	st.global.f64 	[%rd12+10088], %fd4617;
	abs.f64 	%fd2147, %fd4617;
	setp.leu.f64 	%p714, %fd2147, 0d41CDCD64FF800000;
	@%p714 bra 	$L__BB4_981;
	mov.b64 	%rd1694, 9218868437227405312;
	st.global.u64 	[%rd12+10088], %rd1694;
	mov.b64 	%rd1695, -4616189618054758400;
	st.global.u64 	[%rd12+10080], %rd1695;
	mov.f64 	%fd4617, 0d7FF0000000000000;
	mov.f64 	%fd4616, 0dBFF0000000000000;
$L__BB4_981:
	add.f64 	%fd2150, %fd4617, 0d4069000000000000;
	add.f64 	%fd2151, %fd4616, 0dC016CCCCCCCCCCCD;
	ld.global.f64 	%fd4620, [%rd12+10016];
	add.f64 	%fd2152, %fd2151, %fd4620;
	div.rn.f64 	%fd409, %fd2150, %fd2152;
	st.global.f64 	[%rd12+10096], %fd409;
	abs.f64 	%fd2153, %fd4619;
	setp.geu.f64 	%p715, %fd2153, 0d41CDCD64FF800000;
	@%p715 bra 	$L__BB4_984;
	add.f64 	%fd2154, %fd4619, 0d4069000000000000;
	add.f64 	%fd2155, %fd4618, 0dC016CCCCCCCCCCCD;
	add.f64 	%fd2156, %fd2155, %fd4620;
	div.rn.f64 	%fd2157, %fd2154, %fd2156;
	st.global.f64 	[%rd21], %fd2157;
	setp.geu.f64 	%p716, %fd2157, %fd409;
	@%p716 bra 	$L__BB4_985;
	st.global.f64 	[%rd18], %fd4616;
	st.global.f64 	[%rd19], %fd4617;
	st.global.f64 	[%rd21], %fd409;
	mov.f64 	%fd4618, %fd4616;
	mov.f64 	%fd4619, %fd4617;
	bra.uni 	$L__BB4_985;
$L__BB4_984:
	st.global.f64 	[%rd18], %fd4616;
	st.global.f64 	[%rd19], %fd4617;
	st.global.f64 	[%rd21], %fd409;
	mov.f64 	%fd4618, %fd4616;
	mov.f64 	%fd4619, %fd4617;
$L__BB4_985:
	ld.global.s8 	%r2872, [%rd169];
	mul.wide.s32 	%rd1732, %r2872, 5;
	ld.global.s8 	%rd1733, [%rd170];
	add.s64 	%rd1734, %rd1732, %rd1733;
	shl.b64 	%rd1735, %rd1734, 3;
	mov.u64 	%rd1736, parameter;
	add.s64 	%rd1737, %rd1736, %rd1735;
	ld.const.f64 	%fd4621, [%rd1737+45440];
	st.global.f64 	[%rd12+10080], %fd4621;
	ld.global.s8 	%r2873, [%rd169];
	mul.wide.s32 	%rd1738, %r2873, 5;
	ld.global.s8 	%rd1739, [%rd170];
	add.s64 	%rd1740, %rd1738, %rd1739;
	shl.b64 	%rd1741, %rd1740, 3;
	add.s64 	%rd1742, %rd1736, %rd1741;
	ld.const.f64 	%fd414, [%rd1742+45640];
	st.global.f64 	[%rd12+10088], %fd414;
	add.f64 	%fd2194, %fd414, 0d4069000000000000;
	add.f64 	%fd2195, %fd4621, 0dC016CCCCCCCCCCCD;
	add.f64 	%fd2196, %fd2195, %fd4620;
	div.rn.f64 	%fd415, %fd2194, %fd2196;
	st.global.f64 	[%rd12+10096], %fd415;
	abs.f64 	%fd2197, %fd4619;
	setp.geu.f64 	%p724, %fd2197, 0d41CDCD64FF800000;
	@%p724 bra 	$L__BB4_989;
	ld.global.f64 	%fd2198, [%rd21];
	setp.geu.f64 	%p725, %fd2198, %fd415;
	@%p725 bra 	$L__BB4_988;
	st.global.f64 	[%rd16], %fd4621;
	st.global.f64 	[%rd17], %fd414;
	bra.uni 	$L__BB4_990;
$L__BB4_988:
	st.global.f64 	[%rd16], %fd4618;
	st.global.f64 	[%rd17], %fd4619;
	mov.f64 	%fd4621, %fd4618;
	bra.uni 	$L__BB4_990;
$L__BB4_989:
	st.global.f64 	[%rd16], %fd4621;
	st.global.f64 	[%rd17], %fd414;
$L__BB4_990:
	add.s32 	%r645, %r5894, -1;
	ld.global.u32 	%r646, [%rd14];
	add.s32 	%r647, %r23, %r5893;
	mad.lo.s32 	%r2874, %r646, %r645, %r647;
	mul.wide.s32 	%rd1743, %r2874, 8;
	add.s64 	%rd178, %rd2, %rd1743;
	ld.global.f64 	%fd417, [%rd178];
	abs.f64 	%fd2199, %fd417;
	abs.f64 	%fd2200, %fd4621;
	max.f64 	%fd2202, %fd2199, %fd2200;
	setp.leu.f64 	%p726, %fd2202, 0d41CDCD64FF800000;
	@%p726 bra 	$L__BB4_992;
	mov.b32 	%r5264, 0;
	st.global.u32 	[%rd11+248], %r5264;
	bra.uni 	$L__BB4_1010;
$L__BB4_992:
	sub.f64 	%fd2203, %fd417, %fd4621;
	abs.f64 	%fd2204, %fd2203;
	setp.geu.f64 	%p727, %fd2204, 0d3EE4F8B588E368F1;
	@%p727 bra 	$L__BB4_2205;
	mov.b32 	%r2876, 1;
	st.global.u32 	[%rd11+248], %r2876;
	ld.global.f64 	%fd418, [%rd178+-5000];
	ld.global.f64 	%fd419, [%rd17];
	abs.f64 	%fd2205, %fd418;
	abs.f64 	%fd2206, %fd419;
	max.f64 	%fd2208, %fd2205, %fd2206;
	setp.gt.f64 	%p728, %fd2208, 0d41CDCD64FF800000;
	@%p728 bra 	$L__BB4_994;
	bra.uni 	$L__BB4_995;
$L__BB4_994:
	mov.b32 	%r5263, 0;
	st.global.u32 	[%rd11+248], %r5263;
	bra.uni 	$L__BB4_1010;
$L__BB4_995:
	sub.f64 	%fd2209, %fd418, %fd419;
	abs.f64 	%fd2210, %fd2209;
	setp.geu.f64 	%p729, %fd2210, 0d3EE4F8B588E368F1;
	@%p729 bra 	$L__BB4_1009;
	mov.b32 	%r2878, 1;
	st.global.u32 	[%rd11+248], %r2878;
	ld.global.f64 	%fd2212, [%rd12+10024];
	abs.f64 	%fd2213, %fd2212;
	setp.gt.f64 	%p730, %fd2213, 0d41CDCD64FF800000;
	mov.f64 	%fd4633, 0d3FE0000000000000;
	@%p730 bra 	$L__BB4_1008;
	ld.global.u32 	%r2880, [%rd11+208];
	ld.global.u32 	%r2881, [%rd11+212];
	add.s32 	%r2882, %r2880, -1;
	mad.lo.s32 	%r2883, %r2882, %r646, %r22;
	add.s32 	%r2884, %r2883, %r2881;
	mul.wide.s32 	%rd1744, %r2884, 8;
	add.s64 	%rd1745, %rd2, %rd1744;
	ld.global.f64 	%fd447, [%rd1745];
	ld.global.f64 	%fd448, [%rd12+10008];
	ld.global.f64 	%fd449, [%rd1745+5000];
	ld.global.f64 	%fd450, [%rd12+10000];
	mov.b32 	%r5912, 0;
	st.global.u32 	[%rd11+220], %r5912;
	st.global.u32 	[%rd11+216], %r5912;
	ld.global.u32 	%r675, [%rd11+200];
	setp.lt.s32 	%p731, %r675, 1;
	@%p731 bra 	$L__BB4_1002;
	mov.b32 	%r5912, 0;
	mov.u32 	%r5908, %r5912;
$L__BB4_999:
	mul.wide.u32 	%rd1746, %r5908, 4;
	add.s64 	%rd1747, %rd11, %rd1746;
	ld.global.u32 	%r2886, [%rd1747];
	setp.lt.s32 	%p732, %r2886, 1;
	@%p732 bra 	$L__BB4_1001;
	add.s32 	%r5912, %r5912, 1;
	st.global.u32 	[%rd11+220], %r5912;
$L__BB4_1001:
	add.s32 	%r5908, %r5908, 1;
	st.global.u32 	[%rd11+216], %r5908;
	setp.lt.s32 	%p733, %r5908, %r675;
	@%p733 bra 	$L__BB4_999;
$L__BB4_1002:
	mov.b32 	%r2887, 0;
	st.global.u32 	[%rd11+216], %r2887;
	setp.lt.s32 	%p734, %r646, 1;
	@%p734 bra 	$L__BB4_1007;
	mov.b32 	%r5911, 0;
$L__BB4_1004:
	mul.wide.u32 	%rd1748, %r5911, 4;
	add.s64 	%rd1749, %rd11, %rd1748;
	ld.global.u32 	%r2889, [%rd1749+100];
	setp.lt.s32 	%p735, %r2889, 1;
	@%p735 bra 	$L__BB4_1006;
	add.s32 	%r5912, %r5912, 1;
	st.global.u32 	[%rd11+220], %r5912;
$L__BB4_1006:
	add.s32 	%r5911, %r5911, 1;
	st.global.u32 	[%rd11+216], %r5911;
	setp.lt.s32 	%p736, %r5911, %r646;
	@%p736 bra 	$L__BB4_1004;
$L__BB4_1007:
	shr.u32 	%r2890, %r5912, 31;
	add.s32 	%r2891, %r5912, %r2890;
	shr.s32 	%r2892, %r2891, 1;
	add.s32 	%r2893, %r2892, -1;
	st.global.u32 	[%rd11+220], %r2893;
	cvt.rn.f64.s32 	%fd2214, %r2893;
	add.f64 	%fd2215, %fd449, %fd450;
	add.f64 	%fd2216, %fd2215, 0dC016CCCCCCCCCCCD;
	fma.rn.f64 	%fd2217, %fd2214, 0dBFE0A2B1704FF434, %fd2216;
	ld.global.f64 	%fd2218, [%rd13];
	add.f64 	%fd2219, %fd2218, %fd2217;
	add.f64 	%fd2220, %fd447, %fd448;
	add.f64 	%fd2221, %fd2220, 0d4069000000000000;
	div.rn.f64 	%fd2222, %fd2221, %fd2219;
	add.f64 	%fd2223, %fd2222, 0dC071126666666666;
	fma.rn.f64 	%fd4633, %fd2223, 0d4059000000000000, 0d3FE0000000000000;
$L__BB4_1008:
	cvt.rzi.s32.f64 	%r2894, %fd4633;
	cvt.rn.f64.s32 	%fd2224, %r2894;
	div.rn.f64 	%fd4634, %fd2224, 0d4059000000000000;
	st.global.f64 	[%rd12+10104], %fd4634;
	bra.uni 	$L__BB4_1054;
$L__BB4_1009:
	mov.b32 	%r2877, 0;
	st.global.u32 	[%rd11+248], %r2877;
$L__BB4_1010:
	mov.b32 	%r5265, 0;
	st.global.u32 	[%rd11+228], %r5265;
	mov.pred 	%p1640, -1;
	min.s32 	%r5266, %r5893, %r5894;
	setp.lt.s32 	%p1546, %r5266, 2;
	@%p1546 bra 	$L__BB4_1014;
	cvt.u64.u32 	%rd4076, %r5894;
	add.s64 	%rd4077, %rd15, %rd4076;
	ld.global.s8 	%r5267, [%rd170];
	ld.global.u8 	%r5268, [%rd4077+-1];
	ld.global.u8 	%r5269, [%rd169];
	prmt.b32 	%r5270, %r5269, %r5268, 0x3340U;
	ld.global.u8 	%r5271, [%rd170+-1];
	prmt.b32 	%r5272, %r5271, 0, 0x3340U;
	prmt.b32 	%r5273, %r5270, %r5272, 0x5410U;
	mov.b32 	%r5274, 359705;
	dp4a.s32.u32 	%r5275, %r5273, %r5274, %r5267;
	mul.wide.s32 	%rd4078, %r5275, 8;
	mov.u64 	%rd4079, parameter;
	add.s64 	%rd4080, %rd4079, %rd4078;
	ld.const.f64 	%fd4215, [%rd4080];
	st.global.f64 	[%rd12+10104], %fd4215;
	ld.global.u32 	%r5276, [%rd14];
	mul.lo.s32 	%r5277, %r5276, %r645;
	add.s32 	%r5278, %r647, %r5277;
	mul.wide.s32 	%rd4081, %r5278, 8;
	add.s64 	%rd4082, %rd2, %rd4081;
	ld.global.f64 	%fd4216, [%rd4082];
	sub.s32 	%r5279, %r5277, %r5276;
	add.s32 	%r5280, %r647, %r5279;
	add.s32 	%r5281, %r5280, -1;
	mul.wide.s32 	%rd4083, %r5281, 8;
	add.s64 	%rd4084, %rd2, %rd4083;
	ld.global.f64 	%fd4217, [%rd4084];
	add.f64 	%fd4218, %fd4215, %fd4217;
	abs.f64 	%fd4219, %fd4216;
	abs.f64 	%fd4220, %fd4218;
	max.f64 	%fd4222, %fd4219, %fd4220;
	setp.gt.f64 	%p1547, %fd4222, 0d41CDCD64FF800000;
	sub.f64 	%fd4223, %fd4216, %fd4218;
	abs.f64 	%fd4224, %fd4223;
	setp.geu.f64 	%p1548, %fd4224, 0d3EE4F8B588E368F1;
	or.pred  	%p1549, %p1547, %p1548;
	@%p1549 bra 	$L__BB4_1013;
	mov.b32 	%r5284, 1;
	st.global.u32 	[%rd11+248], %r5284;
	add.s32 	%r5893, %r5893, -1;
	mul.wide.s32 	%rd4085, %r5894, 4;
	add.s64 	%rd4086, %rd4085, %rd11;
	st.global.u32 	[%rd4086+-8], %r5893;
	add.s32 	%r5285, %r26, %r5893;
	mul.wide.s32 	%rd4087, %r5285, 4;
	add.s64 	%rd4088, %rd4, %rd4087;
	st.global.u32 	[%rd4088], %r645;
	st.global.u32 	[%rd11+228], %r5284;
	mov.pred 	%p1640, 0;
	mov.u32 	%r5894, %r645;
	bra.uni 	$L__BB4_1014;
$L__BB4_1013:
	mov.b32 	%r5282, 0;
	st.global.u32 	[%rd11+248], %r5282;
	ld.global.u32 	%r5283, [%rd11+228];
	setp.eq.s32 	%p1640, %r5283, 0;
$L__BB4_1014:
	mov.b32 	%r5286, 3;
	st.global.u32 	[%rd11+216], %r5286;
	not.pred 	%p1551, %p1640;
	@%p1551 bra 	$L__BB4_959;
	mov.b32 	%r5897, 3;
$L__BB4_1016:
	setp.gt.s32 	%p1552, %r5897, 32;
	@%p1552 bra 	$L__BB4_959;
	add.s32 	%r654, %r5894, -1;
	st.global.u32 	[%rd11+220], %r654;
	sub.s32 	%r5288, %r5893, %r5897;
	add.s32 	%r5902, %r5288, 1;
	st.global.u32 	[%rd11+224], %r5902;
	setp.gt.s32 	%p1553, %r5902, 0;
	mov.u32 	%r5903, %r654;
	@%p1553 bra 	$L__BB4_1019;
	add.s32 	%r5290, %r5902, %r654;
	add.s32 	%r5903, %r5290, -1;
	st.global.u32 	[%rd11+220], %r5903;
	mov.b32 	%r5902, 1;
	st.global.u32 	[%rd11+224], %r5902;
$L__BB4_1019:
	cvt.s64.s32 	%rd4089, %r5893;
	add.s64 	%rd179, %rd15, %rd4089;
	cvt.s64.s32 	%rd4090, %r5894;
	add.s64 	%rd180, %rd15, %rd4090;
	add.s32 	%r659, %r22, %r5893;
	add.s32 	%r660, %r659, 625;
$L__BB4_1020:
	setp.lt.s32 	%p1554, %r5903, 1;
	setp.ge.s32 	%p1555, %r5902, %r5893;
	or.pred  	%p6, %p1554, %p1555;
	@%p6 bra 	$L__BB4_1052;
	mov.b64 	%rd4091, -4616189618054758400;
	st.global.u64 	[%rd16], %rd4091;
	mov.b64 	%rd4092, 9218868437227405312;
	st.global.u64 	[%rd17], %rd4092;
	ld.global.u32 	%r663, [%rd11+220];
	ld.global.u32 	%r5291, [%rd11+224];
	mov.b64 	%rd4093, -4564063970805153792;
	st.global.u64 	[%rd21], %rd4093;
	mov.b64 	%rd4094, 0;
	st.global.u64 	[%rd20], %rd4094;
	not.b32 	%r5292, %r663;
	add.s32 	%r665, %r5894, %r5292;
	st.global.u32 	[%rd11+236], %r665;
	not.b32 	%r5293, %r5291;
	add.s32 	%r666, %r5893, %r5293;
	st.global.u32 	[%rd11+240], %r666;
	add.s32 	%r5294, %r666, %r665;
	add.s32 	%r667, %r5294, -1;
	st.global.u32 	[%rd11+244], %r667;
	setp.eq.s32 	%p1556, %r665, 0;
	setp.gt.s32 	%p1557, %r666, 0;
	and.pred  	%p1558, %p1556, %p1557;
	@%p1558 bra 	$L__BB4_1023;
	setp.ne.s32 	%p1559, %r666, 0;
	setp.lt.s32 	%p1560, %r665, 1;
	or.pred  	%p1561, %p1559, %p1560;
	@%p1561 bra 	$L__BB4_1034;
$L__BB4_1023:
	setp.ne.s32 	%p1568, %r666, 1;
	setp.ne.s32 	%p1569, %r665, 1;
	and.pred  	%p1570, %p1568, %p1569;
	@%p1570 bra 	$L__BB4_1031;
	setp.eq.s32 	%p1572, %r666, 1;
	and.pred  	%p1574, %p1572, %p1556;
	@%p1574 bra 	$L__BB4_1027;
	setp.eq.s32 	%p1575, %r665, 1;
	setp.eq.s32 	%p1576, %r666, 0;
	and.pred  	%p1577, %p1576, %p1575;
	@%p1577 bra 	$L__BB4_1027;
	ld.global.f64 	%fd4623, [%rd20];
	ld.global.f64 	%fd4622, [%rd21];
	bra.uni 	$L__BB4_1028;
$L__BB4_1027:
	mul.wide.s32 	%rd4178, %r667, 8;
	mov.u64 	%rd4179, parameter;
	add.s64 	%rd4180, %rd4179, %rd4178;
	ld.const.f64 	%fd4302, [%rd4180+25200];
	cvt.s64.s32 	%rd4181, %r663;
	add.s64 	%rd4182, %rd15, %rd4181;
	cvt.s64.s32 	%rd4183, %r5291;
	add.s64 	%rd4184, %rd15, %rd4183;
	ld.global.s8 	%r5400, [%rd179+27];
	ld.global.u8 	%r5401, [%rd4182];
	ld.global.u8 	%r5402, [%rd180];
	prmt.b32 	%r5403, %r5401, %r5402, 0x3340U;
	ld.global.u8 	%r5404, [%rd4184+27];
	prmt.b32 	%r5405, %r5404, 0, 0x3340U;
	prmt.b32 	%r5406, %r5403, %r5405, 0x5410U;
	mov.b32 	%r5407, 334205;
	dp4a.s32.u32 	%r5408, %r5406, %r5407, %r5400;
	mul.wide.s32 	%rd4185, %r5408, 8;
	add.s64 	%rd4186, %rd4179, %rd4185;
	ld.const.f64 	%fd4303, [%rd4186+5000];
	add.f64 	%fd4623, %fd4302, %fd4303;
	st.global.f64 	[%rd20], %fd4623;
	ld.global.u32 	%r5409, [%rd11+244];
	mul.wide.s32 	%rd4187, %r5409, 8;
	add.s64 	%rd4188, %rd4179, %rd4187;
	ld.const.f64 	%fd4304, [%rd4188+24480];
	ld.global.s8 	%r5410, [%rd179+27];
	ld.global.u8 	%r5411, [%rd4182];
	ld.global.u8 	%r5412, [%rd180];
	prmt.b32 	%r5413, %r5412, %r5411, 0x3340U;
	ld.global.u8 	%r5414, [%rd4184+27];
	prmt.b32 	%r5415, %r5414, 0, 0x3340U;
	prmt.b32 	%r5416, %r5413, %r5415, 0x5410U;
	mov.b32 	%r5417, 359705;
	dp4a.s32.u32 	%r5418, %r5416, %r5417, %r5410;
	mul.wide.s32 	%rd4189, %r5418, 8;
	add.s64 	%rd4190, %rd4179, %rd4189;
	ld.const.f64 	%fd4305, [%rd4190];
	add.f64 	%fd4622, %fd4304, %fd4305;
	st.global.f64 	[%rd21], %fd4622;
$L__BB4_1028:
	add.s32 	%r5419, %r663, -1;
	ld.global.u32 	%r5420, [%rd14];
	add.s32 	%r5421, %r22, %r5291;
	mad.lo.s32 	%r5422, %r5420, %r5419, %r5421;
	mul.wide.s32 	%rd4191, %r5422, 8;
	add.s64 	%rd4192, %rd2, %rd4191;
	ld.global.f64 	%fd4306, [%rd4192];
	add.f64 	%fd4625, %fd4306, %fd4623;
	st.global.f64 	[%rd20], %fd4625;
	ld.global.u32 	%r5423, [%rd14];
	mad.lo.s32 	%r5424, %r5423, %r5419, %r5421;
	add.s32 	%r5425, %r5424, 625;
	mul.wide.s32 	%rd4193, %r5425, 8;
	add.s64 	%rd4194, %rd2, %rd4193;
	ld.global.f64 	%fd4307, [%rd4194];
	add.f64 	%fd4632, %fd4307, %fd4622;
	st.global.f64 	[%rd21], %fd4632;
	abs.f64 	%fd4308, %fd4625;
	setp.leu.f64 	%p1578, %fd4308, 0d41CDCD64FF800000;
	@%p1578 bra 	$L__BB4_1030;
	mov.b64 	%rd4195, 9218868437227405312;
	st.global.u64 	[%rd20], %rd4195;
	mov.b64 	%rd4196, -4616189618054758400;
	st.global.u64 	[%rd21], %rd4196;
	mov.f64 	%fd4625, 0d7FF0000000000000;
	mov.f64 	%fd4632, 0dBFF0000000000000;
$L__BB4_1030:
	add.f64 	%fd4311, %fd4625, 0d4069000000000000;
	add.f64 	%fd4312, %fd4632, 0dC016CCCCCCCCCCCD;
	ld.global.f64 	%fd4313, [%rd13];
	add.f64 	%fd4314, %fd4312, %fd4313;
	div.rn.f64 	%fd4315, %fd4311, %fd4314;
	st.global.f64 	[%rd18], %fd4315;
	ld.global.u32 	%r5426, [%rd14];
	mad.lo.s32 	%r5427, %r5426, %r654, %r659;
	mul.wide.s32 	%rd4197, %r5427, 8;
	add.s64 	%rd4198, %rd2, %rd4197;
	ld.global.f64 	%fd4316, [%rd4198];
	add.f64 	%fd4317, %fd4316, 0d4069000000000000;
	ld.global.f64 	%fd4318, [%rd4198+5000];
	add.f64 	%fd4319, %fd4318, 0dC016CCCCCCCCCCCD;
	add.f64 	%fd4320, %fd4319, %fd4313;
	div.rn.f64 	%fd4321, %fd4317, %fd4320;
	st.global.f64 	[%rd19], %fd4321;
	st.global.f64 	[%rd16], %fd4632;
	st.global.f64 	[%rd17], %fd4625;
	bra.uni 	$L__BB4_1043;
$L__BB4_1031:
	mul.wide.s32 	%rd4141, %r667, 8;
	mov.u64 	%rd4142, parameter;
	add.s64 	%rd4143, %rd4142, %rd4141;
	ld.const.f64 	%fd4276, [%rd4143+25200];
	cvt.s64.s32 	%rd4144, %r663;
	add.s64 	%rd4145, %rd15, %rd4144;
	ld.global.s8 	%r5386, [%rd4145];
	mul.wide.s32 	%rd4146, %r5386, 5;
	cvt.s64.s32 	%rd4147, %r5291;
	add.s64 	%rd4148, %rd15, %rd4147;
	ld.global.s8 	%rd4149, [%rd4148+27];
	add.s64 	%rd4150, %rd4146, %rd4149;
	shl.b64 	%rd4151, %rd4150, 3;
	add.s64 	%rd4152, %rd4142, %rd4151;
	ld.const.f64 	%fd4277, [%rd4152+45640];
	add.f64 	%fd4278, %fd4276, %fd4277;
	ld.global.s8 	%r5387, [%rd180];
	mul.wide.s32 	%rd4153, %r5387, 5;
	ld.global.s8 	%rd4154, [%rd179+27];
	add.s64 	%rd4155, %rd4153, %rd4154;
	shl.b64 	%rd4156, %rd4155, 3;
	add.s64 	%rd4157, %rd4142, %rd4156;
	ld.const.f64 	%fd4279, [%rd4157+45640];
	add.f64 	%fd4280, %fd4278, %fd4279;
	st.global.f64 	[%rd20], %fd4280;
	add.s32 	%r5388, %r663, -1;
	ld.global.u32 	%r5389, [%rd11+204];
	add.s32 	%r5390, %r22, %r5291;
	mad.lo.s32 	%r5391, %r5389, %r5388, %r5390;
	mul.wide.s32 	%rd4158, %r5391, 8;
	add.s64 	%rd4159, %rd2, %rd4158;
	ld.global.f64 	%fd4281, [%rd4159];
	add.f64 	%fd4627, %fd4281, %fd4280;
	st.global.f64 	[%rd20], %fd4627;
	ld.global.u32 	%r5392, [%rd11+244];
	mul.wide.s32 	%rd4160, %r5392, 8;
	add.s64 	%rd4161, %rd4142, %rd4160;
	ld.const.f64 	%fd4282, [%rd4161+24480];
	ld.global.s8 	%r5393, [%rd4145];
	mul.wide.s32 	%rd4162, %r5393, 5;
	ld.global.s8 	%rd4163, [%rd4148+27];
	add.s64 	%rd4164, %rd4162, %rd4163;
	shl.b64 	%rd4165, %rd4164, 3;
	add.s64 	%rd4166, %rd4142, %rd4165;
	ld.const.f64 	%fd4283, [%rd4166+45440];
	add.f64 	%fd4284, %fd4282, %fd4283;
	ld.global.s8 	%r5394, [%rd180];
	mul.wide.s32 	%rd4167, %r5394, 5;
	ld.global.s8 	%rd4168, [%rd179+27];
	add.s64 	%rd4169, %rd4167, %rd4168;
	shl.b64 	%rd4170, %rd4169, 3;
	add.s64 	%rd4171, %rd4142, %rd4170;
	ld.const.f64 	%fd4285, [%rd4171+45440];
	add.f64 	%fd4286, %fd4284, %fd4285;
	st.global.f64 	[%rd21], %fd4286;
	ld.global.u32 	%r5395, [%rd11+204];
	mad.lo.s32 	%r5396, %r5395, %r5388, %r5390;
	add.s32 	%r5397, %r5396, 625;
	mul.wide.s32 	%rd4172, %r5397, 8;
	add.s64 	%rd4173, %rd2, %rd4172;
	ld.global.f64 	%fd4287, [%rd4173];
	add.f64 	%fd4632, %fd4287, %fd4286;
	st.global.f64 	[%rd21], %fd4632;
	abs.f64 	%fd4288, %fd4627;
	setp.leu.f64 	%p1571, %fd4288, 0d41CDCD64FF800000;
	@%p1571 bra 	$L__BB4_1033;
	mov.b64 	%rd4174, 9218868437227405312;
	st.global.u64 	[%rd20], %rd4174;
	mov.b64 	%rd4175, -4616189618054758400;
	st.global.u64 	[%rd21], %rd4175;
	mov.f64 	%fd4627, 0d7FF0000000000000;
	mov.f64 	%fd4632, 0dBFF0000000000000;
$L__BB4_1033:
	add.f64 	%fd4291, %fd4627, 0d4069000000000000;
	add.f64 	%fd4292, %fd4632, 0dC016CCCCCCCCCCCD;
	ld.global.f64 	%fd4293, [%rd13];
	add.f64 	%fd4294, %fd4292, %fd4293;
	div.rn.f64 	%fd4295, %fd4291, %fd4294;
	st.global.f64 	[%rd18], %fd4295;
	ld.global.u32 	%r5398, [%rd14];
	mad.lo.s32 	%r5399, %r5398, %r654, %r659;
	mul.wide.s32 	%rd4176, %r5399, 8;
	add.s64 	%rd4177, %rd2, %rd4176;
	ld.global.f64 	%fd4296, [%rd4177];
	add.f64 	%fd4297, %fd4296, 0d4069000000000000;
	ld.global.f64 	%fd4298, [%rd4177+5000];
	add.f64 	%fd4299, %fd4298, 0dC016CCCCCCCCCCCD;
	add.f64 	%fd4300, %fd4299, %fd4293;
	div.rn.f64 	%fd4301, %fd4297, %fd4300;
	st.global.f64 	[%rd19], %fd4301;
	st.global.f64 	[%rd16], %fd4632;
	st.global.f64 	[%rd17], %fd4627;
	bra.uni 	$L__BB4_1043;
$L__BB4_1034:
	setp.ne.s32 	%p1562, %r665, 1;
	setp.ne.s32 	%p1563, %r666, 1;
	or.pred  	%p1564, %p1562, %p1563;
	@%p1564 bra 	$L__BB4_1040;
	cvt.s64.s32 	%rd4120, %r663;
	add.s64 	%rd4121, %rd15, %rd4120;
	cvt.s64.s32 	%rd4122, %r5291;
	add.s64 	%rd4123, %rd15, %rd4122;
	ld.global.s8 	%r5343, [%rd4123+28];
	ld.global.u8 	%r5344, [%rd4121+1];
	ld.global.u8 	%r5345, [%rd4121];
	prmt.b32 	%r5346, %r5345, %r5344, 0x3340U;
	ld.global.u8 	%r5347, [%rd4123+27];
	prmt.b32 	%r5348, %r5347, 0, 0x3340U;
	prmt.b32 	%r5349, %r5346, %r5348, 0x5410U;
	mov.b32 	%r5350, 334205;
	dp4a.s32.u32 	%r5351, %r5349, %r5350, %r5343;
	mul.wide.s32 	%rd4124, %r5351, 8;
	mov.u64 	%rd4125, parameter;
	add.s64 	%rd4126, %rd4125, %rd4124;
	ld.const.f64 	%fd4254, [%rd4126+10000];
	ld.global.s8 	%r5352, [%rd180+-1];
	ld.global.u8 	%r5353, [%rd179+27];
	ld.global.u8 	%r5354, [%rd179+26];
	prmt.b32 	%r5355, %r5354, %r5353, 0x3340U;
	ld.global.u8 	%r5356, [%rd180];
	prmt.b32 	%r5357, %r5356, 0, 0x3340U;
	prmt.b32 	%r5358, %r5355, %r5357, 0x5410U;
	mov.b32 	%r5359, 359705;
	dp4a.s32.u32 	%r5360, %r5358, %r5359, %r5352;
	mul.wide.s32 	%rd4127, %r5360, 8;
	add.s64 	%rd4128, %rd4125, %rd4127;
	ld.const.f64 	%fd4255, [%rd4128+10000];
	add.f64 	%fd4256, %fd4254, %fd4255;
	st.global.f64 	[%rd21], %fd4256;
	add.s32 	%r5361, %r663, -1;
	ld.global.u32 	%r5362, [%rd14];
	add.s32 	%r5363, %r23, %r5291;
	mad.lo.s32 	%r5364, %r5362, %r5361, %r5363;
	mul.wide.s32 	%rd4129, %r5364, 8;
	add.s64 	%rd4130, %rd2, %rd4129;
	ld.global.f64 	%fd4257, [%rd4130];
	add.f64 	%fd4632, %fd4257, %fd4256;
	st.global.f64 	[%rd21], %fd4632;
	ld.global.s8 	%r5365, [%rd4123+28];
	ld.global.u8 	%r5366, [%rd4121+1];
	ld.global.u8 	%r5367, [%rd4121];
	prmt.b32 	%r5368, %r5367, %r5366, 0x3340U;
	ld.global.u8 	%r5369, [%rd4123+27];
	prmt.b32 	%r5370, %r5369, 0, 0x3340U;
	prmt.b32 	%r5371, %r5368, %r5370, 0x5410U;
	dp4a.s32.u32 	%r5372, %r5371, %r5350, %r5365;
	mul.wide.s32 	%rd4131, %r5372, 8;
	add.s64 	%rd4132, %rd4125, %rd4131;
	ld.const.f64 	%fd4258, [%rd4132+15000];
	ld.global.s8 	%r5373, [%rd180+-1];
	ld.global.u8 	%r5374, [%rd179+27];
	ld.global.u8 	%r5375, [%rd179+26];
	prmt.b32 	%r5376, %r5375, %r5374, 0x3340U;
	ld.global.u8 	%r5377, [%rd180];
	prmt.b32 	%r5378, %r5377, 0, 0x3340U;
	prmt.b32 	%r5379, %r5376, %r5378, 0x5410U;
	dp4a.s32.u32 	%r5380, %r5379, %r5359, %r5373;
	mul.wide.s32 	%rd4133, %r5380, 8;
	add.s64 	%rd4134, %rd4125, %rd4133;
	ld.const.f64 	%fd4259, [%rd4134+15000];
	add.f64 	%fd4260, %fd4258, %fd4259;
	st.global.f64 	[%rd20], %fd4260;
	ld.global.u32 	%r5381, [%rd14];
	mad.lo.s32 	%r5382, %r5381, %r5361, %r5363;
	add.s32 	%r5383, %r5382, -625;
	mul.wide.s32 	%rd4135, %r5383, 8;
	add.s64 	%rd4136, %rd2, %rd4135;
	ld.global.f64 	%fd4261, [%rd4136];
	add.f64 	%fd4629, %fd4261, %fd4260;
	st.global.f64 	[%rd20], %fd4629;
	abs.f64 	%fd4262, %fd4629;
	setp.leu.f64 	%p1566, %fd4262, 0d41CDCD64FF800000;
	@%p1566 bra 	$L__BB4_1037;
	mov.b64 	%rd4137, 9218868437227405312;
	st.global.u64 	[%rd20], %rd4137;
	mov.b64 	%rd4138, -4616189618054758400;
	st.global.u64 	[%rd21], %rd4138;
	mov.f64 	%fd4629, 0d7FF0000000000000;
	mov.f64 	%fd4632, 0dBFF0000000000000;
$L__BB4_1037:
	add.f64 	%fd4265, %fd4629, 0d4069000000000000;
	add.f64 	%fd4266, %fd4632, 0dC016CCCCCCCCCCCD;
	ld.global.f64 	%fd4267, [%rd13];
	add.f64 	%fd4268, %fd4266, %fd4267;
	div.rn.f64 	%fd4269, %fd4265, %fd4268;
	st.global.f64 	[%rd18], %fd4269;
	ld.global.u32 	%r5384, [%rd14];
	mad.lo.s32 	%r5385, %r5384, %r654, %r659;
	mul.wide.s32 	%rd4139, %r5385, 8;
	add.s64 	%rd4140, %rd2, %rd4139;
	ld.global.f64 	%fd4270, [%rd4140];
	add.f64 	%fd4271, %fd4270, 0d4069000000000000;
	ld.global.f64 	%fd4272, [%rd4140+5000];
	add.f64 	%fd4273, %fd4272, 0dC016CCCCCCCCCCCD;
	add.f64 	%fd4274, %fd4273, %fd4267;
	div.rn.f64 	%fd4275, %fd4271, %fd4274;
	st.global.f64 	[%rd19], %fd4275;
	setp.ge.f64 	%p1567, %fd4269, %fd4275;
	@%p1567 bra 	$L__BB4_1039;
	ld.global.f64 	%fd4632, [%rd16];
	bra.uni 	$L__BB4_1043;
$L__BB4_1039:
	st.global.f64 	[%rd16], %fd4632;
	st.global.f64 	[%rd17], %fd4629;
	bra.uni 	$L__BB4_1043;
$L__BB4_1040:
	mul.wide.s32 	%rd4095, %r667, 8;
	mov.u64 	%rd4096, parameter;
	add.s64 	%rd4097, %rd4096, %rd4095;
	ld.const.f64 	%fd4226, [%rd4097+24960];
	cvt.s64.s32 	%rd4098, %r663;
	add.s64 	%rd4099, %rd15, %rd4098;
	cvt.s64.s32 	%rd4100, %r5291;
	add.s64 	%rd4101, %rd15, %rd4100;
	ld.global.s8 	%r5295, [%rd4101+28];
	ld.global.u8 	%r5296, [%rd4099+1];
	ld.global.u8 	%r5297, [%rd4099];
	prmt.b32 	%r5298, %r5297, %r5296, 0x3340U;
	ld.global.u8 	%r5299, [%rd4101+27];
	prmt.b32 	%r5300, %r5299, 0, 0x3340U;
	prmt.b32 	%r5301, %r5298, %r5300, 0x5410U;
	mov.b32 	%r5302, 334205;
	dp4a.s32.u32 	%r5303, %r5301, %r5302, %r5295;
	mul.wide.s32 	%rd4102, %r5303, 8;
	add.s64 	%rd4103, %rd4096, %rd4102;
	ld.const.f64 	%fd4227, [%rd4103+30440];
	add.f64 	%fd4228, %fd4226, %fd4227;
	ld.global.s8 	%r5304, [%rd180+-1];
	ld.global.u8 	%r5305, [%rd179+27];
	ld.global.u8 	%r5306, [%rd179+26];
	prmt.b32 	%r5307, %r5306, %r5305, 0x3340U;
	ld.global.u8 	%r5308, [%rd180];
	prmt.b32 	%r5309, %r5308, 0, 0x3340U;
	prmt.b32 	%r5310, %r5307, %r5309, 0x5410U;
	mov.b32 	%r5311, 359705;
	dp4a.s32.u32 	%r5312, %r5310, %r5311, %r5304;
	mul.wide.s32 	%rd4104, %r5312, 8;
	add.s64 	%rd4105, %rd4096, %rd4104;
	ld.const.f64 	%fd4229, [%rd4105+30440];
	add.f64 	%fd4230, %fd4228, %fd4229;
	st.global.f64 	[%rd20], %fd4230;
	add.s32 	%r5313, %r663, -1;
	ld.global.u32 	%r5314, [%rd11+204];
	add.s32 	%r5315, %r22, %r5291;
	mad.lo.s32 	%r5316, %r5314, %r5313, %r5315;
	mul.wide.s32 	%rd4106, %r5316, 8;
	add.s64 	%rd4107, %rd2, %rd4106;
	ld.global.f64 	%fd4231, [%rd4107];
	add.f64 	%fd4631, %fd4231, %fd4230;
	st.global.f64 	[%rd20], %fd4631;
	ld.global.u32 	%r5317, [%rd11+244];
	mul.wide.s32 	%rd4108, %r5317, 8;
	add.s64 	%rd4109, %rd4096, %rd4108;
	ld.const.f64 	%fd4232, [%rd4109+24240];
	ld.global.s8 	%r5318, [%rd4101+28];
	ld.global.u8 	%r5319, [%rd4099+1];
	ld.global.u8 	%r5320, [%rd4099];
	prmt.b32 	%r5321, %r5320, %r5319, 0x3340U;
	ld.global.u8 	%r5322, [%rd4101+27];
	prmt.b32 	%r5323, %r5322, 0, 0x3340U;
	prmt.b32 	%r5324, %r5321, %r5323, 0x5410U;
	dp4a.s32.u32 	%r5325, %r5324, %r5302, %r5318;
	mul.wide.s32 	%rd4110, %r5325, 8;
	add.s64 	%rd4111, %rd4096, %rd4110;
	ld.const.f64 	%fd4233, [%rd4111+25440];
	add.f64 	%fd4234, %fd4232, %fd4233;
	ld.global.s8 	%r5326, [%rd180+-1];
	ld.global.u8 	%r5327, [%rd179+27];
	ld.global.u8 	%r5328, [%rd179+26];
	prmt.b32 	%r5329, %r5328, %r5327, 0x3340U;
	ld.global.u8 	%r5330, [%rd180];
	prmt.b32 	%r5331, %r5330, 0, 0x3340U;
	prmt.b32 	%r5332, %r5329, %r5331, 0x5410U;
	dp4a.s32.u32 	%r5333, %r5332, %r5311, %r5326;
	mul.wide.s32 	%rd4112, %r5333, 8;
	add.s64 	%rd4113, %rd4096, %rd4112;
	ld.const.f64 	%fd4235, [%rd4113+25440];
	add.f64 	%fd4236, %fd4234, %fd4235;
	ld.global.u32 	%r5334, [%rd11+236];
	ld.global.u32 	%r5335, [%rd11+240];
	sub.s32 	%r5336, %r5334, %r5335;
	abs.s32 	%r5337, %r5336;
	cvt.rn.f64.s32 	%fd4237, %r5337;
	fma.rn.f64 	%fd4238, %fd4237, 0dBFEEF3E864B31D04, %fd4236;
	st.global.f64 	[%rd21], %fd4238;
	ld.global.u32 	%r5338, [%rd11+204];
	mad.lo.s32 	%r5339, %r5338, %r5313, %r5315;
	add.s32 	%r5340, %r5339, 625;
	mul.wide.s32 	%rd4114, %r5340, 8;
	add.s64 	%rd4115, %rd2, %rd4114;
	ld.global.f64 	%fd4239, [%rd4115];
	add.f64 	%fd4632, %fd4239, %fd4238;
	st.global.f64 	[%rd21], %fd4632;
	abs.f64 	%fd4240, %fd4631;
	setp.leu.f64 	%p1565, %fd4240, 0d41CDCD64FF800000;
	@%p1565 bra 	$L__BB4_1042;
	mov.b64 	%rd4116, 9218868437227405312;
	st.global.u64 	[%rd20], %rd4116;
	mov.b64 	%rd4117, -4616189618054758400;
	st.global.u64 	[%rd21], %rd4117;
	mov.f64 	%fd4631, 0d7FF0000000000000;
	mov.f64 	%fd4632, 0dBFF0000000000000;
$L__BB4_1042:
	add.f64 	%fd4243, %fd4631, 0d4069000000000000;
	add.f64 	%fd4244, %fd4632, 0dC016CCCCCCCCCCCD;
	ld.global.f64 	%fd4245, [%rd13];
	add.f64 	%fd4246, %fd4244, %fd4245;
	div.rn.f64 	%fd4247, %fd4243, %fd4246;
	st.global.f64 	[%rd18], %fd4247;
	ld.global.u32 	%r5341, [%rd14];
	mad.lo.s32 	%r5342, %r5341, %r654, %r659;
	mul.wide.s32 	%rd4118, %r5342, 8;
	add.s64 	%rd4119, %rd2, %rd4118;
	ld.global.f64 	%fd4248, [%rd4119];
	add.f64 	%fd4249, %fd4248, 0d4069000000000000;
	ld.global.f64 	%fd4250, [%rd4119+5000];
	add.f64 	%fd4251, %fd4250, 0dC016CCCCCCCCCCCD;
	add.f64 	%fd4252, %fd4251, %fd4245;
	div.rn.f64 	%fd4253, %fd4249, %fd4252;
	st.global.f64 	[%rd19], %fd4253;
	st.global.f64 	[%rd16], %fd4632;
	st.global.f64 	[%rd17], %fd4631;
$L__BB4_1043:
	ld.global.u32 	%r5428, [%rd14];
	mad.lo.s32 	%r5429, %r5428, %r654, %r660;
	mul.wide.s32 	%rd4199, %r5429, 8;
	add.s64 	%rd181, %rd2, %rd4199;
	ld.global.f64 	%fd444, [%rd181];
	abs.f64 	%fd4322, %fd444;
	abs.f64 	%fd4323, %fd4632;
	max.f64 	%fd4325, %fd4322, %fd4323;
	setp.leu.f64 	%p1579, %fd4325, 0d41CDCD64FF800000;
	@%p1579 bra 	$L__BB4_1045;
	mov.b32 	%r5437, 0;
	st.global.u32 	[%rd11+248], %r5437;
	bra.uni 	$L__BB4_1051;
$L__BB4_1045:
	sub.f64 	%fd4326, %fd444, %fd4632;
	abs.f64 	%fd4327, %fd4326;
	setp.geu.f64 	%p1580, %fd4327, 0d3EE4F8B588E368F1;
	@%p1580 bra 	$L__BB4_2206;
	mov.b32 	%r5431, 1;
	st.global.u32 	[%rd11+248], %r5431;
	ld.global.f64 	%fd445, [%rd181+-5000];
	ld.global.f64 	%fd446, [%rd17];
	abs.f64 	%fd4328, %fd445;
	abs.f64 	%fd4329, %fd446;
	max.f64 	%fd4331, %fd4328, %fd4329;
	setp.gt.f64 	%p1581, %fd4331, 0d41CDCD64FF800000;
	@%p1581 bra 	$L__BB4_1047;
	bra.uni 	$L__BB4_1048;
$L__BB4_1047:
	mov.b32 	%r5436, 0;
	st.global.u32 	[%rd11+248], %r5436;
	bra.uni 	$L__BB4_1051;
$L__BB4_1048:
	sub.f64 	%fd4332, %fd445, %fd446;
	abs.f64 	%fd4333, %fd4332;
	setp.geu.f64 	%p1582, %fd4333, 0d3EE4F8B588E368F1;
	@%p1582 bra 	$L__BB4_1050;
	mov.b32 	%r5433, 1;
	st.global.u32 	[%rd11+248], %r5433;
	ld.global.u32 	%r5894, [%rd11+220];
	ld.global.u32 	%r5893, [%rd11+224];
	add.s32 	%r5434, %r25, %r5894;
	mul.wide.s32 	%rd4200, %r5434, 4;
	add.s64 	%rd4201, %rd4, %rd4200;
	st.global.u32 	[%rd4201], %r5893;
	add.s32 	%r5435, %r26, %r5893;
	mul.wide.s32 	%rd4202, %r5435, 4;
	add.s64 	%rd4203, %rd4, %rd4202;
	st.global.u32 	[%rd4203], %r5894;
	st.global.u32 	[%rd11+228], %r5433;
	bra.uni 	$L__BB4_1052;
$L__BB4_1050:
	mov.b32 	%r5432, 0;
	st.global.u32 	[%rd11+248], %r5432;
$L__BB4_1051:
	ld.global.u32 	%r5438, [%rd11+220];
	add.s32 	%r5903, %r5438, -1;
	st.global.u32 	[%rd11+220], %r5903;
	ld.global.u32 	%r5439, [%rd11+224];
	add.s32 	%r5902, %r5439, 1;
	st.global.u32 	[%rd11+224], %r5902;
	ld.global.u32 	%r5440, [%rd11+228];
	setp.eq.s32 	%p1583, %r5440, 0;
	@%p1583 bra 	$L__BB4_1020;
$L__BB4_1052:
	ld.global.u32 	%r5441, [%rd11+216];
	add.s32 	%r5897, %r5441, 1;
	st.global.u32 	[%rd11+216], %r5897;
	@%p6 bra 	$L__BB4_1016;
	bra.uni 	$L__BB4_959;
$L__BB4_1053:
	mov.b64 	%rd1637, 0;
	st.global.u64 	[%rd12+10104], %rd1637;
	mov.f64 	%fd4634, 0d0000000000000000;
$L__BB4_1054:
	setp.leu.f64 	%p737, %fd4634, %fd232;
	@%p737 bra 	$L__BB4_1056;
	mov.b32 	%r5262, 0;
	st.global.u32 	[%rd11+264], %r5262;
	bra.uni 	$L__BB4_2184;
$L__BB4_1056:
	ld.global.u32 	%r2895, [%rd11+256];
	shl.b32 	%r2896, %r2895, 2;
	add.s32 	%r2897, %r6, %r2896;
	ld.shared.u32 	%r2898, [%r2897];
	ld.global.u32 	%r2899, [%rd11+260];
	shl.b32 	%r2900, %r2899, 2;
	add.s32 	%r2901, %r6, %r2900;
	ld.shared.u32 	%r688, [%r2901];
	mul.wide.s32 	%rd1750, %r2895, 4;
	mov.u64 	%rd1751, const_int;
	add.s64 	%rd1752, %rd1751, %rd1750;
	ld.const.u32 	%r689, [%rd1752+44];
	mul.wide.s32 	%rd1753, %r2899, 4;
	add.s64 	%rd1754, %rd1751, %rd1753;
	ld.const.u32 	%r690, [%rd1754+44];
	mul.lo.s32 	%r2902, %r2898, 10;
	mul.wide.s32 	%rd1755, %r2902, 4;
	add.s64 	%rd182, %rd5, %rd1755;
	ld.global.u32 	%r691, [%rd182];
	ld.global.u32 	%r692, [%rd182+4];
	mov.b32 	%r2903, 0;
	st.global.u32 	[%rd11+216], %r2903;
	and.b32  	%r2904, %r692, -2147483647;
	setp.ne.s32 	%p738, %r2904, 1;
	@%p738 bra 	$L__BB4_1058;
	mov.b32 	%r2935, 0;
	st.global.u32 	[%rd11+248], %r2935;
	bra.uni 	$L__BB4_1069;
$L__BB4_1058:
	mov.b32 	%r2905, 1;
	st.global.u32 	[%rd11+248], %r2905;
	setp.lt.s32 	%p739, %r692, 2;
	@%p739 bra 	$L__BB4_1073;
	add.s32 	%r693, %r692, %r691;
	shr.u32 	%r2907, %r692, 31;
	add.s32 	%r2908, %r692, %r2907;
	shr.s32 	%r694, %r2908, 1;
	mov.b32 	%r695, 0;
$L__BB4_1060:
	add.s32 	%r2909, %r695, %r691;
	cvt.s64.s32 	%rd1756, %r2909;
	add.s64 	%rd1757, %rd3, %rd1756;
	ld.global.u8 	%rs37, [%rd1757];
	setp.ne.s16 	%p740, %rs37, 65;
	not.b32 	%r2910, %r695;
	add.s32 	%r2911, %r693, %r2910;
	cvt.s64.s32 	%rd1758, %r2911;
	add.s64 	%rd1759, %rd3, %rd1758;
	ld.global.u8 	%rs38, [%rd1759];
	@%p740 bra 	$L__BB4_1062;
	setp.ne.s16 	%p741, %rs38, 84;
	@%p741 bra 	$L__BB4_1065;
$L__BB4_1062:
	setp.ne.s16 	%p742, %rs37, 84;
	@%p742 bra 	$L__BB4_1064;
	setp.ne.s16 	%p743, %rs38, 65;
	@%p743 bra 	$L__BB4_1065;
$L__BB4_1064:
	setp.eq.s16 	%p744, %rs37, 84;
	setp.eq.s16 	%p745, %rs37, 65;
	setp.ne.s16 	%p746, %rs38, 65;
	or.pred  	%p747, %p746, %p744;
	setp.ne.s16 	%p748, %rs38, 84;
	or.pred  	%p749, %p748, %p745;
	and.pred  	%p750, %p747, %p749;
	@%p750 bra 	$L__BB4_1066;
$L__BB4_1065:
	mov.b32 	%r2912, 0;
	st.global.u32 	[%rd11+248], %r2912;
	bra.uni 	$L__BB4_1069;
$L__BB4_1066:
	setp.eq.s16 	%p751, %rs37, 67;
	setp.ne.s16 	%p752, %rs38, 71;
	and.pred  	%p753, %p752, %p751;
	@%p753 bra 	$L__BB4_1068;
	setp.eq.s16 	%p756, %rs37, 71;
	setp.ne.s16 	%p757, %rs38, 67;
	xor.pred  	%p758, %p756, %p757;
	or.pred  	%p759, %p752, %p751;
	and.pred  	%p760, %p758, %p759;
	@%p760 bra 	$L__BB4_1072;
$L__BB4_1068:
	mov.b32 	%r2934, 0;
	st.global.u32 	[%rd11+248], %r2934;
$L__BB4_1069:
	setp.gt.u32 	%p790, %r11, 2146435070;
	mov.f64 	%fd4635, %fd2;
	@%p790 bra 	$L__BB4_1071;
	setp.gt.u32 	%p791, %r13, 1073127582;
	selp.f64 	%fd2291, %fd4, %fd3, %p791;
	selp.u32 	%r2936, 1, 0, %p791;
	add.s32 	%r2937, %r12, %r2936;
	add.f64 	%fd2292, %fd2291, 0dBFF0000000000000;
	add.f64 	%fd2293, %fd2291, 0d3FF0000000000000;
	rcp.approx.ftz.f64 	%fd2294, %fd2293;
	neg.f64 	%fd2295, %fd2293;
	fma.rn.f64 	%fd2296, %fd2295, %fd2294, 0d3FF0000000000000;
	fma.rn.f64 	%fd2297, %fd2296, %fd2296, %fd2296;
	fma.rn.f64 	%fd2298, %fd2297, %fd2294, %fd2294;
	mul.f64 	%fd2299, %fd2292, %fd2298;
	fma.rn.f64 	%fd2300, %fd2292, %fd2298, %fd2299;
	mul.f64 	%fd2301, %fd2300, %fd2300;
	fma.rn.f64 	%fd2302, %fd2301, 0d3EB1380B3AE80F1E, 0d3ED0EE258B7A8B04;
	fma.rn.f64 	%fd2303, %fd2302, %fd2301, 0d3EF3B2669F02676F;
	fma.rn.f64 	%fd2304, %fd2303, %fd2301, 0d3F1745CBA9AB0956;
	fma.rn.f64 	%fd2305, %fd2304, %fd2301, 0d3F3C71C72D1B5154;
	fma.rn.f64 	%fd2306, %fd2305, %fd2301, 0d3F624924923BE72D;
	fma.rn.f64 	%fd2307, %fd2306, %fd2301, 0d3F8999999999A3C4;
	fma.rn.f64 	%fd2308, %fd2307, %fd2301, 0d3FB5555555555554;
	sub.f64 	%fd2309, %fd2292, %fd2300;
	add.f64 	%fd2310, %fd2309, %fd2309;
	neg.f64 	%fd2311, %fd2300;
	fma.rn.f64 	%fd2312, %fd2311, %fd2292, %fd2310;
	mul.f64 	%fd2313, %fd2298, %fd2312;
	mul.f64 	%fd2314, %fd2301, %fd2308;
	fma.rn.f64 	%fd2315, %fd2314, %fd2300, %fd2313;
	xor.b32  	%r2938, %r2937, -2147483648;
	mov.b32 	%r2939, 1127219200;
	mov.b64 	%fd2316, {%r2938, %r2939};
	sub.f64 	%fd2317, %fd2316, %fd1;
	fma.rn.f64 	%fd2318, %fd2317, 0d3FE62E42FEFA39EF, %fd2300;
	fma.rn.f64 	%fd2319, %fd2317, 0dBFE62E42FEFA39EF, %fd2318;
	sub.f64 	%fd2320, %fd2319, %fd2300;
	sub.f64 	%fd2321, %fd2315, %fd2320;
	fma.rn.f64 	%fd2322, %fd2317, 0d3C7ABC9E3B39803F, %fd2321;
	add.f64 	%fd4635, %fd2318, %fd2322;
$L__BB4_1071:
	mul.f64 	%fd2323, %fd4635, 0d3FFFCB923A29C77A;
	st.global.f64 	[%rd13], %fd2323;
	bra.uni 	$L__BB4_1093;
$L__BB4_1072:
	add.s32 	%r695, %r695, 1;
	st.global.u32 	[%rd11+216], %r695;
	setp.lt.s32 	%p761, %r695, %r694;
	@%p761 bra 	$L__BB4_1060;
$L__BB4_1073:
	mul.lo.s32 	%r2913, %r688, 10;
	mul.wide.s32 	%rd1760, %r2913, 4;
	add.s64 	%rd1761, %rd5, %rd1760;
	ld.global.u32 	%r697, [%rd1761];
	ld.global.u32 	%r698, [%rd1761+4];
	mov.b32 	%r2914, 0;
	st.global.u32 	[%rd11+216], %r2914;
	and.b32  	%r2915, %r698, -2147483647;
	setp.ne.s32 	%p762, %r2915, 1;
	@%p762 bra 	$L__BB4_1075;
	mov.b32 	%r2929, 0;
	st.global.u32 	[%rd11+248], %r2929;
	bra.uni 	$L__BB4_1083;
$L__BB4_1075:
	mov.b32 	%r2916, 1;
	st.global.u32 	[%rd11+248], %r2916;
	setp.lt.s32 	%p763, %r698, 2;
	@%p763 bra 	$L__BB4_1090;
	add.s32 	%r699, %r698, %r697;
	shr.u32 	%r2918, %r698, 31;
	add.s32 	%r2919, %r698, %r2918;
	shr.s32 	%r700, %r2919, 1;
	mov.b32 	%r701, 0;
$L__BB4_1077:
	add.s32 	%r2920, %r701, %r697;
	cvt.s64.s32 	%rd1762, %r2920;
	add.s64 	%rd1763, %rd3, %rd1762;
	ld.global.u8 	%rs39, [%rd1763];
	setp.ne.s16 	%p764, %rs39, 65;
	not.b32 	%r2921, %r701;
	add.s32 	%r2922, %r699, %r2921;
	cvt.s64.s32 	%rd1764, %r2922;
	add.s64 	%rd1765, %rd3, %rd1764;
	ld.global.u8 	%rs40, [%rd1765];
	@%p764 bra 	$L__BB4_1079;
	setp.ne.s16 	%p765, %rs40, 84;
	@%p765 bra 	$L__BB4_1082;
$L__BB4_1079:
	setp.ne.s16 	%p766, %rs39, 84;
	@%p766 bra 	$L__BB4_1081;
	setp.ne.s16 	%p767, %rs40, 65;
	@%p767 bra 	$L__BB4_1082;
$L__BB4_1081:
	setp.eq.s16 	%p768, %rs39, 84;
	setp.eq.s16 	%p769, %rs39, 65;
	setp.ne.s16 	%p770, %rs40, 65;
	or.pred  	%p771, %p770, %p768;
	setp.ne.s16 	%p772, %rs40, 84;
	or.pred  	%p773, %p772, %p769;
	and.pred  	%p774, %p771, %p773;
	@%p774 bra 	$L__BB4_1086;
$L__BB4_1082:
	mov.b32 	%r2923, 0;
	st.global.u32 	[%rd11+248], %r2923;
$L__BB4_1083:
	setp.gt.u32 	%p788, %r11, 2146435070;
	mov.f64 	%fd4637, %fd2;
	@%p788 bra 	$L__BB4_1085;
	setp.gt.u32 	%p789, %r13, 1073127582;
	selp.f64 	%fd2258, %fd4, %fd3, %p789;
	selp.u32 	%r2930, 1, 0, %p789;
	add.s32 	%r2931, %r12, %r2930;
	add.f64 	%fd2259, %fd2258, 0dBFF0000000000000;
	add.f64 	%fd2260, %fd2258, 0d3FF0000000000000;
	rcp.approx.ftz.f64 	%fd2261, %fd2260;
	neg.f64 	%fd2262, %fd2260;
	fma.rn.f64 	%fd2263, %fd2262, %fd2261, 0d3FF0000000000000;
	fma.rn.f64 	%fd2264, %fd2263, %fd2263, %fd2263;
	fma.rn.f64 	%fd2265, %fd2264, %fd2261, %fd2261;
	mul.f64 	%fd2266, %fd2259, %fd2265;
	fma.rn.f64 	%fd2267, %fd2259, %fd2265, %fd2266;
	mul.f64 	%fd2268, %fd2267, %fd2267;
	fma.rn.f64 	%fd2269, %fd2268, 0d3EB1380B3AE80F1E, 0d3ED0EE258B7A8B04;
	fma.rn.f64 	%fd2270, %fd2269, %fd2268, 0d3EF3B2669F02676F;
	fma.rn.f64 	%fd2271, %fd2270, %fd2268, 0d3F1745CBA9AB0956;
	fma.rn.f64 	%fd2272, %fd2271, %fd2268, 0d3F3C71C72D1B5154;
	fma.rn.f64 	%fd2273, %fd2272, %fd2268, 0d3F624924923BE72D;
	fma.rn.f64 	%fd2274, %fd2273, %fd2268, 0d3F8999999999A3C4;
	fma.rn.f64 	%fd2275, %fd2274, %fd2268, 0d3FB5555555555554;
	sub.f64 	%fd2276, %fd2259, %fd2267;
	add.f64 	%fd2277, %fd2276, %fd2276;
	neg.f64 	%fd2278, %fd2267;
	fma.rn.f64 	%fd2279, %fd2278, %fd2259, %fd2277;
	mul.f64 	%fd2280, %fd2265, %fd2279;
	mul.f64 	%fd2281, %fd2268, %fd2275;
	fma.rn.f64 	%fd2282, %fd2281, %fd2267, %fd2280;
	xor.b32  	%r2932, %r2931, -2147483648;
	mov.b32 	%r2933, 1127219200;
	mov.b64 	%fd2283, {%r2932, %r2933};
	sub.f64 	%fd2284, %fd2283, %fd1;
	fma.rn.f64 	%fd2285, %fd2284, 0d3FE62E42FEFA39EF, %fd2267;
	fma.rn.f64 	%fd2286, %fd2284, 0dBFE62E42FEFA39EF, %fd2285;
	sub.f64 	%fd2287, %fd2286, %fd2267;
	sub.f64 	%fd2288, %fd2282, %fd2287;
	fma.rn.f64 	%fd2289, %fd2284, 0d3C7ABC9E3B39803F, %fd2288;
	add.f64 	%fd4637, %fd2285, %fd2289;
$L__BB4_1085:
	mul.f64 	%fd2290, %fd4637, 0d3FFFCB923A29C77A;
	st.global.f64 	[%rd13], %fd2290;
	bra.uni 	$L__BB4_1093;
$L__BB4_1086:
	setp.eq.s16 	%p775, %rs39, 67;
	setp.ne.s16 	%p776, %rs40, 71;
	and.pred  	%p777, %p776, %p775;
	@%p777 bra 	$L__BB4_1088;
	setp.eq.s16 	%p780, %rs39, 71;
	setp.ne.s16 	%p781, %rs40, 67;
	xor.pred  	%p782, %p780, %p781;
	or.pred  	%p783, %p776, %p775;
	and.pred  	%p784, %p782, %p783;
	@%p784 bra 	$L__BB4_1089;
$L__BB4_1088:
	mov.b32 	%r2928, 0;
	st.global.u32 	[%rd11+248], %r2928;
	bra.uni 	$L__BB4_1083;
$L__BB4_1089:
	add.s32 	%r701, %r701, 1;
	st.global.u32 	[%rd11+216], %r701;
	setp.lt.s32 	%p785, %r701, %r700;
	@%p785 bra 	$L__BB4_1077;
$L__BB4_1090:
	setp.gt.u32 	%p786, %r14, 2146435070;
	mov.f64 	%fd4636, %fd5;
	@%p786 bra 	$L__BB4_1092;
	setp.gt.u32 	%p787, %r16, 1073127582;
	selp.f64 	%fd2225, %fd7, %fd6, %p787;
	selp.u32 	%r2924, 1, 0, %p787;
	add.s32 	%r2925, %r15, %r2924;
	add.f64 	%fd2226, %fd2225, 0dBFF0000000000000;
	add.f64 	%fd2227, %fd2225, 0d3FF0000000000000;
	rcp.approx.ftz.f64 	%fd2228, %fd2227;
	neg.f64 	%fd2229, %fd2227;
	fma.rn.f64 	%fd2230, %fd2229, %fd2228, 0d3FF0000000000000;
	fma.rn.f64 	%fd2231, %fd2230, %fd2230, %fd2230;
	fma.rn.f64 	%fd2232, %fd2231, %fd2228, %fd2228;
	mul.f64 	%fd2233, %fd2226, %fd2232;
	fma.rn.f64 	%fd2234, %fd2226, %fd2232, %fd2233;
	mul.f64 	%fd2235, %fd2234, %fd2234;
	fma.rn.f64 	%fd2236, %fd2235, 0d3EB1380B3AE80F1E, 0d3ED0EE258B7A8B04;
	fma.rn.f64 	%fd2237, %fd2236, %fd2235, 0d3EF3B2669F02676F;
	fma.rn.f64 	%fd2238, %fd2237, %fd2235, 0d3F1745CBA9AB0956;
	fma.rn.f64 	%fd2239, %fd2238, %fd2235, 0d3F3C71C72D1B5154;
	fma.rn.f64 	%fd2240, %fd2239, %fd2235, 0d3F624924923BE72D;
	fma.rn.f64 	%fd2241, %fd2240, %fd2235, 0d3F8999999999A3C4;
	fma.rn.f64 	%fd2242, %fd2241, %fd2235, 0d3FB5555555555554;
	sub.f64 	%fd2243, %fd2226, %fd2234;
	add.f64 	%fd2244, %fd2243, %fd2243;
	neg.f64 	%fd2245, %fd2234;
	fma.rn.f64 	%fd2246, %fd2245, %fd2226, %fd2244;
	mul.f64 	%fd2247, %fd2232, %fd2246;
	mul.f64 	%fd2248, %fd2235, %fd2242;
	fma.rn.f64 	%fd2249, %fd2248, %fd2234, %fd2247;
	xor.b32  	%r2926, %r2925, -2147483648;
	mov.b32 	%r2927, 1127219200;
	mov.b64 	%fd2250, {%r2926, %r2927};
	sub.f64 	%fd2251, %fd2250, %fd1;
	fma.rn.f64 	%fd2252, %fd2251, 0d3FE62E42FEFA39EF, %fd2234;
	fma.rn.f64 	%fd2253, %fd2251, 0dBFE62E42FEFA39EF, %fd2252;
	sub.f64 	%fd2254, %fd2253, %fd2234;
	sub.f64 	%fd2255, %fd2249, %fd2254;
	fma.rn.f64 	%fd2256, %fd2251, 0d3C7ABC9E3B39803F, %fd2255;
	add.f64 	%fd4636, %fd2252, %fd2256;
$L__BB4_1092:
	mul.f64 	%fd2257, %fd4636, 0d3FFFCB923A29C77A;
	st.global.f64 	[%rd13], %fd2257;
$L__BB4_1093:
	mul.lo.s32 	%r2940, %r688, 10;
	mul.wide.s32 	%rd1766, %r2940, 4;
	add.s64 	%rd183, %rd5, %rd1766;
	ld.global.u32 	%r703, [%rd183+4];
	st.global.u32 	[%rd11+200], %r703;
	ld.global.u32 	%r2941, [%rd182+4];
	st.global.u32 	[%rd11+204], %r2941;
	setp.eq.s32 	%p792, %r690, 0;
	@%p792 bra 	$L__BB4_1099;
	setp.lt.s32 	%p793, %r703, 1;
	@%p793 bra 	$L__BB4_1120;
	mov.b32 	%r5917, 1;
$L__BB4_1096:
	mov.u32 	%r706, %r5917;
	ld.global.u32 	%r2943, [%rd183];
	ld.global.u32 	%r2944, [%rd183+4];
	sub.s32 	%r2945, %r2943, %r706;
	add.s32 	%r2946, %r2945, %r2944;
	cvt.s64.s32 	%rd1767, %r2946;
	add.s64 	%rd1768, %rd3, %rd1767;
	ld.global.u8 	%rs283, [%rd1768];
	setp.gt.s16 	%p794, %rs283, 70;
	@%p794 bra 	$L__BB4_1114;
	setp.eq.s16 	%p797, %rs283, 65;
	@%p797 bra 	$L__BB4_1098;
	bra.uni 	$L__BB4_1112;
$L__BB4_1098:
	cvt.u64.u32 	%rd1775, %r706;
	add.s64 	%rd1776, %rd15, %rd1775;
	mov.b16 	%rs287, 3;
	st.global.u8 	[%rd1776], %rs287;
	bra.uni 	$L__BB4_1119;
$L__BB4_1099:
	setp.lt.s32 	%p800, %r703, 1;
	@%p800 bra 	$L__BB4_1120;
	mov.b32 	%r5916, 1;
$L__BB4_1101:
	mov.u32 	%r704, %r5916;
	ld.global.u32 	%r2949, [%rd183];
	add.s32 	%r2950, %r704, %r2949;
	add.s32 	%r2951, %r2950, -1;
	cvt.s64.s32 	%rd1779, %r2951;
	add.s64 	%rd1780, %rd3, %rd1779;
	ld.global.u8 	%rs289, [%rd1780];
	setp.gt.s16 	%p801, %rs289, 70;
	@%p801 bra 	$L__BB4_1105;
	setp.eq.s16 	%p804, %rs289, 65;
	@%p804 bra 	$L__BB4_1108;
	setp.eq.s16 	%p805, %rs289, 67;
	@%p805 bra 	$L__BB4_1104;
	bra.uni 	$L__BB4_1110;
$L__BB4_1104:
	cvt.s64.s32 	%rd1785, %r704;
	add.s64 	%rd1786, %rd15, %rd1785;
	mov.b16 	%rs292, 1;
	st.global.u8 	[%rd1786], %rs292;
	bra.uni 	$L__BB4_1111;
$L__BB4_1105:
	setp.eq.s16 	%p802, %rs289, 71;
	@%p802 bra 	$L__BB4_1109;
	setp.eq.s16 	%p803, %rs289, 84;
	@%p803 bra 	$L__BB4_1107;
	bra.uni 	$L__BB4_1110;
$L__BB4_1107:
	cvt.s64.s32 	%rd1781, %r704;
	add.s64 	%rd1782, %rd15, %rd1781;
	mov.b16 	%rs290, 3;
	st.global.u8 	[%rd1782], %rs290;
	bra.uni 	$L__BB4_1111;
$L__BB4_1108:
	cvt.s64.s32 	%rd1787, %r704;
	add.s64 	%rd1788, %rd15, %rd1787;
	mov.b16 	%rs293, 0;
	st.global.u8 	[%rd1788], %rs293;
	bra.uni 	$L__BB4_1111;
$L__BB4_1109:
	cvt.s64.s32 	%rd1783, %r704;
	add.s64 	%rd1784, %rd15, %rd1783;
	mov.b16 	%rs291, 2;
	st.global.u8 	[%rd1784], %rs291;
	bra.uni 	$L__BB4_1111;
$L__BB4_1110:
	cvt.s64.s32 	%rd1789, %r704;
	add.s64 	%rd1790, %rd15, %rd1789;
	mov.b16 	%rs294, 4;
	st.global.u8 	[%rd1790], %rs294;
$L__BB4_1111:
	add.s32 	%r5916, %r704, 1;
	ld.global.u32 	%r2952, [%rd11+200];
	setp.lt.s32 	%p806, %r704, %r2952;
	@%p806 bra 	$L__BB4_1101;
	bra.uni 	$L__BB4_1120;
$L__BB4_1112:
	setp.eq.s16 	%p798, %rs283, 67;
	@%p798 bra 	$L__BB4_1113;
	bra.uni 	$L__BB4_1118;
$L__BB4_1113:
	cvt.u64.u32 	%rd1773, %r706;
	add.s64 	%rd1774, %rd15, %rd1773;
	mov.b16 	%rs286, 2;
	st.global.u8 	[%rd1774], %rs286;
	bra.uni 	$L__BB4_1119;
$L__BB4_1114:
	setp.eq.s16 	%p795, %rs283, 71;
	@%p795 bra 	$L__BB4_1117;
	setp.ne.s16 	%p796, %rs283, 84;
	@%p796 bra 	$L__BB4_1118;
	cvt.u64.u32 	%rd1769, %r706;
	add.s64 	%rd1770, %rd15, %rd1769;
	mov.b16 	%rs284, 0;
	st.global.u8 	[%rd1770], %rs284;
	bra.uni 	$L__BB4_1119;
$L__BB4_1117:
	cvt.u64.u32 	%rd1771, %r706;
	add.s64 	%rd1772, %rd15, %rd1771;
	mov.b16 	%rs285, 1;
	st.global.u8 	[%rd1772], %rs285;
	bra.uni 	$L__BB4_1119;
$L__BB4_1118:
	cvt.u64.u32 	%rd1777, %r706;
	add.s64 	%rd1778, %rd15, %rd1777;
	mov.b16 	%rs288, 4;
	st.global.u8 	[%rd1778], %rs288;
$L__BB4_1119:
	add.s32 	%r5917, %r706, 1;
	ld.global.u32 	%r2947, [%rd11+200];
	setp.lt.s32 	%p799, %r706, %r2947;
	@%p799 bra 	$L__BB4_1096;
$L__BB4_1120:
	setp.eq.s32 	%p807, %r689, 0;
	@%p807 bra 	$L__BB4_1126;
	ld.global.u32 	%r5920, [%rd14];
	setp.lt.s32 	%p808, %r5920, 1;
	@%p808 bra 	$L__BB4_1147;
	mov.b32 	%r5919, 1;
$L__BB4_1123:
	mov.u32 	%r713, %r5919;
	ld.global.u32 	%r2954, [%rd182];
	add.s32 	%r2955, %r713, %r2954;
	add.s32 	%r2956, %r2955, -1;
	cvt.s64.s32 	%rd1791, %r2956;
	add.s64 	%rd1792, %rd3, %rd1791;
	ld.global.u8 	%rs295, [%rd1792];
	setp.gt.s16 	%p809, %rs295, 70;
	@%p809 bra 	$L__BB4_1141;
	setp.eq.s16 	%p812, %rs295, 65;
	@%p812 bra 	$L__BB4_1125;
	bra.uni 	$L__BB4_1139;
$L__BB4_1125:
	cvt.s64.s32 	%rd1799, %r713;
	add.s64 	%rd1800, %rd15, %rd1799;
	mov.b16 	%rs299, 3;
	st.global.u8 	[%rd1800+27], %rs299;
	bra.uni 	$L__BB4_1146;
$L__BB4_1126:
	ld.global.u32 	%r5920, [%rd14];
	setp.lt.s32 	%p815, %r5920, 1;
	@%p815 bra 	$L__BB4_1147;
	mov.b32 	%r5918, 1;
$L__BB4_1128:
	mov.u32 	%r710, %r5918;
	ld.global.u32 	%r2958, [%rd182];
	ld.global.u32 	%r2959, [%rd182+4];
	sub.s32 	%r2960, %r2958, %r710;
	add.s32 	%r2961, %r2960, %r2959;
	cvt.s64.s32 	%rd1803, %r2961;
	add.s64 	%rd1804, %rd3, %rd1803;
	ld.global.u8 	%rs301, [%rd1804];
	setp.gt.s16 	%p816, %rs301, 70;
	@%p816 bra 	$L__BB4_1132;
	setp.eq.s16 	%p819, %rs301, 65;
	@%p819 bra 	$L__BB4_1135;
	setp.eq.s16 	%p820, %rs301, 67;
	@%p820 bra 	$L__BB4_1131;
	bra.uni 	$L__BB4_1137;
$L__BB4_1131:
	cvt.u64.u32 	%rd1809, %r710;
	add.s64 	%rd1810, %rd15, %rd1809;
	mov.b16 	%rs304, 1;
	st.global.u8 	[%rd1810+27], %rs304;
	bra.uni 	$L__BB4_1138;
$L__BB4_1132:
	setp.eq.s16 	%p817, %rs301, 71;
	@%p817 bra 	$L__BB4_1136;
	setp.eq.s16 	%p818, %rs301, 84;
	@%p818 bra 	$L__BB4_1134;
	bra.uni 	$L__BB4_1137;
$L__BB4_1134:
	cvt.u64.u32 	%rd1805, %r710;
	add.s64 	%rd1806, %rd15, %rd1805;
	mov.b16 	%rs302, 3;
	st.global.u8 	[%rd1806+27], %rs302;
	bra.uni 	$L__BB4_1138;
$L__BB4_1135:
	cvt.u64.u32 	%rd1811, %r710;
	add.s64 	%rd1812, %rd15, %rd1811;
	mov.b16 	%rs305, 0;
	st.global.u8 	[%rd1812+27], %rs305;
	bra.uni 	$L__BB4_1138;
$L__BB4_1136:
	cvt.u64.u32 	%rd1807, %r710;
	add.s64 	%rd1808, %rd15, %rd1807;
	mov.b16 	%rs303, 2;
	st.global.u8 	[%rd1808+27], %rs303;
	bra.uni 	$L__BB4_1138;
$L__BB4_1137:
	cvt.u64.u32 	%rd1813, %r710;
	add.s64 	%rd1814, %rd15, %rd1813;
	mov.b16 	%rs306, 4;
	st.global.u8 	[%rd1814+27], %rs306;
$L__BB4_1138:
	add.s32 	%r5918, %r710, 1;
	ld.global.u32 	%r5920, [%rd14];
	setp.lt.s32 	%p821, %r710, %r5920;
	@%p821 bra 	$L__BB4_1128;
	bra.uni 	$L__BB4_1147;
$L__BB4_1139:
	setp.eq.s16 	%p813, %rs295, 67;
	@%p813 bra 	$L__BB4_1140;
	bra.uni 	$L__BB4_1145;
$L__BB4_1140:
	cvt.s64.s32 	%rd1797, %r713;
	add.s64 	%rd1798, %rd15, %rd1797;
	mov.b16 	%rs298, 2;
	st.global.u8 	[%rd1798+27], %rs298;
	bra.uni 	$L__BB4_1146;
$L__BB4_1141:
	setp.eq.s16 	%p810, %rs295, 71;
	@%p810 bra 	$L__BB4_1144;
	setp.ne.s16 	%p811, %rs295, 84;
	@%p811 bra 	$L__BB4_1145;
	cvt.s64.s32 	%rd1793, %r713;
	add.s64 	%rd1794, %rd15, %rd1793;
	mov.b16 	%rs296, 0;
	st.global.u8 	[%rd1794+27], %rs296;
	bra.uni 	$L__BB4_1146;
$L__BB4_1144:
	cvt.s64.s32 	%rd1795, %r713;
	add.s64 	%rd1796, %rd15, %rd1795;
	mov.b16 	%rs297, 1;
	st.global.u8 	[%rd1796+27], %rs297;
	bra.uni 	$L__BB4_1146;
$L__BB4_1145:
	cvt.s64.s32 	%rd1801, %r713;
	add.s64 	%rd1802, %rd15, %rd1801;
	mov.b16 	%rs300, 4;
	st.global.u8 	[%rd1802+27], %rs300;
$L__BB4_1146:
	add.s32 	%r5919, %r713, 1;
	ld.global.u32 	%r5920, [%rd14];
	setp.lt.s32 	%p814, %r713, %r5920;
	@%p814 bra 	$L__BB4_1123;
$L__BB4_1147:
	add.s32 	%r2962, %r20, %r5920;
	cvt.s64.s32 	%rd1815, %r2962;
	add.s64 	%rd1816, %rd1, %rd1815;
	mov.b16 	%rs307, 4;
	st.global.u8 	[%rd1816], %rs307;
	st.global.u8 	[%rd15+27], %rs307;
	ld.global.u32 	%r2963, [%rd11+200];
	add.s32 	%r2964, %r21, %r2963;
	cvt.s64.s32 	%rd1817, %r2964;
	add.s64 	%rd1818, %rd1, %rd1817;
	st.global.u8 	[%rd1818], %rs307;
	st.global.u8 	[%rd15], %rs307;
	mov.b32 	%r2965, 1;
	st.global.u32 	[%rd11+216], %r2965;
	ld.global.u32 	%r5926, [%rd11+200];
	setp.lt.s32 	%p822, %r5926, 1;
	@%p822 bra 	$L__BB4_1157;
	ld.global.u32 	%r5924, [%rd14];
	mov.b32 	%r5927, 1;
$L__BB4_1149:
	mov.b32 	%r2967, 1;
	st.global.u32 	[%rd11+220], %r2967;
	setp.lt.s32 	%p823, %r5924, 1;
	@%p823 bra 	$L__BB4_1156;
	mov.b32 	%r5925, 1;
$L__BB4_1151:
	ld.global.u32 	%r724, [%rd11+216];
	cvt.s64.s32 	%rd1819, %r724;
	add.s64 	%rd1820, %rd15, %rd1819;
	ld.global.s8 	%r2969, [%rd1820];
	cvt.s64.s32 	%rd1821, %r5925;
	add.s64 	%rd1822, %rd15, %rd1821;
	ld.global.s8 	%r2970, [%rd1822+27];
	add.s32 	%r2971, %r2970, %r2969;
	setp.eq.s32 	%p824, %r2971, 3;
	@%p824 bra 	$L__BB4_1153;
	add.s32 	%r2972, %r724, -1;
	mad.lo.s32 	%r2973, %r2972, %r5924, %r22;
	add.s32 	%r2974, %r2973, %r5925;
	mul.wide.s32 	%rd1823, %r2974, 8;
	add.s64 	%rd1824, %rd2, %rd1823;
	mov.b64 	%rd1825, 9218868437227405312;
	st.global.u64 	[%rd1824], %rd1825;
	ld.global.u32 	%r2975, [%rd11+216];
	add.s32 	%r2976, %r2975, -1;
	ld.global.u32 	%r2977, [%rd11+204];
	ld.global.u32 	%r2978, [%rd11+220];
	mad.lo.s32 	%r2979, %r2976, %r2977, %r23;
	add.s32 	%r2980, %r2979, %r2978;
	mul.wide.s32 	%rd1826, %r2980, 8;
	add.s64 	%rd1827, %rd2, %rd1826;
	mov.b64 	%rd1828, -4616189618054758400;
	st.global.u64 	[%rd1827], %rd1828;
	bra.uni 	$L__BB4_1154;
$L__BB4_1153:
	add.s32 	%r2981, %r724, -1;
	mad.lo.s32 	%r2982, %r2981, %r5924, %r22;
	add.s32 	%r2983, %r2982, %r5925;
	mul.wide.s32 	%rd1829, %r2983, 8;
	add.s64 	%rd1830, %rd2, %rd1829;
	mov.b64 	%rd1831, 0;
	st.global.u64 	[%rd1830], %rd1831;
	ld.global.u32 	%r2984, [%rd11+216];
	add.s32 	%r2985, %r2984, -1;
	ld.global.u32 	%r2986, [%rd11+204];
	ld.global.u32 	%r2987, [%rd11+220];
	mad.lo.s32 	%r2988, %r2985, %r2986, %r23;
	add.s32 	%r2989, %r2988, %r2987;
	mul.wide.s32 	%rd1832, %r2989, 8;
	add.s64 	%rd1833, %rd2, %rd1832;
	mov.b64 	%rd1834, -4564063970805153792;
	st.global.u64 	[%rd1833], %rd1834;
$L__BB4_1154:
	ld.global.u32 	%r2990, [%rd11+220];
	add.s32 	%r5925, %r2990, 1;
	st.global.u32 	[%rd11+220], %r5925;
	ld.global.u32 	%r5924, [%rd11+204];
	setp.lt.s32 	%p825, %r2990, %r5924;
	@%p825 bra 	$L__BB4_1151;
	ld.global.u32 	%r5927, [%rd11+216];
	ld.global.u32 	%r5926, [%rd11+200];
$L__BB4_1156:
	add.s32 	%r732, %r5927, 1;
	st.global.u32 	[%rd11+216], %r732;
	setp.lt.s32 	%p826, %r5927, %r5926;
	mov.u32 	%r5927, %r732;
	@%p826 bra 	$L__BB4_1149;
$L__BB4_1157:
	mov.b32 	%r2991, 1;
	st.global.u32 	[%rd11+228], %r2991;
	setp.lt.s32 	%p827, %r5926, 1;
	@%p827 bra 	$L__BB4_1253;
	ld.global.u32 	%r5943, [%rd14];
	mov.b32 	%r5947, 1;
$L__BB4_1159:
	mov.b32 	%r2993, 1;
	st.global.u32 	[%rd11+232], %r2993;
	setp.lt.s32 	%p828, %r5943, 1;
	@%p828 bra 	$L__BB4_1252;
	mov.b32 	%r5935, 1;
$L__BB4_1161:
	ld.global.u32 	%r2995, [%rd11+228];
	add.s32 	%r2996, %r2995, -1;
	mad.lo.s32 	%r2997, %r2996, %r5943, %r22;
	add.s32 	%r2998, %r2997, %r5935;
	mul.wide.s32 	%rd1835, %r2998, 8;
	add.s64 	%rd1836, %rd2, %rd1835;
	ld.global.f64 	%fd2324, [%rd1836];
	abs.f64 	%fd2325, %fd2324;
	setp.geu.f64 	%p829, %fd2325, 0d41CDCD64FF800000;
	mov.u32 	%r5944, %r5935;
	@%p829 bra 	$L__BB4_1250;
	mov.b64 	%rd1837, -4616189618054758400;
	st.global.u64 	[%rd16], %rd1837;
	mov.b64 	%rd1838, 9218868437227405312;
	st.global.u64 	[%rd17], %rd1838;
	ld.global.u32 	%r742, [%rd11+228];
	ld.global.u32 	%r743, [%rd11+232];
	cvt.s64.s32 	%rd1839, %r742;
	add.s64 	%rd184, %rd15, %rd1839;
	ld.global.u8 	%rs41, [%rd184];
	cvt.u32.u16 	%r2999, %rs41;
	cvt.s32.s8 	%r3000, %r2999;
	cvt.s64.s32 	%rd1840, %r743;
	add.s64 	%rd185, %rd15, %rd1840;
	ld.global.u8 	%rs42, [%rd185+27];
	cvt.u32.u16 	%r3001, %rs42;
	cvt.s32.s8 	%r3002, %r3001;
	add.s32 	%r3003, %r3002, %r3000;
	setp.eq.s32 	%p830, %r3003, 3;
	@%p830 bra 	$L__BB4_1164;
	add.s32 	%r3004, %r742, -1;
	ld.global.u32 	%r3005, [%rd14];
	add.s32 	%r3006, %r23, %r743;
	mad.lo.s32 	%r3007, %r3005, %r3004, %r3006;
	mul.wide.s32 	%rd1841, %r3007, 8;
	add.s64 	%rd1842, %rd2, %rd1841;
	mov.b64 	%rd1843, -4616189618054758400;
	st.global.u64 	[%rd1842], %rd1843;
	ld.global.u32 	%r3008, [%rd14];
	mad.lo.s32 	%r3009, %r3008, %r3004, %r3006;
	add.s32 	%r3010, %r3009, -625;
	mul.wide.s32 	%rd1844, %r3010, 8;
	add.s64 	%rd1845, %rd2, %rd1844;
	mov.b64 	%rd1846, 9218868437227405312;
	st.global.u64 	[%rd1845], %rd1846;
	ld.global.f64 	%fd4649, [%rd17];
	bra.uni 	$L__BB4_1193;
$L__BB4_1164:
	cvt.s32.s8 	%r3012, %r2999;
	mul.wide.s32 	%rd1847, %r3012, 5;
	cvt.u64.u16 	%rd1848, %rs42;
	cvt.s64.s8 	%rd1849, %rd1848;
	add.s64 	%rd1850, %rd1847, %rd1849;
	shl.b64 	%rd1851, %rd1850, 3;
	mov.u64 	%rd1852, parameter;
	add.s64 	%rd1853, %rd1852, %rd1851;
	ld.const.f64 	%fd2326, [%rd1853+45440];
	ld.global.s8 	%r3013, [%rd184+-1];
	cvt.u32.u16 	%r3014, %rs42;
	ld.global.u8 	%r3015, [%rd185+26];
	prmt.b32 	%r3016, %r3015, %r3014, 0x3340U;
	prmt.b32 	%r3017, %r2999, 0, 0x3340U;
	prmt.b32 	%r3018, %r3016, %r3017, 0x5410U;
	mov.b32 	%r3019, 359705;
	dp4a.s32.u32 	%r3020, %r3018, %r3019, %r3013;
	mul.wide.s32 	%rd1854, %r3020, 8;
	add.s64 	%rd1855, %rd1852, %rd1854;
	ld.const.f64 	%fd2327, [%rd1855+35440];
	add.f64 	%fd4646, %fd2326, %fd2327;
	st.global.f64 	[%rd18], %fd4646;
	ld.global.s8 	%r3021, [%rd184];
	mul.wide.s32 	%rd1856, %r3021, 5;
	ld.global.u8 	%rs308, [%rd185+27];
	cvt.u64.u16 	%rd1857, %rs308;
	cvt.s64.s8 	%rd1858, %rd1857;
	add.s64 	%rd1859, %rd1856, %rd1858;
	shl.b64 	%rd1860, %rd1859, 3;
	add.s64 	%rd1861, %rd1852, %rd1860;
	ld.const.f64 	%fd2328, [%rd1861+45640];
	ld.global.s8 	%r3022, [%rd184+-1];
	ld.global.u8 	%r3023, [%rd185+26];
	cvt.u32.u16 	%r3024, %rs308;
	prmt.b32 	%r3025, %r3023, %r3024, 0x3340U;
	prmt.b32 	%r3026, %r3021, 0, 0x3340U;
	prmt.b32 	%r3027, %r3025, %r3026, 0x5410U;
	dp4a.s32.u32 	%r3028, %r3027, %r3019, %r3022;
	mul.wide.s32 	%rd1862, %r3028, 8;
	add.s64 	%rd1863, %rd1852, %rd1862;
	ld.const.f64 	%fd2329, [%rd1863+40440];
	add.f64 	%fd4647, %fd2328, %fd2329;
	st.global.f64 	[%rd19], %fd4647;
	abs.f64 	%fd2330, %fd4647;
	setp.leu.f64 	%p831, %fd2330, 0d41CDCD64FF800000;
	@%p831 bra 	$L__BB4_1166;
	mov.b64 	%rd1864, 9218868437227405312;
	st.global.u64 	[%rd19], %rd1864;
	mov.b64 	%rd1865, -4616189618054758400;
	st.global.u64 	[%rd18], %rd1865;
	mov.f64 	%fd4647, 0d7FF0000000000000;
	mov.f64 	%fd4646, 0dBFF0000000000000;
$L__BB4_1166:
	ld.global.s8 	%rs43, [%rd185+27];
	cvt.s64.s16 	%rd186, %rs43;
	ld.global.s8 	%rs309, [%rd185+26];
	ld.global.u8 	%rs310, [%rd184];
	cvt.u64.u16 	%rd1866, %rs310;
	cvt.s64.s8 	%rd187, %rd1866;
	mov.b32 	%r3029, {%rs309, %rs43};
	cvt.u32.u16 	%r3030, %rs310;
	cvt.s32.s8 	%r3031, %r3030;
	mov.b32 	%r3032, 6405;
	dp2a.lo.s32.u32 	%r3033, %r3029, %r3032, %r3031;
	mul.wide.s32 	%rd1867, %r3033, 8;
	mov.u64 	%rd1868, parameter;
	add.s64 	%rd188, %rd1868, %rd1867;
	ld.const.f64 	%fd2333, [%rd188+21000];
	abs.f64 	%fd2334, %fd2333;
	setp.geu.f64 	%p832, %fd2334, 0d41CDCD64FF800000;
	@%p832 bra 	$L__BB4_1180;
	cvt.u16.u64 	%rs313, %rd187;
	mov.b32 	%r3041, {%rs43, %rs313};
	mov.b32 	%r3042, 0;
	mov.b32 	%r3043, 1305;
	dp2a.lo.s32.u32 	%r3044, %r3041, %r3043, %r3042;
	cvt.s64.s32 	%rd189, %r3044;
	ld.global.s8 	%rd1891, [%rd184+-1];
	add.s64 	%rd1892, %rd189, %rd1891;
	shl.b64 	%rd1893, %rd1892, 3;
	mov.u64 	%rd1894, parameter;
	add.s64 	%rd190, %rd1894, %rd1893;
	ld.const.f64 	%fd2352, [%rd190+23000];
	abs.f64 	%fd2353, %fd2352;
	setp.geu.f64 	%p837, %fd2353, 0d41CDCD64FF800000;
	@%p837 bra 	$L__BB4_1174;
	mad.lo.s64 	%rd1908, %rd186, -24, %rd189;
	shl.b64 	%rd1909, %rd1908, 3;
	mov.u64 	%rd1910, parameter;
	add.s64 	%rd1911, %rd1910, %rd1909;
	ld.const.f64 	%fd2369, [%rd1911+45440];
	ld.const.f64 	%fd2370, [%rd188+20000];
	add.f64 	%fd2371, %fd2369, %fd2370;
	ld.const.f64 	%fd2372, [%rd190+22000];
	add.f64 	%fd4640, %fd2371, %fd2372;
	st.global.f64 	[%rd12+10080], %fd4640;
	ld.global.s8 	%r3049, [%rd184];
	mul.wide.s32 	%rd1912, %r3049, 5;
	ld.global.s8 	%rs316, [%rd185+27];
	cvt.s64.s16 	%rd1913, %rs316;
	add.s64 	%rd1914, %rd1912, %rd1913;
	shl.b64 	%rd1915, %rd1914, 3;
	add.s64 	%rd1916, %rd1910, %rd1915;
	ld.const.f64 	%fd2373, [%rd1916+45640];
	ld.global.s8 	%rs317, [%rd185+26];
	mov.b32 	%r3050, {%rs317, %rs316};
	mov.b32 	%r3051, 6405;
	dp2a.lo.s32.u32 	%r3052, %r3050, %r3051, %r3049;
	mul.wide.s32 	%rd1917, %r3052, 8;
	add.s64 	%rd1918, %rd1910, %rd1917;
	ld.const.f64 	%fd2374, [%rd1918+21000];
	add.f64 	%fd2375, %fd2373, %fd2374;
	ld.global.s8 	%rd1919, [%rd184+-1];
	cvt.s32.s16 	%r3053, %rs316;
	mul.wide.s32 	%rd1920, %r3053, 24;
	add.s64 	%rd1921, %rd1914, %rd1920;
	add.s64 	%rd1922, %rd1921, %rd1919;
	shl.b64 	%rd1923, %rd1922, 3;
	add.s64 	%rd1924, %rd1910, %rd1923;
	ld.const.f64 	%fd2376, [%rd1924+23000];
	add.f64 	%fd4641, %fd2375, %fd2376;
	st.global.f64 	[%rd12+10088], %fd4641;
	abs.f64 	%fd2377, %fd4641;
	setp.leu.f64 	%p841, %fd2377, 0d41CDCD64FF800000;
	@%p841 bra 	$L__BB4_1170;
	mov.b64 	%rd1925, 9218868437227405312;
	st.global.u64 	[%rd12+10088], %rd1925;
	mov.b64 	%rd1926, -4616189618054758400;
	st.global.u64 	[%rd12+10080], %rd1926;
	mov.f64 	%fd4641, 0d7FF0000000000000;
	mov.f64 	%fd4640, 0dBFF0000000000000;
$L__BB4_1170:
	add.f64 	%fd2380, %fd4641, 0d4069000000000000;
	add.f64 	%fd2381, %fd4640, 0dC016CCCCCCCCCCCD;
	ld.global.f64 	%fd4648, [%rd12+10016];
	add.f64 	%fd2382, %fd2381, %fd4648;
	div.rn.f64 	%fd471, %fd2380, %fd2382;
	st.global.f64 	[%rd12+10096], %fd471;
	abs.f64 	%fd2383, %fd4647;
	setp.geu.f64 	%p842, %fd2383, 0d41CDCD64FF800000;
	@%p842 bra 	$L__BB4_1173;
	add.f64 	%fd2384, %fd4647, 0d4069000000000000;
	add.f64 	%fd2385, %fd4646, 0dC016CCCCCCCCCCCD;
	add.f64 	%fd2386, %fd2385, %fd4648;
	div.rn.f64 	%fd2387, %fd2384, %fd2386;
	st.global.f64 	[%rd21], %fd2387;
	setp.geu.f64 	%p843, %fd2387, %fd471;
	@%p843 bra 	$L__BB4_1188;
	st.global.f64 	[%rd18], %fd4640;
	st.global.f64 	[%rd19], %fd4641;
	st.global.f64 	[%rd21], %fd471;
	mov.f64 	%fd4646, %fd4640;
	mov.f64 	%fd4647, %fd4641;
	bra.uni 	$L__BB4_1188;
$L__BB4_1173:
	st.global.f64 	[%rd18], %fd4640;
	st.global.f64 	[%rd19], %fd4641;
	st.global.f64 	[%rd21], %fd471;
	mov.f64 	%fd4646, %fd4640;
	mov.f64 	%fd4647, %fd4641;
	bra.uni 	$L__BB4_1188;
$L__BB4_1174:
	mad.lo.s64 	%rd1895, %rd186, -24, %rd189;
	shl.b64 	%rd1896, %rd1895, 3;
	mov.u64 	%rd1897, parameter;
	add.s64 	%rd1898, %rd1897, %rd1896;
	ld.const.f64 	%fd2354, [%rd1898+45440];
	ld.const.f64 	%fd2355, [%rd188+20000];
	add.f64 	%fd4642, %fd2354, %fd2355;
	st.global.f64 	[%rd12+10080], %fd4642;
	ld.global.s8 	%r3045, [%rd184];
	mul.wide.s32 	%rd1899, %r3045, 5;
	ld.global.s8 	%rs314, [%rd185+27];
	cvt.s64.s16 	%rd1900, %rs314;
	add.s64 	%rd1901, %rd1899, %rd1900;
	shl.b64 	%rd1902, %rd1901, 3;
	add.s64 	%rd1903, %rd1897, %rd1902;
	ld.const.f64 	%fd2356, [%rd1903+45640];
	ld.global.s8 	%rs315, [%rd185+26];
	mov.b32 	%r3046, {%rs315, %rs314};
	mov.b32 	%r3047, 6405;
	dp2a.lo.s32.u32 	%r3048, %r3046, %r3047, %r3045;
	mul.wide.s32 	%rd1904, %r3048, 8;
	add.s64 	%rd1905, %rd1897, %rd1904;
	ld.const.f64 	%fd2357, [%rd1905+21000];
	add.f64 	%fd4643, %fd2356, %fd2357;
	st.global.f64 	[%rd12+10088], %fd4643;
	abs.f64 	%fd2358, %fd4643;
	setp.leu.f64 	%p838, %fd2358, 0d41CDCD64FF800000;
	@%p838 bra 	$L__BB4_1176;
	mov.b64 	%rd1906, 9218868437227405312;
	st.global.u64 	[%rd12+10088], %rd1906;
	mov.b64 	%rd1907, -4616189618054758400;
	st.global.u64 	[%rd12+10080], %rd1907;
	mov.f64 	%fd4643, 0d7FF0000000000000;
	mov.f64 	%fd4642, 0dBFF0000000000000;
$L__BB4_1176:
	add.f64 	%fd2361, %fd4643, 0d4069000000000000;
	add.f64 	%fd2362, %fd4642, 0dC016CCCCCCCCCCCD;
	ld.global.f64 	%fd4648, [%rd12+10016];
	add.f64 	%fd2363, %fd2362, %fd4648;
	div.rn.f64 	%fd477, %fd2361, %fd2363;
	st.global.f64 	[%rd12+10096], %fd477;
	abs.f64 	%fd2364, %fd4647;
	setp.geu.f64 	%p839, %fd2364, 0d41CDCD64FF800000;
	@%p839 bra 	$L__BB4_1179;
	add.f64 	%fd2365, %fd4647, 0d4069000000000000;
	add.f64 	%fd2366, %fd4646, 0dC016CCCCCCCCCCCD;
	add.f64 	%fd2367, %fd2366, %fd4648;
	div.rn.f64 	%fd2368, %fd2365, %fd2367;
	st.global.f64 	[%rd21], %fd2368;
	setp.geu.f64 	%p840, %fd2368, %fd477;
	@%p840 bra 	$L__BB4_1188;
	st.global.f64 	[%rd18], %fd4642;
	st.global.f64 	[%rd19], %fd4643;
	st.global.f64 	[%rd21], %fd477;
	mov.f64 	%fd4646, %fd4642;
	mov.f64 	%fd4647, %fd4643;
	bra.uni 	$L__BB4_1188;
$L__BB4_1179:
	st.global.f64 	[%rd18], %fd4642;
	st.global.f64 	[%rd19], %fd4643;
	st.global.f64 	[%rd21], %fd477;
	mov.f64 	%fd4646, %fd4642;
	mov.f64 	%fd4647, %fd4643;
	bra.uni 	$L__BB4_1188;
$L__BB4_1180:
	cvt.u16.u64 	%rs311, %rd187;
	mov.b32 	%r3034, {%rs43, %rs311};
	mov.b32 	%r3035, 0;
	mov.b32 	%r3036, 1305;
	dp2a.lo.s32.u32 	%r3037, %r3034, %r3036, %r3035;
	cvt.s64.s32 	%rd191, %r3037;
	ld.global.s8 	%rd1869, [%rd184+-1];
	add.s64 	%rd1870, %rd191, %rd1869;
	shl.b64 	%rd1871, %rd1870, 3;
	mov.u64 	%rd1872, parameter;
	add.s64 	%rd192, %rd1872, %rd1871;
	ld.const.f64 	%fd2335, [%rd192+23000];
	abs.f64 	%fd2336, %fd2335;
	setp.lt.f64 	%p833, %fd2336, 0d41CDCD64FF800000;
	@%p833 bra 	$L__BB4_1182;
	ld.global.f64 	%fd4648, [%rd13];
	bra.uni 	$L__BB4_1188;
$L__BB4_1182:
	mad.lo.s64 	%rd1873, %rd186, -24, %rd191;
	shl.b64 	%rd1874, %rd1873, 3;
	mov.u64 	%rd1875, parameter;
	add.s64 	%rd1876, %rd1875, %rd1874;
	ld.const.f64 	%fd2337, [%rd1876+45440];
	ld.const.f64 	%fd2338, [%rd192+22000];
	add.f64 	%fd4644, %fd2337, %fd2338;
	st.global.f64 	[%rd12+10080], %fd4644;
	ld.global.s8 	%r3038, [%rd184];
	mul.wide.s32 	%rd1877, %r3038, 5;
	ld.global.u8 	%rs312, [%rd185+27];
	cvt.u64.u16 	%rd1878, %rs312;
	cvt.s64.s8 	%rd1879, %rd1878;
	add.s64 	%rd1880, %rd1877, %rd1879;
	shl.b64 	%rd1881, %rd1880, 3;
	add.s64 	%rd1882, %rd1875, %rd1881;
	ld.const.f64 	%fd2339, [%rd1882+45640];
	ld.global.s8 	%rd1883, [%rd184+-1];
	cvt.u32.u16 	%r3039, %rs312;
	cvt.s32.s8 	%r3040, %r3039;
	mul.wide.s32 	%rd1884, %r3040, 24;
	add.s64 	%rd1885, %rd1880, %rd1884;
	add.s64 	%rd1886, %rd1885, %rd1883;
	shl.b64 	%rd1887, %rd1886, 3;
	add.s64 	%rd1888, %rd1875, %rd1887;
	ld.const.f64 	%fd2340, [%rd1888+23000];
	add.f64 	%fd4645, %fd2339, %fd2340;
	st.global.f64 	[%rd12+10088], %fd4645;
	abs.f64 	%fd2341, %fd4645;
	setp.leu.f64 	%p834, %fd2341, 0d41CDCD64FF800000;
	@%p834 bra 	$L__BB4_1184;
	mov.b64 	%rd1889, 9218868437227405312;
	st.global.u64 	[%rd12+10088], %rd1889;
	mov.b64 	%rd1890, -4616189618054758400;
	st.global.u64 	[%rd12+10080], %rd1890;
	mov.f64 	%fd4645, 0d7FF0000000000000;
	mov.f64 	%fd4644, 0dBFF0000000000000;
$L__BB4_1184:
	add.f64 	%fd2344, %fd4645, 0d4069000000000000;
	add.f64 	%fd2345, %fd4644, 0dC016CCCCCCCCCCCD;
	ld.global.f64 	%fd4648, [%rd12+10016];
	add.f64 	%fd2346, %fd2345, %fd4648;
	div.rn.f64 	%fd484, %fd2344, %fd2346;
	st.global.f64 	[%rd12+10096], %fd484;
	abs.f64 	%fd2347, %fd4647;
	setp.geu.f64 	%p835, %fd2347, 0d41CDCD64FF800000;
	@%p835 bra 	$L__BB4_1187;
	add.f64 	%fd2348, %fd4647, 0d4069000000000000;
	add.f64 	%fd2349, %fd4646, 0dC016CCCCCCCCCCCD;
	add.f64 	%fd2350, %fd2349, %fd4648;
	div.rn.f64 	%fd2351, %fd2348, %fd2350;
	st.global.f64 	[%rd21], %fd2351;
	setp.geu.f64 	%p836, %fd2351, %fd484;
	@%p836 bra 	$L__BB4_1188;
	st.global.f64 	[%rd18], %fd4644;
	st.global.f64 	[%rd19], %fd4645;
	st.global.f64 	[%rd21], %fd484;
	mov.f64 	%fd4646, %fd4644;
	mov.f64 	%fd4647, %fd4645;
	bra.uni 	$L__BB4_1188;
$L__BB4_1187:
	st.global.f64 	[%rd18], %fd4644;
	st.global.f64 	[%rd19], %fd4645;
	st.global.f64 	[%rd21], %fd484;
	mov.f64 	%fd4646, %fd4644;
	mov.f64 	%fd4647, %fd4645;
$L__BB4_1188:
	ld.global.s8 	%r3054, [%rd184];
	mul.wide.s32 	%rd1927, %r3054, 5;
	ld.global.s8 	%rd1928, [%rd185+27];
	add.s64 	%rd1929, %rd1927, %rd1928;
	shl.b64 	%rd1930, %rd1929, 3;
	mov.u64 	%rd1931, parameter;
	add.s64 	%rd1932, %rd1931, %rd1930;
	ld.const.f64 	%fd488, [%rd1932+45440];
	st.global.f64 	[%rd12+10080], %fd488;
	ld.global.s8 	%r3055, [%rd184];
	mul.wide.s32 	%rd1933, %r3055, 5;
	ld.global.s8 	%rd1934, [%rd185+27];
	add.s64 	%rd1935, %rd1933, %rd1934;
	shl.b64 	%rd1936, %rd1935, 3;
	add.s64 	%rd1937, %rd1931, %rd1936;
	ld.const.f64 	%fd4649, [%rd1937+45640];
	st.global.f64 	[%rd12+10088], %fd4649;
	add.f64 	%fd2388, %fd4649, 0d4069000000000000;
	add.f64 	%fd2389, %fd488, 0dC016CCCCCCCCCCCD;
	add.f64 	%fd2390, %fd2389, %fd4648;
	div.rn.f64 	%fd490, %fd2388, %fd2390;
	st.global.f64 	[%rd12+10096], %fd490;
	abs.f64 	%fd2391, %fd4647;
	setp.geu.f64 	%p844, %fd2391, 0d41CDCD64FF800000;
	@%p844 bra 	$L__BB4_1192;
	ld.global.f64 	%fd2392, [%rd21];
	setp.geu.f64 	%p845, %fd2392, %fd490;
	@%p845 bra 	$L__BB4_1191;
	st.global.f64 	[%rd16], %fd488;
	st.global.f64 	[%rd17], %fd4649;
	bra.uni 	$L__BB4_1193;
$L__BB4_1191:
	st.global.f64 	[%rd16], %fd4646;
	st.global.f64 	[%rd17], %fd4647;
	mov.f64 	%fd4649, %fd4647;
	bra.uni 	$L__BB4_1193;
$L__BB4_1192:
	st.global.f64 	[%rd16], %fd488;
	st.global.f64 	[%rd17], %fd4649;
$L__BB4_1193:
	abs.f64 	%fd2393, %fd4649;
	setp.geu.f64 	%p846, %fd2393, 0d41CDCD64FF800000;
	@%p846 bra 	$L__BB4_1195;
	ld.global.f64 	%fd2394, [%rd16];
	ld.global.u32 	%r3056, [%rd11+228];
	add.s32 	%r3057, %r3056, -1;
	ld.global.u32 	%r3058, [%rd11+204];
	ld.global.u32 	%r3059, [%rd11+232];
	mad.lo.s32 	%r3060, %r3057, %r3058, %r23;
	add.s32 	%r3061, %r3060, %r3059;
	mul.wide.s32 	%rd1938, %r3061, 8;
	add.s64 	%rd1939, %rd2, %rd1938;
	st.global.f64 	[%rd1939], %fd2394;
	ld.global.f64 	%fd2395, [%rd17];
	ld.global.u32 	%r3062, [%rd11+228];
	add.s32 	%r3063, %r3062, -1;
	ld.global.u32 	%r3064, [%rd11+204];
	ld.global.u32 	%r3065, [%rd11+232];
	mad.lo.s32 	%r3066, %r3063, %r3064, %r22;
	add.s32 	%r3067, %r3066, %r3065;
	mul.wide.s32 	%rd1940, %r3067, 8;
	add.s64 	%rd1941, %rd2, %rd1940;
	st.global.f64 	[%rd1941], %fd2395;
$L__BB4_1195:
	ld.global.u32 	%r744, [%rd11+228];
	ld.global.u32 	%r5944, [%rd11+232];
	min.s32 	%r3069, %r744, %r5944;
	setp.lt.s32 	%p847, %r3069, 2;
	ld.global.u32 	%r5943, [%rd11+204];
	@%p847 bra 	$L__BB4_1250;
	add.s32 	%r747, %r744, -1;
	add.s32 	%r748, %r23, %r5944;
	mad.lo.s32 	%r3070, %r5943, %r747, %r748;
	mul.wide.s32 	%rd1942, %r3070, 8;
	add.s64 	%rd1943, %rd2, %rd1942;
	ld.global.f64 	%fd4654, [%rd1943];
	st.global.f64 	[%rd12+10072], %fd4654;
	ld.global.u32 	%r3071, [%rd14];
	add.s32 	%r749, %r748, -625;
	mad.lo.s32 	%r3072, %r3071, %r747, %r749;
	mul.wide.s32 	%rd1944, %r3072, 8;
	add.s64 	%rd1945, %rd2, %rd1944;
	ld.global.f64 	%fd4653, [%rd1945];
	st.global.f64 	[%rd12+10088], %fd4653;
	add.f64 	%fd2396, %fd4653, 0d4069000000000000;
	add.f64 	%fd2397, %fd4654, 0dC016CCCCCCCCCCCD;
	ld.global.f64 	%fd494, [%rd12+10016];
	add.f64 	%fd2398, %fd2397, %fd494;
	div.rn.f64 	%fd495, %fd2396, %fd2398;
	st.global.f64 	[%rd12+10056], %fd495;
	add.s32 	%r750, %r744, -2;
	ld.global.u32 	%r3073, [%rd14];
	add.s32 	%r751, %r748, -626;
	mad.lo.s32 	%r3074, %r3073, %r750, %r751;
	mul.wide.s32 	%rd1946, %r3074, 8;
	add.s64 	%rd1947, %rd2, %rd1946;
	ld.global.f64 	%fd2399, [%rd1947];
	abs.f64 	%fd2400, %fd2399;
	setp.geu.f64 	%p848, %fd2400, 0d41CDCD64FF800000;
	@%p848 bra 	$L__BB4_1200;
	cvt.u64.u32 	%rd1950, %r744;
	add.s64 	%rd193, %rd15, %rd1950;
	add.s32 	%r3075, %r24, %r5944;
	cvt.s64.s32 	%rd1951, %r3075;
	add.s64 	%rd194, %rd1, %rd1951;
	ld.global.s8 	%r3076, [%rd194+1];
	ld.global.u8 	%r3077, [%rd193];
	ld.global.u8 	%r3078, [%rd193+-1];
	prmt.b32 	%r3079, %r3078, %r3077, 0x3340U;
	ld.global.u8 	%r3080, [%rd194];
	prmt.b32 	%r3081, %r3080, 0, 0x3340U;
	prmt.b32 	%r3082, %r3079, %r3081, 0x5410U;
	mov.b32 	%r3083, 334205;
	dp4a.s32.u32 	%r3084, %r3082, %r3083, %r3076;
	mul.wide.s32 	%rd1952, %r3084, 8;
	mov.u64 	%rd1953, parameter;
	add.s64 	%rd1954, %rd1953, %rd1952;
	ld.const.f64 	%fd496, [%rd1954+5000];
	st.global.f64 	[%rd12+10104], %fd496;
	abs.f64 	%fd2403, %fd496;
	setp.lt.f64 	%p849, %fd2403, 0d41CDCD64FF800000;
	@%p849 bra 	$L__BB4_1199;
	ld.global.f64 	%fd4651, [%rd12+10096];
	ld.global.f64 	%fd4650, [%rd12+10080];
	bra.uni 	$L__BB4_1201;
$L__BB4_1199:
	ld.global.u32 	%r3085, [%rd14];
	mad.lo.s32 	%r3086, %r3085, %r750, %r751;
	mul.wide.s32 	%rd1955, %r3086, 8;
	add.s64 	%rd1956, %rd2, %rd1955;
	ld.global.f64 	%fd2404, [%rd1956];
	add.f64 	%fd4651, %fd2404, %fd496;
	st.global.f64 	[%rd12+10096], %fd4651;
	ld.global.s8 	%r3087, [%rd194+1];
	ld.global.u8 	%r3088, [%rd193];
	ld.global.u8 	%r3089, [%rd193+-1];
	prmt.b32 	%r3090, %r3089, %r3088, 0x3340U;
	ld.global.u8 	%r3091, [%rd194];
	prmt.b32 	%r3092, %r3091, 0, 0x3340U;
	prmt.b32 	%r3093, %r3090, %r3092, 0x5410U;
	mov.b32 	%r3094, 334205;
	dp4a.s32.u32 	%r3095, %r3093, %r3094, %r3087;
	mul.wide.s32 	%rd1957, %r3095, 8;
	mov.u64 	%rd1958, parameter;
	add.s64 	%rd1959, %rd1958, %rd1957;
	ld.const.f64 	%fd2405, [%rd1959];
	st.global.f64 	[%rd12+10104], %fd2405;
	ld.global.u32 	%r3096, [%rd14];
	mad.lo.s32 	%r3097, %r3096, %r750, %r748;
	add.s32 	%r3098, %r3097, -1;
	mul.wide.s32 	%rd1960, %r3098, 8;
	add.s64 	%rd1961, %rd2, %rd1960;
	ld.global.f64 	%fd2406, [%rd1961];
	add.f64 	%fd4650, %fd2406, %fd2405;
	st.global.f64 	[%rd12+10080], %fd4650;
	bra.uni 	$L__BB4_1201;
$L__BB4_1200:
	mov.b64 	%rd1948, -4616189618054758400;
	st.global.u64 	[%rd12+10080], %rd1948;
	mov.b64 	%rd1949, 9218868437227405312;
	st.global.u64 	[%rd12+10096], %rd1949;
	mov.f64 	%fd4651, 0d7FF0000000000000;
	mov.f64 	%fd4650, 0dBFF0000000000000;
$L__BB4_1201:
	add.f64 	%fd2407, %fd4651, 0d4069000000000000;
	add.f64 	%fd2408, %fd4650, 0dC016CCCCCCCCCCCD;
	add.f64 	%fd2409, %fd2408, %fd494;
	div.rn.f64 	%fd503, %fd2407, %fd2409;
	st.global.f64 	[%rd19], %fd503;
	setp.geu.f64 	%p850, %fd4650, 0dC0A3880000000000;
	@%p850 bra 	$L__BB4_1203;
	mov.b64 	%rd1962, -4564063970805153792;
	st.global.u64 	[%rd12+10080], %rd1962;
	mov.b64 	%rd1963, 0;
	st.global.u64 	[%rd12+10096], %rd1963;
	mov.f64 	%fd4650, 0dC0A9300000000000;
$L__BB4_1203:
	setp.geu.f64 	%p851, %fd4654, 0dC0A3880000000000;
	@%p851 bra 	$L__BB4_1205;
	mov.b64 	%rd1964, -4564063970805153792;
	st.global.u64 	[%rd12+10072], %rd1964;
	mov.b64 	%rd1965, 0;
	st.global.u64 	[%rd12+10088], %rd1965;
	mov.f64 	%fd4654, 0dC0A9300000000000;
	mov.f64 	%fd4653, 0d0000000000000000;
$L__BB4_1205:
	setp.gt.f64 	%p852, %fd503, %fd495;
	@%p852 bra 	$L__BB4_1207;
	setp.leu.f64 	%p853, %fd4654, 0d0000000000000000;
	setp.leu.f64 	%p854, %fd4653, 0d0000000000000000;
	or.pred  	%p855, %p853, %p854;
	@%p855 bra 	$L__BB4_1208;
$L__BB4_1207:
	ld.global.u32 	%r3103, [%rd14];
	mad.lo.s32 	%r3104, %r3103, %r747, %r748;
	mul.wide.s32 	%rd1970, %r3104, 8;
	add.s64 	%rd1971, %rd2, %rd1970;
	st.global.f64 	[%rd1971], %fd4650;
	ld.global.f64 	%fd2414, [%rd12+10096];
	ld.global.u32 	%r3105, [%rd14];
	mad.lo.s32 	%r3106, %r3105, %r747, %r749;
	mul.wide.s32 	%rd1972, %r3106, 8;
	add.s64 	%rd1973, %rd2, %rd1972;
	st.global.f64 	[%rd1973], %fd2414;
	bra.uni 	$L__BB4_1210;
$L__BB4_1208:
	setp.ltu.f64 	%p856, %fd495, %fd503;
	@%p856 bra 	$L__BB4_1210;
	ld.global.u32 	%r3099, [%rd14];
	mad.lo.s32 	%r3100, %r3099, %r747, %r748;
	mul.wide.s32 	%rd1966, %r3100, 8;
	add.s64 	%rd1967, %rd2, %rd1966;
	st.global.f64 	[%rd1967], %fd4654;
	ld.global.f64 	%fd2413, [%rd12+10088];
	ld.global.u32 	%r3101, [%rd14];
	mad.lo.s32 	%r3102, %r3101, %r747, %r749;
	mul.wide.s32 	%rd1968, %r3102, 8;
	add.s64 	%rd1969, %rd2, %rd1968;
	st.global.f64 	[%rd1969], %fd2413;
$L__BB4_1210:
	mov.b32 	%r5942, 3;
	st.global.u32 	[%rd11+216], %r5942;
$L__BB4_1211:
	ld.global.u32 	%r3108, [%rd11+232];
	sub.s32 	%r3109, %r3108, %r5942;
	add.s32 	%r5938, %r3109, 1;
	st.global.u32 	[%rd11+224], %r5938;
	setp.lt.u32 	%p857, %r3109, 2147483647;
	@%p857 bra 	$L__BB4_1213;
	ld.global.u32 	%r3112, [%rd11+228];
	add.s32 	%r3113, %r3112, %r5938;
	add.s32 	%r5940, %r3113, -2;
	st.global.u32 	[%rd11+220], %r5940;
	mov.b32 	%r5938, 1;
	st.global.u32 	[%rd11+224], %r5938;
	bra.uni 	$L__BB4_1214;
$L__BB4_1213:
	ld.global.u32 	%r3110, [%rd11+228];
	add.s32 	%r5940, %r3110, -1;
	st.global.u32 	[%rd11+220], %r5940;
$L__BB4_1214:
	setp.lt.s32 	%p858, %r5940, 1;
	@%p858 bra 	$L__BB4_1248;
$L__BB4_1215:
	ld.global.u32 	%r3114, [%rd11+232];
	setp.ge.s32 	%p859, %r5938, %r3114;
	@%p859 bra 	$L__BB4_1247;
	add.s32 	%r3115, %r5940, -1;
	ld.global.u32 	%r3116, [%rd14];
	mad.lo.s32 	%r3117, %r3115, %r3116, %r22;
	add.s32 	%r3118, %r3117, %r5938;
	mul.wide.s32 	%rd1974, %r3118, 8;
	add.s64 	%rd1975, %rd2, %rd1974;
	ld.global.f64 	%fd2415, [%rd1975];
	abs.f64 	%fd2416, %fd2415;
	setp.geu.f64 	%p860, %fd2416, 0d41CDCD64FF800000;
	@%p860 bra 	$L__BB4_1246;
	mov.b64 	%rd1976, -4616189618054758400;
	st.global.u64 	[%rd16], %rd1976;
	mov.b64 	%rd1977, 9218868437227405312;
	st.global.u64 	[%rd17], %rd1977;
	ld.global.u32 	%r760, [%rd11+220];
	ld.global.u32 	%r761, [%rd11+224];
	ld.global.u32 	%r762, [%rd11+228];
	ld.global.u32 	%r763, [%rd11+232];
	mov.b64 	%rd1978, -4564063970805153792;
	st.global.u64 	[%rd21], %rd1978;
	mov.b64 	%rd1979, 0;
	st.global.u64 	[%rd20], %rd1979;
	not.b32 	%r3119, %r760;
	add.s32 	%r764, %r762, %r3119;
	st.global.u32 	[%rd11+236], %r764;
	not.b32 	%r3120, %r761;
	add.s32 	%r3121, %r763, %r3120;
	st.global.u32 	[%rd11+240], %r3121;
	add.s32 	%r3122, %r3121, %r764;
	add.s32 	%r766, %r3122, -1;
	st.global.u32 	[%rd11+244], %r766;
	setp.eq.s32 	%p861, %r764, 0;
	setp.gt.s32 	%p862, %r3121, 0;
	and.pred  	%p863, %p861, %p862;
	@%p863 bra 	$L__BB4_1219;
	setp.ne.s32 	%p864, %r3121, 0;
	setp.lt.s32 	%p865, %r764, 1;
	or.pred  	%p866, %p864, %p865;
	@%p866 bra 	$L__BB4_1232;
$L__BB4_1219:
	setp.ne.s32 	%p876, %r3121, 1;
	setp.ne.s32 	%p877, %r764, 1;
	and.pred  	%p878, %p876, %p877;
	@%p878 bra 	$L__BB4_1228;
	setp.eq.s32 	%p881, %r3121, 1;
	and.pred  	%p883, %p881, %p861;
	@%p883 bra 	$L__BB4_1223;
	setp.eq.s32 	%p884, %r764, 1;
	setp.eq.s32 	%p885, %r3121, 0;
	and.pred  	%p886, %p885, %p884;
	@%p886 bra 	$L__BB4_1223;
	ld.global.f64 	%fd4656, [%rd20];
	ld.global.f64 	%fd4655, [%rd21];
	bra.uni 	$L__BB4_1224;
$L__BB4_1223:
	mul.wide.s32 	%rd2075, %r766, 8;
	mov.u64 	%rd2076, parameter;
	add.s64 	%rd2077, %rd2076, %rd2075;
	ld.const.f64 	%fd2494, [%rd2077+25200];
	cvt.s64.s32 	%rd2078, %r760;
	add.s64 	%rd2079, %rd15, %rd2078;
	cvt.s64.s32 	%rd2080, %r762;
	add.s64 	%rd2081, %rd15, %rd2080;
	cvt.s64.s32 	%rd2082, %r761;
	add.s64 	%rd2083, %rd15, %rd2082;
	cvt.s64.s32 	%rd2084, %r763;
	add.s64 	%rd2085, %rd15, %rd2084;
	ld.global.s8 	%r3234, [%rd2085+27];
	ld.global.u8 	%r3235, [%rd2081];
	ld.global.u8 	%r3236, [%rd2079];
	prmt.b32 	%r3237, %r3236, %r3235, 0x3340U;
	ld.global.u8 	%r3238, [%rd2083+27];
	prmt.b32 	%r3239, %r3238, 0, 0x3340U;
	prmt.b32 	%r3240, %r3237, %r3239, 0x5410U;
	mov.b32 	%r3241, 334205;
	dp4a.s32.u32 	%r3242, %r3240, %r3241, %r3234;
	mul.wide.s32 	%rd2086, %r3242, 8;
	add.s64 	%rd2087, %rd2076, %rd2086;
	ld.const.f64 	%fd2495, [%rd2087+5000];
	add.f64 	%fd4656, %fd2494, %fd2495;
	st.global.f64 	[%rd20], %fd4656;
	ld.global.u32 	%r3243, [%rd11+244];
	mul.wide.s32 	%rd2088, %r3243, 8;
	add.s64 	%rd2089, %rd2076, %rd2088;
	ld.const.f64 	%fd2496, [%rd2089+24480];
	ld.global.s8 	%r3244, [%rd2085+27];
	ld.global.u8 	%r3245, [%rd2079];
	ld.global.u8 	%r3246, [%rd2081];
	prmt.b32 	%r3247, %r3246, %r3245, 0x3340U;
	ld.global.u8 	%r3248, [%rd2083+27];
	prmt.b32 	%r3249, %r3248, 0, 0x3340U;
	prmt.b32 	%r3250, %r3247, %r3249, 0x5410U;
	mov.b32 	%r3251, 359705;
	dp4a.s32.u32 	%r3252, %r3250, %r3251, %r3244;
	mul.wide.s32 	%rd2090, %r3252, 8;
	add.s64 	%rd2091, %rd2076, %rd2090;
	ld.const.f64 	%fd2497, [%rd2091];
	add.f64 	%fd4655, %fd2496, %fd2497;
	st.global.f64 	[%rd21], %fd4655;
$L__BB4_1224:
	add.s32 	%r3253, %r760, -1;
	ld.global.u32 	%r3254, [%rd14];
	add.s32 	%r3255, %r22, %r761;
	mad.lo.s32 	%r3256, %r3254, %r3253, %r3255;
	mul.wide.s32 	%rd2092, %r3256, 8;
	add.s64 	%rd2093, %rd2, %rd2092;
	ld.global.f64 	%fd2498, [%rd2093];
	add.f64 	%fd4658, %fd2498, %fd4656;
	st.global.f64 	[%rd20], %fd4658;
	ld.global.u32 	%r3257, [%rd14];
	mad.lo.s32 	%r3258, %r3257, %r3253, %r3255;
	add.s32 	%r3259, %r3258, 625;
	mul.wide.s32 	%rd2094, %r3259, 8;
	add.s64 	%rd2095, %rd2, %rd2094;
	ld.global.f64 	%fd2499, [%rd2095];
	add.f64 	%fd4657, %fd2499, %fd4655;
	st.global.f64 	[%rd21], %fd4657;
	abs.f64 	%fd2500, %fd4658;
	setp.leu.f64 	%p887, %fd2500, 0d41CDCD64FF800000;
	@%p887 bra 	$L__BB4_1226;
	mov.b64 	%rd2096, 9218868437227405312;
	st.global.u64 	[%rd20], %rd2096;
	mov.b64 	%rd2097, -4616189618054758400;
	st.global.u64 	[%rd21], %rd2097;
	mov.f64 	%fd4658, 0d7FF0000000000000;
	mov.f64 	%fd4657, 0dBFF0000000000000;
$L__BB4_1226:
	add.f64 	%fd2503, %fd4658, 0d4069000000000000;
	add.f64 	%fd2504, %fd4657, 0dC016CCCCCCCCCCCD;
	ld.global.f64 	%fd2505, [%rd13];
	add.f64 	%fd2506, %fd2504, %fd2505;
	div.rn.f64 	%fd2507, %fd2503, %fd2506;
	st.global.f64 	[%rd18], %fd2507;
	add.s32 	%r3260, %r762, -1;
	ld.global.u32 	%r3261, [%rd14];
	add.s32 	%r3262, %r22, %r763;
	mad.lo.s32 	%r3263, %r3261, %r3260, %r3262;
	mul.wide.s32 	%rd2098, %r3263, 8;
	add.s64 	%rd2099, %rd2, %rd2098;
	ld.global.f64 	%fd2508, [%rd2099];
	add.f64 	%fd2509, %fd2508, 0d4069000000000000;
	ld.global.f64 	%fd2510, [%rd2099+5000];
	add.f64 	%fd2511, %fd2510, 0dC016CCCCCCCCCCCD;
	add.f64 	%fd2512, %fd2511, %fd2505;
	div.rn.f64 	%fd2513, %fd2509, %fd2512;
	st.global.f64 	[%rd19], %fd2513;
	setp.leu.f64 	%p888, %fd2507, %fd2513;
	@%p888 bra 	$L__BB4_1241;
	st.global.f64 	[%rd16], %fd4657;
	st.global.f64 	[%rd17], %fd4658;
	bra.uni 	$L__BB4_1241;
$L__BB4_1228:
	mul.wide.s32 	%rd2034, %r766, 8;
	mov.u64 	%rd2035, parameter;
	add.s64 	%rd2036, %rd2035, %rd2034;
	ld.const.f64 	%fd2468, [%rd2036+25200];
	cvt.s64.s32 	%rd2037, %r760;
	add.s64 	%rd2038, %rd15, %rd2037;
	ld.global.s8 	%r3218, [%rd2038];
	mul.wide.s32 	%rd2039, %r3218, 5;
	cvt.s64.s32 	%rd2040, %r761;
	add.s64 	%rd2041, %rd15, %rd2040;
	ld.global.s8 	%rd2042, [%rd2041+27];
	add.s64 	%rd2043, %rd2039, %rd2042;
	shl.b64 	%rd2044, %rd2043, 3;
	add.s64 	%rd2045, %rd2035, %rd2044;
	ld.const.f64 	%fd2469, [%rd2045+45640];
	add.f64 	%fd2470, %fd2468, %fd2469;
	cvt.s64.s32 	%rd2046, %r762;
	add.s64 	%rd2047, %rd15, %rd2046;
	ld.global.s8 	%r3219, [%rd2047];
	mul.wide.s32 	%rd2048, %r3219, 5;
	cvt.s64.s32 	%rd2049, %r763;
	add.s64 	%rd2050, %rd15, %rd2049;
	ld.global.s8 	%rd2051, [%rd2050+27];
	add.s64 	%rd2052, %rd2048, %rd2051;
	shl.b64 	%rd2053, %rd2052, 3;
	add.s64 	%rd2054, %rd2035, %rd2053;
	ld.const.f64 	%fd2471, [%rd2054+45640];
	add.f64 	%fd2472, %fd2470, %fd2471;
	st.global.f64 	[%rd20], %fd2472;
	add.s32 	%r3220, %r760, -1;
	ld.global.u32 	%r3221, [%rd11+204];
	add.s32 	%r3222, %r22, %r761;
	mad.lo.s32 	%r3223, %r3221, %r3220, %r3222;
	mul.wide.s32 	%rd2055, %r3223, 8;
	add.s64 	%rd2056, %rd2, %rd2055;
	ld.global.f64 	%fd2473, [%rd2056];
	add.f64 	%fd4660, %fd2473, %fd2472;
	st.global.f64 	[%rd20], %fd4660;
	ld.global.u32 	%r3224, [%rd11+244];
	mul.wide.s32 	%rd2057, %r3224, 8;
	add.s64 	%rd2058, %rd2035, %rd2057;
	ld.const.f64 	%fd2474, [%rd2058+24480];
	ld.global.s8 	%r3225, [%rd2038];
	mul.wide.s32 	%rd2059, %r3225, 5;
	ld.global.s8 	%rd2060, [%rd2041+27];
	add.s64 	%rd2061, %rd2059, %rd2060;
	shl.b64 	%rd2062, %rd2061, 3;
	add.s64 	%rd2063, %rd2035, %rd2062;
	ld.const.f64 	%fd2475, [%rd2063+45440];
	add.f64 	%fd2476, %fd2474, %fd2475;
	ld.global.s8 	%r3226, [%rd2047];
	mul.wide.s32 	%rd2064, %r3226, 5;
	ld.global.s8 	%rd2065, [%rd2050+27];
	add.s64 	%rd2066, %rd2064, %rd2065;
	shl.b64 	%rd2067, %rd2066, 3;
	add.s64 	%rd2068, %rd2035, %rd2067;
	ld.const.f64 	%fd2477, [%rd2068+45440];
	add.f64 	%fd2478, %fd2476, %fd2477;
	st.global.f64 	[%rd21], %fd2478;
	ld.global.u32 	%r3227, [%rd11+204];
	mad.lo.s32 	%r3228, %r3227, %r3220, %r3222;
	add.s32 	%r3229, %r3228, 625;
	mul.wide.s32 	%rd2069, %r3229, 8;
	add.s64 	%rd2070, %rd2, %rd2069;
	ld.global.f64 	%fd2479, [%rd2070];
	add.f64 	%fd4659, %fd2479, %fd2478;
	st.global.f64 	[%rd21], %fd4659;
	abs.f64 	%fd2480, %fd4660;
	setp.leu.f64 	%p879, %fd2480, 0d41CDCD64FF800000;
	@%p879 bra 	$L__BB4_1230;
	mov.b64 	%rd2071, 9218868437227405312;
	st.global.u64 	[%rd20], %rd2071;
	mov.b64 	%rd2072, -4616189618054758400;
	st.global.u64 	[%rd21], %rd2072;
	mov.f64 	%fd4660, 0d7FF0000000000000;
	mov.f64 	%fd4659, 0dBFF0000000000000;
$L__BB4_1230:
	add.f64 	%fd2483, %fd4660, 0d4069000000000000;
	add.f64 	%fd2484, %fd4659, 0dC016CCCCCCCCCCCD;
	ld.global.f64 	%fd2485, [%rd13];
	add.f64 	%fd2486, %fd2484, %fd2485;
	div.rn.f64 	%fd2487, %fd2483, %fd2486;
	st.global.f64 	[%rd18], %fd2487;
	add.s32 	%r3230, %r762, -1;
	ld.global.u32 	%r3231, [%rd14];
	add.s32 	%r3232, %r22, %r763;
	mad.lo.s32 	%r3233, %r3231, %r3230, %r3232;
	mul.wide.s32 	%rd2073, %r3233, 8;
	add.s64 	%rd2074, %rd2, %rd2073;
	ld.global.f64 	%fd2488, [%rd2074];
	add.f64 	%fd2489, %fd2488, 0d4069000000000000;
	ld.global.f64 	%fd2490, [%rd2074+5000];
	add.f64 	%fd2491, %fd2490, 0dC016CCCCCCCCCCCD;
	add.f64 	%fd2492, %fd2491, %fd2485;
	div.rn.f64 	%fd2493, %fd2489, %fd2492;
	st.global.f64 	[%rd19], %fd2493;
	setp.leu.f64 	%p880, %fd2487, %fd2493;
	@%p880 bra 	$L__BB4_1241;
	st.global.f64 	[%rd16], %fd4659;
	st.global.f64 	[%rd17], %fd4660;
	bra.uni 	$L__BB4_1241;
$L__BB4_1232:
	setp.ne.s32 	%p867, %r764, 1;
	setp.ne.s32 	%p868, %r3121, 1;
	or.pred  	%p869, %p867, %p868;
	@%p869 bra 	$L__BB4_1237;
	cvt.s64.s32 	%rd2009, %r760;
	add.s64 	%rd2010, %rd15, %rd2009;
	cvt.s64.s32 	%rd2011, %r761;
	add.s64 	%rd2012, %rd15, %rd2011;
	ld.global.s8 	%r3173, [%rd2012+28];
	ld.global.u8 	%r3174, [%rd2010+1];
	ld.global.u8 	%r3175, [%rd2010];
	prmt.b32 	%r3176, %r3175, %r3174, 0x3340U;
	ld.global.u8 	%r3177, [%rd2012+27];
	prmt.b32 	%r3178, %r3177, 0, 0x3340U;
	prmt.b32 	%r3179, %r3176, %r3178, 0x5410U;
	mov.b32 	%r3180, 334205;
	dp4a.s32.u32 	%r3181, %r3179, %r3180, %r3173;
	mul.wide.s32 	%rd2013, %r3181, 8;
	mov.u64 	%rd2014, parameter;
	add.s64 	%rd2015, %rd2014, %rd2013;
	ld.const.f64 	%fd2445, [%rd2015+10000];
	cvt.s64.s32 	%rd2016, %r763;
	add.s64 	%rd2017, %rd15, %rd2016;
	cvt.s64.s32 	%rd2018, %r762;
	add.s64 	%rd2019, %rd15, %rd2018;
	ld.global.s8 	%r3182, [%rd2019+-1];
	ld.global.u8 	%r3183, [%rd2017+27];
	ld.global.u8 	%r3184, [%rd2017+26];
	prmt.b32 	%r3185, %r3184, %r3183, 0x3340U;
	ld.global.u8 	%r3186, [%rd2019];
	prmt.b32 	%r3187, %r3186, 0, 0x3340U;
	prmt.b32 	%r3188, %r3185, %r3187, 0x5410U;
	mov.b32 	%r3189, 359705;
	dp4a.s32.u32 	%r3190, %r3188, %r3189, %r3182;
	mul.wide.s32 	%rd2020, %r3190, 8;
	add.s64 	%rd2021, %rd2014, %rd2020;
	ld.const.f64 	%fd2446, [%rd2021+10000];
	add.f64 	%fd2447, %fd2445, %fd2446;
	st.global.f64 	[%rd21], %fd2447;
	add.s32 	%r3191, %r760, -1;
	ld.global.u32 	%r3192, [%rd14];
	add.s32 	%r3193, %r23, %r761;
	mad.lo.s32 	%r3194, %r3192, %r3191, %r3193;
	mul.wide.s32 	%rd2022, %r3194, 8;
	add.s64 	%rd2023, %rd2, %rd2022;
	ld.global.f64 	%fd2448, [%rd2023];
	add.f64 	%fd4661, %fd2448, %fd2447;
	st.global.f64 	[%rd21], %fd4661;
	ld.global.s8 	%r3195, [%rd2012+28];
	ld.global.u8 	%r3196, [%rd2010+1];
	ld.global.u8 	%r3197, [%rd2010];
	prmt.b32 	%r3198, %r3197, %r3196, 0x3340U;
	ld.global.u8 	%r3199, [%rd2012+27];
	prmt.b32 	%r3200, %r3199, 0, 0x3340U;
	prmt.b32 	%r3201, %r3198, %r3200, 0x5410U;
	dp4a.s32.u32 	%r3202, %r3201, %r3180, %r3195;
	mul.wide.s32 	%rd2024, %r3202, 8;
	add.s64 	%rd2025, %rd2014, %rd2024;
	ld.const.f64 	%fd2449, [%rd2025+15000];
	ld.global.s8 	%r3203, [%rd2019+-1];
	ld.global.u8 	%r3204, [%rd2017+27];
	ld.global.u8 	%r3205, [%rd2017+26];
	prmt.b32 	%r3206, %r3205, %r3204, 0x3340U;
	ld.global.u8 	%r3207, [%rd2019];
	prmt.b32 	%r3208, %r3207, 0, 0x3340U;
	prmt.b32 	%r3209, %r3206, %r3208, 0x5410U;
	dp4a.s32.u32 	%r3210, %r3209, %r3189, %r3203;
	mul.wide.s32 	%rd2026, %r3210, 8;
	add.s64 	%rd2027, %rd2014, %rd2026;
	ld.const.f64 	%fd2450, [%rd2027+15000];
	add.f64 	%fd2451, %fd2449, %fd2450;
	st.global.f64 	[%rd20], %fd2451;
	ld.global.u32 	%r3211, [%rd14];
	mad.lo.s32 	%r3212, %r3211, %r3191, %r3193;
	add.s32 	%r3213, %r3212, -625;
	mul.wide.s32 	%rd2028, %r3213, 8;
	add.s64 	%rd2029, %rd2, %rd2028;
	ld.global.f64 	%fd2452, [%rd2029];
	add.f64 	%fd4662, %fd2452, %fd2451;
	st.global.f64 	[%rd20], %fd4662;
	abs.f64 	%fd2453, %fd4662;
	setp.leu.f64 	%p872, %fd2453, 0d41CDCD64FF800000;
	@%p872 bra 	$L__BB4_1235;
	mov.b64 	%rd2030, 9218868437227405312;
	st.global.u64 	[%rd20], %rd2030;
	mov.b64 	%rd2031, -4616189618054758400;
	st.global.u64 	[%rd21], %rd2031;
	mov.f64 	%fd4662, 0d7FF0000000000000;
	mov.f64 	%fd4661, 0dBFF0000000000000;
$L__BB4_1235:
	add.f64 	%fd2456, %fd4662, 0d4069000000000000;
	add.f64 	%fd2457, %fd4661, 0dC016CCCCCCCCCCCD;
	ld.global.f64 	%fd2458, [%rd13];
	add.f64 	%fd2459, %fd2457, %fd2458;
	div.rn.f64 	%fd2460, %fd2456, %fd2459;
	st.global.f64 	[%rd18], %fd2460;
	add.s32 	%r3214, %r762, -1;
	ld.global.u32 	%r3215, [%rd14];
	add.s32 	%r3216, %r22, %r763;
	mad.lo.s32 	%r3217, %r3215, %r3214, %r3216;
	mul.wide.s32 	%rd2032, %r3217, 8;
	add.s64 	%rd2033, %rd2, %rd2032;
	ld.global.f64 	%fd2461, [%rd2033];
	add.f64 	%fd2462, %fd2461, 0d4069000000000000;
	ld.global.f64 	%fd2463, [%rd2033+5000];
	add.f64 	%fd2464, %fd2463, 0dC016CCCCCCCCCCCD;
	add.f64 	%fd2465, %fd2464, %fd2458;
	div.rn.f64 	%fd2466, %fd2462, %fd2465;
	st.global.f64 	[%rd19], %fd2466;
	sub.f64 	%fd2467, %fd2460, %fd2466;
	setp.ltu.f64 	%p873, %fd2467, 0d3EB0C6F7A0B5ED8D;
	setp.leu.f64 	%p874, %fd2460, %fd2466;
	or.pred  	%p875, %p873, %p874;
	@%p875 bra 	$L__BB4_1241;
	st.global.f64 	[%rd16], %fd4661;
	st.global.f64 	[%rd17], %fd4662;
	bra.uni 	$L__BB4_1241;
$L__BB4_1237:
	mul.wide.s32 	%rd1980, %r766, 8;
	mov.u64 	%rd1981, parameter;
	add.s64 	%rd1982, %rd1981, %rd1980;
	ld.const.f64 	%fd2417, [%rd1982+24960];
	cvt.s64.s32 	%rd1983, %r760;
	add.s64 	%rd1984, %rd15, %rd1983;
	cvt.s64.s32 	%rd1985, %r761;
	add.s64 	%rd1986, %rd15, %rd1985;
	ld.global.s8 	%r3123, [%rd1986+28];
	ld.global.u8 	%r3124, [%rd1984+1];
	ld.global.u8 	%r3125, [%rd1984];
	prmt.b32 	%r3126, %r3125, %r3124, 0x3340U;
	ld.global.u8 	%r3127, [%rd1986+27];
	prmt.b32 	%r3128, %r3127, 0, 0x3340U;
	prmt.b32 	%r3129, %r3126, %r3128, 0x5410U;
	mov.b32 	%r3130, 334205;
	dp4a.s32.u32 	%r3131, %r3129, %r3130, %r3123;
	mul.wide.s32 	%rd1987, %r3131, 8;
	add.s64 	%rd1988, %rd1981, %rd1987;
	ld.const.f64 	%fd2418, [%rd1988+30440];
	add.f64 	%fd2419, %fd2417, %fd2418;
	cvt.s64.s32 	%rd1989, %r763;
	add.s64 	%rd1990, %rd15, %rd1989;
	cvt.s64.s32 	%rd1991, %r762;
	add.s64 	%rd1992, %rd15, %rd1991;
	ld.global.s8 	%r3132, [%rd1992+-1];
	ld.global.u8 	%r3133, [%rd1990+27];
	ld.global.u8 	%r3134, [%rd1990+26];
	prmt.b32 	%r3135, %r3134, %r3133, 0x3340U;
	ld.global.u8 	%r3136, [%rd1992];
	prmt.b32 	%r3137, %r3136, 0, 0x3340U;
	prmt.b32 	%r3138, %r3135, %r3137, 0x5410U;
	mov.b32 	%r3139, 359705;
	dp4a.s32.u32 	%r3140, %r3138, %r3139, %r3132;
	mul.wide.s32 	%rd1993, %r3140, 8;
	add.s64 	%rd1994, %rd1981, %rd1993;
	ld.const.f64 	%fd2420, [%rd1994+30440];
	add.f64 	%fd2421, %fd2419, %fd2420;
	st.global.f64 	[%rd20], %fd2421;
	add.s32 	%r3141, %r760, -1;
	ld.global.u32 	%r3142, [%rd11+204];
	add.s32 	%r3143, %r22, %r761;
	mad.lo.s32 	%r3144, %r3142, %r3141, %r3143;
	mul.wide.s32 	%rd1995, %r3144, 8;
	add.s64 	%rd1996, %rd2, %rd1995;
	ld.global.f64 	%fd2422, [%rd1996];
	add.f64 	%fd4664, %fd2422, %fd2421;
	st.global.f64 	[%rd20], %fd4664;
	ld.global.u32 	%r3145, [%rd11+244];
	mul.wide.s32 	%rd1997, %r3145, 8;
	add.s64 	%rd1998, %rd1981, %rd1997;
	ld.const.f64 	%fd2423, [%rd1998+24240];
	ld.global.s8 	%r3146, [%rd1986+28];
	ld.global.u8 	%r3147, [%rd1984+1];
	ld.global.u8 	%r3148, [%rd1984];
	prmt.b32 	%r3149, %r3148, %r3147, 0x3340U;
	ld.global.u8 	%r3150, [%rd1986+27];
	prmt.b32 	%r3151, %r3150, 0, 0x3340U;
	prmt.b32 	%r3152, %r3149, %r3151, 0x5410U;
	dp4a.s32.u32 	%r3153, %r3152, %r3130, %r3146;
	mul.wide.s32 	%rd1999, %r3153, 8;
	add.s64 	%rd2000, %rd1981, %rd1999;
	ld.const.f64 	%fd2424, [%rd2000+25440];
	add.f64 	%fd2425, %fd2423, %fd2424;
	ld.global.s8 	%r3154, [%rd1992+-1];
	ld.global.u8 	%r3155, [%rd1990+27];
	ld.global.u8 	%r3156, [%rd1990+26];
	prmt.b32 	%r3157, %r3156, %r3155, 0x3340U;
	ld.global.u8 	%r3158, [%rd1992];
	prmt.b32 	%r3159, %r3158, 0, 0x3340U;
	prmt.b32 	%r3160, %r3157, %r3159, 0x5410U;
	dp4a.s32.u32 	%r3161, %r3160, %r3139, %r3154;
	mul.wide.s32 	%rd2001, %r3161, 8;
	add.s64 	%rd2002, %rd1981, %rd2001;
	ld.const.f64 	%fd2426, [%rd2002+25440];
	add.f64 	%fd2427, %fd2425, %fd2426;
	ld.global.u32 	%r3162, [%rd11+236];
	ld.global.u32 	%r3163, [%rd11+240];
	sub.s32 	%r3164, %r3162, %r3163;
	abs.s32 	%r3165, %r3164;
	cvt.rn.f64.s32 	%fd2428, %r3165;
	fma.rn.f64 	%fd2429, %fd2428, 0dBFEEF3E864B31D04, %fd2427;
	st.global.f64 	[%rd21], %fd2429;
	ld.global.u32 	%r3166, [%rd11+204];
	mad.lo.s32 	%r3167, %r3166, %r3141, %r3143;
	add.s32 	%r3168, %r3167, 625;
	mul.wide.s32 	%rd2003, %r3168, 8;
	add.s64 	%rd2004, %rd2, %rd2003;
	ld.global.f64 	%fd2430, [%rd2004];
	add.f64 	%fd4663, %fd2430, %fd2429;
	st.global.f64 	[%rd21], %fd4663;
	abs.f64 	%fd2431, %fd4664;
	setp.leu.f64 	%p870, %fd2431, 0d41CDCD64FF800000;
	@%p870 bra 	$L__BB4_1239;
	mov.b64 	%rd2005, 9218868437227405312;
	st.global.u64 	[%rd20], %rd2005;
	mov.b64 	%rd2006, -4616189618054758400;
	st.global.u64 	[%rd21], %rd2006;
	mov.f64 	%fd4664, 0d7FF0000000000000;
	mov.f64 	%fd4663, 0dBFF0000000000000;
$L__BB4_1239:
	add.f64 	%fd2434, %fd4664, 0d4069000000000000;
	add.f64 	%fd2435, %fd4663, 0dC016CCCCCCCCCCCD;
	ld.global.f64 	%fd2436, [%rd13];
	add.f64 	%fd2437, %fd2435, %fd2436;
	div.rn.f64 	%fd2438, %fd2434, %fd2437;
	st.global.f64 	[%rd18], %fd2438;
	add.s32 	%r3169, %r762, -1;
	ld.global.u32 	%r3170, [%rd14];
	add.s32 	%r3171, %r22, %r763;
	mad.lo.s32 	%r3172, %r3170, %r3169, %r3171;
	mul.wide.s32 	%rd2007, %r3172, 8;
	add.s64 	%rd2008, %rd2, %rd2007;
	ld.global.f64 	%fd2439, [%rd2008];
	add.f64 	%fd2440, %fd2439, 0d4069000000000000;
	ld.global.f64 	%fd2441, [%rd2008+5000];
	add.f64 	%fd2442, %fd2441, 0dC016CCCCCCCCCCCD;
	add.f64 	%fd2443, %fd2442, %fd2436;
	div.rn.f64 	%fd2444, %fd2440, %fd2443;
	st.global.f64 	[%rd19], %fd2444;
	setp.leu.f64 	%p871, %fd2438, %fd2444;
	@%p871 bra 	$L__BB4_1241;
	st.global.f64 	[%rd16], %fd4663;
	st.global.f64 	[%rd17], %fd4664;
$L__BB4_1241:
	ld.global.f64 	%fd2514, [%rd16];
	setp.lt.f64 	%p889, %fd2514, 0dC0A3880000000000;
	@%p889 bra 	$L__BB4_1243;
	ld.global.f64 	%fd4665, [%rd17];
	bra.uni 	$L__BB4_1244;
$L__BB4_1243:
	mov.b64 	%rd2100, -4564063970805153792;
	st.global.u64 	[%rd16], %rd2100;
	mov.b64 	%rd2101, 0;
	st.global.u64 	[%rd17], %rd2101;
	mov.f64 	%fd4665, 0d0000000000000000;
$L__BB4_1244:
	abs.f64 	%fd2516, %fd4665;
	setp.geu.f64 	%p890, %fd2516, 0d41CDCD64FF800000;
	@%p890 bra 	$L__BB4_1246;
	ld.global.u32 	%r3264, [%rd11+228];
	add.s32 	%r3265, %r3264, -1;
	ld.global.u32 	%r3266, [%rd11+204];
	ld.global.u32 	%r3267, [%rd11+232];
	mad.lo.s32 	%r3268, %r3265, %r3266, %r22;
	add.s32 	%r3269, %r3268, %r3267;
	mul.wide.s32 	%rd2102, %r3269, 8;
	add.s64 	%rd2103, %rd2, %rd2102;
	st.global.f64 	[%rd2103], %fd4665;
	ld.global.f64 	%fd2517, [%rd16];
	ld.global.u32 	%r3270, [%rd11+228];
	add.s32 	%r3271, %r3270, -1;
	ld.global.u32 	%r3272, [%rd11+204];
	ld.global.u32 	%r3273, [%rd11+232];
	mad.lo.s32 	%r3274, %r3271, %r3272, %r23;
	add.s32 	%r3275, %r3274, %r3273;
	mul.wide.s32 	%rd2104, %r3275, 8;
	add.s64 	%rd2105, %rd2, %rd2104;
	st.global.f64 	[%rd2105], %fd2517;
$L__BB4_1246:
	ld.global.u32 	%r3276, [%rd11+220];
	add.s32 	%r5940, %r3276, -1;
	st.global.u32 	[%rd11+220], %r5940;
	ld.global.u32 	%r3277, [%rd11+224];
	add.s32 	%r5938, %r3277, 1;
	st.global.u32 	[%rd11+224], %r5938;
	setp.gt.s32 	%p891, %r3276, 1;
	@%p891 bra 	$L__BB4_1215;
$L__BB4_1247:
	ld.global.u32 	%r5942, [%rd11+216];
$L__BB4_1248:
	add.s32 	%r771, %r5942, 1;
	st.global.u32 	[%rd11+216], %r771;
	setp.lt.s32 	%p892, %r5942, 32;
	mov.u32 	%r5942, %r771;
	@%p892 bra 	$L__BB4_1211;
	ld.global.u32 	%r5944, [%rd11+232];
	ld.global.u32 	%r5943, [%rd11+204];
$L__BB4_1250:
	add.s32 	%r5935, %r5944, 1;
	st.global.u32 	[%rd11+232], %r5935;
	setp.lt.s32 	%p893, %r5944, %r5943;
	@%p893 bra 	$L__BB4_1161;
	ld.global.u32 	%r5947, [%rd11+228];
	ld.global.u32 	%r5926, [%rd11+200];
$L__BB4_1252:
	add.s32 	%r783, %r5947, 1;
	st.global.u32 	[%rd11+228], %r783;
	setp.lt.s32 	%p894, %r5947, %r5926;
	mov.u32 	%r5947, %r783;
	@%p894 bra 	$L__BB4_1159;
$L__BB4_1253:
	mov.b64 	%rd2106, -4503599627370496;
	st.global.u64 	[%rd12+10024], %rd2106;
	mov.b32 	%r3278, 0;
	st.global.u32 	[%rd11+212], %r3278;
	ld.global.u32 	%r784, [%rd11+200];
	st.global.u32 	[%rd11+208], %r784;
	st.global.u64 	[%rd12+10024], %rd2106;
	ld.global.u32 	%r3279, [%rd11+204];
	setp.lt.s32 	%p895, %r3279, 1;
	mov.f64 	%fd4684, 0dFFF0000000000000;
	@%p895 bra 	$L__BB4_1290;
	cvt.s64.s32 	%rd2107, %r784;
	add.s64 	%rd195, %rd15, %rd2107;
	add.s32 	%r785, %r784, -1;
	mov.b32 	%r5949, 1;
$L__BB4_1255:
	mov.u32 	%r786, %r5949;
	ld.global.u8 	%rs44, [%rd195];
	cvt.u32.u16 	%r3281, %rs44;
	cvt.s32.s8 	%r3282, %r3281;
	cvt.u64.u32 	%rd2108, %r786;
	add.s64 	%rd196, %rd15, %rd2108;
	ld.global.u8 	%rs45, [%rd196+27];
	cvt.u32.u16 	%r3283, %rs45;
	cvt.s32.s8 	%r3284, %r3283;
	add.s32 	%r3285, %r3284, %r3282;
	setp.eq.s32 	%p896, %r3285, 3;
	@%p896 bra 	$L__BB4_1257;
	ld.global.f64 	%fd4680, [%rd13];
	mov.f64 	%fd4683, 0dBFF0000000000000;
	mov.f64 	%fd4682, 0d7FF0000000000000;
	bra.uni 	$L__BB4_1284;
$L__BB4_1257:
	cvt.s32.s8 	%r3287, %r3281;
	mul.wide.s32 	%rd2109, %r3287, 5;
	cvt.u64.u16 	%rd2110, %rs45;
	cvt.s64.s8 	%rd2111, %rd2110;
	add.s64 	%rd2112, %rd2109, %rd2111;
	shl.b64 	%rd2113, %rd2112, 3;
	mov.u64 	%rd2114, parameter;
	add.s64 	%rd2115, %rd2114, %rd2113;
	ld.const.f64 	%fd2521, [%rd2115+45440];
	ld.global.s8 	%r3288, [%rd196+28];
	ld.global.u8 	%r3289, [%rd195+1];
	prmt.b32 	%r3290, %r3281, %r3289, 0x3340U;
	cvt.u32.u16 	%r3291, %rs45;
	prmt.b32 	%r3292, %r3291, 0, 0x3340U;
	prmt.b32 	%r3293, %r3290, %r3292, 0x5410U;
	mov.b32 	%r3294, 334205;
	dp4a.s32.u32 	%r3295, %r3293, %r3294, %r3288;
	mul.wide.s32 	%rd2116, %r3295, 8;
	add.s64 	%rd2117, %rd2114, %rd2116;
	ld.const.f64 	%fd2522, [%rd2117+35440];
	add.f64 	%fd4670, %fd2521, %fd2522;
	st.global.f64 	[%rd16], %fd4670;
	ld.global.s8 	%r3296, [%rd195];
	mul.wide.s32 	%rd2118, %r3296, 5;
	ld.global.u8 	%rs318, [%rd196+27];
	cvt.u64.u16 	%rd2119, %rs318;
	cvt.s64.s8 	%rd2120, %rd2119;
	add.s64 	%rd2121, %rd2118, %rd2120;
	shl.b64 	%rd2122, %rd2121, 3;
	add.s64 	%rd2123, %rd2114, %rd2122;
	ld.const.f64 	%fd2523, [%rd2123+45640];
	ld.global.s8 	%r3297, [%rd196+28];
	ld.global.u8 	%r3298, [%rd195+1];
	prmt.b32 	%r3299, %r3296, %r3298, 0x3340U;
	cvt.u32.u16 	%r3300, %rs318;
	prmt.b32 	%r3301, %r3300, 0, 0x3340U;
	prmt.b32 	%r3302, %r3299, %r3301, 0x5410U;
	dp4a.s32.u32 	%r3303, %r3302, %r3294, %r3297;
	mul.wide.s32 	%rd2124, %r3303, 8;
	add.s64 	%rd2125, %rd2114, %rd2124;
	ld.const.f64 	%fd2524, [%rd2125+40440];
	add.f64 	%fd4671, %fd2523, %fd2524;
	st.global.f64 	[%rd18], %fd4671;
	abs.f64 	%fd2525, %fd4671;
	setp.leu.f64 	%p897, %fd2525, 0d41CDCD64FF800000;
	@%p897 bra 	$L__BB4_1259;
	mov.b64 	%rd2126, 9218868437227405312;
	st.global.u64 	[%rd18], %rd2126;
	mov.b64 	%rd2127, -4616189618054758400;
	st.global.u64 	[%rd16], %rd2127;
	mov.f64 	%fd4671, 0d7FF0000000000000;
	mov.f64 	%fd4670, 0dBFF0000000000000;
$L__BB4_1259:
	ld.global.s8 	%rs46, [%rd195];
	cvt.s64.s16 	%rd197, %rs46;
	ld.global.s8 	%rs319, [%rd195+1];
	ld.global.u8 	%rs320, [%rd196+27];
	cvt.u64.u16 	%rd2128, %rs320;
	cvt.s64.s8 	%rd198, %rd2128;
	mov.b32 	%r787, {%rs46, %rs321};
	mov.b32 	%r3304, {%rs46, %rs319};
	cvt.u32.u16 	%r3305, %rs320;
	cvt.s32.s8 	%r3306, %r3305;
	mov.b32 	%r3307, 1305;
	dp2a.lo.s32.u32 	%r3308, %r3304, %r3307, %r3306;
	mul.wide.s32 	%rd2129, %r3308, 8;
	mov.u64 	%rd2130, parameter;
	add.s64 	%rd199, %rd2130, %rd2129;
	ld.const.f64 	%fd2528, [%rd199+21000];
	abs.f64 	%fd2529, %fd2528;
	setp.geu.f64 	%p898, %fd2529, 0d41CDCD64FF800000;
	@%p898 bra 	$L__BB4_1267;
	ld.global.s8 	%r3309, [%rd196+28];
	cvt.u16.u64 	%rs322, %rd198;
	{ .reg .b16 tmp; mov.b32 {%rs323, tmp}, %r787; }
	mov.b32 	%r3310, {%rs323, %rs322};
	mov.b32 	%r3311, 1305;
	dp2a.lo.s32.u32 	%r3312, %r3310, %r3311, %r3309;
	mul.wide.s32 	%rd2131, %r3312, 8;
	mov.u64 	%rd2132, parameter;
	add.s64 	%rd200, %rd2132, %rd2131;
	ld.const.f64 	%fd2530, [%rd200+23000];
	abs.f64 	%fd2531, %fd2530;
	setp.geu.f64 	%p899, %fd2531, 0d41CDCD64FF800000;
	@%p899 bra 	$L__BB4_1267;
	mad.lo.s64 	%rd2133, %rd197, 5, %rd198;
	shl.b64 	%rd2134, %rd2133, 3;
	mov.u64 	%rd2135, parameter;
	add.s64 	%rd2136, %rd2135, %rd2134;
	ld.const.f64 	%fd2532, [%rd2136+45440];
	ld.const.f64 	%fd2533, [%rd199+20000];
	add.f64 	%fd2534, %fd2532, %fd2533;
	ld.const.f64 	%fd2535, [%rd200+22000];
	add.f64 	%fd4668, %fd2534, %fd2535;
	st.global.f64 	[%rd17], %fd4668;
	ld.global.s8 	%rs324, [%rd195];
	cvt.s32.s16 	%r3313, %rs324;
	mul.wide.s32 	%rd2137, %r3313, 5;
	ld.global.s8 	%rs325, [%rd196+27];
	cvt.s64.s16 	%rd2138, %rs325;
	add.s64 	%rd2139, %rd2137, %rd2138;
	shl.b64 	%rd2140, %rd2139, 3;
	add.s64 	%rd2141, %rd2135, %rd2140;
	ld.const.f64 	%fd2536, [%rd2141+45640];
	ld.global.s8 	%rs326, [%rd195+1];
	mov.b32 	%r3314, {%rs324, %rs326};
	cvt.s32.s16 	%r3315, %rs325;
	mov.b32 	%r3316, 1305;
	dp2a.lo.s32.u32 	%r3317, %r3314, %r3316, %r3315;
	mul.wide.s32 	%rd2142, %r3317, 8;
	add.s64 	%rd2143, %rd2135, %rd2142;
	ld.const.f64 	%fd2537, [%rd2143+21000];
	add.f64 	%fd2538, %fd2536, %fd2537;
	ld.global.s8 	%r3318, [%rd196+28];
	mov.b32 	%r3319, {%rs324, %rs325};
	dp2a.lo.s32.u32 	%r3320, %r3319, %r3316, %r3318;
	mul.wide.s32 	%rd2144, %r3320, 8;
	add.s64 	%rd2145, %rd2135, %rd2144;
	ld.const.f64 	%fd2539, [%rd2145+23000];
	add.f64 	%fd4669, %fd2538, %fd2539;
	st.global.f64 	[%rd19], %fd4669;
	abs.f64 	%fd2540, %fd4669;
	setp.leu.f64 	%p900, %fd2540, 0d41CDCD64FF800000;
	@%p900 bra 	$L__BB4_1263;
	mov.b64 	%rd2146, 9218868437227405312;
	st.global.u64 	[%rd19], %rd2146;
	mov.b64 	%rd2147, -4616189618054758400;
	st.global.u64 	[%rd17], %rd2147;
	mov.f64 	%fd4669, 0d7FF0000000000000;
	mov.f64 	%fd4668, 0dBFF0000000000000;
$L__BB4_1263:
	add.f64 	%fd2543, %fd4669, 0d4069000000000000;
	add.f64 	%fd2544, %fd4668, 0dC016CCCCCCCCCCCD;
	ld.global.f64 	%fd540, [%rd13];
	add.f64 	%fd2545, %fd2544, %fd540;
	div.rn.f64 	%fd541, %fd2543, %fd2545;
	st.global.f64 	[%rd20], %fd541;
	abs.f64 	%fd2546, %fd4671;
	setp.geu.f64 	%p901, %fd2546, 0d41CDCD64FF800000;
	@%p901 bra 	$L__BB4_1266;
	add.f64 	%fd2547, %fd4671, 0d4069000000000000;
	add.f64 	%fd2548, %fd4670, 0dC016CCCCCCCCCCCD;
	add.f64 	%fd2549, %fd2548, %fd540;
	div.rn.f64 	%fd2550, %fd2547, %fd2549;
	st.global.f64 	[%rd21], %fd2550;
	setp.geu.f64 	%p902, %fd2550, %fd541;
	@%p902 bra 	$L__BB4_1267;
	st.global.f64 	[%rd16], %fd4668;
	st.global.f64 	[%rd18], %fd4669;
	st.global.f64 	[%rd21], %fd541;
	mov.f64 	%fd4670, %fd4668;
	mov.f64 	%fd4671, %fd4669;
	bra.uni 	$L__BB4_1267;
$L__BB4_1266:
	st.global.f64 	[%rd16], %fd4668;
	st.global.f64 	[%rd18], %fd4669;
	st.global.f64 	[%rd21], %fd541;
	mov.f64 	%fd4670, %fd4668;
	mov.f64 	%fd4671, %fd4669;
$L__BB4_1267:
	ld.global.s8 	%rs327, [%rd195];
	cvt.s64.s16 	%rd201, %rs327;
	ld.global.s8 	%rs328, [%rd195+1];
	ld.global.u8 	%rs329, [%rd196+27];
	cvt.u64.u16 	%rd2148, %rs329;
	cvt.s64.s8 	%rd202, %rd2148;
	mov.b32 	%r3321, {%rs327, %rs328};
	cvt.u32.u16 	%r3322, %rs329;
	cvt.s32.s8 	%r3323, %r3322;
	mov.b32 	%r3324, 1305;
	dp2a.lo.s32.u32 	%r3325, %r3321, %r3324, %r3323;
	mul.wide.s32 	%rd2149, %r3325, 8;
	mov.u64 	%rd2150, parameter;
	add.s64 	%rd203, %rd2150, %rd2149;
	ld.const.f64 	%fd2551, [%rd203+21000];
	abs.f64 	%fd2552, %fd2551;
	setp.geu.f64 	%p903, %fd2552, 0d41CDCD64FF800000;
	@%p903 bra 	$L__BB4_1274;
	mad.lo.s64 	%rd2151, %rd201, 5, %rd202;
	shl.b64 	%rd2152, %rd2151, 3;
	mov.u64 	%rd2153, parameter;
	add.s64 	%rd2154, %rd2153, %rd2152;
	ld.const.f64 	%fd2553, [%rd2154+45440];
	ld.const.f64 	%fd2554, [%rd203+20000];
	add.f64 	%fd4672, %fd2553, %fd2554;
	st.global.f64 	[%rd17], %fd4672;
	ld.global.s8 	%rs330, [%rd195];
	cvt.s32.s16 	%r3326, %rs330;
	mul.wide.s32 	%rd2155, %r3326, 5;
	ld.global.u8 	%rs331, [%rd196+27];
	cvt.u64.u16 	%rd2156, %rs331;
	cvt.s64.s8 	%rd2157, %rd2156;
	add.s64 	%rd2158, %rd2155, %rd2157;
	shl.b64 	%rd2159, %rd2158, 3;
	add.s64 	%rd2160, %rd2153, %rd2159;
	ld.const.f64 	%fd2555, [%rd2160+45640];
	ld.global.s8 	%rs332, [%rd195+1];
	mov.b32 	%r3327, {%rs330, %rs332};
	cvt.u32.u16 	%r3328, %rs331;
	cvt.s32.s8 	%r3329, %r3328;
	mov.b32 	%r3330, 1305;
	dp2a.lo.s32.u32 	%r3331, %r3327, %r3330, %r3329;
	mul.wide.s32 	%rd2161, %r3331, 8;
	add.s64 	%rd2162, %rd2153, %rd2161;
	ld.const.f64 	%fd2556, [%rd2162+21000];
	add.f64 	%fd4673, %fd2555, %fd2556;
	st.global.f64 	[%rd19], %fd4673;
	abs.f64 	%fd2557, %fd4673;
	setp.leu.f64 	%p904, %fd2557, 0d41CDCD64FF800000;
	@%p904 bra 	$L__BB4_1270;
	mov.b64 	%rd2163, 9218868437227405312;
	st.global.u64 	[%rd19], %rd2163;
	mov.b64 	%rd2164, -4616189618054758400;
	st.global.u64 	[%rd17], %rd2164;
	mov.f64 	%fd4673, 0d7FF0000000000000;
	mov.f64 	%fd4672, 0dBFF0000000000000;
$L__BB4_1270:
	add.f64 	%fd2560, %fd4673, 0d4069000000000000;
	add.f64 	%fd2561, %fd4672, 0dC016CCCCCCCCCCCD;
	ld.global.f64 	%fd548, [%rd13];
	add.f64 	%fd2562, %fd2561, %fd548;
	div.rn.f64 	%fd549, %fd2560, %fd2562;
	st.global.f64 	[%rd20], %fd549;
	abs.f64 	%fd2563, %fd4671;
	setp.geu.f64 	%p905, %fd2563, 0d41CDCD64FF800000;
	@%p905 bra 	$L__BB4_1273;
	add.f64 	%fd2564, %fd4671, 0d4069000000000000;
	add.f64 	%fd2565, %fd4670, 0dC016CCCCCCCCCCCD;
	add.f64 	%fd2566, %fd2565, %fd548;
	div.rn.f64 	%fd2567, %fd2564, %fd2566;
	st.global.f64 	[%rd21], %fd2567;
	setp.geu.f64 	%p906, %fd2567, %fd549;
	@%p906 bra 	$L__BB4_1274;
	st.global.f64 	[%rd16], %fd4672;
	st.global.f64 	[%rd18], %fd4673;
	st.global.f64 	[%rd21], %fd549;
	mov.f64 	%fd4670, %fd4672;
	mov.f64 	%fd4671, %fd4673;
	bra.uni 	$L__BB4_1274;
$L__BB4_1273:
	st.global.f64 	[%rd16], %fd4672;
	st.global.f64 	[%rd18], %fd4673;
	st.global.f64 	[%rd21], %fd549;
	mov.f64 	%fd4670, %fd4672;
	mov.f64 	%fd4671, %fd4673;
$L__BB4_1274:
	ld.global.s8 	%rs333, [%rd195];
	cvt.s64.s16 	%rd204, %rs333;
	ld.global.s8 	%rs334, [%rd196+27];
	cvt.s64.s16 	%rd205, %rs334;
	ld.global.s8 	%r3332, [%rd196+28];
	mov.b32 	%r3333, {%rs333, %rs334};
	mov.b32 	%r3334, 1305;
	dp2a.lo.s32.u32 	%r3335, %r3333, %r3334, %r3332;
	mul.wide.s32 	%rd2165, %r3335, 8;
	mov.u64 	%rd2166, parameter;
	add.s64 	%rd206, %rd2166, %rd2165;
	ld.const.f64 	%fd2568, [%rd206+23000];
	abs.f64 	%fd2569, %fd2568;
	setp.lt.f64 	%p907, %fd2569, 0d41CDCD64FF800000;
	@%p907 bra 	$L__BB4_1276;
	ld.global.f64 	%fd4680, [%rd13];
	bra.uni 	$L__BB4_1282;
$L__BB4_1276:
	mad.lo.s64 	%rd2167, %rd204, 5, %rd205;
	shl.b64 	%rd2168, %rd2167, 3;
	mov.u64 	%rd2169, parameter;
	add.s64 	%rd2170, %rd2169, %rd2168;
	ld.const.f64 	%fd2570, [%rd2170+45440];
	ld.const.f64 	%fd2571, [%rd206+22000];
	add.f64 	%fd4676, %fd2570, %fd2571;
	st.global.f64 	[%rd17], %fd4676;
	ld.global.s8 	%rs335, [%rd195];
	cvt.s32.s16 	%r3336, %rs335;
	mul.wide.s32 	%rd2171, %r3336, 5;
	ld.global.s8 	%rs336, [%rd196+27];
	cvt.s64.s16 	%rd2172, %rs336;
	add.s64 	%rd2173, %rd2171, %rd2172;
	shl.b64 	%rd2174, %rd2173, 3;
	add.s64 	%rd2175, %rd2169, %rd2174;
	ld.const.f64 	%fd2572, [%rd2175+45640];
	ld.global.s8 	%r3337, [%rd196+28];
	mov.b32 	%r3338, {%rs335, %rs336};
	mov.b32 	%r3339, 1305;
	dp2a.lo.s32.u32 	%r3340, %r3338, %r3339, %r3337;
	mul.wide.s32 	%rd2176, %r3340, 8;
	add.s64 	%rd2177, %rd2169, %rd2176;
	ld.const.f64 	%fd2573, [%rd2177+23000];
	add.f64 	%fd4677, %fd2572, %fd2573;
	st.global.f64 	[%rd19], %fd4677;
	abs.f64 	%fd2574, %fd4677;
	setp.leu.f64 	%p908, %fd2574, 0d41CDCD64FF800000;
	@%p908 bra 	$L__BB4_1278;
	mov.b64 	%rd2178, 9218868437227405312;
	st.global.u64 	[%rd19], %rd2178;
	mov.b64 	%rd2179, -4616189618054758400;
	st.global.u64 	[%rd17], %rd2179;
	mov.f64 	%fd4677, 0d7FF0000000000000;
	mov.f64 	%fd4676, 0dBFF0000000000000;
$L__BB4_1278:
	add.f64 	%fd2577, %fd4677, 0d4069000000000000;
	add.f64 	%fd2578, %fd4676, 0dC016CCCCCCCCCCCD;
	ld.global.f64 	%fd4680, [%rd13];
	add.f64 	%fd2579, %fd2578, %fd4680;
	div.rn.f64 	%fd558, %fd2577, %fd2579;
	st.global.f64 	[%rd20], %fd558;
	abs.f64 	%fd2580, %fd4671;
	setp.geu.f64 	%p909, %fd2580, 0d41CDCD64FF800000;
	@%p909 bra 	$L__BB4_1281;
	add.f64 	%fd2581, %fd4671, 0d4069000000000000;
	add.f64 	%fd2582, %fd4670, 0dC016CCCCCCCCCCCD;
	add.f64 	%fd2583, %fd2582, %fd4680;
	div.rn.f64 	%fd2584, %fd2581, %fd2583;
	st.global.f64 	[%rd21], %fd2584;
	setp.geu.f64 	%p910, %fd2584, %fd558;
	@%p910 bra 	$L__BB4_1282;
	st.global.f64 	[%rd16], %fd4676;
	st.global.f64 	[%rd18], %fd4677;
	st.global.f64 	[%rd21], %fd558;
	mov.f64 	%fd4670, %fd4676;
	mov.f64 	%fd4671, %fd4677;
	bra.uni 	$L__BB4_1282;
$L__BB4_1281:
	st.global.f64 	[%rd16], %fd4676;
	st.global.f64 	[%rd18], %fd4677;
	st.global.f64 	[%rd21], %fd558;
	mov.f64 	%fd4670, %fd4676;
	mov.f64 	%fd4671, %fd4677;
$L__BB4_1282:
	ld.global.s8 	%r3341, [%rd195];
	mul.wide.s32 	%rd2180, %r3341, 5;
	ld.global.s8 	%rd2181, [%rd196+27];
	add.s64 	%rd2182, %rd2180, %rd2181;
	shl.b64 	%rd2183, %rd2182, 3;
	mov.u64 	%rd2184, parameter;
	add.s64 	%rd2185, %rd2184, %rd2183;
	ld.const.f64 	%fd4683, [%rd2185+45440];
	st.global.f64 	[%rd17], %fd4683;
	ld.global.s8 	%r3342, [%rd195];
	mul.wide.s32 	%rd2186, %r3342, 5;
	ld.global.s8 	%rd2187, [%rd196+27];
	add.s64 	%rd2188, %rd2186, %rd2187;
	shl.b64 	%rd2189, %rd2188, 3;
	add.s64 	%rd2190, %rd2184, %rd2189;
	ld.const.f64 	%fd4682, [%rd2190+45640];
	st.global.f64 	[%rd19], %fd4682;
	add.f64 	%fd2585, %fd4682, 0d4069000000000000;
	add.f64 	%fd2586, %fd4683, 0dC016CCCCCCCCCCCD;
	add.f64 	%fd2587, %fd2586, %fd4680;
	div.rn.f64 	%fd564, %fd2585, %fd2587;
	st.global.f64 	[%rd20], %fd564;
	abs.f64 	%fd2588, %fd4671;
	setp.geu.f64 	%p911, %fd2588, 0d41CDCD64FF800000;
	@%p911 bra 	$L__BB4_1284;
	ld.global.f64 	%fd2589, [%rd21];
	setp.lt.f64 	%p912, %fd2589, %fd564;
	selp.f64 	%fd4682, %fd4682, %fd4671, %p912;
	selp.f64 	%fd4683, %fd4683, %fd4670, %p912;
$L__BB4_1284:
	add.f64 	%fd570, %fd4683, 0d3EB0C6F7A0B5ED8D;
	st.global.f64 	[%rd12+10000], %fd570;
	add.f64 	%fd571, %fd4682, 0d3EB0C6F7A0B5ED8D;
	st.global.f64 	[%rd12+10008], %fd571;
	ld.global.u32 	%r3343, [%rd14];
	add.s32 	%r788, %r22, %r786;
	mad.lo.s32 	%r3344, %r3343, %r785, %r788;
	mul.wide.s32 	%rd2191, %r3344, 8;
	add.s64 	%rd2192, %rd2, %rd2191;
	ld.global.f64 	%fd2590, [%rd2192];
	add.f64 	%fd2591, %fd2590, %fd571;
	add.f64 	%fd2592, %fd2591, 0d4069000000000000;
	ld.global.f64 	%fd2593, [%rd2192+5000];
	add.f64 	%fd2594, %fd2593, %fd570;
	add.f64 	%fd2595, %fd2594, 0dC016CCCCCCCCCCCD;
	add.f64 	%fd2596, %fd4680, %fd2595;
	div.rn.f64 	%fd2597, %fd2592, %fd2596;
	add.f64 	%fd572, %fd2597, 0dC071126666666666;
	st.global.f64 	[%rd12+10032], %fd572;
	ld.global.f64 	%fd2598, [%rd12+10024];
	setp.leu.f64 	%p913, %fd572, %fd2598;
	ld.global.u32 	%r5950, [%rd14];
	@%p913 bra 	$L__BB4_1288;
	mad.lo.s32 	%r3345, %r5950, %r785, %r788;
	add.s32 	%r3346, %r3345, 625;
	mul.wide.s32 	%rd2193, %r3346, 8;
	add.s64 	%rd207, %rd2, %rd2193;
	ld.global.f64 	%fd2599, [%rd207];
	add.f64 	%fd2600, %fd570, %fd2599;
	setp.geu.f64 	%p914, %fd2600, 0d0000000000000000;
	@%p914 bra 	$L__BB4_1288;
	ld.global.f64 	%fd2601, [%rd207+-5000];
	add.f64 	%fd2602, %fd571, %fd2601;
	setp.geu.f64 	%p915, %fd2602, 0d0000000000000000;
	@%p915 bra 	$L__BB4_1288;
	st.global.f64 	[%rd12+10024], %fd572;
	st.global.u32 	[%rd11+212], %r786;
	ld.global.u32 	%r5950, [%rd11+204];
$L__BB4_1288:
	add.s32 	%r5949, %r786, 1;
	setp.lt.s32 	%p916, %r786, %r5950;
	@%p916 bra 	$L__BB4_1255;
	ld.global.f64 	%fd4684, [%rd12+10024];
$L__BB4_1290:
	abs.f64 	%fd2603, %fd4684;
	setp.gt.f64 	%p917, %fd2603, 0d41CDCD64FF800000;
	@%p917 bra 	$L__BB4_1292;
	ld.global.s32 	%rd4341, [%rd11+208];
	ld.global.s32 	%rd4340, [%rd11+212];
	bra.uni 	$L__BB4_1293;
$L__BB4_1292:
	mov.b32 	%r3347, 1;
	st.global.u32 	[%rd11+212], %r3347;
	st.global.u32 	[%rd11+208], %r3347;
	mov.b64 	%rd4340, 1;
	mov.u64 	%rd4341, %rd4340;
$L__BB4_1293:
	add.s64 	%rd212, %rd15, %rd4341;
	ld.global.u8 	%rs47, [%rd212];
	cvt.u32.u16 	%r3348, %rs47;
	cvt.s32.s8 	%r3349, %r3348;
	add.s64 	%rd213, %rd15, %rd4340;
	ld.global.u8 	%rs48, [%rd213+27];
	cvt.u32.u16 	%r3350, %rs48;
	cvt.s32.s8 	%r3351, %r3350;
	add.s32 	%r3352, %r3351, %r3349;
	setp.eq.s32 	%p918, %r3352, 3;
	@%p918 bra 	$L__BB4_1295;
	mov.b64 	%rd2195, -4616189618054758400;
	st.global.u64 	[%rd12+10000], %rd2195;
	mov.b64 	%rd2196, 9218868437227405312;
	st.global.u64 	[%rd12+10008], %rd2196;
	bra.uni 	$L__BB4_1325;
$L__BB4_1295:
	cvt.s32.s8 	%r3354, %r3348;
	mul.wide.s32 	%rd2197, %r3354, 5;
	cvt.u64.u16 	%rd2198, %rs48;
	cvt.s64.s8 	%rd2199, %rd2198;
	add.s64 	%rd2200, %rd2197, %rd2199;
	shl.b64 	%rd2201, %rd2200, 3;
	mov.u64 	%rd2202, parameter;
	add.s64 	%rd2203, %rd2202, %rd2201;
	ld.const.f64 	%fd2604, [%rd2203+45440];
	ld.global.s8 	%r3355, [%rd213+28];
	ld.global.u8 	%r3356, [%rd212+1];
	prmt.b32 	%r3357, %r3348, %r3356, 0x3340U;
	cvt.u32.u16 	%r3358, %rs48;
	prmt.b32 	%r3359, %r3358, 0, 0x3340U;
	prmt.b32 	%r3360, %r3357, %r3359, 0x5410U;
	mov.b32 	%r3361, 334205;
	dp4a.s32.u32 	%r3362, %r3360, %r3361, %r3355;
	mul.wide.s32 	%rd2204, %r3362, 8;
	add.s64 	%rd2205, %rd2202, %rd2204;
	ld.const.f64 	%fd2605, [%rd2205+35440];
	add.f64 	%fd4689, %fd2604, %fd2605;
	st.global.f64 	[%rd16], %fd4689;
	ld.global.s8 	%r3363, [%rd212];
	mul.wide.s32 	%rd2206, %r3363, 5;
	ld.global.u8 	%rs337, [%rd213+27];
	cvt.u64.u16 	%rd2207, %rs337;
	cvt.s64.s8 	%rd2208, %rd2207;
	add.s64 	%rd2209, %rd2206, %rd2208;
	shl.b64 	%rd2210, %rd2209, 3;
	add.s64 	%rd2211, %rd2202, %rd2210;
	ld.const.f64 	%fd2606, [%rd2211+45640];
	ld.global.s8 	%r3364, [%rd213+28];
	ld.global.u8 	%r3365, [%rd212+1];
	prmt.b32 	%r3366, %r3363, %r3365, 0x3340U;
	cvt.u32.u16 	%r3367, %rs337;
	prmt.b32 	%r3368, %r3367, 0, 0x3340U;
	prmt.b32 	%r3369, %r3366, %r3368, 0x5410U;
	dp4a.s32.u32 	%r3370, %r3369, %r3361, %r3364;
	mul.wide.s32 	%rd2212, %r3370, 8;
	add.s64 	%rd2213, %rd2202, %rd2212;
	ld.const.f64 	%fd2607, [%rd2213+40440];
	add.f64 	%fd4690, %fd2606, %fd2607;
	st.global.f64 	[%rd18], %fd4690;
	abs.f64 	%fd2608, %fd4690;
	setp.leu.f64 	%p919, %fd2608, 0d41CDCD64FF800000;
	@%p919 bra 	$L__BB4_1297;
	mov.b64 	%rd2214, 9218868437227405312;
	st.global.u64 	[%rd18], %rd2214;
	mov.b64 	%rd2215, -4616189618054758400;
	st.global.u64 	[%rd16], %rd2215;
	mov.f64 	%fd4690, 0d7FF0000000000000;
	mov.f64 	%fd4689, 0dBFF0000000000000;
$L__BB4_1297:
	ld.global.s8 	%rs49, [%rd212];
	cvt.s64.s16 	%rd214, %rs49;
	ld.global.s8 	%rs338, [%rd212+1];
	ld.global.u8 	%rs339, [%rd213+27];
	cvt.u64.u16 	%rd2216, %rs339;
	cvt.s64.s8 	%rd215, %rd2216;
	mov.b32 	%r793, {%rs49, %rs340};
	mov.b32 	%r3371, {%rs49, %rs338};
	cvt.u32.u16 	%r3372, %rs339;
	cvt.s32.s8 	%r3373, %r3372;
	mov.b32 	%r3374, 1305;
	dp2a.lo.s32.u32 	%r3375, %r3371, %r3374, %r3373;
	mul.wide.s32 	%rd2217, %r3375, 8;
	mov.u64 	%rd2218, parameter;
	add.s64 	%rd216, %rd2218, %rd2217;
	ld.const.f64 	%fd2611, [%rd216+21000];
	abs.f64 	%fd2612, %fd2611;
	setp.geu.f64 	%p920, %fd2612, 0d41CDCD64FF800000;
	@%p920 bra 	$L__BB4_1305;
	ld.global.s8 	%r3376, [%rd213+28];
	cvt.u16.u64 	%rs341, %rd215;
	{ .reg .b16 tmp; mov.b32 {%rs342, tmp}, %r793; }
	mov.b32 	%r3377, {%rs342, %rs341};
	mov.b32 	%r3378, 1305;
	dp2a.lo.s32.u32 	%r3379, %r3377, %r3378, %r3376;
	mul.wide.s32 	%rd2219, %r3379, 8;
	mov.u64 	%rd2220, parameter;
	add.s64 	%rd217, %rd2220, %rd2219;
	ld.const.f64 	%fd2613, [%rd217+23000];
	abs.f64 	%fd2614, %fd2613;
	setp.geu.f64 	%p921, %fd2614, 0d41CDCD64FF800000;
	@%p921 bra 	$L__BB4_1305;
	mad.lo.s64 	%rd2221, %rd214, 5, %rd215;
	shl.b64 	%rd2222, %rd2221, 3;
	mov.u64 	%rd2223, parameter;
	add.s64 	%rd2224, %rd2223, %rd2222;
	ld.const.f64 	%fd2615, [%rd2224+45440];
	ld.const.f64 	%fd2616, [%rd216+20000];
	add.f64 	%fd2617, %fd2615, %fd2616;
	ld.const.f64 	%fd2618, [%rd217+22000];
	add.f64 	%fd4687, %fd2617, %fd2618;
	st.global.f64 	[%rd17], %fd4687;
	ld.global.s8 	%rs343, [%rd212];
	cvt.s32.s16 	%r3380, %rs343;
	mul.wide.s32 	%rd2225, %r3380, 5;
	ld.global.s8 	%rs344, [%rd213+27];
	cvt.s64.s16 	%rd2226, %rs344;
	add.s64 	%rd2227, %rd2225, %rd2226;
	shl.b64 	%rd2228, %rd2227, 3;
	add.s64 	%rd2229, %rd2223, %rd2228;
	ld.const.f64 	%fd2619, [%rd2229+45640];
	ld.global.s8 	%rs345, [%rd212+1];
	mov.b32 	%r3381, {%rs343, %rs345};
	cvt.s32.s16 	%r3382, %rs344;
	mov.b32 	%r3383, 1305;
	dp2a.lo.s32.u32 	%r3384, %r3381, %r3383, %r3382;
	mul.wide.s32 	%rd2230, %r3384, 8;
	add.s64 	%rd2231, %rd2223, %rd2230;
	ld.const.f64 	%fd2620, [%rd2231+21000];
	add.f64 	%fd2621, %fd2619, %fd2620;
	ld.global.s8 	%r3385, [%rd213+28];
	mov.b32 	%r3386, {%rs343, %rs344};
	dp2a.lo.s32.u32 	%r3387, %r3386, %r3383, %r3385;
	mul.wide.s32 	%rd2232, %r3387, 8;
	add.s64 	%rd2233, %rd2223, %rd2232;
	ld.const.f64 	%fd2622, [%rd2233+23000];
	add.f64 	%fd4688, %fd2621, %fd2622;
	st.global.f64 	[%rd19], %fd4688;
	abs.f64 	%fd2623, %fd4688;
	setp.leu.f64 	%p922, %fd2623, 0d41CDCD64FF800000;
	@%p922 bra 	$L__BB4_1301;
	mov.b64 	%rd2234, 9218868437227405312;
	st.global.u64 	[%rd19], %rd2234;
	mov.b64 	%rd2235, -4616189618054758400;
	st.global.u64 	[%rd17], %rd2235;
	mov.f64 	%fd4688, 0d7FF0000000000000;
	mov.f64 	%fd4687, 0dBFF0000000000000;
$L__BB4_1301:
	add.f64 	%fd2626, %fd4688, 0d4069000000000000;
	add.f64 	%fd2627, %fd4687, 0dC016CCCCCCCCCCCD;
	ld.global.f64 	%fd583, [%rd13];
	add.f64 	%fd2628, %fd2627, %fd583;
	div.rn.f64 	%fd584, %fd2626, %fd2628;
	st.global.f64 	[%rd20], %fd584;
	abs.f64 	%fd2629, %fd4690;
	setp.geu.f64 	%p923, %fd2629, 0d41CDCD64FF800000;
	@%p923 bra 	$L__BB4_1304;
	add.f64 	%fd2630, %fd4690, 0d4069000000000000;
	add.f64 	%fd2631, %fd4689, 0dC016CCCCCCCCCCCD;
	add.f64 	%fd2632, %fd2631, %fd583;
	div.rn.f64 	%fd2633, %fd2630, %fd2632;
	st.global.f64 	[%rd21], %fd2633;
	setp.geu.f64 	%p924, %fd2633, %fd584;
	@%p924 bra 	$L__BB4_1305;
	st.global.f64 	[%rd16], %fd4687;
	st.global.f64 	[%rd18], %fd4688;
	st.global.f64 	[%rd21], %fd584;
	mov.f64 	%fd4689, %fd4687;
	mov.f64 	%fd4690, %fd4688;
	bra.uni 	$L__BB4_1305;
$L__BB4_1304:
	st.global.f64 	[%rd16], %fd4687;
	st.global.f64 	[%rd18], %fd4688;
	st.global.f64 	[%rd21], %fd584;
	mov.f64 	%fd4689, %fd4687;
	mov.f64 	%fd4690, %fd4688;
$L__BB4_1305:
	ld.global.s8 	%rs346, [%rd212];
	cvt.s64.s16 	%rd218, %rs346;
	ld.global.s8 	%rs347, [%rd212+1];
	ld.global.u8 	%rs348, [%rd213+27];
	cvt.u64.u16 	%rd2236, %rs348;
	cvt.s64.s8 	%rd219, %rd2236;
	mov.b32 	%r3388, {%rs346, %rs347};
	cvt.u32.u16 	%r3389, %rs348;
	cvt.s32.s8 	%r3390, %r3389;
	mov.b32 	%r3391, 1305;
	dp2a.lo.s32.u32 	%r3392, %r3388, %r3391, %r3390;
	mul.wide.s32 	%rd2237, %r3392, 8;
	mov.u64 	%rd2238, parameter;
	add.s64 	%rd220, %rd2238, %rd2237;
	ld.const.f64 	%fd2634, [%rd220+21000];
	abs.f64 	%fd2635, %fd2634;
	setp.geu.f64 	%p925, %fd2635, 0d41CDCD64FF800000;
	@%p925 bra 	$L__BB4_1312;
	mad.lo.s64 	%rd2239, %rd218, 5, %rd219;
	shl.b64 	%rd2240, %rd2239, 3;
	mov.u64 	%rd2241, parameter;
	add.s64 	%rd2242, %rd2241, %rd2240;
	ld.const.f64 	%fd2636, [%rd2242+45440];
	ld.const.f64 	%fd2637, [%rd220+20000];
	add.f64 	%fd4691, %fd2636, %fd2637;
	st.global.f64 	[%rd17], %fd4691;
	ld.global.s8 	%rs349, [%rd212];
	cvt.s32.s16 	%r3393, %rs349;
	mul.wide.s32 	%rd2243, %r3393, 5;
	ld.global.u8 	%rs350, [%rd213+27];
	cvt.u64.u16 	%rd2244, %rs350;
	cvt.s64.s8 	%rd2245, %rd2244;
	add.s64 	%rd2246, %rd2243, %rd2245;
	shl.b64 	%rd2247, %rd2246, 3;
	add.s64 	%rd2248, %rd2241, %rd2247;
	ld.const.f64 	%fd2638, [%rd2248+45640];
	ld.global.s8 	%rs351, [%rd212+1];
	mov.b32 	%r3394, {%rs349, %rs351};
	cvt.u32.u16 	%r3395, %rs350;
	cvt.s32.s8 	%r3396, %r3395;
	mov.b32 	%r3397, 1305;
	dp2a.lo.s32.u32 	%r3398, %r3394, %r3397, %r3396;
	mul.wide.s32 	%rd2249, %r3398, 8;
	add.s64 	%rd2250, %rd2241, %rd2249;
	ld.const.f64 	%fd2639, [%rd2250+21000];
	add.f64 	%fd4692, %fd2638, %fd2639;
	st.global.f64 	[%rd19], %fd4692;
	abs.f64 	%fd2640, %fd4692;
	setp.leu.f64 	%p926, %fd2640, 0d41CDCD64FF800000;
	@%p926 bra 	$L__BB4_1308;
	mov.b64 	%rd2251, 9218868437227405312;
	st.global.u64 	[%rd19], %rd2251;
	mov.b64 	%rd2252, -4616189618054758400;
	st.global.u64 	[%rd17], %rd2252;
	mov.f64 	%fd4692, 0d7FF0000000000000;
	mov.f64 	%fd4691, 0dBFF0000000000000;
$L__BB4_1308:
	add.f64 	%fd2643, %fd4692, 0d4069000000000000;
	add.f64 	%fd2644, %fd4691, 0dC016CCCCCCCCCCCD;
	ld.global.f64 	%fd591, [%rd13];
	add.f64 	%fd2645, %fd2644, %fd591;
	div.rn.f64 	%fd592, %fd2643, %fd2645;
	st.global.f64 	[%rd20], %fd592;
	abs.f64 	%fd2646, %fd4690;
	setp.geu.f64 	%p927, %fd2646, 0d41CDCD64FF800000;
	@%p927 bra 	$L__BB4_1311;
	add.f64 	%fd2647, %fd4690, 0d4069000000000000;
	add.f64 	%fd2648, %fd4689, 0dC016CCCCCCCCCCCD;
	add.f64 	%fd2649, %fd2648, %fd591;
	div.rn.f64 	%fd2650, %fd2647, %fd2649;
	st.global.f64 	[%rd21], %fd2650;
	setp.geu.f64 	%p928, %fd2650, %fd592;
	@%p928 bra 	$L__BB4_1312;
	st.global.f64 	[%rd16], %fd4691;
	st.global.f64 	[%rd18], %fd4692;
	st.global.f64 	[%rd21], %fd592;
	mov.f64 	%fd4689, %fd4691;
	mov.f64 	%fd4690, %fd4692;
	bra.uni 	$L__BB4_1312;
$L__BB4_1311:
	st.global.f64 	[%rd16], %fd4691;
	st.global.f64 	[%rd18], %fd4692;
	st.global.f64 	[%rd21], %fd592;
	mov.f64 	%fd4689, %fd4691;
	mov.f64 	%fd4690, %fd4692;
$L__BB4_1312:
	ld.global.s8 	%rs352, [%rd212];
	cvt.s64.s16 	%rd221, %rs352;
	ld.global.s8 	%rs353, [%rd213+27];
	cvt.s64.s16 	%rd222, %rs353;
	ld.global.s8 	%r3399, [%rd213+28];
	mov.b32 	%r3400, {%rs352, %rs353};
	mov.b32 	%r3401, 1305;
	dp2a.lo.s32.u32 	%r3402, %r3400, %r3401, %r3399;
	mul.wide.s32 	%rd2253, %r3402, 8;
	mov.u64 	%rd2254, parameter;
	add.s64 	%rd223, %rd2254, %rd2253;
	ld.const.f64 	%fd2651, [%rd223+23000];
	abs.f64 	%fd2652, %fd2651;
	setp.lt.f64 	%p929, %fd2652, 0d41CDCD64FF800000;
	@%p929 bra 	$L__BB4_1314;
	ld.global.f64 	%fd4699, [%rd13];
	bra.uni 	$L__BB4_1320;
$L__BB4_1314:
	mad.lo.s64 	%rd2255, %rd221, 5, %rd222;
	shl.b64 	%rd2256, %rd2255, 3;
	mov.u64 	%rd2257, parameter;
	add.s64 	%rd2258, %rd2257, %rd2256;
	ld.const.f64 	%fd2653, [%rd2258+45440];
	ld.const.f64 	%fd2654, [%rd223+22000];
	add.f64 	%fd4695, %fd2653, %fd2654;
	st.global.f64 	[%rd17], %fd4695;
	ld.global.s8 	%rs354, [%rd212];
	cvt.s32.s16 	%r3403, %rs354;
	mul.wide.s32 	%rd2259, %r3403, 5;
	ld.global.s8 	%rs355, [%rd213+27];
	cvt.s64.s16 	%rd2260, %rs355;
	add.s64 	%rd2261, %rd2259, %rd2260;
	shl.b64 	%rd2262, %rd2261, 3;
	add.s64 	%rd2263, %rd2257, %rd2262;
	ld.const.f64 	%fd2655, [%rd2263+45640];
	ld.global.s8 	%r3404, [%rd213+28];
	mov.b32 	%r3405, {%rs354, %rs355};
	mov.b32 	%r3406, 1305;
	dp2a.lo.s32.u32 	%r3407, %r3405, %r3406, %r3404;
	mul.wide.s32 	%rd2264, %r3407, 8;
	add.s64 	%rd2265, %rd2257, %rd2264;
	ld.const.f64 	%fd2656, [%rd2265+23000];
	add.f64 	%fd4696, %fd2655, %fd2656;
	st.global.f64 	[%rd19], %fd4696;
	abs.f64 	%fd2657, %fd4696;
	setp.leu.f64 	%p930, %fd2657, 0d41CDCD64FF800000;
	@%p930 bra 	$L__BB4_1316;
	mov.b64 	%rd2266, 9218868437227405312;
	st.global.u64 	[%rd19], %rd2266;
	mov.b64 	%rd2267, -4616189618054758400;
	st.global.u64 	[%rd17], %rd2267;
	mov.f64 	%fd4696, 0d7FF0000000000000;
	mov.f64 	%fd4695, 0dBFF0000000000000;
$L__BB4_1316:
	add.f64 	%fd2660, %fd4696, 0d4069000000000000;
	add.f64 	%fd2661, %fd4695, 0dC016CCCCCCCCCCCD;
	ld.global.f64 	%fd4699, [%rd13];
	add.f64 	%fd2662, %fd2661, %fd4699;
	div.rn.f64 	%fd601, %fd2660, %fd2662;
	st.global.f64 	[%rd20], %fd601;
	abs.f64 	%fd2663, %fd4690;
	setp.geu.f64 	%p931, %fd2663, 0d41CDCD64FF800000;
	@%p931 bra 	$L__BB4_1319;
	add.f64 	%fd2664, %fd4690, 0d4069000000000000;
	add.f64 	%fd2665, %fd4689, 0dC016CCCCCCCCCCCD;
	add.f64 	%fd2666, %fd2665, %fd4699;
	div.rn.f64 	%fd2667, %fd2664, %fd2666;
	st.global.f64 	[%rd21], %fd2667;
	setp.geu.f64 	%p932, %fd2667, %fd601;
	@%p932 bra 	$L__BB4_1320;
	st.global.f64 	[%rd16], %fd4695;
	st.global.f64 	[%rd18], %fd4696;
	st.global.f64 	[%rd21], %fd601;
	mov.f64 	%fd4689, %fd4695;
	mov.f64 	%fd4690, %fd4696;
	bra.uni 	$L__BB4_1320;
$L__BB4_1319:
	st.global.f64 	[%rd16], %fd4695;
	st.global.f64 	[%rd18], %fd4696;
	st.global.f64 	[%rd21], %fd601;
	mov.f64 	%fd4689, %fd4695;
	mov.f64 	%fd4690, %fd4696;
$L__BB4_1320:
	ld.global.s8 	%r3408, [%rd212];
	mul.wide.s32 	%rd2268, %r3408, 5;
	ld.global.s8 	%rd2269, [%rd213+27];
	add.s64 	%rd2270, %rd2268, %rd2269;
	shl.b64 	%rd2271, %rd2270, 3;
	mov.u64 	%rd2272, parameter;
	add.s64 	%rd2273, %rd2272, %rd2271;
	ld.const.f64 	%fd605, [%rd2273+45440];
	st.global.f64 	[%rd17], %fd605;
	ld.global.s8 	%r3409, [%rd212];
	mul.wide.s32 	%rd2274, %r3409, 5;
	ld.global.s8 	%rd2275, [%rd213+27];
	add.s64 	%rd2276, %rd2274, %rd2275;
	shl.b64 	%rd2277, %rd2276, 3;
	add.s64 	%rd2278, %rd2272, %rd2277;
	ld.const.f64 	%fd606, [%rd2278+45640];
	st.global.f64 	[%rd19], %fd606;
	add.f64 	%fd2668, %fd606, 0d4069000000000000;
	add.f64 	%fd2669, %fd605, 0dC016CCCCCCCCCCCD;
	add.f64 	%fd2670, %fd2669, %fd4699;
	div.rn.f64 	%fd607, %fd2668, %fd2670;
	st.global.f64 	[%rd20], %fd607;
	abs.f64 	%fd2671, %fd4690;
	setp.geu.f64 	%p933, %fd2671, 0d41CDCD64FF800000;
	@%p933 bra 	$L__BB4_1324;
	ld.global.f64 	%fd2672, [%rd21];
	setp.geu.f64 	%p934, %fd2672, %fd607;
	@%p934 bra 	$L__BB4_1323;
	st.global.f64 	[%rd12+10000], %fd605;
	st.global.f64 	[%rd12+10008], %fd606;
	bra.uni 	$L__BB4_1325;
$L__BB4_1323:
	st.global.f64 	[%rd12+10000], %fd4689;
	st.global.f64 	[%rd12+10008], %fd4690;
	bra.uni 	$L__BB4_1325;
$L__BB4_1324:
	st.global.f64 	[%rd12+10000], %fd605;
	st.global.f64 	[%rd12+10008], %fd606;
$L__BB4_1325:
	ld.global.u32 	%r3410, [%rd11+200];
	setp.lt.s32 	%p935, %r3410, 1;
	@%p935 bra 	$L__BB4_1328;
	mov.b32 	%r5951, 0;
$L__BB4_1327:
	mul.wide.u32 	%rd2279, %r5951, 4;
	add.s64 	%rd2280, %rd11, %rd2279;
	mov.b32 	%r3412, 0;
	st.global.u32 	[%rd2280], %r3412;
	add.s32 	%r5951, %r5951, 1;
	ld.global.u32 	%r3413, [%rd11+200];
	setp.lt.s32 	%p936, %r5951, %r3413;
	@%p936 bra 	$L__BB4_1327;
$L__BB4_1328:
	ld.global.u32 	%r5953, [%rd14];
	setp.lt.s32 	%p937, %r5953, 1;
	@%p937 bra 	$L__BB4_1331;
	mov.b32 	%r5952, 0;
$L__BB4_1330:
	mul.wide.u32 	%rd2281, %r5952, 4;
	add.s64 	%rd2282, %rd11, %rd2281;
	mov.b32 	%r3415, 0;
	st.global.u32 	[%rd2282+100], %r3415;
	add.s32 	%r5952, %r5952, 1;
	ld.global.u32 	%r5953, [%rd11+204];
	setp.lt.s32 	%p938, %r5952, %r5953;
	@%p938 bra 	$L__BB4_1330;
$L__BB4_1331:
	ld.global.u32 	%r5955, [%rd11+208];
	add.s32 	%r802, %r5955, -1;
	ld.global.u32 	%r5954, [%rd11+212];
	mad.lo.s32 	%r3416, %r802, %r5953, %r22;
	add.s32 	%r3417, %r3416, %r5954;
	mul.wide.s32 	%rd2283, %r3417, 8;
	add.s64 	%rd2284, %rd2, %rd2283;
	ld.global.f64 	%fd2674, [%rd2284];
	abs.f64 	%fd2675, %fd2674;
	setp.geu.f64 	%p939, %fd2675, 0d41CDCD64FF800000;
	mov.f64 	%fd4724, 0d0000000000000000;
	@%p939 bra 	$L__BB4_1383;
	mul.wide.s32 	%rd2285, %r802, 4;
	add.s64 	%rd2286, %rd11, %rd2285;
	st.global.u32 	[%rd2286], %r5954;
	add.s32 	%r3418, %r26, %r5954;
	mul.wide.s32 	%rd2287, %r3418, 4;
	add.s64 	%rd2288, %rd4, %rd2287;
	st.global.u32 	[%rd2288], %r5955;
$L__BB4_1333:
	mov.b64 	%rd2289, -4616189618054758400;
	st.global.u64 	[%rd16], %rd2289;
	mov.b64 	%rd2290, 9218868437227405312;
	st.global.u64 	[%rd17], %rd2290;
	cvt.s64.s32 	%rd2291, %r5955;
	add.s64 	%rd224, %rd15, %rd2291;
	ld.global.u8 	%rs50, [%rd224];
	cvt.u32.u16 	%r3419, %rs50;
	cvt.s32.s8 	%r3420, %r3419;
	add.s32 	%r3421, %r5954, %r19;
	cvt.s64.s32 	%rd2292, %r3421;
	add.s64 	%rd225, %rd1, %rd2292;
	ld.global.u8 	%rs51, [%rd225];
	cvt.u32.u16 	%r3422, %rs51;
	cvt.s32.s8 	%r3423, %r3422;
	add.s32 	%r3424, %r3423, %r3420;
	setp.eq.s32 	%p940, %r3424, 3;
	@%p940 bra 	$L__BB4_1335;
	add.s32 	%r3425, %r5955, -1;
	ld.global.u32 	%r3426, [%rd14];
	add.s32 	%r3427, %r23, %r5954;
	mad.lo.s32 	%r3428, %r3426, %r3425, %r3427;
	mul.wide.s32 	%rd2293, %r3428, 8;
	add.s64 	%rd2294, %rd2, %rd2293;
	mov.b64 	%rd2295, -4616189618054758400;
	st.global.u64 	[%rd2294], %rd2295;
	ld.global.u32 	%r3429, [%rd14];
	mad.lo.s32 	%r3430, %r3429, %r3425, %r3427;
	add.s32 	%r3431, %r3430, -625;
	mul.wide.s32 	%rd2296, %r3431, 8;
	add.s64 	%rd2297, %rd2, %rd2296;
	mov.b64 	%rd2298, 9218868437227405312;
	st.global.u64 	[%rd2297], %rd2298;
	ld.global.f64 	%fd4711, [%rd16];
	bra.uni 	$L__BB4_1364;
$L__BB4_1335:
	cvt.s32.s8 	%r3433, %r3419;
	mul.wide.s32 	%rd2299, %r3433, 5;
	cvt.u64.u16 	%rd2300, %rs51;
	cvt.s64.s8 	%rd2301, %rd2300;
	add.s64 	%rd2302, %rd2299, %rd2301;
	shl.b64 	%rd2303, %rd2302, 3;
	mov.u64 	%rd2304, parameter;
	add.s64 	%rd2305, %rd2304, %rd2303;
	ld.const.f64 	%fd2676, [%rd2305+45440];
	ld.global.s8 	%r3434, [%rd224+-1];
	cvt.u32.u16 	%r3435, %rs51;
	ld.global.u8 	%r3436, [%rd225+-1];
	prmt.b32 	%r3437, %r3436, %r3435, 0x3340U;
	prmt.b32 	%r3438, %r3419, 0, 0x3340U;
	prmt.b32 	%r3439, %r3437, %r3438, 0x5410U;
	mov.b32 	%r3440, 359705;
	dp4a.s32.u32 	%r3441, %r3439, %r3440, %r3434;
	mul.wide.s32 	%rd2306, %r3441, 8;
	add.s64 	%rd2307, %rd2304, %rd2306;
	ld.const.f64 	%fd2677, [%rd2307+35440];
	add.f64 	%fd4708, %fd2676, %fd2677;
	st.global.f64 	[%rd18], %fd4708;
	ld.global.s8 	%r3442, [%rd224];
	mul.wide.s32 	%rd2308, %r3442, 5;
	ld.global.u8 	%rs356, [%rd225];
	cvt.u64.u16 	%rd2309, %rs356;
	cvt.s64.s8 	%rd2310, %rd2309;
	add.s64 	%rd2311, %rd2308, %rd2310;
	shl.b64 	%rd2312, %rd2311, 3;
	add.s64 	%rd2313, %rd2304, %rd2312;
	ld.const.f64 	%fd2678, [%rd2313+45640];
	ld.global.s8 	%r3443, [%rd224+-1];
	ld.global.u8 	%r3444, [%rd225+-1];
	cvt.u32.u16 	%r3445, %rs356;
	prmt.b32 	%r3446, %r3444, %r3445, 0x3340U;
	prmt.b32 	%r3447, %r3442, 0, 0x3340U;
	prmt.b32 	%r3448, %r3446, %r3447, 0x5410U;
	dp4a.s32.u32 	%r3449, %r3448, %r3440, %r3443;
	mul.wide.s32 	%rd2314, %r3449, 8;
	add.s64 	%rd2315, %rd2304, %rd2314;
	ld.const.f64 	%fd2679, [%rd2315+40440];
	add.f64 	%fd4709, %fd2678, %fd2679;
	st.global.f64 	[%rd19], %fd4709;
	abs.f64 	%fd2680, %fd4709;
	setp.leu.f64 	%p941, %fd2680, 0d41CDCD64FF800000;
	@%p941 bra 	$L__BB4_1337;
	mov.b64 	%rd2316, 9218868437227405312;
	st.global.u64 	[%rd19], %rd2316;
	mov.b64 	%rd2317, -4616189618054758400;
	st.global.u64 	[%rd18], %rd2317;
	mov.f64 	%fd4709, 0d7FF0000000000000;
	mov.f64 	%fd4708, 0dBFF0000000000000;
$L__BB4_1337:
	ld.global.s8 	%rs52, [%rd225];
	cvt.s64.s16 	%rd226, %rs52;
	ld.global.s8 	%rs357, [%rd225+-1];
	ld.global.u8 	%rs358, [%rd224];
	cvt.u64.u16 	%rd2318, %rs358;
	cvt.s64.s8 	%rd227, %rd2318;
	mov.b32 	%r3450, {%rs357, %rs52};
	cvt.u32.u16 	%r3451, %rs358;
	cvt.s32.s8 	%r3452, %r3451;
	mov.b32 	%r3453, 6405;
	dp2a.lo.s32.u32 	%r3454, %r3450, %r3453, %r3452;
	mul.wide.s32 	%rd2319, %r3454, 8;
	mov.u64 	%rd2320, parameter;
	add.s64 	%rd228, %rd2320, %rd2319;
	ld.const.f64 	%fd2683, [%rd228+21000];
	abs.f64 	%fd2684, %fd2683;
	setp.geu.f64 	%p942, %fd2684, 0d41CDCD64FF800000;
	@%p942 bra 	$L__BB4_1351;
	cvt.u16.u64 	%rs361, %rd227;
	mov.b32 	%r3462, {%rs52, %rs361};
	mov.b32 	%r3463, 0;
	mov.b32 	%r3464, 1305;
	dp2a.lo.s32.u32 	%r3465, %r3462, %r3464, %r3463;
	cvt.s64.s32 	%rd229, %r3465;
	ld.global.s8 	%rd2343, [%rd224+-1];
	add.s64 	%rd2344, %rd229, %rd2343;
	shl.b64 	%rd2345, %rd2344, 3;
	mov.u64 	%rd2346, parameter;
	add.s64 	%rd230, %rd2346, %rd2345;
	ld.const.f64 	%fd2702, [%rd230+23000];
	abs.f64 	%fd2703, %fd2702;
	setp.geu.f64 	%p947, %fd2703, 0d41CDCD64FF800000;
	@%p947 bra 	$L__BB4_1345;
	mad.lo.s64 	%rd2360, %rd226, -24, %rd229;
	shl.b64 	%rd2361, %rd2360, 3;
	mov.u64 	%rd2362, parameter;
	add.s64 	%rd2363, %rd2362, %rd2361;
	ld.const.f64 	%fd2719, [%rd2363+45440];
	ld.const.f64 	%fd2720, [%rd228+20000];
	add.f64 	%fd2721, %fd2719, %fd2720;
	ld.const.f64 	%fd2722, [%rd230+22000];
	add.f64 	%fd4702, %fd2721, %fd2722;
	st.global.f64 	[%rd12+10080], %fd4702;
	ld.global.s8 	%r3470, [%rd224];
	mul.wide.s32 	%rd2364, %r3470, 5;
	ld.global.s8 	%rs364, [%rd225];
	cvt.s64.s16 	%rd2365, %rs364;
	add.s64 	%rd2366, %rd2364, %rd2365;
	shl.b64 	%rd2367, %rd2366, 3;
	add.s64 	%rd2368, %rd2362, %rd2367;
	ld.const.f64 	%fd2723, [%rd2368+45640];
	ld.global.s8 	%rs365, [%rd225+-1];
	mov.b32 	%r3471, {%rs365, %rs364};
	mov.b32 	%r3472, 6405;
	dp2a.lo.s32.u32 	%r3473, %r3471, %r3472, %r3470;
	mul.wide.s32 	%rd2369, %r3473, 8;
	add.s64 	%rd2370, %rd2362, %rd2369;
	ld.const.f64 	%fd2724, [%rd2370+21000];
	add.f64 	%fd2725, %fd2723, %fd2724;
	ld.global.s8 	%rd2371, [%rd224+-1];
	cvt.s32.s16 	%r3474, %rs364;
	mul.wide.s32 	%rd2372, %r3474, 24;
	add.s64 	%rd2373, %rd2366, %rd2372;
	add.s64 	%rd2374, %rd2373, %rd2371;
	shl.b64 	%rd2375, %rd2374, 3;
	add.s64 	%rd2376, %rd2362, %rd2375;
	ld.const.f64 	%fd2726, [%rd2376+23000];
	add.f64 	%fd4703, %fd2725, %fd2726;
	st.global.f64 	[%rd12+10088], %fd4703;
	abs.f64 	%fd2727, %fd4703;
	setp.leu.f64 	%p951, %fd2727, 0d41CDCD64FF800000;
	@%p951 bra 	$L__BB4_1341;
	mov.b64 	%rd2377, 9218868437227405312;
	st.global.u64 	[%rd12+10088], %rd2377;
	mov.b64 	%rd2378, -4616189618054758400;
	st.global.u64 	[%rd12+10080], %rd2378;
	mov.f64 	%fd4703, 0d7FF0000000000000;
	mov.f64 	%fd4702, 0dBFF0000000000000;
$L__BB4_1341:
	add.f64 	%fd2730, %fd4703, 0d4069000000000000;
	add.f64 	%fd2731, %fd4702, 0dC016CCCCCCCCCCCD;
	ld.global.f64 	%fd4710, [%rd12+10016];
	add.f64 	%fd2732, %fd2731, %fd4710;
	div.rn.f64 	%fd618, %fd2730, %fd2732;
	st.global.f64 	[%rd12+10096], %fd618;
	abs.f64 	%fd2733, %fd4709;
	setp.geu.f64 	%p952, %fd2733, 0d41CDCD64FF800000;
	@%p952 bra 	$L__BB4_1344;
	add.f64 	%fd2734, %fd4709, 0d4069000000000000;
	add.f64 	%fd2735, %fd4708, 0dC016CCCCCCCCCCCD;
	add.f64 	%fd2736, %fd2735, %fd4710;
	div.rn.f64 	%fd2737, %fd2734, %fd2736;
	st.global.f64 	[%rd21], %fd2737;
	setp.geu.f64 	%p953, %fd2737, %fd618;
	@%p953 bra 	$L__BB4_1359;
	st.global.f64 	[%rd18], %fd4702;
	st.global.f64 	[%rd19], %fd4703;
	st.global.f64 	[%rd21], %fd618;
	mov.f64 	%fd4708, %fd4702;
	mov.f64 	%fd4709, %fd4703;
	bra.uni 	$L__BB4_1359;
$L__BB4_1344:
	st.global.f64 	[%rd18], %fd4702;
	st.global.f64 	[%rd19], %fd4703;
	st.global.f64 	[%rd21], %fd618;
	mov.f64 	%fd4708, %fd4702;
	mov.f64 	%fd4709, %fd4703;
	bra.uni 	$L__BB4_1359;
$L__BB4_1345:
	mad.lo.s64 	%rd2347, %rd226, -24, %rd229;
	shl.b64 	%rd2348, %rd2347, 3;
	mov.u64 	%rd2349, parameter;
	add.s64 	%rd2350, %rd2349, %rd2348;
	ld.const.f64 	%fd2704, [%rd2350+45440];
	ld.const.f64 	%fd2705, [%rd228+20000];
	add.f64 	%fd4704, %fd2704, %fd2705;
	st.global.f64 	[%rd12+10080], %fd4704;
	ld.global.s8 	%r3466, [%rd224];
	mul.wide.s32 	%rd2351, %r3466, 5;
	ld.global.s8 	%rs362, [%rd225];
	cvt.s64.s16 	%rd2352, %rs362;
	add.s64 	%rd2353, %rd2351, %rd2352;
	shl.b64 	%rd2354, %rd2353, 3;
	add.s64 	%rd2355, %rd2349, %rd2354;
	ld.const.f64 	%fd2706, [%rd2355+45640];
	ld.global.s8 	%rs363, [%rd225+-1];
	mov.b32 	%r3467, {%rs363, %rs362};
	mov.b32 	%r3468, 6405;
	dp2a.lo.s32.u32 	%r3469, %r3467, %r3468, %r3466;
	mul.wide.s32 	%rd2356, %r3469, 8;
	add.s64 	%rd2357, %rd2349, %rd2356;
	ld.const.f64 	%fd2707, [%rd2357+21000];
	add.f64 	%fd4705, %fd2706, %fd2707;
	st.global.f64 	[%rd12+10088], %fd4705;
	abs.f64 	%fd2708, %fd4705;
	setp.leu.f64 	%p948, %fd2708, 0d41CDCD64FF800000;
	@%p948 bra 	$L__BB4_1347;
	mov.b64 	%rd2358, 9218868437227405312;
	st.global.u64 	[%rd12+10088], %rd2358;
	mov.b64 	%rd2359, -4616189618054758400;
	st.global.u64 	[%rd12+10080], %rd2359;
	mov.f64 	%fd4705, 0d7FF0000000000000;
	mov.f64 	%fd4704, 0dBFF0000000000000;
$L__BB4_1347:
	add.f64 	%fd2711, %fd4705, 0d4069000000000000;
	add.f64 	%fd2712, %fd4704, 0dC016CCCCCCCCCCCD;
	ld.global.f64 	%fd4710, [%rd12+10016];
	add.f64 	%fd2713, %fd2712, %fd4710;
	div.rn.f64 	%fd624, %fd2711, %fd2713;
	st.global.f64 	[%rd12+10096], %fd624;
	abs.f64 	%fd2714, %fd4709;
	setp.geu.f64 	%p949, %fd2714, 0d41CDCD64FF800000;
	@%p949 bra 	$L__BB4_1350;
	add.f64 	%fd2715, %fd4709, 0d4069000000000000;
	add.f64 	%fd2716, %fd4708, 0dC016CCCCCCCCCCCD;
	add.f64 	%fd2717, %fd2716, %fd4710;
	div.rn.f64 	%fd2718, %fd2715, %fd2717;
	st.global.f64 	[%rd21], %fd2718;
	setp.geu.f64 	%p950, %fd2718, %fd624;
	@%p950 bra 	$L__BB4_1359;
	st.global.f64 	[%rd18], %fd4704;
	st.global.f64 	[%rd19], %fd4705;
	st.global.f64 	[%rd21], %fd624;
	mov.f64 	%fd4708, %fd4704;
	mov.f64 	%fd4709, %fd4705;
	bra.uni 	$L__BB4_1359;
$L__BB4_1350:
	st.global.f64 	[%rd18], %fd4704;
	st.global.f64 	[%rd19], %fd4705;
	st.global.f64 	[%rd21], %fd624;
	mov.f64 	%fd4708, %fd4704;
	mov.f64 	%fd4709, %fd4705;
	bra.uni 	$L__BB4_1359;
$L__BB4_1351:
	cvt.u16.u64 	%rs359, %rd227;
	mov.b32 	%r3455, {%rs52, %rs359};
	mov.b32 	%r3456, 0;
	mov.b32 	%r3457, 1305;
	dp2a.lo.s32.u32 	%r3458, %r3455, %r3457, %r3456;
	cvt.s64.s32 	%rd231, %r3458;
	ld.global.s8 	%rd2321, [%rd224+-1];
	add.s64 	%rd2322, %rd231, %rd2321;
	shl.b64 	%rd2323, %rd2322, 3;
	mov.u64 	%rd2324, parameter;
	add.s64 	%rd232, %rd2324, %rd2323;
	ld.const.f64 	%fd2685, [%rd232+23000];
	abs.f64 	%fd2686, %fd2685;
	setp.lt.f64 	%p943, %fd2686, 0d41CDCD64FF800000;
	@%p943 bra 	$L__BB4_1353;
	ld.global.f64 	%fd4710, [%rd13];
	bra.uni 	$L__BB4_1359;
$L__BB4_1353:
	mad.lo.s64 	%rd2325, %rd226, -24, %rd231;
	shl.b64 	%rd2326, %rd2325, 3;
	mov.u64 	%rd2327, parameter;
	add.s64 	%rd2328, %rd2327, %rd2326;
	ld.const.f64 	%fd2687, [%rd2328+45440];
	ld.const.f64 	%fd2688, [%rd232+22000];
	add.f64 	%fd4706, %fd2687, %fd2688;
	st.global.f64 	[%rd12+10080], %fd4706;
	ld.global.s8 	%r3459, [%rd224];
	mul.wide.s32 	%rd2329, %r3459, 5;
	ld.global.u8 	%rs360, [%rd225];
	cvt.u64.u16 	%rd2330, %rs360;
	cvt.s64.s8 	%rd2331, %rd2330;
	add.s64 	%rd2332, %rd2329, %rd2331;
	shl.b64 	%rd2333, %rd2332, 3;
	add.s64 	%rd2334, %rd2327, %rd2333;
	ld.const.f64 	%fd2689, [%rd2334+45640];
	ld.global.s8 	%rd2335, [%rd224+-1];
	cvt.u32.u16 	%r3460, %rs360;
	cvt.s32.s8 	%r3461, %r3460;
	mul.wide.s32 	%rd2336, %r3461, 24;
	add.s64 	%rd2337, %rd2332, %rd2336;
	add.s64 	%rd2338, %rd2337, %rd2335;
	shl.b64 	%rd2339, %rd2338, 3;
	add.s64 	%rd2340, %rd2327, %rd2339;
	ld.const.f64 	%fd2690, [%rd2340+23000];
	add.f64 	%fd4707, %fd2689, %fd2690;
	st.global.f64 	[%rd12+10088], %fd4707;
	abs.f64 	%fd2691, %fd4707;
	setp.leu.f64 	%p944, %fd2691, 0d41CDCD64FF800000;
	@%p944 bra 	$L__BB4_1355;
	mov.b64 	%rd2341, 9218868437227405312;
	st.global.u64 	[%rd12+10088], %rd2341;
	mov.b64 	%rd2342, -4616189618054758400;
	st.global.u64 	[%rd12+10080], %rd2342;
	mov.f64 	%fd4707, 0d7FF0000000000000;
	mov.f64 	%fd4706, 0dBFF0000000000000;
$L__BB4_1355:
	add.f64 	%fd2694, %fd4707, 0d4069000000000000;
	add.f64 	%fd2695, %fd4706, 0dC016CCCCCCCCCCCD;
	ld.global.f64 	%fd4710, [%rd12+10016];
	add.f64 	%fd2696, %fd2695, %fd4710;
	div.rn.f64 	%fd631, %fd2694, %fd2696;
	st.global.f64 	[%rd12+10096], %fd631;
	abs.f64 	%fd2697, %fd4709;
	setp.geu.f64 	%p945, %fd2697, 0d41CDCD64FF800000;
	@%p945 bra 	$L__BB4_1358;
	add.f64 	%fd2698, %fd4709, 0d4069000000000000;
	add.f64 	%fd2699, %fd4708, 0dC016CCCCCCCCCCCD;
	add.f64 	%fd2700, %fd2699, %fd4710;
	div.rn.f64 	%fd2701, %fd2698, %fd2700;
	st.global.f64 	[%rd21], %fd2701;
	setp.geu.f64 	%p946, %fd2701, %fd631;
	@%p946 bra 	$L__BB4_1359;
	st.global.f64 	[%rd18], %fd4706;
	st.global.f64 	[%rd19], %fd4707;
	st.global.f64 	[%rd21], %fd631;
	mov.f64 	%fd4708, %fd4706;
	mov.f64 	%fd4709, %fd4707;
	bra.uni 	$L__BB4_1359;
$L__BB4_1358:
	st.global.f64 	[%rd18], %fd4706;
	st.global.f64 	[%rd19], %fd4707;
	st.global.f64 	[%rd21], %fd631;
	mov.f64 	%fd4708, %fd4706;
	mov.f64 	%fd4709, %fd4707;
$L__BB4_1359:
	ld.global.s8 	%r3475, [%rd224];
	mul.wide.s32 	%rd2379, %r3475, 5;
	ld.global.s8 	%rd2380, [%rd225];
	add.s64 	%rd2381, %rd2379, %rd2380;
	shl.b64 	%rd2382, %rd2381, 3;
	mov.u64 	%rd2383, parameter;
	add.s64 	%rd2384, %rd2383, %rd2382;
	ld.const.f64 	%fd4711, [%rd2384+45440];
	st.global.f64 	[%rd12+10080], %fd4711;
	ld.global.s8 	%r3476, [%rd224];
	mul.wide.s32 	%rd2385, %r3476, 5;
	ld.global.s8 	%rd2386, [%rd225];
	add.s64 	%rd2387, %rd2385, %rd2386;
	shl.b64 	%rd2388, %rd2387, 3;
	add.s64 	%rd2389, %rd2383, %rd2388;
	ld.const.f64 	%fd636, [%rd2389+45640];
	st.global.f64 	[%rd12+10088], %fd636;
	add.f64 	%fd2738, %fd636, 0d4069000000000000;
	add.f64 	%fd2739, %fd4711, 0dC016CCCCCCCCCCCD;
	add.f64 	%fd2740, %fd2739, %fd4710;
	div.rn.f64 	%fd637, %fd2738, %fd2740;
	st.global.f64 	[%rd12+10096], %fd637;
	abs.f64 	%fd2741, %fd4709;
	setp.geu.f64 	%p954, %fd2741, 0d41CDCD64FF800000;
	@%p954 bra 	$L__BB4_1363;
	ld.global.f64 	%fd2742, [%rd21];
	setp.geu.f64 	%p955, %fd2742, %fd637;
	@%p955 bra 	$L__BB4_1362;
	st.global.f64 	[%rd16], %fd4711;
	st.global.f64 	[%rd17], %fd636;
	bra.uni 	$L__BB4_1364;
$L__BB4_1362:
	st.global.f64 	[%rd16], %fd4708;
	st.global.f64 	[%rd17], %fd4709;
	mov.f64 	%fd4711, %fd4708;
	bra.uni 	$L__BB4_1364;
$L__BB4_1363:
	st.global.f64 	[%rd16], %fd4711;
	st.global.f64 	[%rd17], %fd636;
$L__BB4_1364:
	add.s32 	%r806, %r5955, -1;
	ld.global.u32 	%r807, [%rd14];
	add.s32 	%r808, %r23, %r5954;
	mad.lo.s32 	%r3477, %r807, %r806, %r808;
	mul.wide.s32 	%rd2390, %r3477, 8;
	add.s64 	%rd233, %rd2, %rd2390;
	ld.global.f64 	%fd639, [%rd233];
	abs.f64 	%fd2743, %fd639;
	abs.f64 	%fd2744, %fd4711;
	max.f64 	%fd2746, %fd2743, %fd2744;
	setp.leu.f64 	%p956, %fd2746, 0d41CDCD64FF800000;
	@%p956 bra 	$L__BB4_1366;
	mov.b32 	%r5084, 0;
	st.global.u32 	[%rd11+248], %r5084;
	bra.uni 	$L__BB4_1386;
$L__BB4_1366:
	sub.f64 	%fd2747, %fd639, %fd4711;
	abs.f64 	%fd2748, %fd2747;
	setp.geu.f64 	%p957, %fd2748, 0d3EE4F8B588E368F1;
	@%p957 bra 	$L__BB4_2207;
	mov.b32 	%r3479, 1;
	st.global.u32 	[%rd11+248], %r3479;
	ld.global.f64 	%fd640, [%rd233+-5000];
	ld.global.f64 	%fd641, [%rd17];
	abs.f64 	%fd2749, %fd640;
	abs.f64 	%fd2750, %fd641;
	max.f64 	%fd2752, %fd2749, %fd2750;
	setp.gt.f64 	%p958, %fd2752, 0d41CDCD64FF800000;
	@%p958 bra 	$L__BB4_1368;
	bra.uni 	$L__BB4_1369;
$L__BB4_1368:
	mov.b32 	%r5083, 0;
	st.global.u32 	[%rd11+248], %r5083;
	bra.uni 	$L__BB4_1386;
$L__BB4_1369:
	sub.f64 	%fd2753, %fd640, %fd641;
	abs.f64 	%fd2754, %fd2753;
	setp.geu.f64 	%p959, %fd2754, 0d3EE4F8B588E368F1;
	@%p959 bra 	$L__BB4_1385;
	mov.b32 	%r3481, 1;
	st.global.u32 	[%rd11+248], %r3481;
	ld.global.f64 	%fd2756, [%rd12+10024];
	abs.f64 	%fd2757, %fd2756;
	setp.gt.f64 	%p960, %fd2757, 0d41CDCD64FF800000;
	mov.f64 	%fd4723, 0d3FE0000000000000;
	@%p960 bra 	$L__BB4_1382;
	ld.global.u32 	%r3483, [%rd11+208];
	ld.global.u32 	%r3484, [%rd11+212];
	add.s32 	%r3485, %r3483, -1;
	mad.lo.s32 	%r3486, %r3485, %r807, %r22;
	add.s32 	%r3487, %r3486, %r3484;
	mul.wide.s32 	%rd2391, %r3487, 8;
	add.s64 	%rd2392, %rd2, %rd2391;
	ld.global.f64 	%fd669, [%rd2392];
	ld.global.f64 	%fd670, [%rd12+10008];
	ld.global.f64 	%fd671, [%rd2392+5000];
	ld.global.f64 	%fd672, [%rd12+10000];
	mov.b32 	%r5973, 0;
	st.global.u32 	[%rd11+220], %r5973;
	st.global.u32 	[%rd11+216], %r5973;
	ld.global.u32 	%r836, [%rd11+200];
	setp.lt.s32 	%p961, %r836, 1;
	@%p961 bra 	$L__BB4_1376;
	mov.b32 	%r5973, 0;
	mov.u32 	%r5969, %r5973;
$L__BB4_1373:
	mul.wide.u32 	%rd2393, %r5969, 4;
	add.s64 	%rd2394, %rd11, %rd2393;
	ld.global.u32 	%r3489, [%rd2394];
	setp.lt.s32 	%p962, %r3489, 1;
	@%p962 bra 	$L__BB4_1375;
	add.s32 	%r5973, %r5973, 1;
	st.global.u32 	[%rd11+220], %r5973;
$L__BB4_1375:
	add.s32 	%r5969, %r5969, 1;
	st.global.u32 	[%rd11+216], %r5969;
	setp.lt.s32 	%p963, %r5969, %r836;
	@%p963 bra 	$L__BB4_1373;
$L__BB4_1376:
	mov.b32 	%r3490, 0;
	st.global.u32 	[%rd11+216], %r3490;
	setp.lt.s32 	%p964, %r807, 1;
	@%p964 bra 	$L__BB4_1381;
	mov.b32 	%r5972, 0;
$L__BB4_1378:
	mul.wide.u32 	%rd2395, %r5972, 4;
	add.s64 	%rd2396, %rd11, %rd2395;
	ld.global.u32 	%r3492, [%rd2396+100];
	setp.lt.s32 	%p965, %r3492, 1;
	@%p965 bra 	$L__BB4_1380;
	add.s32 	%r5973, %r5973, 1;
	st.global.u32 	[%rd11+220], %r5973;
$L__BB4_1380:
	add.s32 	%r5972, %r5972, 1;
	st.global.u32 	[%rd11+216], %r5972;
	setp.lt.s32 	%p966, %r5972, %r807;
	@%p966 bra 	$L__BB4_1378;
$L__BB4_1381:
	shr.u32 	%r3493, %r5973, 31;
	add.s32 	%r3494, %r5973, %r3493;
	shr.s32 	%r3495, %r3494, 1;
	add.s32 	%r3496, %r3495, -1;
	st.global.u32 	[%rd11+220], %r3496;
	cvt.rn.f64.s32 	%fd2758, %r3496;
	add.f64 	%fd2759, %fd671, %fd672;
	add.f64 	%fd2760, %fd2759, 0dC016CCCCCCCCCCCD;
	fma.rn.f64 	%fd2761, %fd2758, 0dBFE0A2B1704FF434, %fd2760;
	ld.global.f64 	%fd2762, [%rd13];
	add.f64 	%fd2763, %fd2762, %fd2761;
	add.f64 	%fd2764, %fd669, %fd670;
	add.f64 	%fd2765, %fd2764, 0d4069000000000000;
	div.rn.f64 	%fd2766, %fd2765, %fd2763;
	add.f64 	%fd2767, %fd2766, 0dC071126666666666;
	fma.rn.f64 	%fd4723, %fd2767, 0d4059000000000000, 0d3FE0000000000000;
$L__BB4_1382:
	cvt.rzi.s32.f64 	%r3497, %fd4723;
	cvt.rn.f64.s32 	%fd2768, %r3497;
	div.rn.f64 	%fd4724, %fd2768, 0d4059000000000000;
$L__BB4_1383:
	st.global.f64 	[%rd12+10104], %fd4724;
	ld.shared.u32 	%r3498, [%r9];
	shr.u32 	%r3499, %r3498, 31;
	add.s32 	%r3500, %r3498, %r3499;
	shr.s32 	%r3501, %r3500, 1;
	shr.u32 	%r3502, %r3500, 31;
	add.s32 	%r3503, %r3501, %r3502;
	and.b32  	%r3504, %r3503, -2;
	sub.s32 	%r3505, %r3501, %r3504;
	mad.lo.s32 	%r3506, %r3505, -5, 49;
	cvt.rn.f64.u32 	%fd677, %r3506;
	setp.leu.f64 	%p967, %fd4724, %fd677;
	@%p967 bra 	$L__BB4_1429;
	mov.b32 	%r5082, 0;
	st.global.u32 	[%rd11+264], %r5082;
	bra.uni 	$L__BB4_2184;
$L__BB4_1385:
	mov.b32 	%r3480, 0;
	st.global.u32 	[%rd11+248], %r3480;
$L__BB4_1386:
	mov.b32 	%r5085, 0;
	st.global.u32 	[%rd11+228], %r5085;
	mov.pred 	%p1641, -1;
	min.s32 	%r5086, %r5954, %r5955;
	setp.lt.s32 	%p1507, %r5086, 2;
	@%p1507 bra 	$L__BB4_1390;
	cvt.u64.u32 	%rd3948, %r5955;
	add.s64 	%rd3949, %rd15, %rd3948;
	ld.global.s8 	%r5087, [%rd225];
	ld.global.u8 	%r5088, [%rd3949+-1];
	ld.global.u8 	%r5089, [%rd224];
	prmt.b32 	%r5090, %r5089, %r5088, 0x3340U;
	ld.global.u8 	%r5091, [%rd225+-1];
	prmt.b32 	%r5092, %r5091, 0, 0x3340U;
	prmt.b32 	%r5093, %r5090, %r5092, 0x5410U;
	mov.b32 	%r5094, 359705;
	dp4a.s32.u32 	%r5095, %r5093, %r5094, %r5087;
	mul.wide.s32 	%rd3950, %r5095, 8;
	mov.u64 	%rd3951, parameter;
	add.s64 	%rd3952, %rd3951, %rd3950;
	ld.const.f64 	%fd4096, [%rd3952];
	st.global.f64 	[%rd12+10104], %fd4096;
	ld.global.u32 	%r5096, [%rd14];
	mul.lo.s32 	%r5097, %r5096, %r806;
	add.s32 	%r5098, %r808, %r5097;
	mul.wide.s32 	%rd3953, %r5098, 8;
	add.s64 	%rd3954, %rd2, %rd3953;
	ld.global.f64 	%fd4097, [%rd3954];
	sub.s32 	%r5099, %r5097, %r5096;
	add.s32 	%r5100, %r808, %r5099;
	add.s32 	%r5101, %r5100, -1;
	mul.wide.s32 	%rd3955, %r5101, 8;
	add.s64 	%rd3956, %rd2, %rd3955;
	ld.global.f64 	%fd4098, [%rd3956];
	add.f64 	%fd4099, %fd4096, %fd4098;
	abs.f64 	%fd4100, %fd4097;
	abs.f64 	%fd4101, %fd4099;
	max.f64 	%fd4103, %fd4100, %fd4101;
	setp.gt.f64 	%p1508, %fd4103, 0d41CDCD64FF800000;
	sub.f64 	%fd4104, %fd4097, %fd4099;
	abs.f64 	%fd4105, %fd4104;
	setp.geu.f64 	%p1509, %fd4105, 0d3EE4F8B588E368F1;
	or.pred  	%p1510, %p1508, %p1509;
	@%p1510 bra 	$L__BB4_1389;
	mov.b32 	%r5104, 1;
	st.global.u32 	[%rd11+248], %r5104;
	add.s32 	%r5954, %r5954, -1;
	mul.wide.s32 	%rd3957, %r5955, 4;
	add.s64 	%rd3958, %rd3957, %rd11;
	st.global.u32 	[%rd3958+-8], %r5954;
	add.s32 	%r5105, %r26, %r5954;
	mul.wide.s32 	%rd3959, %r5105, 4;
	add.s64 	%rd3960, %rd4, %rd3959;
	st.global.u32 	[%rd3960], %r806;
	st.global.u32 	[%rd11+228], %r5104;
	mov.pred 	%p1641, 0;
	mov.u32 	%r5955, %r806;
	bra.uni 	$L__BB4_1390;
$L__BB4_1389:
	mov.b32 	%r5102, 0;
	st.global.u32 	[%rd11+248], %r5102;
	ld.global.u32 	%r5103, [%rd11+228];
	setp.eq.s32 	%p1641, %r5103, 0;
$L__BB4_1390:
	mov.b32 	%r5106, 3;
	st.global.u32 	[%rd11+216], %r5106;
	not.pred 	%p1512, %p1641;
	@%p1512 bra 	$L__BB4_1333;
	mov.b32 	%r5958, 3;
$L__BB4_1392:
	setp.gt.s32 	%p1513, %r5958, 32;
	@%p1513 bra 	$L__BB4_1333;
	add.s32 	%r815, %r5955, -1;
	st.global.u32 	[%rd11+220], %r815;
	sub.s32 	%r5108, %r5954, %r5958;
	add.s32 	%r5963, %r5108, 1;
	st.global.u32 	[%rd11+224], %r5963;
	setp.gt.s32 	%p1514, %r5963, 0;
	mov.u32 	%r5964, %r815;
	@%p1514 bra 	$L__BB4_1395;
	add.s32 	%r5110, %r5963, %r815;
	add.s32 	%r5964, %r5110, -1;
	st.global.u32 	[%rd11+220], %r5964;
	mov.b32 	%r5963, 1;
	st.global.u32 	[%rd11+224], %r5963;
$L__BB4_1395:
	cvt.s64.s32 	%rd3961, %r5954;
	add.s64 	%rd234, %rd15, %rd3961;
	cvt.s64.s32 	%rd3962, %r5955;
	add.s64 	%rd235, %rd15, %rd3962;
	add.s32 	%r820, %r22, %r5954;
	add.s32 	%r821, %r820, 625;
$L__BB4_1396:
	setp.lt.s32 	%p1515, %r5964, 1;
	setp.ge.s32 	%p1516, %r5963, %r5954;
	or.pred  	%p9, %p1515, %p1516;
	@%p9 bra 	$L__BB4_1428;
	mov.b64 	%rd3963, -4616189618054758400;
	st.global.u64 	[%rd16], %rd3963;
	mov.b64 	%rd3964, 9218868437227405312;
	st.global.u64 	[%rd17], %rd3964;
	ld.global.u32 	%r824, [%rd11+220];
	ld.global.u32 	%r5111, [%rd11+224];
	mov.b64 	%rd3965, -4564063970805153792;
	st.global.u64 	[%rd21], %rd3965;
	mov.b64 	%rd3966, 0;
	st.global.u64 	[%rd20], %rd3966;
	not.b32 	%r5112, %r824;
	add.s32 	%r826, %r5955, %r5112;
	st.global.u32 	[%rd11+236], %r826;
	not.b32 	%r5113, %r5111;
	add.s32 	%r827, %r5954, %r5113;
	st.global.u32 	[%rd11+240], %r827;
	add.s32 	%r5114, %r827, %r826;
	add.s32 	%r828, %r5114, -1;
	st.global.u32 	[%rd11+244], %r828;
	setp.eq.s32 	%p1517, %r826, 0;
	setp.gt.s32 	%p1518, %r827, 0;
	and.pred  	%p1519, %p1517, %p1518;
	@%p1519 bra 	$L__BB4_1399;
	setp.ne.s32 	%p1520, %r827, 0;
	setp.lt.s32 	%p1521, %r826, 1;
	or.pred  	%p1522, %p1520, %p1521;
	@%p1522 bra 	$L__BB4_1410;
$L__BB4_1399:
	setp.ne.s32 	%p1529, %r827, 1;
	setp.ne.s32 	%p1530, %r826, 1;
	and.pred  	%p1531, %p1529, %p1530;
	@%p1531 bra 	$L__BB4_1407;
	setp.eq.s32 	%p1533, %r827, 1;
	and.pred  	%p1535, %p1533, %p1517;
	@%p1535 bra 	$L__BB4_1403;
	setp.eq.s32 	%p1536, %r826, 1;
	setp.eq.s32 	%p1537, %r827, 0;
	and.pred  	%p1538, %p1537, %p1536;
	@%p1538 bra 	$L__BB4_1403;
	ld.global.f64 	%fd4713, [%rd20];
	ld.global.f64 	%fd4712, [%rd21];
	bra.uni 	$L__BB4_1404;
$L__BB4_1403:
	mul.wide.s32 	%rd4050, %r828, 8;
	mov.u64 	%rd4051, parameter;
	add.s64 	%rd4052, %rd4051, %rd4050;
	ld.const.f64 	%fd4183, [%rd4052+25200];
	cvt.s64.s32 	%rd4053, %r824;
	add.s64 	%rd4054, %rd15, %rd4053;
	cvt.s64.s32 	%rd4055, %r5111;
	add.s64 	%rd4056, %rd15, %rd4055;
	ld.global.s8 	%r5220, [%rd234+27];
	ld.global.u8 	%r5221, [%rd4054];
	ld.global.u8 	%r5222, [%rd235];
	prmt.b32 	%r5223, %r5221, %r5222, 0x3340U;
	ld.global.u8 	%r5224, [%rd4056+27];
	prmt.b32 	%r5225, %r5224, 0, 0x3340U;
	prmt.b32 	%r5226, %r5223, %r5225, 0x5410U;
	mov.b32 	%r5227, 334205;
	dp4a.s32.u32 	%r5228, %r5226, %r5227, %r5220;
	mul.wide.s32 	%rd4057, %r5228, 8;
	add.s64 	%rd4058, %rd4051, %rd4057;
	ld.const.f64 	%fd4184, [%rd4058+5000];
	add.f64 	%fd4713, %fd4183, %fd4184;
	st.global.f64 	[%rd20], %fd4713;
	ld.global.u32 	%r5229, [%rd11+244];
	mul.wide.s32 	%rd4059, %r5229, 8;
	add.s64 	%rd4060, %rd4051, %rd4059;
	ld.const.f64 	%fd4185, [%rd4060+24480];
	ld.global.s8 	%r5230, [%rd234+27];
	ld.global.u8 	%r5231, [%rd4054];
	ld.global.u8 	%r5232, [%rd235];
	prmt.b32 	%r5233, %r5232, %r5231, 0x3340U;
	ld.global.u8 	%r5234, [%rd4056+27];
	prmt.b32 	%r5235, %r5234, 0, 0x3340U;
	prmt.b32 	%r5236, %r5233, %r5235, 0x5410U;
	mov.b32 	%r5237, 359705;
	dp4a.s32.u32 	%r5238, %r5236, %r5237, %r5230;
	mul.wide.s32 	%rd4061, %r5238, 8;
	add.s64 	%rd4062, %rd4051, %rd4061;
	ld.const.f64 	%fd4186, [%rd4062];
	add.f64 	%fd4712, %fd4185, %fd4186;
	st.global.f64 	[%rd21], %fd4712;
$L__BB4_1404:
	add.s32 	%r5239, %r824, -1;
	ld.global.u32 	%r5240, [%rd14];
	add.s32 	%r5241, %r22, %r5111;
	mad.lo.s32 	%r5242, %r5240, %r5239, %r5241;
	mul.wide.s32 	%rd4063, %r5242, 8;
	add.s64 	%rd4064, %rd2, %rd4063;
	ld.global.f64 	%fd4187, [%rd4064];
	add.f64 	%fd4715, %fd4187, %fd4713;
	st.global.f64 	[%rd20], %fd4715;
	ld.global.u32 	%r5243, [%rd14];
	mad.lo.s32 	%r5244, %r5243, %r5239, %r5241;
	add.s32 	%r5245, %r5244, 625;
	mul.wide.s32 	%rd4065, %r5245, 8;
	add.s64 	%rd4066, %rd2, %rd4065;
	ld.global.f64 	%fd4188, [%rd4066];
	add.f64 	%fd4722, %fd4188, %fd4712;
	st.global.f64 	[%rd21], %fd4722;
	abs.f64 	%fd4189, %fd4715;
	setp.leu.f64 	%p1539, %fd4189, 0d41CDCD64FF800000;
	@%p1539 bra 	$L__BB4_1406;
	mov.b64 	%rd4067, 9218868437227405312;
	st.global.u64 	[%rd20], %rd4067;
	mov.b64 	%rd4068, -4616189618054758400;
	st.global.u64 	[%rd21], %rd4068;
	mov.f64 	%fd4715, 0d7FF0000000000000;
	mov.f64 	%fd4722, 0dBFF0000000000000;
$L__BB4_1406:
	add.f64 	%fd4192, %fd4715, 0d4069000000000000;
	add.f64 	%fd4193, %fd4722, 0dC016CCCCCCCCCCCD;
	ld.global.f64 	%fd4194, [%rd13];
	add.f64 	%fd4195, %fd4193, %fd4194;
	div.rn.f64 	%fd4196, %fd4192, %fd4195;
	st.global.f64 	[%rd18], %fd4196;
	ld.global.u32 	%r5246, [%rd14];
	mad.lo.s32 	%r5247, %r5246, %r815, %r820;
	mul.wide.s32 	%rd4069, %r5247, 8;
	add.s64 	%rd4070, %rd2, %rd4069;
	ld.global.f64 	%fd4197, [%rd4070];
	add.f64 	%fd4198, %fd4197, 0d4069000000000000;
	ld.global.f64 	%fd4199, [%rd4070+5000];
	add.f64 	%fd4200, %fd4199, 0dC016CCCCCCCCCCCD;
	add.f64 	%fd4201, %fd4200, %fd4194;
	div.rn.f64 	%fd4202, %fd4198, %fd4201;
	st.global.f64 	[%rd19], %fd4202;
	st.global.f64 	[%rd16], %fd4722;
	st.global.f64 	[%rd17], %fd4715;
	bra.uni 	$L__BB4_1419;
$L__BB4_1407:
	mul.wide.s32 	%rd4013, %r828, 8;
	mov.u64 	%rd4014, parameter;
	add.s64 	%rd4015, %rd4014, %rd4013;
	ld.const.f64 	%fd4157, [%rd4015+25200];
	cvt.s64.s32 	%rd4016, %r824;
	add.s64 	%rd4017, %rd15, %rd4016;
	ld.global.s8 	%r5206, [%rd4017];
	mul.wide.s32 	%rd4018, %r5206, 5;
	cvt.s64.s32 	%rd4019, %r5111;
	add.s64 	%rd4020, %rd15, %rd4019;
	ld.global.s8 	%rd4021, [%rd4020+27];
	add.s64 	%rd4022, %rd4018, %rd4021;
	shl.b64 	%rd4023, %rd4022, 3;
	add.s64 	%rd4024, %rd4014, %rd4023;
	ld.const.f64 	%fd4158, [%rd4024+45640];
	add.f64 	%fd4159, %fd4157, %fd4158;
	ld.global.s8 	%r5207, [%rd235];
	mul.wide.s32 	%rd4025, %r5207, 5;
	ld.global.s8 	%rd4026, [%rd234+27];
	add.s64 	%rd4027, %rd4025, %rd4026;
	shl.b64 	%rd4028, %rd4027, 3;
	add.s64 	%rd4029, %rd4014, %rd4028;
	ld.const.f64 	%fd4160, [%rd4029+45640];
	add.f64 	%fd4161, %fd4159, %fd4160;
	st.global.f64 	[%rd20], %fd4161;
	add.s32 	%r5208, %r824, -1;
	ld.global.u32 	%r5209, [%rd11+204];
	add.s32 	%r5210, %r22, %r5111;
	mad.lo.s32 	%r5211, %r5209, %r5208, %r5210;
	mul.wide.s32 	%rd4030, %r5211, 8;
	add.s64 	%rd4031, %rd2, %rd4030;
	ld.global.f64 	%fd4162, [%rd4031];
	add.f64 	%fd4717, %fd4162, %fd4161;
	st.global.f64 	[%rd20], %fd4717;
	ld.global.u32 	%r5212, [%rd11+244];
	mul.wide.s32 	%rd4032, %r5212, 8;
	add.s64 	%rd4033, %rd4014, %rd4032;
	ld.const.f64 	%fd4163, [%rd4033+24480];
	ld.global.s8 	%r5213, [%rd4017];
	mul.wide.s32 	%rd4034, %r5213, 5;
	ld.global.s8 	%rd4035, [%rd4020+27];
	add.s64 	%rd4036, %rd4034, %rd4035;
	shl.b64 	%rd4037, %rd4036, 3;
	add.s64 	%rd4038, %rd4014, %rd4037;
	ld.const.f64 	%fd4164, [%rd4038+45440];
	add.f64 	%fd4165, %fd4163, %fd4164;
	ld.global.s8 	%r5214, [%rd235];
	mul.wide.s32 	%rd4039, %r5214, 5;
	ld.global.s8 	%rd4040, [%rd234+27];
	add.s64 	%rd4041, %rd4039, %rd4040;
	shl.b64 	%rd4042, %rd4041, 3;
	add.s64 	%rd4043, %rd4014, %rd4042;
	ld.const.f64 	%fd4166, [%rd4043+45440];
	add.f64 	%fd4167, %fd4165, %fd4166;
	st.global.f64 	[%rd21], %fd4167;
	ld.global.u32 	%r5215, [%rd11+204];
	mad.lo.s32 	%r5216, %r5215, %r5208, %r5210;
	add.s32 	%r5217, %r5216, 625;
	mul.wide.s32 	%rd4044, %r5217, 8;
	add.s64 	%rd4045, %rd2, %rd4044;
	ld.global.f64 	%fd4168, [%rd4045];
	add.f64 	%fd4722, %fd4168, %fd4167;
	st.global.f64 	[%rd21], %fd4722;
	abs.f64 	%fd4169, %fd4717;
	setp.leu.f64 	%p1532, %fd4169, 0d41CDCD64FF800000;
	@%p1532 bra 	$L__BB4_1409;
	mov.b64 	%rd4046, 9218868437227405312;
	st.global.u64 	[%rd20], %rd4046;
	mov.b64 	%rd4047, -4616189618054758400;
	st.global.u64 	[%rd21], %rd4047;
	mov.f64 	%fd4717, 0d7FF0000000000000;
	mov.f64 	%fd4722, 0dBFF0000000000000;
$L__BB4_1409:
	add.f64 	%fd4172, %fd4717, 0d4069000000000000;
	add.f64 	%fd4173, %fd4722, 0dC016CCCCCCCCCCCD;
	ld.global.f64 	%fd4174, [%rd13];
	add.f64 	%fd4175, %fd4173, %fd4174;
	div.rn.f64 	%fd4176, %fd4172, %fd4175;
	st.global.f64 	[%rd18], %fd4176;
	ld.global.u32 	%r5218, [%rd14];
	mad.lo.s32 	%r5219, %r5218, %r815, %r820;
	mul.wide.s32 	%rd4048, %r5219, 8;
	add.s64 	%rd4049, %rd2, %rd4048;
	ld.global.f64 	%fd4177, [%rd4049];
	add.f64 	%fd4178, %fd4177, 0d4069000000000000;
	ld.global.f64 	%fd4179, [%rd4049+5000];
	add.f64 	%fd4180, %fd4179, 0dC016CCCCCCCCCCCD;
	add.f64 	%fd4181, %fd4180, %fd4174;
	div.rn.f64 	%fd4182, %fd4178, %fd4181;
	st.global.f64 	[%rd19], %fd4182;
	st.global.f64 	[%rd16], %fd4722;
	st.global.f64 	[%rd17], %fd4717;
	bra.uni 	$L__BB4_1419;
$L__BB4_1410:
	setp.ne.s32 	%p1523, %r826, 1;
	setp.ne.s32 	%p1524, %r827, 1;
	or.pred  	%p1525, %p1523, %p1524;
	@%p1525 bra 	$L__BB4_1416;
	cvt.s64.s32 	%rd3992, %r824;
	add.s64 	%rd3993, %rd15, %rd3992;
	cvt.s64.s32 	%rd3994, %r5111;
	add.s64 	%rd3995, %rd15, %rd3994;
	ld.global.s8 	%r5163, [%rd3995+28];
	ld.global.u8 	%r5164, [%rd3993+1];
	ld.global.u8 	%r5165, [%rd3993];
	prmt.b32 	%r5166, %r5165, %r5164, 0x3340U;
	ld.global.u8 	%r5167, [%rd3995+27];
	prmt.b32 	%r5168, %r5167, 0, 0x3340U;
	prmt.b32 	%r5169, %r5166, %r5168, 0x5410U;
	mov.b32 	%r5170, 334205;
	dp4a.s32.u32 	%r5171, %r5169, %r5170, %r5163;
	mul.wide.s32 	%rd3996, %r5171, 8;
	mov.u64 	%rd3997, parameter;
	add.s64 	%rd3998, %rd3997, %rd3996;
	ld.const.f64 	%fd4135, [%rd3998+10000];
	ld.global.s8 	%r5172, [%rd235+-1];
	ld.global.u8 	%r5173, [%rd234+27];
	ld.global.u8 	%r5174, [%rd234+26];
	prmt.b32 	%r5175, %r5174, %r5173, 0x3340U;
	ld.global.u8 	%r5176, [%rd235];
	prmt.b32 	%r5177, %r5176, 0, 0x3340U;
	prmt.b32 	%r5178, %r5175, %r5177, 0x5410U;
	mov.b32 	%r5179, 359705;
	dp4a.s32.u32 	%r5180, %r5178, %r5179, %r5172;
	mul.wide.s32 	%rd3999, %r5180, 8;
	add.s64 	%rd4000, %rd3997, %rd3999;
	ld.const.f64 	%fd4136, [%rd4000+10000];
	add.f64 	%fd4137, %fd4135, %fd4136;
	st.global.f64 	[%rd21], %fd4137;
	add.s32 	%r5181, %r824, -1;
	ld.global.u32 	%r5182, [%rd14];
	add.s32 	%r5183, %r23, %r5111;
	mad.lo.s32 	%r5184, %r5182, %r5181, %r5183;
	mul.wide.s32 	%rd4001, %r5184, 8;
	add.s64 	%rd4002, %rd2, %rd4001;
	ld.global.f64 	%fd4138, [%rd4002];
	add.f64 	%fd4722, %fd4138, %fd4137;
	st.global.f64 	[%rd21], %fd4722;
	ld.global.s8 	%r5185, [%rd3995+28];
	ld.global.u8 	%r5186, [%rd3993+1];
	ld.global.u8 	%r5187, [%rd3993];
	prmt.b32 	%r5188, %r5187, %r5186, 0x3340U;
	ld.global.u8 	%r5189, [%rd3995+27];
	prmt.b32 	%r5190, %r5189, 0, 0x3340U;
	prmt.b32 	%r5191, %r5188, %r5190, 0x5410U;
	dp4a.s32.u32 	%r5192, %r5191, %r5170, %r5185;
	mul.wide.s32 	%rd4003, %r5192, 8;
	add.s64 	%rd4004, %rd3997, %rd4003;
	ld.const.f64 	%fd4139, [%rd4004+15000];
	ld.global.s8 	%r5193, [%rd235+-1];
	ld.global.u8 	%r5194, [%rd234+27];
	ld.global.u8 	%r5195, [%rd234+26];
	prmt.b32 	%r5196, %r5195, %r5194, 0x3340U;
	ld.global.u8 	%r5197, [%rd235];
	prmt.b32 	%r5198, %r5197, 0, 0x3340U;
	prmt.b32 	%r5199, %r5196, %r5198, 0x5410U;
	dp4a.s32.u32 	%r5200, %r5199, %r5179, %r5193;
	mul.wide.s32 	%rd4005, %r5200, 8;
	add.s64 	%rd4006, %rd3997, %rd4005;
	ld.const.f64 	%fd4140, [%rd4006+15000];
	add.f64 	%fd4141, %fd4139, %fd4140;
	st.global.f64 	[%rd20], %fd4141;
	ld.global.u32 	%r5201, [%rd14];
	mad.lo.s32 	%r5202, %r5201, %r5181, %r5183;
	add.s32 	%r5203, %r5202, -625;
	mul.wide.s32 	%rd4007, %r5203, 8;
	add.s64 	%rd4008, %rd2, %rd4007;
	ld.global.f64 	%fd4142, [%rd4008];
	add.f64 	%fd4719, %fd4142, %fd4141;
	st.global.f64 	[%rd20], %fd4719;
	abs.f64 	%fd4143, %fd4719;
	setp.leu.f64 	%p1527, %fd4143, 0d41CDCD64FF800000;
	@%p1527 bra 	$L__BB4_1413;
	mov.b64 	%rd4009, 9218868437227405312;
	st.global.u64 	[%rd20], %rd4009;
	mov.b64 	%rd4010, -4616189618054758400;
	st.global.u64 	[%rd21], %rd4010;
	mov.f64 	%fd4719, 0d7FF0000000000000;
	mov.f64 	%fd4722, 0dBFF0000000000000;
$L__BB4_1413:
	add.f64 	%fd4146, %fd4719, 0d4069000000000000;
	add.f64 	%fd4147, %fd4722, 0dC016CCCCCCCCCCCD;
	ld.global.f64 	%fd4148, [%rd13];
	add.f64 	%fd4149, %fd4147, %fd4148;
	div.rn.f64 	%fd4150, %fd4146, %fd4149;
	st.global.f64 	[%rd18], %fd4150;
	ld.global.u32 	%r5204, [%rd14];
	mad.lo.s32 	%r5205, %r5204, %r815, %r820;
	mul.wide.s32 	%rd4011, %r5205, 8;
	add.s64 	%rd4012, %rd2, %rd4011;
	ld.global.f64 	%fd4151, [%rd4012];
	add.f64 	%fd4152, %fd4151, 0d4069000000000000;
	ld.global.f64 	%fd4153, [%rd4012+5000];
	add.f64 	%fd4154, %fd4153, 0dC016CCCCCCCCCCCD;
	add.f64 	%fd4155, %fd4154, %fd4148;
	div.rn.f64 	%fd4156, %fd4152, %fd4155;
	st.global.f64 	[%rd19], %fd4156;
	setp.ge.f64 	%p1528, %fd4150, %fd4156;
	@%p1528 bra 	$L__BB4_1415;
	ld.global.f64 	%fd4722, [%rd16];
	bra.uni 	$L__BB4_1419;
$L__BB4_1415:
	st.global.f64 	[%rd16], %fd4722;
	st.global.f64 	[%rd17], %fd4719;
	bra.uni 	$L__BB4_1419;
$L__BB4_1416:
	mul.wide.s32 	%rd3967, %r828, 8;
	mov.u64 	%rd3968, parameter;
	add.s64 	%rd3969, %rd3968, %rd3967;
	ld.const.f64 	%fd4107, [%rd3969+24960];
	cvt.s64.s32 	%rd3970, %r824;
	add.s64 	%rd3971, %rd15, %rd3970;
	cvt.s64.s32 	%rd3972, %r5111;
	add.s64 	%rd3973, %rd15, %rd3972;
	ld.global.s8 	%r5115, [%rd3973+28];
	ld.global.u8 	%r5116, [%rd3971+1];
	ld.global.u8 	%r5117, [%rd3971];
	prmt.b32 	%r5118, %r5117, %r5116, 0x3340U;
	ld.global.u8 	%r5119, [%rd3973+27];
	prmt.b32 	%r5120, %r5119, 0, 0x3340U;
	prmt.b32 	%r5121, %r5118, %r5120, 0x5410U;
	mov.b32 	%r5122, 334205;
	dp4a.s32.u32 	%r5123, %r5121, %r5122, %r5115;
	mul.wide.s32 	%rd3974, %r5123, 8;
	add.s64 	%rd3975, %rd3968, %rd3974;
	ld.const.f64 	%fd4108, [%rd3975+30440];
	add.f64 	%fd4109, %fd4107, %fd4108;
	ld.global.s8 	%r5124, [%rd235+-1];
	ld.global.u8 	%r5125, [%rd234+27];
	ld.global.u8 	%r5126, [%rd234+26];
	prmt.b32 	%r5127, %r5126, %r5125, 0x3340U;
	ld.global.u8 	%r5128, [%rd235];
	prmt.b32 	%r5129, %r5128, 0, 0x3340U;
	prmt.b32 	%r5130, %r5127, %r5129, 0x5410U;
	mov.b32 	%r5131, 359705;
	dp4a.s32.u32 	%r5132, %r5130, %r5131, %r5124;
	mul.wide.s32 	%rd3976, %r5132, 8;
	add.s64 	%rd3977, %rd3968, %rd3976;
	ld.const.f64 	%fd4110, [%rd3977+30440];
	add.f64 	%fd4111, %fd4109, %fd4110;
	st.global.f64 	[%rd20], %fd4111;
	add.s32 	%r5133, %r824, -1;
	ld.global.u32 	%r5134, [%rd11+204];
	add.s32 	%r5135, %r22, %r5111;
	mad.lo.s32 	%r5136, %r5134, %r5133, %r5135;
	mul.wide.s32 	%rd3978, %r5136, 8;
	add.s64 	%rd3979, %rd2, %rd3978;
	ld.global.f64 	%fd4112, [%rd3979];
	add.f64 	%fd4721, %fd4112, %fd4111;
	st.global.f64 	[%rd20], %fd4721;
	ld.global.u32 	%r5137, [%rd11+244];
	mul.wide.s32 	%rd3980, %r5137, 8;
	add.s64 	%rd3981, %rd3968, %rd3980;
	ld.const.f64 	%fd4113, [%rd3981+24240];
	ld.global.s8 	%r5138, [%rd3973+28];
	ld.global.u8 	%r5139, [%rd3971+1];
	ld.global.u8 	%r5140, [%rd3971];
	prmt.b32 	%r5141, %r5140, %r5139, 0x3340U;
	ld.global.u8 	%r5142, [%rd3973+27];
	prmt.b32 	%r5143, %r5142, 0, 0x3340U;
	prmt.b32 	%r5144, %r5141, %r5143, 0x5410U;
	dp4a.s32.u32 	%r5145, %r5144, %r5122, %r5138;
	mul.wide.s32 	%rd3982, %r5145, 8;
	add.s64 	%rd3983, %rd3968, %rd3982;
	ld.const.f64 	%fd4114, [%rd3983+25440];
	add.f64 	%fd4115, %fd4113, %fd4114;
	ld.global.s8 	%r5146, [%rd235+-1];
	ld.global.u8 	%r5147, [%rd234+27];
	ld.global.u8 	%r5148, [%rd234+26];
	prmt.b32 	%r5149, %r5148, %r5147, 0x3340U;
	ld.global.u8 	%r5150, [%rd235];
	prmt.b32 	%r5151, %r5150, 0, 0x3340U;
	prmt.b32 	%r5152, %r5149, %r5151, 0x5410U;
	dp4a.s32.u32 	%r5153, %r5152, %r5131, %r5146;
	mul.wide.s32 	%rd3984, %r5153, 8;
	add.s64 	%rd3985, %rd3968, %rd3984;
	ld.const.f64 	%fd4116, [%rd3985+25440];
	add.f64 	%fd4117, %fd4115, %fd4116;
	ld.global.u32 	%r5154, [%rd11+236];
	ld.global.u32 	%r5155, [%rd11+240];
	sub.s32 	%r5156, %r5154, %r5155;
	abs.s32 	%r5157, %r5156;
	cvt.rn.f64.s32 	%fd4118, %r5157;
	fma.rn.f64 	%fd4119, %fd4118, 0dBFEEF3E864B31D04, %fd4117;
	st.global.f64 	[%rd21], %fd4119;
	ld.global.u32 	%r5158, [%rd11+204];
	mad.lo.s32 	%r5159, %r5158, %r5133, %r5135;
	add.s32 	%r5160, %r5159, 625;
	mul.wide.s32 	%rd3986, %r5160, 8;
	add.s64 	%rd3987, %rd2, %rd3986;
	ld.global.f64 	%fd4120, [%rd3987];
	add.f64 	%fd4722, %fd4120, %fd4119;
	st.global.f64 	[%rd21], %fd4722;
	abs.f64 	%fd4121, %fd4721;
	setp.leu.f64 	%p1526, %fd4121, 0d41CDCD64FF800000;
	@%p1526 bra 	$L__BB4_1418;
	mov.b64 	%rd3988, 9218868437227405312;
	st.global.u64 	[%rd20], %rd3988;
	mov.b64 	%rd3989, -4616189618054758400;
	st.global.u64 	[%rd21], %rd3989;
	mov.f64 	%fd4721, 0d7FF0000000000000;
	mov.f64 	%fd4722, 0dBFF0000000000000;
$L__BB4_1418:
	add.f64 	%fd4124, %fd4721, 0d4069000000000000;
	add.f64 	%fd4125, %fd4722, 0dC016CCCCCCCCCCCD;
	ld.global.f64 	%fd4126, [%rd13];
	add.f64 	%fd4127, %fd4125, %fd4126;
	div.rn.f64 	%fd4128, %fd4124, %fd4127;
	st.global.f64 	[%rd18], %fd4128;
	ld.global.u32 	%r5161, [%rd14];
	mad.lo.s32 	%r5162, %r5161, %r815, %r820;
	mul.wide.s32 	%rd3990, %r5162, 8;
	add.s64 	%rd3991, %rd2, %rd3990;
	ld.global.f64 	%fd4129, [%rd3991];
	add.f64 	%fd4130, %fd4129, 0d4069000000000000;
	ld.global.f64 	%fd4131, [%rd3991+5000];
	add.f64 	%fd4132, %fd4131, 0dC016CCCCCCCCCCCD;
	add.f64 	%fd4133, %fd4132, %fd4126;
	div.rn.f64 	%fd4134, %fd4130, %fd4133;
	st.global.f64 	[%rd19], %fd4134;
	st.global.f64 	[%rd16], %fd4722;
	st.global.f64 	[%rd17], %fd4721;
$L__BB4_1419:
	ld.global.u32 	%r5248, [%rd14];
	mad.lo.s32 	%r5249, %r5248, %r815, %r821;
	mul.wide.s32 	%rd4071, %r5249, 8;
	add.s64 	%rd236, %rd2, %rd4071;
	ld.global.f64 	%fd666, [%rd236];
	abs.f64 	%fd4203, %fd666;
	abs.f64 	%fd4204, %fd4722;
	max.f64 	%fd4206, %fd4203, %fd4204;
	setp.leu.f64 	%p1540, %fd4206, 0d41CDCD64FF800000;
	@%p1540 bra 	$L__BB4_1421;
	mov.b32 	%r5257, 0;
	st.global.u32 	[%rd11+248], %r5257;
	bra.uni 	$L__BB4_1427;
$L__BB4_1421:
	sub.f64 	%fd4207, %fd666, %fd4722;
	abs.f64 	%fd4208, %fd4207;
	setp.geu.f64 	%p1541, %fd4208, 0d3EE4F8B588E368F1;
	@%p1541 bra 	$L__BB4_2208;
	mov.b32 	%r5251, 1;
	st.global.u32 	[%rd11+248], %r5251;
	ld.global.f64 	%fd667, [%rd236+-5000];
	ld.global.f64 	%fd668, [%rd17];
	abs.f64 	%fd4209, %fd667;
	abs.f64 	%fd4210, %fd668;
	max.f64 	%fd4212, %fd4209, %fd4210;
	setp.gt.f64 	%p1542, %fd4212, 0d41CDCD64FF800000;
	@%p1542 bra 	$L__BB4_1423;
	bra.uni 	$L__BB4_1424;
$L__BB4_1423:
	mov.b32 	%r5256, 0;
	st.global.u32 	[%rd11+248], %r5256;
	bra.uni 	$L__BB4_1427;
$L__BB4_1424:
	sub.f64 	%fd4213, %fd667, %fd668;
	abs.f64 	%fd4214, %fd4213;
	setp.geu.f64 	%p1543, %fd4214, 0d3EE4F8B588E368F1;
	@%p1543 bra 	$L__BB4_1426;
	mov.b32 	%r5253, 1;
	st.global.u32 	[%rd11+248], %r5253;
	ld.global.u32 	%r5955, [%rd11+220];
	ld.global.u32 	%r5954, [%rd11+224];
	add.s32 	%r5254, %r25, %r5955;
	mul.wide.s32 	%rd4072, %r5254, 4;
	add.s64 	%rd4073, %rd4, %rd4072;
	st.global.u32 	[%rd4073], %r5954;
	add.s32 	%r5255, %r26, %r5954;
	mul.wide.s32 	%rd4074, %r5255, 4;
	add.s64 	%rd4075, %rd4, %rd4074;
	st.global.u32 	[%rd4075], %r5955;
	st.global.u32 	[%rd11+228], %r5253;
	bra.uni 	$L__BB4_1428;
$L__BB4_1426:
	mov.b32 	%r5252, 0;
	st.global.u32 	[%rd11+248], %r5252;
$L__BB4_1427:
	ld.global.u32 	%r5258, [%rd11+220];
	add.s32 	%r5964, %r5258, -1;
	st.global.u32 	[%rd11+220], %r5964;
	ld.global.u32 	%r5259, [%rd11+224];
	add.s32 	%r5963, %r5259, 1;
	st.global.u32 	[%rd11+224], %r5963;
	ld.global.u32 	%r5260, [%rd11+228];
	setp.eq.s32 	%p1544, %r5260, 0;
	@%p1544 bra 	$L__BB4_1396;
$L__BB4_1428:
	ld.global.u32 	%r5261, [%rd11+216];
	add.s32 	%r5958, %r5261, 1;
	st.global.u32 	[%rd11+216], %r5958;
	@%p9 bra 	$L__BB4_1392;
	bra.uni 	$L__BB4_1333;
$L__BB4_1429:
	ld.global.u32 	%r3507, [%rd11+260];
	shl.b32 	%r3508, %r3507, 2;
	add.s32 	%r3509, %r6, %r3508;
	ld.shared.u32 	%r3510, [%r3509];
	ld.global.u32 	%r3511, [%rd11+256];
	shl.b32 	%r3512, %r3511, 2;
	add.s32 	%r3513, %r6, %r3512;
	ld.shared.u32 	%r849, [%r3513];
	mul.wide.s32 	%rd2397, %r3507, 4;
	mov.u64 	%rd2398, const_int;
	add.s64 	%rd2399, %rd2398, %rd2397;
	ld.const.u32 	%r850, [%rd2399+44];
	mul.wide.s32 	%rd2400, %r3511, 4;
	add.s64 	%rd2401, %rd2398, %rd2400;
	ld.const.u32 	%r851, [%rd2401+44];
	mul.lo.s32 	%r3514, %r3510, 10;
	mul.wide.s32 	%rd2402, %r3514, 4;
	add.s64 	%rd237, %rd5, %rd2402;
	ld.global.u32 	%r852, [%rd237];
	ld.global.u32 	%r853, [%rd237+4];
	mov.b32 	%r3515, 0;
	st.global.u32 	[%rd11+216], %r3515;
	and.b32  	%r3516, %r853, -2147483647;
	setp.ne.s32 	%p968, %r3516, 1;
	@%p968 bra 	$L__BB4_1431;
	mov.b32 	%r3547, 0;
	st.global.u32 	[%rd11+248], %r3547;
	bra.uni 	$L__BB4_1442;
$L__BB4_1431:
	mov.b32 	%r3517, 1;
	st.global.u32 	[%rd11+248], %r3517;
	setp.lt.s32 	%p969, %r853, 2;
	@%p969 bra 	$L__BB4_1446;
	add.s32 	%r854, %r853, %r852;
	shr.u32 	%r3519, %r853, 31;
	add.s32 	%r3520, %r853, %r3519;
	shr.s32 	%r855, %r3520, 1;
	mov.b32 	%r856, 0;
$L__BB4_1433:
	add.s32 	%r3521, %r856, %r852;
	cvt.s64.s32 	%rd2403, %r3521;
	add.s64 	%rd2404, %rd3, %rd2403;
	ld.global.u8 	%rs53, [%rd2404];
	setp.ne.s16 	%p970, %rs53, 65;
	not.b32 	%r3522, %r856;
	add.s32 	%r3523, %r854, %r3522;
	cvt.s64.s32 	%rd2405, %r3523;
	add.s64 	%rd2406, %rd3, %rd2405;
	ld.global.u8 	%rs54, [%rd2406];
	@%p970 bra 	$L__BB4_1435;
	setp.ne.s16 	%p971, %rs54, 84;
	@%p971 bra 	$L__BB4_1438;
$L__BB4_1435:
	setp.ne.s16 	%p972, %rs53, 84;
	@%p972 bra 	$L__BB4_1437;
	setp.ne.s16 	%p973, %rs54, 65;
	@%p973 bra 	$L__BB4_1438;
$L__BB4_1437:
	setp.eq.s16 	%p974, %rs53, 84;
	setp.eq.s16 	%p975, %rs53, 65;
	setp.ne.s16 	%p976, %rs54, 65;
	or.pred  	%p977, %p976, %p974;
	setp.ne.s16 	%p978, %rs54, 84;
	or.pred  	%p979, %p978, %p975;
	and.pred  	%p980, %p977, %p979;
	@%p980 bra 	$L__BB4_1439;
$L__BB4_1438:
	mov.b32 	%r3524, 0;
	st.global.u32 	[%rd11+248], %r3524;
	bra.uni 	$L__BB4_1442;
$L__BB4_1439:
	setp.eq.s16 	%p981, %rs53, 67;
	setp.ne.s16 	%p982, %rs54, 71;
	and.pred  	%p983, %p982, %p981;
	@%p983 bra 	$L__BB4_1441;
	setp.eq.s16 	%p986, %rs53, 71;
	setp.ne.s16 	%p987, %rs54, 67;
	xor.pred  	%p988, %p986, %p987;
	or.pred  	%p989, %p982, %p981;
	and.pred  	%p990, %p988, %p989;
	@%p990 bra 	$L__BB4_1445;
$L__BB4_1441:
	mov.b32 	%r3546, 0;
	st.global.u32 	[%rd11+248], %r3546;
$L__BB4_1442:
	setp.gt.u32 	%p1020, %r11, 2146435070;
	mov.f64 	%fd4725, %fd2;
	@%p1020 bra 	$L__BB4_1444;
	setp.gt.u32 	%p1021, %r13, 1073127582;
	selp.f64 	%fd2835, %fd4, %fd3, %p1021;
	selp.u32 	%r3548, 1, 0, %p1021;
	add.s32 	%r3549, %r12, %r3548;
	add.f64 	%fd2836, %fd2835, 0dBFF0000000000000;
	add.f64 	%fd2837, %fd2835, 0d3FF0000000000000;
	rcp.approx.ftz.f64 	%fd2838, %fd2837;
	neg.f64 	%fd2839, %fd2837;
	fma.rn.f64 	%fd2840, %fd2839, %fd2838, 0d3FF0000000000000;
	fma.rn.f64 	%fd2841, %fd2840, %fd2840, %fd2840;
	fma.rn.f64 	%fd2842, %fd2841, %fd2838, %fd2838;
	mul.f64 	%fd2843, %fd2836, %fd2842;
	fma.rn.f64 	%fd2844, %fd2836, %fd2842, %fd2843;
	mul.f64 	%fd2845, %fd2844, %fd2844;
	fma.rn.f64 	%fd2846, %fd2845, 0d3EB1380B3AE80F1E, 0d3ED0EE258B7A8B04;
	fma.rn.f64 	%fd2847, %fd2846, %fd2845, 0d3EF3B2669F02676F;
	fma.rn.f64 	%fd2848, %fd2847, %fd2845, 0d3F1745CBA9AB0956;
	fma.rn.f64 	%fd2849, %fd2848, %fd2845, 0d3F3C71C72D1B5154;
	fma.rn.f64 	%fd2850, %fd2849, %fd2845, 0d3F624924923BE72D;
	fma.rn.f64 	%fd2851, %fd2850, %fd2845, 0d3F8999999999A3C4;
	fma.rn.f64 	%fd2852, %fd2851, %fd2845, 0d3FB5555555555554;
	sub.f64 	%fd2853, %fd2836, %fd2844;
	add.f64 	%fd2854, %fd2853, %fd2853;
	neg.f64 	%fd2855, %fd2844;
	fma.rn.f64 	%fd2856, %fd2855, %fd2836, %fd2854;
	mul.f64 	%fd2857, %fd2842, %fd2856;
	mul.f64 	%fd2858, %fd2845, %fd2852;
	fma.rn.f64 	%fd2859, %fd2858, %fd2844, %fd2857;
	xor.b32  	%r3550, %r3549, -2147483648;
	mov.b32 	%r3551, 1127219200;
	mov.b64 	%fd2860, {%r3550, %r3551};
	sub.f64 	%fd2861, %fd2860, %fd1;
	fma.rn.f64 	%fd2862, %fd2861, 0d3FE62E42FEFA39EF, %fd2844;
	fma.rn.f64 	%fd2863, %fd2861, 0dBFE62E42FEFA39EF, %fd2862;
	sub.f64 	%fd2864, %fd2863, %fd2844;
	sub.f64 	%fd2865, %fd2859, %fd2864;
	fma.rn.f64 	%fd2866, %fd2861, 0d3C7ABC9E3B39803F, %fd2865;
	add.f64 	%fd4725, %fd2862, %fd2866;
$L__BB4_1444:
	mul.f64 	%fd2867, %fd4725, 0d3FFFCB923A29C77A;
	st.global.f64 	[%rd13], %fd2867;
	bra.uni 	$L__BB4_1466;
$L__BB4_1445:
	add.s32 	%r856, %r856, 1;
	st.global.u32 	[%rd11+216], %r856;
	setp.lt.s32 	%p991, %r856, %r855;
	@%p991 bra 	$L__BB4_1433;
$L__BB4_1446:
	mul.lo.s32 	%r3525, %r849, 10;
	mul.wide.s32 	%rd2407, %r3525, 4;
	add.s64 	%rd2408, %rd5, %rd2407;
	ld.global.u32 	%r858, [%rd2408];
	ld.global.u32 	%r859, [%rd2408+4];
	mov.b32 	%r3526, 0;
	st.global.u32 	[%rd11+216], %r3526;
	and.b32  	%r3527, %r859, -2147483647;
	setp.ne.s32 	%p992, %r3527, 1;
	@%p992 bra 	$L__BB4_1448;
	mov.b32 	%r3541, 0;
	st.global.u32 	[%rd11+248], %r3541;
	bra.uni 	$L__BB4_1456;
$L__BB4_1448:
	mov.b32 	%r3528, 1;
	st.global.u32 	[%rd11+248], %r3528;
	setp.lt.s32 	%p993, %r859, 2;
	@%p993 bra 	$L__BB4_1463;
	add.s32 	%r860, %r859, %r858;
	shr.u32 	%r3530, %r859, 31;
	add.s32 	%r3531, %r859, %r3530;
	shr.s32 	%r861, %r3531, 1;
	mov.b32 	%r862, 0;
$L__BB4_1450:
	add.s32 	%r3532, %r862, %r858;
	cvt.s64.s32 	%rd2409, %r3532;
	add.s64 	%rd2410, %rd3, %rd2409;
	ld.global.u8 	%rs55, [%rd2410];
	setp.ne.s16 	%p994, %rs55, 65;
	not.b32 	%r3533, %r862;
	add.s32 	%r3534, %r860, %r3533;
	cvt.s64.s32 	%rd2411, %r3534;
	add.s64 	%rd2412, %rd3, %rd2411;
	ld.global.u8 	%rs56, [%rd2412];
	@%p994 bra 	$L__BB4_1452;
	setp.ne.s16 	%p995, %rs56, 84;
	@%p995 bra 	$L__BB4_1455;
$L__BB4_1452:
	setp.ne.s16 	%p996, %rs55, 84;
	@%p996 bra 	$L__BB4_1454;
	setp.ne.s16 	%p997, %rs56, 65;
	@%p997 bra 	$L__BB4_1455;
$L__BB4_1454:
	setp.eq.s16 	%p998, %rs55, 84;
	setp.eq.s16 	%p999, %rs55, 65;
	setp.ne.s16 	%p1000, %rs56, 65;
	or.pred  	%p1001, %p1000, %p998;
	setp.ne.s16 	%p1002, %rs56, 84;
	or.pred  	%p1003, %p1002, %p999;
	and.pred  	%p1004, %p1001, %p1003;
	@%p1004 bra 	$L__BB4_1459;
$L__BB4_1455:
	mov.b32 	%r3535, 0;
	st.global.u32 	[%rd11+248], %r3535;
$L__BB4_1456:
	setp.gt.u32 	%p1018, %r11, 2146435070;
	mov.f64 	%fd4727, %fd2;
	@%p1018 bra 	$L__BB4_1458;
	setp.gt.u32 	%p1019, %r13, 1073127582;
	selp.f64 	%fd2802, %fd4, %fd3, %p1019;
	selp.u32 	%r3542, 1, 0, %p1019;
	add.s32 	%r3543, %r12, %r3542;
	add.f64 	%fd2803, %fd2802, 0dBFF0000000000000;
	add.f64 	%fd2804, %fd2802, 0d3FF0000000000000;
	rcp.approx.ftz.f64 	%fd2805, %fd2804;
	neg.f64 	%fd2806, %fd2804;
	fma.rn.f64 	%fd2807, %fd2806, %fd2805, 0d3FF0000000000000;
	fma.rn.f64 	%fd2808, %fd2807, %fd2807, %fd2807;
	fma.rn.f64 	%fd2809, %fd2808, %fd2805, %fd2805;
	mul.f64 	%fd2810, %fd2803, %fd2809;
	fma.rn.f64 	%fd2811, %fd2803, %fd2809, %fd2810;
	mul.f64 	%fd2812, %fd2811, %fd2811;
	fma.rn.f64 	%fd2813, %fd2812, 0d3EB1380B3AE80F1E, 0d3ED0EE258B7A8B04;
	fma.rn.f64 	%fd2814, %fd2813, %fd2812, 0d3EF3B2669F02676F;
	fma.rn.f64 	%fd2815, %fd2814, %fd2812, 0d3F1745CBA9AB0956;
	fma.rn.f64 	%fd2816, %fd2815, %fd2812, 0d3F3C71C72D1B5154;
	fma.rn.f64 	%fd2817, %fd2816, %fd2812, 0d3F624924923BE72D;
	fma.rn.f64 	%fd2818, %fd2817, %fd2812, 0d3F8999999999A3C4;
	fma.rn.f64 	%fd2819, %fd2818, %fd2812, 0d3FB5555555555554;
	sub.f64 	%fd2820, %fd2803, %fd2811;
	add.f64 	%fd2821, %fd2820, %fd2820;
	neg.f64 	%fd2822, %fd2811;
	fma.rn.f64 	%fd2823, %fd2822, %fd2803, %fd2821;
	mul.f64 	%fd2824, %fd2809, %fd2823;
	mul.f64 	%fd2825, %fd2812, %fd2819;
	fma.rn.f64 	%fd2826, %fd2825, %fd2811, %fd2824;
	xor.b32  	%r3544, %r3543, -2147483648;
	mov.b32 	%r3545, 1127219200;
	mov.b64 	%fd2827, {%r3544, %r3545};
	sub.f64 	%fd2828, %fd2827, %fd1;
	fma.rn.f64 	%fd2829, %fd2828, 0d3FE62E42FEFA39EF, %fd2811;
	fma.rn.f64 	%fd2830, %fd2828, 0dBFE62E42FEFA39EF, %fd2829;
	sub.f64 	%fd2831, %fd2830, %fd2811;
	sub.f64 	%fd2832, %fd2826, %fd2831;
	fma.rn.f64 	%fd2833, %fd2828, 0d3C7ABC9E3B39803F, %fd2832;
	add.f64 	%fd4727, %fd2829, %fd2833;
$L__BB4_1458:
	mul.f64 	%fd2834, %fd4727, 0d3FFFCB923A29C77A;
	st.global.f64 	[%rd13], %fd2834;
	bra.uni 	$L__BB4_1466;
$L__BB4_1459:
	setp.eq.s16 	%p1005, %rs55, 67;
	setp.ne.s16 	%p1006, %rs56, 71;
	and.pred  	%p1007, %p1006, %p1005;
	@%p1007 bra 	$L__BB4_1461;
	setp.eq.s16 	%p1010, %rs55, 71;
	setp.ne.s16 	%p1011, %rs56, 67;
	xor.pred  	%p1012, %p1010, %p1011;
	or.pred  	%p1013, %p1006, %p1005;
	and.pred  	%p1014, %p1012, %p1013;
	@%p1014 bra 	$L__BB4_1462;
$L__BB4_1461:
	mov.b32 	%r3540, 0;
	st.global.u32 	[%rd11+248], %r3540;
	bra.uni 	$L__BB4_1456;
$L__BB4_1462:
	add.s32 	%r862, %r862, 1;
	st.global.u32 	[%rd11+216], %r862;
	setp.lt.s32 	%p1015, %r862, %r861;
	@%p1015 bra 	$L__BB4_1450;
$L__BB4_1463:
	setp.gt.u32 	%p1016, %r14, 2146435070;
	mov.f64 	%fd4726, %fd5;
	@%p1016 bra 	$L__BB4_1465;
	setp.gt.u32 	%p1017, %r16, 1073127582;
	selp.f64 	%fd2769, %fd7, %fd6, %p1017;
	selp.u32 	%r3536, 1, 0, %p1017;
	add.s32 	%r3537, %r15, %r3536;
	add.f64 	%fd2770, %fd2769, 0dBFF0000000000000;
	add.f64 	%fd2771, %fd2769, 0d3FF0000000000000;
	rcp.approx.ftz.f64 	%fd2772, %fd2771;
	neg.f64 	%fd2773, %fd2771;
	fma.rn.f64 	%fd2774, %fd2773, %fd2772, 0d3FF0000000000000;
	fma.rn.f64 	%fd2775, %fd2774, %fd2774, %fd2774;
	fma.rn.f64 	%fd2776, %fd2775, %fd2772, %fd2772;
	mul.f64 	%fd2777, %fd2770, %fd2776;
	fma.rn.f64 	%fd2778, %fd2770, %fd2776, %fd2777;
	mul.f64 	%fd2779, %fd2778, %fd2778;
	fma.rn.f64 	%fd2780, %fd2779, 0d3EB1380B3AE80F1E, 0d3ED0EE258B7A8B04;
	fma.rn.f64 	%fd2781, %fd2780, %fd2779, 0d3EF3B2669F02676F;
	fma.rn.f64 	%fd2782, %fd2781, %fd2779, 0d3F1745CBA9AB0956;
	fma.rn.f64 	%fd2783, %fd2782, %fd2779, 0d3F3C71C72D1B5154;
	fma.rn.f64 	%fd2784, %fd2783, %fd2779, 0d3F624924923BE72D;
	fma.rn.f64 	%fd2785, %fd2784, %fd2779, 0d3F8999999999A3C4;
	fma.rn.f64 	%fd2786, %fd2785, %fd2779, 0d3FB5555555555554;
	sub.f64 	%fd2787, %fd2770, %fd2778;
	add.f64 	%fd2788, %fd2787, %fd2787;
	neg.f64 	%fd2789, %fd2778;
	fma.rn.f64 	%fd2790, %fd2789, %fd2770, %fd2788;
	mul.f64 	%fd2791, %fd2776, %fd2790;
	mul.f64 	%fd2792, %fd2779, %fd2786;
	fma.rn.f64 	%fd2793, %fd2792, %fd2778, %fd2791;
	xor.b32  	%r3538, %r3537, -2147483648;
	mov.b32 	%r3539, 1127219200;
	mov.b64 	%fd2794, {%r3538, %r3539};
	sub.f64 	%fd2795, %fd2794, %fd1;
	fma.rn.f64 	%fd2796, %fd2795, 0d3FE62E42FEFA39EF, %fd2778;
	fma.rn.f64 	%fd2797, %fd2795, 0dBFE62E42FEFA39EF, %fd2796;
	sub.f64 	%fd2798, %fd2797, %fd2778;
	sub.f64 	%fd2799, %fd2793, %fd2798;
	fma.rn.f64 	%fd2800, %fd2795, 0d3C7ABC9E3B39803F, %fd2799;
	add.f64 	%fd4726, %fd2796, %fd2800;
$L__BB4_1465:
	mul.f64 	%fd2801, %fd4726, 0d3FFFCB923A29C77A;
	st.global.f64 	[%rd13], %fd2801;
$L__BB4_1466:
	ld.global.u32 	%r864, [%rd237+4];
	st.global.u32 	[%rd11+200], %r864;
	mul.lo.s32 	%r3552, %r849, 10;
	mul.wide.s32 	%rd2413, %r3552, 4;
	add.s64 	%rd238, %rd5, %rd2413;
	ld.global.u32 	%r3553, [%rd238+4];
	st.global.u32 	[%rd11+204], %r3553;
	setp.eq.s32 	%p1022, %r850, 1;
	@%p1022 bra 	$L__BB4_1472;
	setp.lt.s32 	%p1023, %r864, 1;
	@%p1023 bra 	$L__BB4_1493;
	mov.b32 	%r5978, 1;
$L__BB4_1469:
	mov.u32 	%r867, %r5978;
	ld.global.u32 	%r3555, [%rd237];
	ld.global.u32 	%r3556, [%rd237+4];
	sub.s32 	%r3557, %r3555, %r867;
	add.s32 	%r3558, %r3557, %r3556;
	cvt.s64.s32 	%rd2414, %r3558;
	add.s64 	%rd2415, %rd3, %rd2414;
	ld.global.u8 	%rs376, [%rd2415];
	setp.gt.s16 	%p1024, %rs376, 70;
	@%p1024 bra 	$L__BB4_1487;
	setp.eq.s16 	%p1027, %rs376, 65;
	@%p1027 bra 	$L__BB4_1471;
	bra.uni 	$L__BB4_1485;
$L__BB4_1471:
	cvt.u64.u32 	%rd2422, %r867;
	add.s64 	%rd2423, %rd15, %rd2422;
	mov.b16 	%rs380, 3;
	st.global.u8 	[%rd2423], %rs380;
	bra.uni 	$L__BB4_1492;
$L__BB4_1472:
	setp.lt.s32 	%p1030, %r864, 1;
	@%p1030 bra 	$L__BB4_1493;
	mov.b32 	%r5977, 1;
$L__BB4_1474:
	mov.u32 	%r865, %r5977;
	ld.global.u32 	%r3561, [%rd237];
	add.s32 	%r3562, %r865, %r3561;
	add.s32 	%r3563, %r3562, -1;
	cvt.s64.s32 	%rd2426, %r3563;
	add.s64 	%rd2427, %rd3, %rd2426;
	ld.global.u8 	%rs382, [%rd2427];
	setp.gt.s16 	%p1031, %rs382, 70;
	@%p1031 bra 	$L__BB4_1478;
	setp.eq.s16 	%p1034, %rs382, 65;
	@%p1034 bra 	$L__BB4_1481;
	setp.eq.s16 	%p1035, %rs382, 67;
	@%p1035 bra 	$L__BB4_1477;
	bra.uni 	$L__BB4_1483;
$L__BB4_1477:
	cvt.s64.s32 	%rd2432, %r865;
	add.s64 	%rd2433, %rd15, %rd2432;
	mov.b16 	%rs385, 1;
	st.global.u8 	[%rd2433], %rs385;
	bra.uni 	$L__BB4_1484;
$L__BB4_1478:
	setp.eq.s16 	%p1032, %rs382, 71;
	@%p1032 bra 	$L__BB4_1482;
	setp.eq.s16 	%p1033, %rs382, 84;
	@%p1033 bra 	$L__BB4_1480;
	bra.uni 	$L__BB4_1483;
$L__BB4_1480:
	cvt.s64.s32 	%rd2428, %r865;
	add.s64 	%rd2429, %rd15, %rd2428;
	mov.b16 	%rs383, 3;
	st.global.u8 	[%rd2429], %rs383;
	bra.uni 	$L__BB4_1484;
$L__BB4_1481:
	cvt.s64.s32 	%rd2434, %r865;
	add.s64 	%rd2435, %rd15, %rd2434;
	mov.b16 	%rs386, 0;
	st.global.u8 	[%rd2435], %rs386;
	bra.uni 	$L__BB4_1484;
$L__BB4_1482:
	cvt.s64.s32 	%rd2430, %r865;
	add.s64 	%rd2431, %rd15, %rd2430;
	mov.b16 	%rs384, 2;
	st.global.u8 	[%rd2431], %rs384;
	bra.uni 	$L__BB4_1484;
$L__BB4_1483:
	cvt.s64.s32 	%rd2436, %r865;
	add.s64 	%rd2437, %rd15, %rd2436;
	mov.b16 	%rs387, 4;
	st.global.u8 	[%rd2437], %rs387;
$L__BB4_1484:
	add.s32 	%r5977, %r865, 1;
	ld.global.u32 	%r3564, [%rd11+200];
	setp.lt.s32 	%p1036, %r865, %r3564;
	@%p1036 bra 	$L__BB4_1474;
	bra.uni 	$L__BB4_1493;
$L__BB4_1485:
	setp.eq.s16 	%p1028, %rs376, 67;
	@%p1028 bra 	$L__BB4_1486;
	bra.uni 	$L__BB4_1491;
$L__BB4_1486:
	cvt.u64.u32 	%rd2420, %r867;
	add.s64 	%rd2421, %rd15, %rd2420;
	mov.b16 	%rs379, 2;
	st.global.u8 	[%rd2421], %rs379;
	bra.uni 	$L__BB4_1492;
$L__BB4_1487:
	setp.eq.s16 	%p1025, %rs376, 71;
	@%p1025 bra 	$L__BB4_1490;
	setp.ne.s16 	%p1026, %rs376, 84;
	@%p1026 bra 	$L__BB4_1491;
	cvt.u64.u32 	%rd2416, %r867;
	add.s64 	%rd2417, %rd15, %rd2416;
	mov.b16 	%rs377, 0;
	st.global.u8 	[%rd2417], %rs377;
	bra.uni 	$L__BB4_1492;
$L__BB4_1490:
	cvt.u64.u32 	%rd2418, %r867;
	add.s64 	%rd2419, %rd15, %rd2418;
	mov.b16 	%rs378, 1;
	st.global.u8 	[%rd2419], %rs378;
	bra.uni 	$L__BB4_1492;
$L__BB4_1491:
	cvt.u64.u32 	%rd2424, %r867;
	add.s64 	%rd2425, %rd15, %rd2424;
	mov.b16 	%rs381, 4;
	st.global.u8 	[%rd2425], %rs381;
$L__BB4_1492:
	add.s32 	%r5978, %r867, 1;
	ld.global.u32 	%r3559, [%rd11+200];
	setp.lt.s32 	%p1029, %r867, %r3559;
	@%p1029 bra 	$L__BB4_1469;
$L__BB4_1493:
	setp.eq.s32 	%p1037, %r851, 1;
	@%p1037 bra 	$L__BB4_1499;
	ld.global.u32 	%r5981, [%rd14];
	setp.lt.s32 	%p1038, %r5981, 1;
	@%p1038 bra 	$L__BB4_1520;
	mov.b32 	%r5980, 1;
$L__BB4_1496:
	mov.u32 	%r874, %r5980;
	ld.global.u32 	%r3566, [%rd238];
	add.s32 	%r3567, %r874, %r3566;
	add.s32 	%r3568, %r3567, -1;
	cvt.s64.s32 	%rd2438, %r3568;
	add.s64 	%rd2439, %rd3, %rd2438;
	ld.global.u8 	%rs388, [%rd2439];
	setp.gt.s16 	%p1039, %rs388, 70;
	@%p1039 bra 	$L__BB4_1514;
	setp.eq.s16 	%p1042, %rs388, 65;
	@%p1042 bra 	$L__BB4_1498;
	bra.uni 	$L__BB4_1512;
$L__BB4_1498:
	cvt.s64.s32 	%rd2446, %r874;
	add.s64 	%rd2447, %rd15, %rd2446;
	mov.b16 	%rs392, 3;
	st.global.u8 	[%rd2447+27], %rs392;
	bra.uni 	$L__BB4_1519;
$L__BB4_1499:
	ld.global.u32 	%r5981, [%rd14];
	setp.lt.s32 	%p1045, %r5981, 1;
	@%p1045 bra 	$L__BB4_1520;
	mov.b32 	%r5979, 1;
$L__BB4_1501:
	mov.u32 	%r871, %r5979;
	ld.global.u32 	%r3570, [%rd238];
	ld.global.u32 	%r3571, [%rd238+4];
	sub.s32 	%r3572, %r3570, %r871;
	add.s32 	%r3573, %r3572, %r3571;
	cvt.s64.s32 	%rd2450, %r3573;
	add.s64 	%rd2451, %rd3, %rd2450;
	ld.global.u8 	%rs394, [%rd2451];
	setp.gt.s16 	%p1046, %rs394, 70;
	@%p1046 bra 	$L__BB4_1505;
	setp.eq.s16 	%p1049, %rs394, 65;
	@%p1049 bra 	$L__BB4_1508;
	setp.eq.s16 	%p1050, %rs394, 67;
	@%p1050 bra 	$L__BB4_1504;
	bra.uni 	$L__BB4_1510;
$L__BB4_1504:
	cvt.u64.u32 	%rd2456, %r871;
	add.s64 	%rd2457, %rd15, %rd2456;
	mov.b16 	%rs397, 1;
	st.global.u8 	[%rd2457+27], %rs397;
	bra.uni 	$L__BB4_1511;
$L__BB4_1505:
	setp.eq.s16 	%p1047, %rs394, 71;
	@%p1047 bra 	$L__BB4_1509;
	setp.eq.s16 	%p1048, %rs394, 84;
	@%p1048 bra 	$L__BB4_1507;
	bra.uni 	$L__BB4_1510;
$L__BB4_1507:
	cvt.u64.u32 	%rd2452, %r871;
	add.s64 	%rd2453, %rd15, %rd2452;
	mov.b16 	%rs395, 3;
	st.global.u8 	[%rd2453+27], %rs395;
	bra.uni 	$L__BB4_1511;
$L__BB4_1508:
	cvt.u64.u32 	%rd2458, %r871;
	add.s64 	%rd2459, %rd15, %rd2458;
	mov.b16 	%rs398, 0;
	st.global.u8 	[%rd2459+27], %rs398;
	bra.uni 	$L__BB4_1511;
$L__BB4_1509:
	cvt.u64.u32 	%rd2454, %r871;
	add.s64 	%rd2455, %rd15, %rd2454;
	mov.b16 	%rs396, 2;
	st.global.u8 	[%rd2455+27], %rs396;
	bra.uni 	$L__BB4_1511;
$L__BB4_1510:
	cvt.u64.u32 	%rd2460, %r871;
	add.s64 	%rd2461, %rd15, %rd2460;
	mov.b16 	%rs399, 4;
	st.global.u8 	[%rd2461+27], %rs399;
$L__BB4_1511:
	add.s32 	%r5979, %r871, 1;
	ld.global.u32 	%r5981, [%rd14];
	setp.lt.s32 	%p1051, %r871, %r5981;
	@%p1051 bra 	$L__BB4_1501;
	bra.uni 	$L__BB4_1520;
$L__BB4_1512:
	setp.eq.s16 	%p1043, %rs388, 67;
	@%p1043 bra 	$L__BB4_1513;
	bra.uni 	$L__BB4_1518;
$L__BB4_1513:
	cvt.s64.s32 	%rd2444, %r874;
	add.s64 	%rd2445, %rd15, %rd2444;
	mov.b16 	%rs391, 2;
	st.global.u8 	[%rd2445+27], %rs391;
	bra.uni 	$L__BB4_1519;
$L__BB4_1514:
	setp.eq.s16 	%p1040, %rs388, 71;
	@%p1040 bra 	$L__BB4_1517;
	setp.ne.s16 	%p1041, %rs388, 84;
	@%p1041 bra 	$L__BB4_1518;
	cvt.s64.s32 	%rd2440, %r874;
	add.s64 	%rd2441, %rd15, %rd2440;
	mov.b16 	%rs389, 0;
	st.global.u8 	[%rd2441+27], %rs389;
	bra.uni 	$L__BB4_1519;
$L__BB4_1517:
	cvt.s64.s32 	%rd2442, %r874;
	add.s64 	%rd2443, %rd15, %rd2442;
	mov.b16 	%rs390, 1;
	st.global.u8 	[%rd2443+27], %rs390;
	bra.uni 	$L__BB4_1519;
$L__BB4_1518:
	cvt.s64.s32 	%rd2448, %r874;
	add.s64 	%rd2449, %rd15, %rd2448;
	mov.b16 	%rs393, 4;
	st.global.u8 	[%rd2449+27], %rs393;
$L__BB4_1519:
	add.s32 	%r5980, %r874, 1;
	ld.global.u32 	%r5981, [%rd14];
	setp.lt.s32 	%p1044, %r874, %r5981;
	@%p1044 bra 	$L__BB4_1496;
$L__BB4_1520:
	add.s32 	%r3574, %r20, %r5981;
	cvt.s64.s32 	%rd2462, %r3574;
	add.s64 	%rd2463, %rd1, %rd2462;
	mov.b16 	%rs400, 4;
	st.global.u8 	[%rd2463], %rs400;
	st.global.u8 	[%rd15+27], %rs400;
	ld.global.u32 	%r3575, [%rd11+200];
	add.s32 	%r3576, %r21, %r3575;
	cvt.s64.s32 	%rd2464, %r3576;
	add.s64 	%rd2465, %rd1, %rd2464;
	st.global.u8 	[%rd2465], %rs400;
	st.global.u8 	[%rd15], %rs400;
	mov.b32 	%r3577, 1;
	st.global.u32 	[%rd11+216], %r3577;
	ld.global.u32 	%r5987, [%rd11+200];
	setp.lt.s32 	%p1052, %r5987, 1;
	@%p1052 bra 	$L__BB4_1530;
	ld.global.u32 	%r5985, [%rd14];
	mov.b32 	%r5988, 1;
$L__BB4_1522:
	mov.b32 	%r3579, 1;
	st.global.u32 	[%rd11+220], %r3579;
	setp.lt.s32 	%p1053, %r5985, 1;
	@%p1053 bra 	$L__BB4_1529;
	mov.b32 	%r5986, 1;
$L__BB4_1524:
	ld.global.u32 	%r885, [%rd11+216];
	cvt.s64.s32 	%rd2466, %r885;
	add.s64 	%rd2467, %rd15, %rd2466;
	ld.global.s8 	%r3581, [%rd2467];
	cvt.s64.s32 	%rd2468, %r5986;
	add.s64 	%rd2469, %rd15, %rd2468;
	ld.global.s8 	%r3582, [%rd2469+27];
	add.s32 	%r3583, %r3582, %r3581;
	setp.eq.s32 	%p1054, %r3583, 3;
	@%p1054 bra 	$L__BB4_1526;
	add.s32 	%r3584, %r885, -1;
	mad.lo.s32 	%r3585, %r3584, %r5985, %r22;
	add.s32 	%r3586, %r3585, %r5986;
	mul.wide.s32 	%rd2470, %r3586, 8;
	add.s64 	%rd2471, %rd2, %rd2470;
	mov.b64 	%rd2472, 9218868437227405312;
	st.global.u64 	[%rd2471], %rd2472;
	ld.global.u32 	%r3587, [%rd11+216];
	add.s32 	%r3588, %r3587, -1;
	ld.global.u32 	%r3589, [%rd11+204];
	ld.global.u32 	%r3590, [%rd11+220];
	mad.lo.s32 	%r3591, %r3588, %r3589, %r23;
	add.s32 	%r3592, %r3591, %r3590;
	mul.wide.s32 	%rd2473, %r3592, 8;
	add.s64 	%rd2474, %rd2, %rd2473;
	mov.b64 	%rd2475, -4616189618054758400;
	st.global.u64 	[%rd2474], %rd2475;
	bra.uni 	$L__BB4_1527;
$L__BB4_1526:
	add.s32 	%r3593, %r885, -1;
	mad.lo.s32 	%r3594, %r3593, %r5985, %r22;
	add.s32 	%r3595, %r3594, %r5986;
	mul.wide.s32 	%rd2476, %r3595, 8;
	add.s64 	%rd2477, %rd2, %rd2476;
	mov.b64 	%rd2478, 0;
	st.global.u64 	[%rd2477], %rd2478;
	ld.global.u32 	%r3596, [%rd11+216];
	add.s32 	%r3597, %r3596, -1;
	ld.global.u32 	%r3598, [%rd11+204];
	ld.global.u32 	%r3599, [%rd11+220];
	mad.lo.s32 	%r3600, %r3597, %r3598, %r23;
	add.s32 	%r3601, %r3600, %r3599;
	mul.wide.s32 	%rd2479, %r3601, 8;
	add.s64 	%rd2480, %rd2, %rd2479;
	mov.b64 	%rd2481, -4564063970805153792;
	st.global.u64 	[%rd2480], %rd2481;
$L__BB4_1527:
	ld.global.u32 	%r3602, [%rd11+220];
	add.s32 	%r5986, %r3602, 1;
	st.global.u32 	[%rd11+220], %r5986;
	ld.global.u32 	%r5985, [%rd11+204];
	setp.lt.s32 	%p1055, %r3602, %r5985;
	@%p1055 bra 	$L__BB4_1524;
	ld.global.u32 	%r5988, [%rd11+216];
	ld.global.u32 	%r5987, [%rd11+200];
$L__BB4_1529:
	add.s32 	%r893, %r5988, 1;
	st.global.u32 	[%rd11+216], %r893;
	setp.lt.s32 	%p1056, %r5988, %r5987;
	mov.u32 	%r5988, %r893;
	@%p1056 bra 	$L__BB4_1522;
$L__BB4_1530:
	mov.b32 	%r3603, 1;
	st.global.u32 	[%rd11+228], %r3603;
	setp.lt.s32 	%p1057, %r5987, 1;
	@%p1057 bra 	$L__BB4_1626;
	ld.global.u32 	%r6004, [%rd14];
	mov.b32 	%r6008, 1;
$L__BB4_1532:
	mov.b32 	%r3605, 1;
	st.global.u32 	[%rd11+232], %r3605;
	setp.lt.s32 	%p1058, %r6004, 1;
	@%p1058 bra 	$L__BB4_1625;
	mov.b32 	%r5996, 1;
$L__BB4_1534:
	ld.global.u32 	%r3607, [%rd11+228];
	add.s32 	%r3608, %r3607, -1;
	mad.lo.s32 	%r3609, %r3608, %r6004, %r22;
	add.s32 	%r3610, %r3609, %r5996;
	mul.wide.s32 	%rd2482, %r3610, 8;
	add.s64 	%rd2483, %rd2, %rd2482;
	ld.global.f64 	%fd2868, [%rd2483];
	abs.f64 	%fd2869, %fd2868;
	setp.geu.f64 	%p1059, %fd2869, 0d41CDCD64FF800000;
	mov.u32 	%r6005, %r5996;
	@%p1059 bra 	$L__BB4_1623;
	mov.b64 	%rd2484, -4616189618054758400;
	st.global.u64 	[%rd16], %rd2484;
	mov.b64 	%rd2485, 9218868437227405312;
	st.global.u64 	[%rd17], %rd2485;
	ld.global.u32 	%r903, [%rd11+228];
	ld.global.u32 	%r904, [%rd11+232];
	cvt.s64.s32 	%rd2486, %r903;
	add.s64 	%rd239, %rd15, %rd2486;
	ld.global.u8 	%rs57, [%rd239];
	cvt.u32.u16 	%r3611, %rs57;
	cvt.s32.s8 	%r3612, %r3611;
	cvt.s64.s32 	%rd2487, %r904;
	add.s64 	%rd240, %rd15, %rd2487;
	ld.global.u8 	%rs58, [%rd240+27];
	cvt.u32.u16 	%r3613, %rs58;
	cvt.s32.s8 	%r3614, %r3613;
	add.s32 	%r3615, %r3614, %r3612;
	setp.eq.s32 	%p1060, %r3615, 3;
	@%p1060 bra 	$L__BB4_1537;
	add.s32 	%r3616, %r903, -1;
	ld.global.u32 	%r3617, [%rd14];
	add.s32 	%r3618, %r23, %r904;
	mad.lo.s32 	%r3619, %r3617, %r3616, %r3618;
	mul.wide.s32 	%rd2488, %r3619, 8;
	add.s64 	%rd2489, %rd2, %rd2488;
	mov.b64 	%rd2490, -4616189618054758400;
	st.global.u64 	[%rd2489], %rd2490;
	ld.global.u32 	%r3620, [%rd14];
	mad.lo.s32 	%r3621, %r3620, %r3616, %r3618;
	add.s32 	%r3622, %r3621, -625;
	mul.wide.s32 	%rd2491, %r3622, 8;
	add.s64 	%rd2492, %rd2, %rd2491;
	mov.b64 	%rd2493, 9218868437227405312;
	st.global.u64 	[%rd2492], %rd2493;
	ld.global.f64 	%fd4739, [%rd17];
	bra.uni 	$L__BB4_1566;
$L__BB4_1537:
	cvt.s32.s8 	%r3624, %r3611;
	mul.wide.s32 	%rd2494, %r3624, 5;
	cvt.u64.u16 	%rd2495, %rs58;
	cvt.s64.s8 	%rd2496, %rd2495;
	add.s64 	%rd2497, %rd2494, %rd2496;
	shl.b64 	%rd2498, %rd2497, 3;
	mov.u64 	%rd2499, parameter;
	add.s64 	%rd2500, %rd2499, %rd2498;
	ld.const.f64 	%fd2870, [%rd2500+45440];
	ld.global.s8 	%r3625, [%rd239+-1];
	cvt.u32.u16 	%r3626, %rs58;
	ld.global.u8 	%r3627, [%rd240+26];
	prmt.b32 	%r3628, %r3627, %r3626, 0x3340U;
	prmt.b32 	%r3629, %r3611, 0, 0x3340U;
	prmt.b32 	%r3630, %r3628, %r3629, 0x5410U;
	mov.b32 	%r3631, 359705;
	dp4a.s32.u32 	%r3632, %r3630, %r3631, %r3625;
	mul.wide.s32 	%rd2501, %r3632, 8;
	add.s64 	%rd2502, %rd2499, %rd2501;
	ld.const.f64 	%fd2871, [%rd2502+35440];
	add.f64 	%fd4736, %fd2870, %fd2871;
	st.global.f64 	[%rd18], %fd4736;
	ld.global.s8 	%r3633, [%rd239];
	mul.wide.s32 	%rd2503, %r3633, 5;
	ld.global.u8 	%rs401, [%rd240+27];
	cvt.u64.u16 	%rd2504, %rs401;
	cvt.s64.s8 	%rd2505, %rd2504;
	add.s64 	%rd2506, %rd2503, %rd2505;
	shl.b64 	%rd2507, %rd2506, 3;
	add.s64 	%rd2508, %rd2499, %rd2507;
	ld.const.f64 	%fd2872, [%rd2508+45640];
	ld.global.s8 	%r3634, [%rd239+-1];
	ld.global.u8 	%r3635, [%rd240+26];
	cvt.u32.u16 	%r3636, %rs401;
	prmt.b32 	%r3637, %r3635, %r3636, 0x3340U;
	prmt.b32 	%r3638, %r3633, 0, 0x3340U;
	prmt.b32 	%r3639, %r3637, %r3638, 0x5410U;
	dp4a.s32.u32 	%r3640, %r3639, %r3631, %r3634;
	mul.wide.s32 	%rd2509, %r3640, 8;
	add.s64 	%rd2510, %rd2499, %rd2509;
	ld.const.f64 	%fd2873, [%rd2510+40440];
	add.f64 	%fd4737, %fd2872, %fd2873;
	st.global.f64 	[%rd19], %fd4737;
	abs.f64 	%fd2874, %fd4737;
	setp.leu.f64 	%p1061, %fd2874, 0d41CDCD64FF800000;
	@%p1061 bra 	$L__BB4_1539;
	mov.b64 	%rd2511, 9218868437227405312;
	st.global.u64 	[%rd19], %rd2511;
	mov.b64 	%rd2512, -4616189618054758400;
	st.global.u64 	[%rd18], %rd2512;
	mov.f64 	%fd4737, 0d7FF0000000000000;
	mov.f64 	%fd4736, 0dBFF0000000000000;
$L__BB4_1539:
	ld.global.s8 	%rs59, [%rd240+27];
	cvt.s64.s16 	%rd241, %rs59;
	ld.global.s8 	%rs402, [%rd240+26];
	ld.global.u8 	%rs403, [%rd239];
	cvt.u64.u16 	%rd2513, %rs403;
	cvt.s64.s8 	%rd242, %rd2513;
	mov.b32 	%r3641, {%rs402, %rs59};
	cvt.u32.u16 	%r3642, %rs403;
	cvt.s32.s8 	%r3643, %r3642;
	mov.b32 	%r3644, 6405;
	dp2a.lo.s32.u32 	%r3645, %r3641, %r3644, %r3643;
	mul.wide.s32 	%rd2514, %r3645, 8;
	mov.u64 	%rd2515, parameter;
	add.s64 	%rd243, %rd2515, %rd2514;
	ld.const.f64 	%fd2877, [%rd243+21000];
	abs.f64 	%fd2878, %fd2877;
	setp.geu.f64 	%p1062, %fd2878, 0d41CDCD64FF800000;
	@%p1062 bra 	$L__BB4_1553;
	cvt.u16.u64 	%rs406, %rd242;
	mov.b32 	%r3653, {%rs59, %rs406};
	mov.b32 	%r3654, 0;
	mov.b32 	%r3655, 1305;
	dp2a.lo.s32.u32 	%r3656, %r3653, %r3655, %r3654;
	cvt.s64.s32 	%rd244, %r3656;
	ld.global.s8 	%rd2538, [%rd239+-1];
	add.s64 	%rd2539, %rd244, %rd2538;
	shl.b64 	%rd2540, %rd2539, 3;
	mov.u64 	%rd2541, parameter;
	add.s64 	%rd245, %rd2541, %rd2540;
	ld.const.f64 	%fd2896, [%rd245+23000];
	abs.f64 	%fd2897, %fd2896;
	setp.geu.f64 	%p1067, %fd2897, 0d41CDCD64FF800000;
	@%p1067 bra 	$L__BB4_1547;
	mad.lo.s64 	%rd2555, %rd241, -24, %rd244;
	shl.b64 	%rd2556, %rd2555, 3;
	mov.u64 	%rd2557, parameter;
	add.s64 	%rd2558, %rd2557, %rd2556;
	ld.const.f64 	%fd2913, [%rd2558+45440];
	ld.const.f64 	%fd2914, [%rd243+20000];
	add.f64 	%fd2915, %fd2913, %fd2914;
	ld.const.f64 	%fd2916, [%rd245+22000];
	add.f64 	%fd4730, %fd2915, %fd2916;
	st.global.f64 	[%rd12+10080], %fd4730;
	ld.global.s8 	%r3661, [%rd239];
	mul.wide.s32 	%rd2559, %r3661, 5;
	ld.global.s8 	%rs409, [%rd240+27];
	cvt.s64.s16 	%rd2560, %rs409;
	add.s64 	%rd2561, %rd2559, %rd2560;
	shl.b64 	%rd2562, %rd2561, 3;
	add.s64 	%rd2563, %rd2557, %rd2562;
	ld.const.f64 	%fd2917, [%rd2563+45640];
	ld.global.s8 	%rs410, [%rd240+26];
	mov.b32 	%r3662, {%rs410, %rs409};
	mov.b32 	%r3663, 6405;
	dp2a.lo.s32.u32 	%r3664, %r3662, %r3663, %r3661;
	mul.wide.s32 	%rd2564, %r3664, 8;
	add.s64 	%rd2565, %rd2557, %rd2564;
	ld.const.f64 	%fd2918, [%rd2565+21000];
	add.f64 	%fd2919, %fd2917, %fd2918;
	ld.global.s8 	%rd2566, [%rd239+-1];
	cvt.s32.s16 	%r3665, %rs409;
	mul.wide.s32 	%rd2567, %r3665, 24;
	add.s64 	%rd2568, %rd2561, %rd2567;
	add.s64 	%rd2569, %rd2568, %rd2566;
	shl.b64 	%rd2570, %rd2569, 3;
	add.s64 	%rd2571, %rd2557, %rd2570;
	ld.const.f64 	%fd2920, [%rd2571+23000];
	add.f64 	%fd4731, %fd2919, %fd2920;
	st.global.f64 	[%rd12+10088], %fd4731;
	abs.f64 	%fd2921, %fd4731;
	setp.leu.f64 	%p1071, %fd2921, 0d41CDCD64FF800000;
	@%p1071 bra 	$L__BB4_1543;
	mov.b64 	%rd2572, 9218868437227405312;
	st.global.u64 	[%rd12+10088], %rd2572;
	mov.b64 	%rd2573, -4616189618054758400;
	st.global.u64 	[%rd12+10080], %rd2573;
	mov.f64 	%fd4731, 0d7FF0000000000000;
	mov.f64 	%fd4730, 0dBFF0000000000000;
$L__BB4_1543:
	add.f64 	%fd2924, %fd4731, 0d4069000000000000;
	add.f64 	%fd2925, %fd4730, 0dC016CCCCCCCCCCCD;
	ld.global.f64 	%fd4738, [%rd12+10016];
	add.f64 	%fd2926, %fd2925, %fd4738;
	div.rn.f64 	%fd694, %fd2924, %fd2926;
	st.global.f64 	[%rd12+10096], %fd694;
	abs.f64 	%fd2927, %fd4737;
	setp.geu.f64 	%p1072, %fd2927, 0d41CDCD64FF800000;
	@%p1072 bra 	$L__BB4_1546;
	add.f64 	%fd2928, %fd4737, 0d4069000000000000;
	add.f64 	%fd2929, %fd4736, 0dC016CCCCCCCCCCCD;
	add.f64 	%fd2930, %fd2929, %fd4738;
	div.rn.f64 	%fd2931, %fd2928, %fd2930;
	st.global.f64 	[%rd21], %fd2931;
	setp.geu.f64 	%p1073, %fd2931, %fd694;
	@%p1073 bra 	$L__BB4_1561;
	st.global.f64 	[%rd18], %fd4730;
	st.global.f64 	[%rd19], %fd4731;
	st.global.f64 	[%rd21], %fd694;
	mov.f64 	%fd4736, %fd4730;
	mov.f64 	%fd4737, %fd4731;
	bra.uni 	$L__BB4_1561;
$L__BB4_1546:
	st.global.f64 	[%rd18], %fd4730;
	st.global.f64 	[%rd19], %fd4731;
	st.global.f64 	[%rd21], %fd694;
	mov.f64 	%fd4736, %fd4730;
	mov.f64 	%fd4737, %fd4731;
	bra.uni 	$L__BB4_1561;
$L__BB4_1547:
	mad.lo.s64 	%rd2542, %rd241, -24, %rd244;
	shl.b64 	%rd2543, %rd2542, 3;
	mov.u64 	%rd2544, parameter;
	add.s64 	%rd2545, %rd2544, %rd2543;
	ld.const.f64 	%fd2898, [%rd2545+45440];
	ld.const.f64 	%fd2899, [%rd243+20000];
	add.f64 	%fd4732, %fd2898, %fd2899;
	st.global.f64 	[%rd12+10080], %fd4732;
	ld.global.s8 	%r3657, [%rd239];
	mul.wide.s32 	%rd2546, %r3657, 5;
	ld.global.s8 	%rs407, [%rd240+27];
	cvt.s64.s16 	%rd2547, %rs407;
	add.s64 	%rd2548, %rd2546, %rd2547;
	shl.b64 	%rd2549, %rd2548, 3;
	add.s64 	%rd2550, %rd2544, %rd2549;
	ld.const.f64 	%fd2900, [%rd2550+45640];
	ld.global.s8 	%rs408, [%rd240+26];
	mov.b32 	%r3658, {%rs408, %rs407};
	mov.b32 	%r3659, 6405;
	dp2a.lo.s32.u32 	%r3660, %r3658, %r3659, %r3657;
	mul.wide.s32 	%rd2551, %r3660, 8;
	add.s64 	%rd2552, %rd2544, %rd2551;
	ld.const.f64 	%fd2901, [%rd2552+21000];
	add.f64 	%fd4733, %fd2900, %fd2901;
	st.global.f64 	[%rd12+10088], %fd4733;
	abs.f64 	%fd2902, %fd4733;
	setp.leu.f64 	%p1068, %fd2902, 0d41CDCD64FF800000;
	@%p1068 bra 	$L__BB4_1549;
	mov.b64 	%rd2553, 9218868437227405312;
	st.global.u64 	[%rd12+10088], %rd2553;
	mov.b64 	%rd2554, -4616189618054758400;
	st.global.u64 	[%rd12+10080], %rd2554;
	mov.f64 	%fd4733, 0d7FF0000000000000;
	mov.f64 	%fd4732, 0dBFF0000000000000;
$L__BB4_1549:
	add.f64 	%fd2905, %fd4733, 0d4069000000000000;
	add.f64 	%fd2906, %fd4732, 0dC016CCCCCCCCCCCD;
	ld.global.f64 	%fd4738, [%rd12+10016];
	add.f64 	%fd2907, %fd2906, %fd4738;
	div.rn.f64 	%fd700, %fd2905, %fd2907;
	st.global.f64 	[%rd12+10096], %fd700;
	abs.f64 	%fd2908, %fd4737;
	setp.geu.f64 	%p1069, %fd2908, 0d41CDCD64FF800000;
	@%p1069 bra 	$L__BB4_1552;
	add.f64 	%fd2909, %fd4737, 0d4069000000000000;
	add.f64 	%fd2910, %fd4736, 0dC016CCCCCCCCCCCD;
	add.f64 	%fd2911, %fd2910, %fd4738;
	div.rn.f64 	%fd2912, %fd2909, %fd2911;
	st.global.f64 	[%rd21], %fd2912;
	setp.geu.f64 	%p1070, %fd2912, %fd700;
	@%p1070 bra 	$L__BB4_1561;
	st.global.f64 	[%rd18], %fd4732;
	st.global.f64 	[%rd19], %fd4733;
	st.global.f64 	[%rd21], %fd700;
	mov.f64 	%fd4736, %fd4732;
	mov.f64 	%fd4737, %fd4733;
	bra.uni 	$L__BB4_1561;
$L__BB4_1552:
	st.global.f64 	[%rd18], %fd4732;
	st.global.f64 	[%rd19], %fd4733;
	st.global.f64 	[%rd21], %fd700;
	mov.f64 	%fd4736, %fd4732;
	mov.f64 	%fd4737, %fd4733;
	bra.uni 	$L__BB4_1561;
$L__BB4_1553:
	cvt.u16.u64 	%rs404, %rd242;
	mov.b32 	%r3646, {%rs59, %rs404};
	mov.b32 	%r3647, 0;
	mov.b32 	%r3648, 1305;
	dp2a.lo.s32.u32 	%r3649, %r3646, %r3648, %r3647;
	cvt.s64.s32 	%rd246, %r3649;
	ld.global.s8 	%rd2516, [%rd239+-1];
	add.s64 	%rd2517, %rd246, %rd2516;
	shl.b64 	%rd2518, %rd2517, 3;
	mov.u64 	%rd2519, parameter;
	add.s64 	%rd247, %rd2519, %rd2518;
	ld.const.f64 	%fd2879, [%rd247+23000];
	abs.f64 	%fd2880, %fd2879;
	setp.lt.f64 	%p1063, %fd2880, 0d41CDCD64FF800000;
	@%p1063 bra 	$L__BB4_1555;
	ld.global.f64 	%fd4738, [%rd13];
	bra.uni 	$L__BB4_1561;
$L__BB4_1555:
	mad.lo.s64 	%rd2520, %rd241, -24, %rd246;
	shl.b64 	%rd2521, %rd2520, 3;
	mov.u64 	%rd2522, parameter;
	add.s64 	%rd2523, %rd2522, %rd2521;
	ld.const.f64 	%fd2881, [%rd2523+45440];
	ld.const.f64 	%fd2882, [%rd247+22000];
	add.f64 	%fd4734, %fd2881, %fd2882;
	st.global.f64 	[%rd12+10080], %fd4734;
	ld.global.s8 	%r3650, [%rd239];
	mul.wide.s32 	%rd2524, %r3650, 5;
	ld.global.u8 	%rs405, [%rd240+27];
	cvt.u64.u16 	%rd2525, %rs405;
	cvt.s64.s8 	%rd2526, %rd2525;
	add.s64 	%rd2527, %rd2524, %rd2526;
	shl.b64 	%rd2528, %rd2527, 3;
	add.s64 	%rd2529, %rd2522, %rd2528;
	ld.const.f64 	%fd2883, [%rd2529+45640];
	ld.global.s8 	%rd2530, [%rd239+-1];
	cvt.u32.u16 	%r3651, %rs405;
	cvt.s32.s8 	%r3652, %r3651;
	mul.wide.s32 	%rd2531, %r3652, 24;
	add.s64 	%rd2532, %rd2527, %rd2531;
	add.s64 	%rd2533, %rd2532, %rd2530;
	shl.b64 	%rd2534, %rd2533, 3;
	add.s64 	%rd2535, %rd2522, %rd2534;
	ld.const.f64 	%fd2884, [%rd2535+23000];
	add.f64 	%fd4735, %fd2883, %fd2884;
	st.global.f64 	[%rd12+10088], %fd4735;
	abs.f64 	%fd2885, %fd4735;
	setp.leu.f64 	%p1064, %fd2885, 0d41CDCD64FF800000;
	@%p1064 bra 	$L__BB4_1557;
	mov.b64 	%rd2536, 9218868437227405312;
	st.global.u64 	[%rd12+10088], %rd2536;
	mov.b64 	%rd2537, -4616189618054758400;
	st.global.u64 	[%rd12+10080], %rd2537;
	mov.f64 	%fd4735, 0d7FF0000000000000;
	mov.f64 	%fd4734, 0dBFF0000000000000;
$L__BB4_1557:
	add.f64 	%fd2888, %fd4735, 0d4069000000000000;
	add.f64 	%fd2889, %fd4734, 0dC016CCCCCCCCCCCD;
	ld.global.f64 	%fd4738, [%rd12+10016];
	add.f64 	%fd2890, %fd2889, %fd4738;
	div.rn.f64 	%fd707, %fd2888, %fd2890;
	st.global.f64 	[%rd12+10096], %fd707;
	abs.f64 	%fd2891, %fd4737;
	setp.geu.f64 	%p1065, %fd2891, 0d41CDCD64FF800000;
	@%p1065 bra 	$L__BB4_1560;
	add.f64 	%fd2892, %fd4737, 0d4069000000000000;
	add.f64 	%fd2893, %fd4736, 0dC016CCCCCCCCCCCD;
	add.f64 	%fd2894, %fd2893, %fd4738;
	div.rn.f64 	%fd2895, %fd2892, %fd2894;
	st.global.f64 	[%rd21], %fd2895;
	setp.geu.f64 	%p1066, %fd2895, %fd707;
	@%p1066 bra 	$L__BB4_1561;
	st.global.f64 	[%rd18], %fd4734;
	st.global.f64 	[%rd19], %fd4735;
	st.global.f64 	[%rd21], %fd707;
	mov.f64 	%fd4736, %fd4734;
	mov.f64 	%fd4737, %fd4735;
	bra.uni 	$L__BB4_1561;
$L__BB4_1560:
	st.global.f64 	[%rd18], %fd4734;
	st.global.f64 	[%rd19], %fd4735;
	st.global.f64 	[%rd21], %fd707;
	mov.f64 	%fd4736, %fd4734;
	mov.f64 	%fd4737, %fd4735;
$L__BB4_1561:
	ld.global.s8 	%r3666, [%rd239];
	mul.wide.s32 	%rd2574, %r3666, 5;
	ld.global.s8 	%rd2575, [%rd240+27];
	add.s64 	%rd2576, %rd2574, %rd2575;
	shl.b64 	%rd2577, %rd2576, 3;
	mov.u64 	%rd2578, parameter;
	add.s64 	%rd2579, %rd2578, %rd2577;
	ld.const.f64 	%fd711, [%rd2579+45440];
	st.global.f64 	[%rd12+10080], %fd711;
	ld.global.s8 	%r3667, [%rd239];
	mul.wide.s32 	%rd2580, %r3667, 5;
	ld.global.s8 	%rd2581, [%rd240+27];
	add.s64 	%rd2582, %rd2580, %rd2581;
	shl.b64 	%rd2583, %rd2582, 3;
	add.s64 	%rd2584, %rd2578, %rd2583;
	ld.const.f64 	%fd4739, [%rd2584+45640];
	st.global.f64 	[%rd12+10088], %fd4739;
	add.f64 	%fd2932, %fd4739, 0d4069000000000000;
	add.f64 	%fd2933, %fd711, 0dC016CCCCCCCCCCCD;
	add.f64 	%fd2934, %fd2933, %fd4738;
	div.rn.f64 	%fd713, %fd2932, %fd2934;
	st.global.f64 	[%rd12+10096], %fd713;
	abs.f64 	%fd2935, %fd4737;
	setp.geu.f64 	%p1074, %fd2935, 0d41CDCD64FF800000;
	@%p1074 bra 	$L__BB4_1565;
	ld.global.f64 	%fd2936, [%rd21];
	setp.geu.f64 	%p1075, %fd2936, %fd713;
	@%p1075 bra 	$L__BB4_1564;
	st.global.f64 	[%rd16], %fd711;
	st.global.f64 	[%rd17], %fd4739;
	bra.uni 	$L__BB4_1566;
$L__BB4_1564:
	st.global.f64 	[%rd16], %fd4736;
	st.global.f64 	[%rd17], %fd4737;
	mov.f64 	%fd4739, %fd4737;
	bra.uni 	$L__BB4_1566;
$L__BB4_1565:
	st.global.f64 	[%rd16], %fd711;
	st.global.f64 	[%rd17], %fd4739;
$L__BB4_1566:
	abs.f64 	%fd2937, %fd4739;
	setp.geu.f64 	%p1076, %fd2937, 0d41CDCD64FF800000;
	@%p1076 bra 	$L__BB4_1568;
	ld.global.f64 	%fd2938, [%rd16];
	ld.global.u32 	%r3668, [%rd11+228];
	add.s32 	%r3669, %r3668, -1;
	ld.global.u32 	%r3670, [%rd11+204];
	ld.global.u32 	%r3671, [%rd11+232];
	mad.lo.s32 	%r3672, %r3669, %r3670, %r23;
	add.s32 	%r3673, %r3672, %r3671;
	mul.wide.s32 	%rd2585, %r3673, 8;
	add.s64 	%rd2586, %rd2, %rd2585;
	st.global.f64 	[%rd2586], %fd2938;
	ld.global.f64 	%fd2939, [%rd17];
	ld.global.u32 	%r3674, [%rd11+228];
	add.s32 	%r3675, %r3674, -1;
	ld.global.u32 	%r3676, [%rd11+204];
	ld.global.u32 	%r3677, [%rd11+232];
	mad.lo.s32 	%r3678, %r3675, %r3676, %r22;
	add.s32 	%r3679, %r3678, %r3677;
	mul.wide.s32 	%rd2587, %r3679, 8;
	add.s64 	%rd2588, %rd2, %rd2587;
	st.global.f64 	[%rd2588], %fd2939;
$L__BB4_1568:
	ld.global.u32 	%r905, [%rd11+228];
	ld.global.u32 	%r6005, [%rd11+232];
	min.s32 	%r3681, %r905, %r6005;
	setp.lt.s32 	%p1077, %r3681, 2;
	ld.global.u32 	%r6004, [%rd11+204];
	@%p1077 bra 	$L__BB4_1623;
	add.s32 	%r908, %r905, -1;
	add.s32 	%r909, %r23, %r6005;
	mad.lo.s32 	%r3682, %r6004, %r908, %r909;
	mul.wide.s32 	%rd2589, %r3682, 8;
	add.s64 	%rd2590, %rd2, %rd2589;
	ld.global.f64 	%fd4744, [%rd2590];
	st.global.f64 	[%rd12+10072], %fd4744;
	ld.global.u32 	%r3683, [%rd14];
	add.s32 	%r910, %r909, -625;
	mad.lo.s32 	%r3684, %r3683, %r908, %r910;
	mul.wide.s32 	%rd2591, %r3684, 8;
	add.s64 	%rd2592, %rd2, %rd2591;
	ld.global.f64 	%fd4743, [%rd2592];
	st.global.f64 	[%rd12+10088], %fd4743;
	add.f64 	%fd2940, %fd4743, 0d4069000000000000;
	add.f64 	%fd2941, %fd4744, 0dC016CCCCCCCCCCCD;
	ld.global.f64 	%fd717, [%rd12+10016];
	add.f64 	%fd2942, %fd2941, %fd717;
	div.rn.f64 	%fd718, %fd2940, %fd2942;
	st.global.f64 	[%rd12+10056], %fd718;
	add.s32 	%r911, %r905, -2;
	ld.global.u32 	%r3685, [%rd14];
	add.s32 	%r912, %r909, -626;
	mad.lo.s32 	%r3686, %r3685, %r911, %r912;
	mul.wide.s32 	%rd2593, %r3686, 8;
	add.s64 	%rd2594, %rd2, %rd2593;
	ld.global.f64 	%fd2943, [%rd2594];
	abs.f64 	%fd2944, %fd2943;
	setp.geu.f64 	%p1078, %fd2944, 0d41CDCD64FF800000;
	@%p1078 bra 	$L__BB4_1573;
	cvt.u64.u32 	%rd2597, %r905;
	add.s64 	%rd248, %rd15, %rd2597;
	add.s32 	%r3687, %r24, %r6005;
	cvt.s64.s32 	%rd2598, %r3687;
	add.s64 	%rd249, %rd1, %rd2598;
	ld.global.s8 	%r3688, [%rd249+1];
	ld.global.u8 	%r3689, [%rd248];
	ld.global.u8 	%r3690, [%rd248+-1];
	prmt.b32 	%r3691, %r3690, %r3689, 0x3340U;
	ld.global.u8 	%r3692, [%rd249];
	prmt.b32 	%r3693, %r3692, 0, 0x3340U;
	prmt.b32 	%r3694, %r3691, %r3693, 0x5410U;
	mov.b32 	%r3695, 334205;
	dp4a.s32.u32 	%r3696, %r3694, %r3695, %r3688;
	mul.wide.s32 	%rd2599, %r3696, 8;
	mov.u64 	%rd2600, parameter;
	add.s64 	%rd2601, %rd2600, %rd2599;
	ld.const.f64 	%fd719, [%rd2601+5000];
	st.global.f64 	[%rd12+10104], %fd719;
	abs.f64 	%fd2947, %fd719;
	setp.lt.f64 	%p1079, %fd2947, 0d41CDCD64FF800000;
	@%p1079 bra 	$L__BB4_1572;
	ld.global.f64 	%fd4741, [%rd12+10096];
	ld.global.f64 	%fd4740, [%rd12+10080];
	bra.uni 	$L__BB4_1574;
$L__BB4_1572:
	ld.global.u32 	%r3697, [%rd14];
	mad.lo.s32 	%r3698, %r3697, %r911, %r912;
	mul.wide.s32 	%rd2602, %r3698, 8;
	add.s64 	%rd2603, %rd2, %rd2602;
	ld.global.f64 	%fd2948, [%rd2603];
	add.f64 	%fd4741, %fd2948, %fd719;
	st.global.f64 	[%rd12+10096], %fd4741;
	ld.global.s8 	%r3699, [%rd249+1];
	ld.global.u8 	%r3700, [%rd248];
	ld.global.u8 	%r3701, [%rd248+-1];
	prmt.b32 	%r3702, %r3701, %r3700, 0x3340U;
	ld.global.u8 	%r3703, [%rd249];
	prmt.b32 	%r3704, %r3703, 0, 0x3340U;
	prmt.b32 	%r3705, %r3702, %r3704, 0x5410U;
	mov.b32 	%r3706, 334205;
	dp4a.s32.u32 	%r3707, %r3705, %r3706, %r3699;
	mul.wide.s32 	%rd2604, %r3707, 8;
	mov.u64 	%rd2605, parameter;
	add.s64 	%rd2606, %rd2605, %rd2604;
	ld.const.f64 	%fd2949, [%rd2606];
	st.global.f64 	[%rd12+10104], %fd2949;
	ld.global.u32 	%r3708, [%rd14];
	mad.lo.s32 	%r3709, %r3708, %r911, %r909;
	add.s32 	%r3710, %r3709, -1;
	mul.wide.s32 	%rd2607, %r3710, 8;
	add.s64 	%rd2608, %rd2, %rd2607;
	ld.global.f64 	%fd2950, [%rd2608];
	add.f64 	%fd4740, %fd2950, %fd2949;
	st.global.f64 	[%rd12+10080], %fd4740;
	bra.uni 	$L__BB4_1574;
$L__BB4_1573:
	mov.b64 	%rd2595, -4616189618054758400;
	st.global.u64 	[%rd12+10080], %rd2595;
	mov.b64 	%rd2596, 9218868437227405312;
	st.global.u64 	[%rd12+10096], %rd2596;
	mov.f64 	%fd4741, 0d7FF0000000000000;
	mov.f64 	%fd4740, 0dBFF0000000000000;
$L__BB4_1574:
	add.f64 	%fd2951, %fd4741, 0d4069000000000000;
	add.f64 	%fd2952, %fd4740, 0dC016CCCCCCCCCCCD;
	add.f64 	%fd2953, %fd2952, %fd717;
	div.rn.f64 	%fd726, %fd2951, %fd2953;
	st.global.f64 	[%rd19], %fd726;
	setp.geu.f64 	%p1080, %fd4740, 0dC0A3880000000000;
	@%p1080 bra 	$L__BB4_1576;
	mov.b64 	%rd2609, -4564063970805153792;
	st.global.u64 	[%rd12+10080], %rd2609;
	mov.b64 	%rd2610, 0;
	st.global.u64 	[%rd12+10096], %rd2610;
	mov.f64 	%fd4740, 0dC0A9300000000000;
$L__BB4_1576:
	setp.geu.f64 	%p1081, %fd4744, 0dC0A3880000000000;
	@%p1081 bra 	$L__BB4_1578;
	mov.b64 	%rd2611, -4564063970805153792;
	st.global.u64 	[%rd12+10072], %rd2611;
	mov.b64 	%rd2612, 0;
	st.global.u64 	[%rd12+10088], %rd2612;
	mov.f64 	%fd4744, 0dC0A9300000000000;
	mov.f64 	%fd4743, 0d0000000000000000;
$L__BB4_1578:
	setp.gt.f64 	%p1082, %fd726, %fd718;
	@%p1082 bra 	$L__BB4_1580;
	setp.leu.f64 	%p1083, %fd4744, 0d0000000000000000;
	setp.leu.f64 	%p1084, %fd4743, 0d0000000000000000;
	or.pred  	%p1085, %p1083, %p1084;
	@%p1085 bra 	$L__BB4_1581;
$L__BB4_1580:
	ld.global.u32 	%r3715, [%rd14];
	mad.lo.s32 	%r3716, %r3715, %r908, %r909;
	mul.wide.s32 	%rd2617, %r3716, 8;
	add.s64 	%rd2618, %rd2, %rd2617;
	st.global.f64 	[%rd2618], %fd4740;
	ld.global.f64 	%fd2958, [%rd12+10096];
	ld.global.u32 	%r3717, [%rd14];
	mad.lo.s32 	%r3718, %r3717, %r908, %r910;
	mul.wide.s32 	%rd2619, %r3718, 8;
	add.s64 	%rd2620, %rd2, %rd2619;
	st.global.f64 	[%rd2620], %fd2958;
	bra.uni 	$L__BB4_1583;
$L__BB4_1581:
	setp.ltu.f64 	%p1086, %fd718, %fd726;
	@%p1086 bra 	$L__BB4_1583;
	ld.global.u32 	%r3711, [%rd14];
	mad.lo.s32 	%r3712, %r3711, %r908, %r909;
	mul.wide.s32 	%rd2613, %r3712, 8;
	add.s64 	%rd2614, %rd2, %rd2613;
	st.global.f64 	[%rd2614], %fd4744;
	ld.global.f64 	%fd2957, [%rd12+10088];
	ld.global.u32 	%r3713, [%rd14];
	mad.lo.s32 	%r3714, %r3713, %r908, %r910;
	mul.wide.s32 	%rd2615, %r3714, 8;
	add.s64 	%rd2616, %rd2, %rd2615;
	st.global.f64 	[%rd2616], %fd2957;
$L__BB4_1583:
	mov.b32 	%r6003, 3;
	st.global.u32 	[%rd11+216], %r6003;
$L__BB4_1584:
	ld.global.u32 	%r3720, [%rd11+232];
	sub.s32 	%r3721, %r3720, %r6003;
	add.s32 	%r5999, %r3721, 1;
	st.global.u32 	[%rd11+224], %r5999;
	setp.lt.u32 	%p1087, %r3721, 2147483647;
	@%p1087 bra 	$L__BB4_1586;
	ld.global.u32 	%r3724, [%rd11+228];
	add.s32 	%r3725, %r3724, %r5999;
	add.s32 	%r6001, %r3725, -2;
	st.global.u32 	[%rd11+220], %r6001;
	mov.b32 	%r5999, 1;
	st.global.u32 	[%rd11+224], %r5999;
	bra.uni 	$L__BB4_1587;
$L__BB4_1586:
	ld.global.u32 	%r3722, [%rd11+228];
	add.s32 	%r6001, %r3722, -1;
	st.global.u32 	[%rd11+220], %r6001;
$L__BB4_1587:
	setp.lt.s32 	%p1088, %r6001, 1;
	@%p1088 bra 	$L__BB4_1621;
$L__BB4_1588:
	ld.global.u32 	%r3726, [%rd11+232];
	setp.ge.s32 	%p1089, %r5999, %r3726;
	@%p1089 bra 	$L__BB4_1620;
	add.s32 	%r3727, %r6001, -1;
	ld.global.u32 	%r3728, [%rd14];
	mad.lo.s32 	%r3729, %r3727, %r3728, %r22;
	add.s32 	%r3730, %r3729, %r5999;
	mul.wide.s32 	%rd2621, %r3730, 8;
	add.s64 	%rd2622, %rd2, %rd2621;
	ld.global.f64 	%fd2959, [%rd2622];
	abs.f64 	%fd2960, %fd2959;
	setp.geu.f64 	%p1090, %fd2960, 0d41CDCD64FF800000;
	@%p1090 bra 	$L__BB4_1619;
	mov.b64 	%rd2623, -4616189618054758400;
	st.global.u64 	[%rd16], %rd2623;
	mov.b64 	%rd2624, 9218868437227405312;
	st.global.u64 	[%rd17], %rd2624;
	ld.global.u32 	%r921, [%rd11+220];
	ld.global.u32 	%r922, [%rd11+224];
	ld.global.u32 	%r923, [%rd11+228];
	ld.global.u32 	%r924, [%rd11+232];
	mov.b64 	%rd2625, -4564063970805153792;
	st.global.u64 	[%rd21], %rd2625;
	mov.b64 	%rd2626, 0;
	st.global.u64 	[%rd20], %rd2626;
	not.b32 	%r3731, %r921;
	add.s32 	%r925, %r923, %r3731;
	st.global.u32 	[%rd11+236], %r925;
	not.b32 	%r3732, %r922;
	add.s32 	%r3733, %r924, %r3732;
	st.global.u32 	[%rd11+240], %r3733;
	add.s32 	%r3734, %r3733, %r925;
	add.s32 	%r927, %r3734, -1;
	st.global.u32 	[%rd11+244], %r927;
	setp.eq.s32 	%p1091, %r925, 0;
	setp.gt.s32 	%p1092, %r3733, 0;
	and.pred  	%p1093, %p1091, %p1092;
	@%p1093 bra 	$L__BB4_1592;
	setp.ne.s32 	%p1094, %r3733, 0;
	setp.lt.s32 	%p1095, %r925, 1;
	or.pred  	%p1096, %p1094, %p1095;
	@%p1096 bra 	$L__BB4_1605;
$L__BB4_1592:
	setp.ne.s32 	%p1106, %r3733, 1;
	setp.ne.s32 	%p1107, %r925, 1;
	and.pred  	%p1108, %p1106, %p1107;
	@%p1108 bra 	$L__BB4_1601;
	setp.eq.s32 	%p1111, %r3733, 1;
	and.pred  	%p1113, %p1111, %p1091;
	@%p1113 bra 	$L__BB4_1596;
	setp.eq.s32 	%p1114, %r925, 1;
	setp.eq.s32 	%p1115, %r3733, 0;
	and.pred  	%p1116, %p1115, %p1114;
	@%p1116 bra 	$L__BB4_1596;
	ld.global.f64 	%fd4746, [%rd20];
	ld.global.f64 	%fd4745, [%rd21];
	bra.uni 	$L__BB4_1597;
$L__BB4_1596:
	mul.wide.s32 	%rd2722, %r927, 8;
	mov.u64 	%rd2723, parameter;
	add.s64 	%rd2724, %rd2723, %rd2722;
	ld.const.f64 	%fd3038, [%rd2724+25200];
	cvt.s64.s32 	%rd2725, %r921;
	add.s64 	%rd2726, %rd15, %rd2725;
	cvt.s64.s32 	%rd2727, %r923;
	add.s64 	%rd2728, %rd15, %rd2727;
	cvt.s64.s32 	%rd2729, %r922;
	add.s64 	%rd2730, %rd15, %rd2729;
	cvt.s64.s32 	%rd2731, %r924;
	add.s64 	%rd2732, %rd15, %rd2731;
	ld.global.s8 	%r3846, [%rd2732+27];
	ld.global.u8 	%r3847, [%rd2728];
	ld.global.u8 	%r3848, [%rd2726];
	prmt.b32 	%r3849, %r3848, %r3847, 0x3340U;
	ld.global.u8 	%r3850, [%rd2730+27];
	prmt.b32 	%r3851, %r3850, 0, 0x3340U;
	prmt.b32 	%r3852, %r3849, %r3851, 0x5410U;
	mov.b32 	%r3853, 334205;
	dp4a.s32.u32 	%r3854, %r3852, %r3853, %r3846;
	mul.wide.s32 	%rd2733, %r3854, 8;
	add.s64 	%rd2734, %rd2723, %rd2733;
	ld.const.f64 	%fd3039, [%rd2734+5000];
	add.f64 	%fd4746, %fd3038, %fd3039;
	st.global.f64 	[%rd20], %fd4746;
	ld.global.u32 	%r3855, [%rd11+244];
	mul.wide.s32 	%rd2735, %r3855, 8;
	add.s64 	%rd2736, %rd2723, %rd2735;
	ld.const.f64 	%fd3040, [%rd2736+24480];
	ld.global.s8 	%r3856, [%rd2732+27];
	ld.global.u8 	%r3857, [%rd2726];
	ld.global.u8 	%r3858, [%rd2728];
	prmt.b32 	%r3859, %r3858, %r3857, 0x3340U;
	ld.global.u8 	%r3860, [%rd2730+27];
	prmt.b32 	%r3861, %r3860, 0, 0x3340U;
	prmt.b32 	%r3862, %r3859, %r3861, 0x5410U;
	mov.b32 	%r3863, 359705;
	dp4a.s32.u32 	%r3864, %r3862, %r3863, %r3856;
	mul.wide.s32 	%rd2737, %r3864, 8;
	add.s64 	%rd2738, %rd2723, %rd2737;
	ld.const.f64 	%fd3041, [%rd2738];
	add.f64 	%fd4745, %fd3040, %fd3041;
	st.global.f64 	[%rd21], %fd4745;
$L__BB4_1597:
	add.s32 	%r3865, %r921, -1;
	ld.global.u32 	%r3866, [%rd14];
	add.s32 	%r3867, %r22, %r922;
	mad.lo.s32 	%r3868, %r3866, %r3865, %r3867;
	mul.wide.s32 	%rd2739, %r3868, 8;
	add.s64 	%rd2740, %rd2, %rd2739;
	ld.global.f64 	%fd3042, [%rd2740];
	add.f64 	%fd4748, %fd3042, %fd4746;
	st.global.f64 	[%rd20], %fd4748;
	ld.global.u32 	%r3869, [%rd14];
	mad.lo.s32 	%r3870, %r3869, %r3865, %r3867;
	add.s32 	%r3871, %r3870, 625;
	mul.wide.s32 	%rd2741, %r3871, 8;
	add.s64 	%rd2742, %rd2, %rd2741;
	ld.global.f64 	%fd3043, [%rd2742];
	add.f64 	%fd4747, %fd3043, %fd4745;
	st.global.f64 	[%rd21], %fd4747;
	abs.f64 	%fd3044, %fd4748;
	setp.leu.f64 	%p1117, %fd3044, 0d41CDCD64FF800000;
	@%p1117 bra 	$L__BB4_1599;
	mov.b64 	%rd2743, 9218868437227405312;
	st.global.u64 	[%rd20], %rd2743;
	mov.b64 	%rd2744, -4616189618054758400;
	st.global.u64 	[%rd21], %rd2744;
	mov.f64 	%fd4748, 0d7FF0000000000000;
	mov.f64 	%fd4747, 0dBFF0000000000000;
$L__BB4_1599:
	add.f64 	%fd3047, %fd4748, 0d4069000000000000;
	add.f64 	%fd3048, %fd4747, 0dC016CCCCCCCCCCCD;
	ld.global.f64 	%fd3049, [%rd13];
	add.f64 	%fd3050, %fd3048, %fd3049;
	div.rn.f64 	%fd3051, %fd3047, %fd3050;
	st.global.f64 	[%rd18], %fd3051;
	add.s32 	%r3872, %r923, -1;
	ld.global.u32 	%r3873, [%rd14];
	add.s32 	%r3874, %r22, %r924;
	mad.lo.s32 	%r3875, %r3873, %r3872, %r3874;
	mul.wide.s32 	%rd2745, %r3875, 8;
	add.s64 	%rd2746, %rd2, %rd2745;
	ld.global.f64 	%fd3052, [%rd2746];
	add.f64 	%fd3053, %fd3052, 0d4069000000000000;
	ld.global.f64 	%fd3054, [%rd2746+5000];
	add.f64 	%fd3055, %fd3054, 0dC016CCCCCCCCCCCD;
	add.f64 	%fd3056, %fd3055, %fd3049;
	div.rn.f64 	%fd3057, %fd3053, %fd3056;
	st.global.f64 	[%rd19], %fd3057;
	setp.leu.f64 	%p1118, %fd3051, %fd3057;
	@%p1118 bra 	$L__BB4_1614;
	st.global.f64 	[%rd16], %fd4747;
	st.global.f64 	[%rd17], %fd4748;
	bra.uni 	$L__BB4_1614;
$L__BB4_1601:
	mul.wide.s32 	%rd2681, %r927, 8;
	mov.u64 	%rd2682, parameter;
	add.s64 	%rd2683, %rd2682, %rd2681;
	ld.const.f64 	%fd3012, [%rd2683+25200];
	cvt.s64.s32 	%rd2684, %r921;
	add.s64 	%rd2685, %rd15, %rd2684;
	ld.global.s8 	%r3830, [%rd2685];
	mul.wide.s32 	%rd2686, %r3830, 5;
	cvt.s64.s32 	%rd2687, %r922;
	add.s64 	%rd2688, %rd15, %rd2687;
	ld.global.s8 	%rd2689, [%rd2688+27];
	add.s64 	%rd2690, %rd2686, %rd2689;
	shl.b64 	%rd2691, %rd2690, 3;
	add.s64 	%rd2692, %rd2682, %rd2691;
	ld.const.f64 	%fd3013, [%rd2692+45640];
	add.f64 	%fd3014, %fd3012, %fd3013;
	cvt.s64.s32 	%rd2693, %r923;
	add.s64 	%rd2694, %rd15, %rd2693;
	ld.global.s8 	%r3831, [%rd2694];
	mul.wide.s32 	%rd2695, %r3831, 5;
	cvt.s64.s32 	%rd2696, %r924;
	add.s64 	%rd2697, %rd15, %rd2696;
	ld.global.s8 	%rd2698, [%rd2697+27];
	add.s64 	%rd2699, %rd2695, %rd2698;
	shl.b64 	%rd2700, %rd2699, 3;
	add.s64 	%rd2701, %rd2682, %rd2700;
	ld.const.f64 	%fd3015, [%rd2701+45640];
	add.f64 	%fd3016, %fd3014, %fd3015;
	st.global.f64 	[%rd20], %fd3016;
	add.s32 	%r3832, %r921, -1;
	ld.global.u32 	%r3833, [%rd11+204];
	add.s32 	%r3834, %r22, %r922;
	mad.lo.s32 	%r3835, %r3833, %r3832, %r3834;
	mul.wide.s32 	%rd2702, %r3835, 8;
	add.s64 	%rd2703, %rd2, %rd2702;
	ld.global.f64 	%fd3017, [%rd2703];
	add.f64 	%fd4750, %fd3017, %fd3016;
	st.global.f64 	[%rd20], %fd4750;
	ld.global.u32 	%r3836, [%rd11+244];
	mul.wide.s32 	%rd2704, %r3836, 8;
	add.s64 	%rd2705, %rd2682, %rd2704;
	ld.const.f64 	%fd3018, [%rd2705+24480];
	ld.global.s8 	%r3837, [%rd2685];
	mul.wide.s32 	%rd2706, %r3837, 5;
	ld.global.s8 	%rd2707, [%rd2688+27];
	add.s64 	%rd2708, %rd2706, %rd2707;
	shl.b64 	%rd2709, %rd2708, 3;
	add.s64 	%rd2710, %rd2682, %rd2709;
	ld.const.f64 	%fd3019, [%rd2710+45440];
	add.f64 	%fd3020, %fd3018, %fd3019;
	ld.global.s8 	%r3838, [%rd2694];
	mul.wide.s32 	%rd2711, %r3838, 5;
	ld.global.s8 	%rd2712, [%rd2697+27];
	add.s64 	%rd2713, %rd2711, %rd2712;
	shl.b64 	%rd2714, %rd2713, 3;
	add.s64 	%rd2715, %rd2682, %rd2714;
	ld.const.f64 	%fd3021, [%rd2715+45440];
	add.f64 	%fd3022, %fd3020, %fd3021;
	st.global.f64 	[%rd21], %fd3022;
	ld.global.u32 	%r3839, [%rd11+204];
	mad.lo.s32 	%r3840, %r3839, %r3832, %r3834;
	add.s32 	%r3841, %r3840, 625;
	mul.wide.s32 	%rd2716, %r3841, 8;
	add.s64 	%rd2717, %rd2, %rd2716;
	ld.global.f64 	%fd3023, [%rd2717];
	add.f64 	%fd4749, %fd3023, %fd3022;
	st.global.f64 	[%rd21], %fd4749;
	abs.f64 	%fd3024, %fd4750;
	setp.leu.f64 	%p1109, %fd3024, 0d41CDCD64FF800000;
	@%p1109 bra 	$L__BB4_1603;
	mov.b64 	%rd2718, 9218868437227405312;
	st.global.u64 	[%rd20], %rd2718;
	mov.b64 	%rd2719, -4616189618054758400;
	st.global.u64 	[%rd21], %rd2719;
	mov.f64 	%fd4750, 0d7FF0000000000000;
	mov.f64 	%fd4749, 0dBFF0000000000000;
$L__BB4_1603:
	add.f64 	%fd3027, %fd4750, 0d4069000000000000;
	add.f64 	%fd3028, %fd4749, 0dC016CCCCCCCCCCCD;
	ld.global.f64 	%fd3029, [%rd13];
	add.f64 	%fd3030, %fd3028, %fd3029;
	div.rn.f64 	%fd3031, %fd3027, %fd3030;
	st.global.f64 	[%rd18], %fd3031;
	add.s32 	%r3842, %r923, -1;
	ld.global.u32 	%r3843, [%rd14];
	add.s32 	%r3844, %r22, %r924;
	mad.lo.s32 	%r3845, %r3843, %r3842, %r3844;
	mul.wide.s32 	%rd2720, %r3845, 8;
	add.s64 	%rd2721, %rd2, %rd2720;
	ld.global.f64 	%fd3032, [%rd2721];
	add.f64 	%fd3033, %fd3032, 0d4069000000000000;
	ld.global.f64 	%fd3034, [%rd2721+5000];
	add.f64 	%fd3035, %fd3034, 0dC016CCCCCCCCCCCD;
	add.f64 	%fd3036, %fd3035, %fd3029;
	div.rn.f64 	%fd3037, %fd3033, %fd3036;
	st.global.f64 	[%rd19], %fd3037;
	setp.leu.f64 	%p1110, %fd3031, %fd3037;
	@%p1110 bra 	$L__BB4_1614;
	st.global.f64 	[%rd16], %fd4749;
	st.global.f64 	[%rd17], %fd4750;
	bra.uni 	$L__BB4_1614;
$L__BB4_1605:
	setp.ne.s32 	%p1097, %r925, 1;
	setp.ne.s32 	%p1098, %r3733, 1;
	or.pred  	%p1099, %p1097, %p1098;
	@%p1099 bra 	$L__BB4_1610;
	cvt.s64.s32 	%rd2656, %r921;
	add.s64 	%rd2657, %rd15, %rd2656;
	cvt.s64.s32 	%rd2658, %r922;
	add.s64 	%rd2659, %rd15, %rd2658;
	ld.global.s8 	%r3785, [%rd2659+28];
	ld.global.u8 	%r3786, [%rd2657+1];
	ld.global.u8 	%r3787, [%rd2657];
	prmt.b32 	%r3788, %r3787, %r3786, 0x3340U;
	ld.global.u8 	%r3789, [%rd2659+27];
	prmt.b32 	%r3790, %r3789, 0, 0x3340U;
	prmt.b32 	%r3791, %r3788, %r3790, 0x5410U;
	mov.b32 	%r3792, 334205;
	dp4a.s32.u32 	%r3793, %r3791, %r3792, %r3785;
	mul.wide.s32 	%rd2660, %r3793, 8;
	mov.u64 	%rd2661, parameter;
	add.s64 	%rd2662, %rd2661, %rd2660;
	ld.const.f64 	%fd2989, [%rd2662+10000];
	cvt.s64.s32 	%rd2663, %r924;
	add.s64 	%rd2664, %rd15, %rd2663;
	cvt.s64.s32 	%rd2665, %r923;
	add.s64 	%rd2666, %rd15, %rd2665;
	ld.global.s8 	%r3794, [%rd2666+-1];
	ld.global.u8 	%r3795, [%rd2664+27];
	ld.global.u8 	%r3796, [%rd2664+26];
	prmt.b32 	%r3797, %r3796, %r3795, 0x3340U;
	ld.global.u8 	%r3798, [%rd2666];
	prmt.b32 	%r3799, %r3798, 0, 0x3340U;
	prmt.b32 	%r3800, %r3797, %r3799, 0x5410U;
	mov.b32 	%r3801, 359705;
	dp4a.s32.u32 	%r3802, %r3800, %r3801, %r3794;
	mul.wide.s32 	%rd2667, %r3802, 8;
	add.s64 	%rd2668, %rd2661, %rd2667;
	ld.const.f64 	%fd2990, [%rd2668+10000];
	add.f64 	%fd2991, %fd2989, %fd2990;
	st.global.f64 	[%rd21], %fd2991;
	add.s32 	%r3803, %r921, -1;
	ld.global.u32 	%r3804, [%rd14];
	add.s32 	%r3805, %r23, %r922;
	mad.lo.s32 	%r3806, %r3804, %r3803, %r3805;
	mul.wide.s32 	%rd2669, %r3806, 8;
	add.s64 	%rd2670, %rd2, %rd2669;
	ld.global.f64 	%fd2992, [%rd2670];
	add.f64 	%fd4751, %fd2992, %fd2991;
	st.global.f64 	[%rd21], %fd4751;
	ld.global.s8 	%r3807, [%rd2659+28];
	ld.global.u8 	%r3808, [%rd2657+1];
	ld.global.u8 	%r3809, [%rd2657];
	prmt.b32 	%r3810, %r3809, %r3808, 0x3340U;
	ld.global.u8 	%r3811, [%rd2659+27];
	prmt.b32 	%r3812, %r3811, 0, 0x3340U;
	prmt.b32 	%r3813, %r3810, %r3812, 0x5410U;
	dp4a.s32.u32 	%r3814, %r3813, %r3792, %r3807;
	mul.wide.s32 	%rd2671, %r3814, 8;
	add.s64 	%rd2672, %rd2661, %rd2671;
	ld.const.f64 	%fd2993, [%rd2672+15000];
	ld.global.s8 	%r3815, [%rd2666+-1];
	ld.global.u8 	%r3816, [%rd2664+27];
	ld.global.u8 	%r3817, [%rd2664+26];
	prmt.b32 	%r3818, %r3817, %r3816, 0x3340U;
	ld.global.u8 	%r3819, [%rd2666];
	prmt.b32 	%r3820, %r3819, 0, 0x3340U;
	prmt.b32 	%r3821, %r3818, %r3820, 0x5410U;
	dp4a.s32.u32 	%r3822, %r3821, %r3801, %r3815;
	mul.wide.s32 	%rd2673, %r3822, 8;
	add.s64 	%rd2674, %rd2661, %rd2673;
	ld.const.f64 	%fd2994, [%rd2674+15000];
	add.f64 	%fd2995, %fd2993, %fd2994;
	st.global.f64 	[%rd20], %fd2995;
	ld.global.u32 	%r3823, [%rd14];
	mad.lo.s32 	%r3824, %r3823, %r3803, %r3805;
	add.s32 	%r3825, %r3824, -625;
	mul.wide.s32 	%rd2675, %r3825, 8;
	add.s64 	%rd2676, %rd2, %rd2675;
	ld.global.f64 	%fd2996, [%rd2676];
	add.f64 	%fd4752, %fd2996, %fd2995;
	st.global.f64 	[%rd20], %fd4752;
	abs.f64 	%fd2997, %fd4752;
	setp.leu.f64 	%p1102, %fd2997, 0d41CDCD64FF800000;
	@%p1102 bra 	$L__BB4_1608;
	mov.b64 	%rd2677, 9218868437227405312;
	st.global.u64 	[%rd20], %rd2677;
	mov.b64 	%rd2678, -4616189618054758400;
	st.global.u64 	[%rd21], %rd2678;
	mov.f64 	%fd4752, 0d7FF0000000000000;
	mov.f64 	%fd4751, 0dBFF0000000000000;
$L__BB4_1608:
	add.f64 	%fd3000, %fd4752, 0d4069000000000000;
	add.f64 	%fd3001, %fd4751, 0dC016CCCCCCCCCCCD;
	ld.global.f64 	%fd3002, [%rd13];
	add.f64 	%fd3003, %fd3001, %fd3002;
	div.rn.f64 	%fd3004, %fd3000, %fd3003;
	st.global.f64 	[%rd18], %fd3004;
	add.s32 	%r3826, %r923, -1;
	ld.global.u32 	%r3827, [%rd14];
	add.s32 	%r3828, %r22, %r924;
	mad.lo.s32 	%r3829, %r3827, %r3826, %r3828;
	mul.wide.s32 	%rd2679, %r3829, 8;
	add.s64 	%rd2680, %rd2, %rd2679;
	ld.global.f64 	%fd3005, [%rd2680];
	add.f64 	%fd3006, %fd3005, 0d4069000000000000;
	ld.global.f64 	%fd3007, [%rd2680+5000];
	add.f64 	%fd3008, %fd3007, 0dC016CCCCCCCCCCCD;
	add.f64 	%fd3009, %fd3008, %fd3002;
	div.rn.f64 	%fd3010, %fd3006, %fd3009;
	st.global.f64 	[%rd19], %fd3010;
	sub.f64 	%fd3011, %fd3004, %fd3010;
	setp.ltu.f64 	%p1103, %fd3011, 0d3EB0C6F7A0B5ED8D;
	setp.leu.f64 	%p1104, %fd3004, %fd3010;
	or.pred  	%p1105, %p1103, %p1104;
	@%p1105 bra 	$L__BB4_1614;
	st.global.f64 	[%rd16], %fd4751;
	st.global.f64 	[%rd17], %fd4752;
	bra.uni 	$L__BB4_1614;
$L__BB4_1610:
	mul.wide.s32 	%rd2627, %r927, 8;
	mov.u64 	%rd2628, parameter;
	add.s64 	%rd2629, %rd2628, %rd2627;
	ld.const.f64 	%fd2961, [%rd2629+24960];
	cvt.s64.s32 	%rd2630, %r921;
	add.s64 	%rd2631, %rd15, %rd2630;
	cvt.s64.s32 	%rd2632, %r922;
	add.s64 	%rd2633, %rd15, %rd2632;
	ld.global.s8 	%r3735, [%rd2633+28];
	ld.global.u8 	%r3736, [%rd2631+1];
	ld.global.u8 	%r3737, [%rd2631];
	prmt.b32 	%r3738, %r3737, %r3736, 0x3340U;
	ld.global.u8 	%r3739, [%rd2633+27];
	prmt.b32 	%r3740, %r3739, 0, 0x3340U;
	prmt.b32 	%r3741, %r3738, %r3740, 0x5410U;
	mov.b32 	%r3742, 334205;
	dp4a.s32.u32 	%r3743, %r3741, %r3742, %r3735;
	mul.wide.s32 	%rd2634, %r3743, 8;
	add.s64 	%rd2635, %rd2628, %rd2634;
	ld.const.f64 	%fd2962, [%rd2635+30440];
	add.f64 	%fd2963, %fd2961, %fd2962;
	cvt.s64.s32 	%rd2636, %r924;
	add.s64 	%rd2637, %rd15, %rd2636;
	cvt.s64.s32 	%rd2638, %r923;
	add.s64 	%rd2639, %rd15, %rd2638;
	ld.global.s8 	%r3744, [%rd2639+-1];
	ld.global.u8 	%r3745, [%rd2637+27];
	ld.global.u8 	%r3746, [%rd2637+26];
	prmt.b32 	%r3747, %r3746, %r3745, 0x3340U;
	ld.global.u8 	%r3748, [%rd2639];
	prmt.b32 	%r3749, %r3748, 0, 0x3340U;
	prmt.b32 	%r3750, %r3747, %r3749, 0x5410U;
	mov.b32 	%r3751, 359705;
	dp4a.s32.u32 	%r3752, %r3750, %r3751, %r3744;
	mul.wide.s32 	%rd2640, %r3752, 8;
	add.s64 	%rd2641, %rd2628, %rd2640;
	ld.const.f64 	%fd2964, [%rd2641+30440];
	add.f64 	%fd2965, %fd2963, %fd2964;
	st.global.f64 	[%rd20], %fd2965;
	add.s32 	%r3753, %r921, -1;
	ld.global.u32 	%r3754, [%rd11+204];
	add.s32 	%r3755, %r22, %r922;
	mad.lo.s32 	%r3756, %r3754, %r3753, %r3755;
	mul.wide.s32 	%rd2642, %r3756, 8;
	add.s64 	%rd2643, %rd2, %rd2642;
	ld.global.f64 	%fd2966, [%rd2643];
	add.f64 	%fd4754, %fd2966, %fd2965;
	st.global.f64 	[%rd20], %fd4754;
	ld.global.u32 	%r3757, [%rd11+244];
	mul.wide.s32 	%rd2644, %r3757, 8;
	add.s64 	%rd2645, %rd2628, %rd2644;
	ld.const.f64 	%fd2967, [%rd2645+24240];
	ld.global.s8 	%r3758, [%rd2633+28];
	ld.global.u8 	%r3759, [%rd2631+1];
	ld.global.u8 	%r3760, [%rd2631];
	prmt.b32 	%r3761, %r3760, %r3759, 0x3340U;
	ld.global.u8 	%r3762, [%rd2633+27];
	prmt.b32 	%r3763, %r3762, 0, 0x3340U;
	prmt.b32 	%r3764, %r3761, %r3763, 0x5410U;
	dp4a.s32.u32 	%r3765, %r3764, %r3742, %r3758;
	mul.wide.s32 	%rd2646, %r3765, 8;
	add.s64 	%rd2647, %rd2628, %rd2646;
	ld.const.f64 	%fd2968, [%rd2647+25440];
	add.f64 	%fd2969, %fd2967, %fd2968;
	ld.global.s8 	%r3766, [%rd2639+-1];
	ld.global.u8 	%r3767, [%rd2637+27];
	ld.global.u8 	%r3768, [%rd2637+26];
	prmt.b32 	%r3769, %r3768, %r3767, 0x3340U;
	ld.global.u8 	%r3770, [%rd2639];
	prmt.b32 	%r3771, %r3770, 0, 0x3340U;
	prmt.b32 	%r3772, %r3769, %r3771, 0x5410U;
	dp4a.s32.u32 	%r3773, %r3772, %r3751, %r3766;
	mul.wide.s32 	%rd2648, %r3773, 8;
	add.s64 	%rd2649, %rd2628, %rd2648;
	ld.const.f64 	%fd2970, [%rd2649+25440];
	add.f64 	%fd2971, %fd2969, %fd2970;
	ld.global.u32 	%r3774, [%rd11+236];
	ld.global.u32 	%r3775, [%rd11+240];
	sub.s32 	%r3776, %r3774, %r3775;
	abs.s32 	%r3777, %r3776;
	cvt.rn.f64.s32 	%fd2972, %r3777;
	fma.rn.f64 	%fd2973, %fd2972, 0dBFEEF3E864B31D04, %fd2971;
	st.global.f64 	[%rd21], %fd2973;
	ld.global.u32 	%r3778, [%rd11+204];
	mad.lo.s32 	%r3779, %r3778, %r3753, %r3755;
	add.s32 	%r3780, %r3779, 625;
	mul.wide.s32 	%rd2650, %r3780, 8;
	add.s64 	%rd2651, %rd2, %rd2650;
	ld.global.f64 	%fd2974, [%rd2651];
	add.f64 	%fd4753, %fd2974, %fd2973;
	st.global.f64 	[%rd21], %fd4753;
	abs.f64 	%fd2975, %fd4754;
	setp.leu.f64 	%p1100, %fd2975, 0d41CDCD64FF800000;
	@%p1100 bra 	$L__BB4_1612;
	mov.b64 	%rd2652, 9218868437227405312;
	st.global.u64 	[%rd20], %rd2652;
	mov.b64 	%rd2653, -4616189618054758400;
	st.global.u64 	[%rd21], %rd2653;
	mov.f64 	%fd4754, 0d7FF0000000000000;
	mov.f64 	%fd4753, 0dBFF0000000000000;
$L__BB4_1612:
	add.f64 	%fd2978, %fd4754, 0d4069000000000000;
	add.f64 	%fd2979, %fd4753, 0dC016CCCCCCCCCCCD;
	ld.global.f64 	%fd2980, [%rd13];
	add.f64 	%fd2981, %fd2979, %fd2980;
	div.rn.f64 	%fd2982, %fd2978, %fd2981;
	st.global.f64 	[%rd18], %fd2982;
	add.s32 	%r3781, %r923, -1;
	ld.global.u32 	%r3782, [%rd14];
	add.s32 	%r3783, %r22, %r924;
	mad.lo.s32 	%r3784, %r3782, %r3781, %r3783;
	mul.wide.s32 	%rd2654, %r3784, 8;
	add.s64 	%rd2655, %rd2, %rd2654;
	ld.global.f64 	%fd2983, [%rd2655];
	add.f64 	%fd2984, %fd2983, 0d4069000000000000;
	ld.global.f64 	%fd2985, [%rd2655+5000];
	add.f64 	%fd2986, %fd2985, 0dC016CCCCCCCCCCCD;
	add.f64 	%fd2987, %fd2986, %fd2980;
	div.rn.f64 	%fd2988, %fd2984, %fd2987;
	st.global.f64 	[%rd19], %fd2988;
	setp.leu.f64 	%p1101, %fd2982, %fd2988;
	@%p1101 bra 	$L__BB4_1614;
	st.global.f64 	[%rd16], %fd4753;
	st.global.f64 	[%rd17], %fd4754;
$L__BB4_1614:
	ld.global.f64 	%fd3058, [%rd16];
	setp.lt.f64 	%p1119, %fd3058, 0dC0A3880000000000;
	@%p1119 bra 	$L__BB4_1616;
	ld.global.f64 	%fd4755, [%rd17];
	bra.uni 	$L__BB4_1617;
$L__BB4_1616:
	mov.b64 	%rd2747, -4564063970805153792;
	st.global.u64 	[%rd16], %rd2747;
	mov.b64 	%rd2748, 0;
	st.global.u64 	[%rd17], %rd2748;
	mov.f64 	%fd4755, 0d0000000000000000;
$L__BB4_1617:
	abs.f64 	%fd3060, %fd4755;
	setp.geu.f64 	%p1120, %fd3060, 0d41CDCD64FF800000;
	@%p1120 bra 	$L__BB4_1619;
	ld.global.u32 	%r3876, [%rd11+228];
	add.s32 	%r3877, %r3876, -1;
	ld.global.u32 	%r3878, [%rd11+204];
	ld.global.u32 	%r3879, [%rd11+232];
	mad.lo.s32 	%r3880, %r3877, %r3878, %r22;
	add.s32 	%r3881, %r3880, %r3879;
	mul.wide.s32 	%rd2749, %r3881, 8;
	add.s64 	%rd2750, %rd2, %rd2749;
	st.global.f64 	[%rd2750], %fd4755;
	ld.global.f64 	%fd3061, [%rd16];
	ld.global.u32 	%r3882, [%rd11+228];
	add.s32 	%r3883, %r3882, -1;
	ld.global.u32 	%r3884, [%rd11+204];
	ld.global.u32 	%r3885, [%rd11+232];
	mad.lo.s32 	%r3886, %r3883, %r3884, %r23;
	add.s32 	%r3887, %r3886, %r3885;
	mul.wide.s32 	%rd2751, %r3887, 8;
	add.s64 	%rd2752, %rd2, %rd2751;
	st.global.f64 	[%rd2752], %fd3061;
$L__BB4_1619:
	ld.global.u32 	%r3888, [%rd11+220];
	add.s32 	%r6001, %r3888, -1;
	st.global.u32 	[%rd11+220], %r6001;
	ld.global.u32 	%r3889, [%rd11+224];
	add.s32 	%r5999, %r3889, 1;
	st.global.u32 	[%rd11+224], %r5999;
	setp.gt.s32 	%p1121, %r3888, 1;
	@%p1121 bra 	$L__BB4_1588;
$L__BB4_1620:
	ld.global.u32 	%r6003, [%rd11+216];
$L__BB4_1621:
	add.s32 	%r932, %r6003, 1;
	st.global.u32 	[%rd11+216], %r932;
	setp.lt.s32 	%p1122, %r6003, 32;
	mov.u32 	%r6003, %r932;
	@%p1122 bra 	$L__BB4_1584;
	ld.global.u32 	%r6005, [%rd11+232];
	ld.global.u32 	%r6004, [%rd11+204];
$L__BB4_1623:
	add.s32 	%r5996, %r6005, 1;
	st.global.u32 	[%rd11+232], %r5996;
	setp.lt.s32 	%p1123, %r6005, %r6004;
	@%p1123 bra 	$L__BB4_1534;
	ld.global.u32 	%r6008, [%rd11+228];
	ld.global.u32 	%r5987, [%rd11+200];
$L__BB4_1625:
	add.s32 	%r944, %r6008, 1;
	st.global.u32 	[%rd11+228], %r944;
	setp.lt.s32 	%p1124, %r6008, %r5987;
	mov.u32 	%r6008, %r944;
	@%p1124 bra 	$L__BB4_1532;
$L__BB4_1626:
	mov.b64 	%rd2753, -4503599627370496;
	st.global.u64 	[%rd12+10024], %rd2753;
	mov.b32 	%r3890, 0;
	st.global.u32 	[%rd11+212], %r3890;
	ld.global.u32 	%r945, [%rd11+200];
	st.global.u32 	[%rd11+208], %r945;
	st.global.u64 	[%rd12+10024], %rd2753;
	ld.global.u32 	%r3891, [%rd11+204];
	setp.lt.s32 	%p1125, %r3891, 1;
	mov.f64 	%fd4774, 0dFFF0000000000000;
	@%p1125 bra 	$L__BB4_1663;
	cvt.s64.s32 	%rd2754, %r945;
	add.s64 	%rd250, %rd15, %rd2754;
	add.s32 	%r946, %r945, -1;
	mov.b32 	%r6010, 1;
$L__BB4_1628:
	mov.u32 	%r947, %r6010;
	ld.global.u8 	%rs60, [%rd250];
	cvt.u32.u16 	%r3893, %rs60;
	cvt.s32.s8 	%r3894, %r3893;
	cvt.u64.u32 	%rd2755, %r947;
	add.s64 	%rd251, %rd15, %rd2755;
	ld.global.u8 	%rs61, [%rd251+27];
	cvt.u32.u16 	%r3895, %rs61;
	cvt.s32.s8 	%r3896, %r3895;
	add.s32 	%r3897, %r3896, %r3894;
	setp.eq.s32 	%p1126, %r3897, 3;
	@%p1126 bra 	$L__BB4_1630;
	ld.global.f64 	%fd4770, [%rd13];
	mov.f64 	%fd4773, 0dBFF0000000000000;
	mov.f64 	%fd4772, 0d7FF0000000000000;
	bra.uni 	$L__BB4_1657;
$L__BB4_1630:
	cvt.s32.s8 	%r3899, %r3893;
	mul.wide.s32 	%rd2756, %r3899, 5;
	cvt.u64.u16 	%rd2757, %rs61;
	cvt.s64.s8 	%rd2758, %rd2757;
	add.s64 	%rd2759, %rd2756, %rd2758;
	shl.b64 	%rd2760, %rd2759, 3;
	mov.u64 	%rd2761, parameter;
	add.s64 	%rd2762, %rd2761, %rd2760;
	ld.const.f64 	%fd3065, [%rd2762+45440];
	ld.global.s8 	%r3900, [%rd251+28];
	ld.global.u8 	%r3901, [%rd250+1];
	prmt.b32 	%r3902, %r3893, %r3901, 0x3340U;
	cvt.u32.u16 	%r3903, %rs61;
	prmt.b32 	%r3904, %r3903, 0, 0x3340U;
	prmt.b32 	%r3905, %r3902, %r3904, 0x5410U;
	mov.b32 	%r3906, 334205;
	dp4a.s32.u32 	%r3907, %r3905, %r3906, %r3900;
	mul.wide.s32 	%rd2763, %r3907, 8;
	add.s64 	%rd2764, %rd2761, %rd2763;
	ld.const.f64 	%fd3066, [%rd2764+35440];
	add.f64 	%fd4760, %fd3065, %fd3066;
	st.global.f64 	[%rd16], %fd4760;
	ld.global.s8 	%r3908, [%rd250];
	mul.wide.s32 	%rd2765, %r3908, 5;
	ld.global.u8 	%rs411, [%rd251+27];
	cvt.u64.u16 	%rd2766, %rs411;
	cvt.s64.s8 	%rd2767, %rd2766;
	add.s64 	%rd2768, %rd2765, %rd2767;
	shl.b64 	%rd2769, %rd2768, 3;
	add.s64 	%rd2770, %rd2761, %rd2769;
	ld.const.f64 	%fd3067, [%rd2770+45640];
	ld.global.s8 	%r3909, [%rd251+28];
	ld.global.u8 	%r3910, [%rd250+1];
	prmt.b32 	%r3911, %r3908, %r3910, 0x3340U;
	cvt.u32.u16 	%r3912, %rs411;
	prmt.b32 	%r3913, %r3912, 0, 0x3340U;
	prmt.b32 	%r3914, %r3911, %r3913, 0x5410U;
	dp4a.s32.u32 	%r3915, %r3914, %r3906, %r3909;
	mul.wide.s32 	%rd2771, %r3915, 8;
	add.s64 	%rd2772, %rd2761, %rd2771;
	ld.const.f64 	%fd3068, [%rd2772+40440];
	add.f64 	%fd4761, %fd3067, %fd3068;
	st.global.f64 	[%rd18], %fd4761;
	abs.f64 	%fd3069, %fd4761;
	setp.leu.f64 	%p1127, %fd3069, 0d41CDCD64FF800000;
	@%p1127 bra 	$L__BB4_1632;
	mov.b64 	%rd2773, 9218868437227405312;
	st.global.u64 	[%rd18], %rd2773;
	mov.b64 	%rd2774, -4616189618054758400;
	st.global.u64 	[%rd16], %rd2774;
	mov.f64 	%fd4761, 0d7FF0000000000000;
	mov.f64 	%fd4760, 0dBFF0000000000000;
$L__BB4_1632:
	ld.global.s8 	%rs62, [%rd250];
	cvt.s64.s16 	%rd252, %rs62;
	ld.global.s8 	%rs412, [%rd250+1];
	ld.global.u8 	%rs413, [%rd251+27];
	cvt.u64.u16 	%rd2775, %rs413;
	cvt.s64.s8 	%rd253, %rd2775;
	mov.b32 	%r948, {%rs62, %rs414};
	mov.b32 	%r3916, {%rs62, %rs412};
	cvt.u32.u16 	%r3917, %rs413;
	cvt.s32.s8 	%r3918, %r3917;
	mov.b32 	%r3919, 1305;
	dp2a.lo.s32.u32 	%r3920, %r3916, %r3919, %r3918;
	mul.wide.s32 	%rd2776, %r3920, 8;
	mov.u64 	%rd2777, parameter;
	add.s64 	%rd254, %rd2777, %rd2776;
	ld.const.f64 	%fd3072, [%rd254+21000];
	abs.f64 	%fd3073, %fd3072;
	setp.geu.f64 	%p1128, %fd3073, 0d41CDCD64FF800000;
	@%p1128 bra 	$L__BB4_1640;
	ld.global.s8 	%r3921, [%rd251+28];
	cvt.u16.u64 	%rs415, %rd253;
	{ .reg .b16 tmp; mov.b32 {%rs416, tmp}, %r948; }
	mov.b32 	%r3922, {%rs416, %rs415};
	mov.b32 	%r3923, 1305;
	dp2a.lo.s32.u32 	%r3924, %r3922, %r3923, %r3921;
	mul.wide.s32 	%rd2778, %r3924, 8;
	mov.u64 	%rd2779, parameter;
	add.s64 	%rd255, %rd2779, %rd2778;
	ld.const.f64 	%fd3074, [%rd255+23000];
	abs.f64 	%fd3075, %fd3074;
	setp.geu.f64 	%p1129, %fd3075, 0d41CDCD64FF800000;
	@%p1129 bra 	$L__BB4_1640;
	mad.lo.s64 	%rd2780, %rd252, 5, %rd253;
	shl.b64 	%rd2781, %rd2780, 3;
	mov.u64 	%rd2782, parameter;
	add.s64 	%rd2783, %rd2782, %rd2781;
	ld.const.f64 	%fd3076, [%rd2783+45440];
	ld.const.f64 	%fd3077, [%rd254+20000];
	add.f64 	%fd3078, %fd3076, %fd3077;
	ld.const.f64 	%fd3079, [%rd255+22000];
	add.f64 	%fd4758, %fd3078, %fd3079;
	st.global.f64 	[%rd17], %fd4758;
	ld.global.s8 	%rs417, [%rd250];
	cvt.s32.s16 	%r3925, %rs417;
	mul.wide.s32 	%rd2784, %r3925, 5;
	ld.global.s8 	%rs418, [%rd251+27];
	cvt.s64.s16 	%rd2785, %rs418;
	add.s64 	%rd2786, %rd2784, %rd2785;
	shl.b64 	%rd2787, %rd2786, 3;
	add.s64 	%rd2788, %rd2782, %rd2787;
	ld.const.f64 	%fd3080, [%rd2788+45640];
	ld.global.s8 	%rs419, [%rd250+1];
	mov.b32 	%r3926, {%rs417, %rs419};
	cvt.s32.s16 	%r3927, %rs418;
	mov.b32 	%r3928, 1305;
	dp2a.lo.s32.u32 	%r3929, %r3926, %r3928, %r3927;
	mul.wide.s32 	%rd2789, %r3929, 8;
	add.s64 	%rd2790, %rd2782, %rd2789;
	ld.const.f64 	%fd3081, [%rd2790+21000];
	add.f64 	%fd3082, %fd3080, %fd3081;
	ld.global.s8 	%r3930, [%rd251+28];
	mov.b32 	%r3931, {%rs417, %rs418};
	dp2a.lo.s32.u32 	%r3932, %r3931, %r3928, %r3930;
	mul.wide.s32 	%rd2791, %r3932, 8;
	add.s64 	%rd2792, %rd2782, %rd2791;
	ld.const.f64 	%fd3083, [%rd2792+23000];
	add.f64 	%fd4759, %fd3082, %fd3083;
	st.global.f64 	[%rd19], %fd4759;
	abs.f64 	%fd3084, %fd4759;
	setp.leu.f64 	%p1130, %fd3084, 0d41CDCD64FF800000;
	@%p1130 bra 	$L__BB4_1636;
	mov.b64 	%rd2793, 9218868437227405312;
	st.global.u64 	[%rd19], %rd2793;
	mov.b64 	%rd2794, -4616189618054758400;
	st.global.u64 	[%rd17], %rd2794;
	mov.f64 	%fd4759, 0d7FF0000000000000;
	mov.f64 	%fd4758, 0dBFF0000000000000;
$L__BB4_1636:
	add.f64 	%fd3087, %fd4759, 0d4069000000000000;
	add.f64 	%fd3088, %fd4758, 0dC016CCCCCCCCCCCD;
	ld.global.f64 	%fd763, [%rd13];
	add.f64 	%fd3089, %fd3088, %fd763;
	div.rn.f64 	%fd764, %fd3087, %fd3089;
	st.global.f64 	[%rd20], %fd764;
	abs.f64 	%fd3090, %fd4761;
	setp.geu.f64 	%p1131, %fd3090, 0d41CDCD64FF800000;
	@%p1131 bra 	$L__BB4_1639;
	add.f64 	%fd3091, %fd4761, 0d4069000000000000;
	add.f64 	%fd3092, %fd4760, 0dC016CCCCCCCCCCCD;
	add.f64 	%fd3093, %fd3092, %fd763;
	div.rn.f64 	%fd3094, %fd3091, %fd3093;
	st.global.f64 	[%rd21], %fd3094;
	setp.geu.f64 	%p1132, %fd3094, %fd764;
	@%p1132 bra 	$L__BB4_1640;
	st.global.f64 	[%rd16], %fd4758;
	st.global.f64 	[%rd18], %fd4759;
	st.global.f64 	[%rd21], %fd764;
	mov.f64 	%fd4760, %fd4758;
	mov.f64 	%fd4761, %fd4759;
	bra.uni 	$L__BB4_1640;
$L__BB4_1639:
	st.global.f64 	[%rd16], %fd4758;
	st.global.f64 	[%rd18], %fd4759;
	st.global.f64 	[%rd21], %fd764;
	mov.f64 	%fd4760, %fd4758;
	mov.f64 	%fd4761, %fd4759;
$L__BB4_1640:
	ld.global.s8 	%rs420, [%rd250];
	cvt.s64.s16 	%rd256, %rs420;
	ld.global.s8 	%rs421, [%rd250+1];
	ld.global.u8 	%rs422, [%rd251+27];
	cvt.u64.u16 	%rd2795, %rs422;
	cvt.s64.s8 	%rd257, %rd2795;
	mov.b32 	%r3933, {%rs420, %rs421};
	cvt.u32.u16 	%r3934, %rs422;
	cvt.s32.s8 	%r3935, %r3934;
	mov.b32 	%r3936, 1305;
	dp2a.lo.s32.u32 	%r3937, %r3933, %r3936, %r3935;
	mul.wide.s32 	%rd2796, %r3937, 8;
	mov.u64 	%rd2797, parameter;
	add.s64 	%rd258, %rd2797, %rd2796;
	ld.const.f64 	%fd3095, [%rd258+21000];
	abs.f64 	%fd3096, %fd3095;
	setp.geu.f64 	%p1133, %fd3096, 0d41CDCD64FF800000;
	@%p1133 bra 	$L__BB4_1647;
	mad.lo.s64 	%rd2798, %rd256, 5, %rd257;
	shl.b64 	%rd2799, %rd2798, 3;
	mov.u64 	%rd2800, parameter;
	add.s64 	%rd2801, %rd2800, %rd2799;
	ld.const.f64 	%fd3097, [%rd2801+45440];
	ld.const.f64 	%fd3098, [%rd258+20000];
	add.f64 	%fd4762, %fd3097, %fd3098;
	st.global.f64 	[%rd17], %fd4762;
	ld.global.s8 	%rs423, [%rd250];
	cvt.s32.s16 	%r3938, %rs423;
	mul.wide.s32 	%rd2802, %r3938, 5;
	ld.global.u8 	%rs424, [%rd251+27];
	cvt.u64.u16 	%rd2803, %rs424;
	cvt.s64.s8 	%rd2804, %rd2803;
	add.s64 	%rd2805, %rd2802, %rd2804;
	shl.b64 	%rd2806, %rd2805, 3;
	add.s64 	%rd2807, %rd2800, %rd2806;
	ld.const.f64 	%fd3099, [%rd2807+45640];
	ld.global.s8 	%rs425, [%rd250+1];
	mov.b32 	%r3939, {%rs423, %rs425};
	cvt.u32.u16 	%r3940, %rs424;
	cvt.s32.s8 	%r3941, %r3940;
	mov.b32 	%r3942, 1305;
	dp2a.lo.s32.u32 	%r3943, %r3939, %r3942, %r3941;
	mul.wide.s32 	%rd2808, %r3943, 8;
	add.s64 	%rd2809, %rd2800, %rd2808;
	ld.const.f64 	%fd3100, [%rd2809+21000];
	add.f64 	%fd4763, %fd3099, %fd3100;
	st.global.f64 	[%rd19], %fd4763;
	abs.f64 	%fd3101, %fd4763;
	setp.leu.f64 	%p1134, %fd3101, 0d41CDCD64FF800000;
	@%p1134 bra 	$L__BB4_1643;
	mov.b64 	%rd2810, 9218868437227405312;
	st.global.u64 	[%rd19], %rd2810;
	mov.b64 	%rd2811, -4616189618054758400;
	st.global.u64 	[%rd17], %rd2811;
	mov.f64 	%fd4763, 0d7FF0000000000000;
	mov.f64 	%fd4762, 0dBFF0000000000000;
$L__BB4_1643:
	add.f64 	%fd3104, %fd4763, 0d4069000000000000;
	add.f64 	%fd3105, %fd4762, 0dC016CCCCCCCCCCCD;
	ld.global.f64 	%fd771, [%rd13];
	add.f64 	%fd3106, %fd3105, %fd771;
	div.rn.f64 	%fd772, %fd3104, %fd3106;
	st.global.f64 	[%rd20], %fd772;
	abs.f64 	%fd3107, %fd4761;
	setp.geu.f64 	%p1135, %fd3107, 0d41CDCD64FF800000;
	@%p1135 bra 	$L__BB4_1646;
	add.f64 	%fd3108, %fd4761, 0d4069000000000000;
	add.f64 	%fd3109, %fd4760, 0dC016CCCCCCCCCCCD;
	add.f64 	%fd3110, %fd3109, %fd771;
	div.rn.f64 	%fd3111, %fd3108, %fd3110;
	st.global.f64 	[%rd21], %fd3111;
	setp.geu.f64 	%p1136, %fd3111, %fd772;
	@%p1136 bra 	$L__BB4_1647;
	st.global.f64 	[%rd16], %fd4762;
	st.global.f64 	[%rd18], %fd4763;
	st.global.f64 	[%rd21], %fd772;
	mov.f64 	%fd4760, %fd4762;
	mov.f64 	%fd4761, %fd4763;
	bra.uni 	$L__BB4_1647;
$L__BB4_1646:
	st.global.f64 	[%rd16], %fd4762;
	st.global.f64 	[%rd18], %fd4763;
	st.global.f64 	[%rd21], %fd772;
	mov.f64 	%fd4760, %fd4762;
	mov.f64 	%fd4761, %fd4763;
$L__BB4_1647:
	ld.global.s8 	%rs426, [%rd250];
	cvt.s64.s16 	%rd259, %rs426;
	ld.global.s8 	%rs427, [%rd251+27];
	cvt.s64.s16 	%rd260, %rs427;
	ld.global.s8 	%r3944, [%rd251+28];
	mov.b32 	%r3945, {%rs426, %rs427};
	mov.b32 	%r3946, 1305;
	dp2a.lo.s32.u32 	%r3947, %r3945, %r3946, %r3944;
	mul.wide.s32 	%rd2812, %r3947, 8;
	mov.u64 	%rd2813, parameter;
	add.s64 	%rd261, %rd2813, %rd2812;
	ld.const.f64 	%fd3112, [%rd261+23000];
	abs.f64 	%fd3113, %fd3112;
	setp.lt.f64 	%p1137, %fd3113, 0d41CDCD64FF800000;
	@%p1137 bra 	$L__BB4_1649;
	ld.global.f64 	%fd4770, [%rd13];
	bra.uni 	$L__BB4_1655;
$L__BB4_1649:
	mad.lo.s64 	%rd2814, %rd259, 5, %rd260;
	shl.b64 	%rd2815, %rd2814, 3;
	mov.u64 	%rd2816, parameter;
	add.s64 	%rd2817, %rd2816, %rd2815;
	ld.const.f64 	%fd3114, [%rd2817+45440];
	ld.const.f64 	%fd3115, [%rd261+22000];
	add.f64 	%fd4766, %fd3114, %fd3115;
	st.global.f64 	[%rd17], %fd4766;
	ld.global.s8 	%rs428, [%rd250];
	cvt.s32.s16 	%r3948, %rs428;
	mul.wide.s32 	%rd2818, %r3948, 5;
	ld.global.s8 	%rs429, [%rd251+27];
	cvt.s64.s16 	%rd2819, %rs429;
	add.s64 	%rd2820, %rd2818, %rd2819;
	shl.b64 	%rd2821, %rd2820, 3;
	add.s64 	%rd2822, %rd2816, %rd2821;
	ld.const.f64 	%fd3116, [%rd2822+45640];
	ld.global.s8 	%r3949, [%rd251+28];
	mov.b32 	%r3950, {%rs428, %rs429};
	mov.b32 	%r3951, 1305;
	dp2a.lo.s32.u32 	%r3952, %r3950, %r3951, %r3949;
	mul.wide.s32 	%rd2823, %r3952, 8;
	add.s64 	%rd2824, %rd2816, %rd2823;
	ld.const.f64 	%fd3117, [%rd2824+23000];
	add.f64 	%fd4767, %fd3116, %fd3117;
	st.global.f64 	[%rd19], %fd4767;
	abs.f64 	%fd3118, %fd4767;
	setp.leu.f64 	%p1138, %fd3118, 0d41CDCD64FF800000;
	@%p1138 bra 	$L__BB4_1651;
	mov.b64 	%rd2825, 9218868437227405312;
	st.global.u64 	[%rd19], %rd2825;
	mov.b64 	%rd2826, -4616189618054758400;
	st.global.u64 	[%rd17], %rd2826;
	mov.f64 	%fd4767, 0d7FF0000000000000;
	mov.f64 	%fd4766, 0dBFF0000000000000;
$L__BB4_1651:
	add.f64 	%fd3121, %fd4767, 0d4069000000000000;
	add.f64 	%fd3122, %fd4766, 0dC016CCCCCCCCCCCD;
	ld.global.f64 	%fd4770, [%rd13];
	add.f64 	%fd3123, %fd3122, %fd4770;
	div.rn.f64 	%fd781, %fd3121, %fd3123;
	st.global.f64 	[%rd20], %fd781;
	abs.f64 	%fd3124, %fd4761;
	setp.geu.f64 	%p1139, %fd3124, 0d41CDCD64FF800000;
	@%p1139 bra 	$L__BB4_1654;
	add.f64 	%fd3125, %fd4761, 0d4069000000000000;
	add.f64 	%fd3126, %fd4760, 0dC016CCCCCCCCCCCD;
	add.f64 	%fd3127, %fd3126, %fd4770;
	div.rn.f64 	%fd3128, %fd3125, %fd3127;
	st.global.f64 	[%rd21], %fd3128;
	setp.geu.f64 	%p1140, %fd3128, %fd781;
	@%p1140 bra 	$L__BB4_1655;
	st.global.f64 	[%rd16], %fd4766;
	st.global.f64 	[%rd18], %fd4767;
	st.global.f64 	[%rd21], %fd781;
	mov.f64 	%fd4760, %fd4766;
	mov.f64 	%fd4761, %fd4767;
	bra.uni 	$L__BB4_1655;
$L__BB4_1654:
	st.global.f64 	[%rd16], %fd4766;
	st.global.f64 	[%rd18], %fd4767;
	st.global.f64 	[%rd21], %fd781;
	mov.f64 	%fd4760, %fd4766;
	mov.f64 	%fd4761, %fd4767;
$L__BB4_1655:
	ld.global.s8 	%r3953, [%rd250];
	mul.wide.s32 	%rd2827, %r3953, 5;
	ld.global.s8 	%rd2828, [%rd251+27];
	add.s64 	%rd2829, %rd2827, %rd2828;
	shl.b64 	%rd2830, %rd2829, 3;
	mov.u64 	%rd2831, parameter;
	add.s64 	%rd2832, %rd2831, %rd2830;
	ld.const.f64 	%fd4773, [%rd2832+45440];
	st.global.f64 	[%rd17], %fd4773;
	ld.global.s8 	%r3954, [%rd250];
	mul.wide.s32 	%rd2833, %r3954, 5;
	ld.global.s8 	%rd2834, [%rd251+27];
	add.s64 	%rd2835, %rd2833, %rd2834;
	shl.b64 	%rd2836, %rd2835, 3;
	add.s64 	%rd2837, %rd2831, %rd2836;
	ld.const.f64 	%fd4772, [%rd2837+45640];
	st.global.f64 	[%rd19], %fd4772;
	add.f64 	%fd3129, %fd4772, 0d4069000000000000;
	add.f64 	%fd3130, %fd4773, 0dC016CCCCCCCCCCCD;
	add.f64 	%fd3131, %fd3130, %fd4770;
	div.rn.f64 	%fd787, %fd3129, %fd3131;
	st.global.f64 	[%rd20], %fd787;
	abs.f64 	%fd3132, %fd4761;
	setp.geu.f64 	%p1141, %fd3132, 0d41CDCD64FF800000;
	@%p1141 bra 	$L__BB4_1657;
	ld.global.f64 	%fd3133, [%rd21];
	setp.lt.f64 	%p1142, %fd3133, %fd787;
	selp.f64 	%fd4772, %fd4772, %fd4761, %p1142;
	selp.f64 	%fd4773, %fd4773, %fd4760, %p1142;
$L__BB4_1657:
	add.f64 	%fd793, %fd4773, 0d3EB0C6F7A0B5ED8D;
	st.global.f64 	[%rd12+10000], %fd793;
	add.f64 	%fd794, %fd4772, 0d3EB0C6F7A0B5ED8D;
	st.global.f64 	[%rd12+10008], %fd794;
	ld.global.u32 	%r3955, [%rd14];
	add.s32 	%r949, %r22, %r947;
	mad.lo.s32 	%r3956, %r3955, %r946, %r949;
	mul.wide.s32 	%rd2838, %r3956, 8;
	add.s64 	%rd2839, %rd2, %rd2838;
	ld.global.f64 	%fd3134, [%rd2839];
	add.f64 	%fd3135, %fd3134, %fd794;
	add.f64 	%fd3136, %fd3135, 0d4069000000000000;
	ld.global.f64 	%fd3137, [%rd2839+5000];
	add.f64 	%fd3138, %fd3137, %fd793;
	add.f64 	%fd3139, %fd3138, 0dC016CCCCCCCCCCCD;
	add.f64 	%fd3140, %fd4770, %fd3139;
	div.rn.f64 	%fd3141, %fd3136, %fd3140;
	add.f64 	%fd795, %fd3141, 0dC071126666666666;
	st.global.f64 	[%rd12+10032], %fd795;
	ld.global.f64 	%fd3142, [%rd12+10024];
	setp.leu.f64 	%p1143, %fd795, %fd3142;
	ld.global.u32 	%r6011, [%rd14];
	@%p1143 bra 	$L__BB4_1661;
	mad.lo.s32 	%r3957, %r6011, %r946, %r949;
	add.s32 	%r3958, %r3957, 625;
	mul.wide.s32 	%rd2840, %r3958, 8;
	add.s64 	%rd262, %rd2, %rd2840;
	ld.global.f64 	%fd3143, [%rd262];
	add.f64 	%fd3144, %fd793, %fd3143;
	setp.geu.f64 	%p1144, %fd3144, 0d0000000000000000;
	@%p1144 bra 	$L__BB4_1661;
	ld.global.f64 	%fd3145, [%rd262+-5000];
	add.f64 	%fd3146, %fd794, %fd3145;
	setp.geu.f64 	%p1145, %fd3146, 0d0000000000000000;
	@%p1145 bra 	$L__BB4_1661;
	st.global.f64 	[%rd12+10024], %fd795;
	st.global.u32 	[%rd11+212], %r947;
	ld.global.u32 	%r6011, [%rd11+204];
$L__BB4_1661:
	add.s32 	%r6010, %r947, 1;
	setp.lt.s32 	%p1146, %r947, %r6011;
	@%p1146 bra 	$L__BB4_1628;
	ld.global.f64 	%fd4774, [%rd12+10024];
$L__BB4_1663:
	abs.f64 	%fd3147, %fd4774;
	setp.gt.f64 	%p1147, %fd3147, 0d41CDCD64FF800000;
	@%p1147 bra 	$L__BB4_1665;
	ld.global.s32 	%rd4343, [%rd11+208];
	ld.global.s32 	%rd4342, [%rd11+212];
	bra.uni 	$L__BB4_1666;
$L__BB4_1665:
	mov.b32 	%r3959, 1;
	st.global.u32 	[%rd11+212], %r3959;
	st.global.u32 	[%rd11+208], %r3959;
	mov.b64 	%rd4342, 1;
	mov.u64 	%rd4343, %rd4342;
$L__BB4_1666:
	add.s64 	%rd267, %rd15, %rd4343;
	ld.global.u8 	%rs63, [%rd267];
	cvt.u32.u16 	%r3960, %rs63;
	cvt.s32.s8 	%r3961, %r3960;
	add.s64 	%rd268, %rd15, %rd4342;
	ld.global.u8 	%rs64, [%rd268+27];
	cvt.u32.u16 	%r3962, %rs64;
	cvt.s32.s8 	%r3963, %r3962;
	add.s32 	%r3964, %r3963, %r3961;
	setp.eq.s32 	%p1148, %r3964, 3;
	@%p1148 bra 	$L__BB4_1668;
	mov.b64 	%rd2842, -4616189618054758400;
	st.global.u64 	[%rd12+10000], %rd2842;
	mov.b64 	%rd2843, 9218868437227405312;
	st.global.u64 	[%rd12+10008], %rd2843;
	bra.uni 	$L__BB4_1698;
$L__BB4_1668:
	cvt.s32.s8 	%r3966, %r3960;
	mul.wide.s32 	%rd2844, %r3966, 5;
	cvt.u64.u16 	%rd2845, %rs64;
	cvt.s64.s8 	%rd2846, %rd2845;
	add.s64 	%rd2847, %rd2844, %rd2846;
	shl.b64 	%rd2848, %rd2847, 3;
	mov.u64 	%rd2849, parameter;
	add.s64 	%rd2850, %rd2849, %rd2848;
	ld.const.f64 	%fd3148, [%rd2850+45440];
	ld.global.s8 	%r3967, [%rd268+28];
	ld.global.u8 	%r3968, [%rd267+1];
	prmt.b32 	%r3969, %r3960, %r3968, 0x3340U;
	cvt.u32.u16 	%r3970, %rs64;
	prmt.b32 	%r3971, %r3970, 0, 0x3340U;
	prmt.b32 	%r3972, %r3969, %r3971, 0x5410U;
	mov.b32 	%r3973, 334205;
	dp4a.s32.u32 	%r3974, %r3972, %r3973, %r3967;
	mul.wide.s32 	%rd2851, %r3974, 8;
	add.s64 	%rd2852, %rd2849, %rd2851;
	ld.const.f64 	%fd3149, [%rd2852+35440];
	add.f64 	%fd4779, %fd3148, %fd3149;
	st.global.f64 	[%rd16], %fd4779;
	ld.global.s8 	%r3975, [%rd267];
	mul.wide.s32 	%rd2853, %r3975, 5;
	ld.global.u8 	%rs430, [%rd268+27];
	cvt.u64.u16 	%rd2854, %rs430;
	cvt.s64.s8 	%rd2855, %rd2854;
	add.s64 	%rd2856, %rd2853, %rd2855;
	shl.b64 	%rd2857, %rd2856, 3;
	add.s64 	%rd2858, %rd2849, %rd2857;
	ld.const.f64 	%fd3150, [%rd2858+45640];
	ld.global.s8 	%r3976, [%rd268+28];
	ld.global.u8 	%r3977, [%rd267+1];
	prmt.b32 	%r3978, %r3975, %r3977, 0x3340U;
	cvt.u32.u16 	%r3979, %rs430;
	prmt.b32 	%r3980, %r3979, 0, 0x3340U;
	prmt.b32 	%r3981, %r3978, %r3980, 0x5410U;
	dp4a.s32.u32 	%r3982, %r3981, %r3973, %r3976;
	mul.wide.s32 	%rd2859, %r3982, 8;
	add.s64 	%rd2860, %rd2849, %rd2859;
	ld.const.f64 	%fd3151, [%rd2860+40440];
	add.f64 	%fd4780, %fd3150, %fd3151;
	st.global.f64 	[%rd18], %fd4780;
	abs.f64 	%fd3152, %fd4780;
	setp.leu.f64 	%p1149, %fd3152, 0d41CDCD64FF800000;
	@%p1149 bra 	$L__BB4_1670;
	mov.b64 	%rd2861, 9218868437227405312;
	st.global.u64 	[%rd18], %rd2861;
	mov.b64 	%rd2862, -4616189618054758400;
	st.global.u64 	[%rd16], %rd2862;
	mov.f64 	%fd4780, 0d7FF0000000000000;
	mov.f64 	%fd4779, 0dBFF0000000000000;
$L__BB4_1670:
	ld.global.s8 	%rs65, [%rd267];
	cvt.s64.s16 	%rd269, %rs65;
	ld.global.s8 	%rs431, [%rd267+1];
	ld.global.u8 	%rs432, [%rd268+27];
	cvt.u64.u16 	%rd2863, %rs432;
	cvt.s64.s8 	%rd270, %rd2863;
	mov.b32 	%r954, {%rs65, %rs433};
	mov.b32 	%r3983, {%rs65, %rs431};
	cvt.u32.u16 	%r3984, %rs432;
	cvt.s32.s8 	%r3985, %r3984;
	mov.b32 	%r3986, 1305;
	dp2a.lo.s32.u32 	%r3987, %r3983, %r3986, %r3985;
	mul.wide.s32 	%rd2864, %r3987, 8;
	mov.u64 	%rd2865, parameter;
	add.s64 	%rd271, %rd2865, %rd2864;
	ld.const.f64 	%fd3155, [%rd271+21000];
	abs.f64 	%fd3156, %fd3155;
	setp.geu.f64 	%p1150, %fd3156, 0d41CDCD64FF800000;
	@%p1150 bra 	$L__BB4_1678;
	ld.global.s8 	%r3988, [%rd268+28];
	cvt.u16.u64 	%rs434, %rd270;
	{ .reg .b16 tmp; mov.b32 {%rs435, tmp}, %r954; }
	mov.b32 	%r3989, {%rs435, %rs434};
	mov.b32 	%r3990, 1305;
	dp2a.lo.s32.u32 	%r3991, %r3989, %r3990, %r3988;
	mul.wide.s32 	%rd2866, %r3991, 8;
	mov.u64 	%rd2867, parameter;
	add.s64 	%rd272, %rd2867, %rd2866;
	ld.const.f64 	%fd3157, [%rd272+23000];
	abs.f64 	%fd3158, %fd3157;
	setp.geu.f64 	%p1151, %fd3158, 0d41CDCD64FF800000;
	@%p1151 bra 	$L__BB4_1678;
	mad.lo.s64 	%rd2868, %rd269, 5, %rd270;
	shl.b64 	%rd2869, %rd2868, 3;
	mov.u64 	%rd2870, parameter;
	add.s64 	%rd2871, %rd2870, %rd2869;
	ld.const.f64 	%fd3159, [%rd2871+45440];
	ld.const.f64 	%fd3160, [%rd271+20000];
	add.f64 	%fd3161, %fd3159, %fd3160;
	ld.const.f64 	%fd3162, [%rd272+22000];
	add.f64 	%fd4777, %fd3161, %fd3162;
	st.global.f64 	[%rd17], %fd4777;
	ld.global.s8 	%rs436, [%rd267];
	cvt.s32.s16 	%r3992, %rs436;
	mul.wide.s32 	%rd2872, %r3992, 5;
	ld.global.s8 	%rs437, [%rd268+27];
	cvt.s64.s16 	%rd2873, %rs437;
	add.s64 	%rd2874, %rd2872, %rd2873;
	shl.b64 	%rd2875, %rd2874, 3;
	add.s64 	%rd2876, %rd2870, %rd2875;
	ld.const.f64 	%fd3163, [%rd2876+45640];
	ld.global.s8 	%rs438, [%rd267+1];
	mov.b32 	%r3993, {%rs436, %rs438};
	cvt.s32.s16 	%r3994, %rs437;
	mov.b32 	%r3995, 1305;
	dp2a.lo.s32.u32 	%r3996, %r3993, %r3995, %r3994;
	mul.wide.s32 	%rd2877, %r3996, 8;
	add.s64 	%rd2878, %rd2870, %rd2877;
	ld.const.f64 	%fd3164, [%rd2878+21000];
	add.f64 	%fd3165, %fd3163, %fd3164;
	ld.global.s8 	%r3997, [%rd268+28];
	mov.b32 	%r3998, {%rs436, %rs437};
	dp2a.lo.s32.u32 	%r3999, %r3998, %r3995, %r3997;
	mul.wide.s32 	%rd2879, %r3999, 8;
	add.s64 	%rd2880, %rd2870, %rd2879;
	ld.const.f64 	%fd3166, [%rd2880+23000];
	add.f64 	%fd4778, %fd3165, %fd3166;
	st.global.f64 	[%rd19], %fd4778;
	abs.f64 	%fd3167, %fd4778;
	setp.leu.f64 	%p1152, %fd3167, 0d41CDCD64FF800000;
	@%p1152 bra 	$L__BB4_1674;
	mov.b64 	%rd2881, 9218868437227405312;
	st.global.u64 	[%rd19], %rd2881;
	mov.b64 	%rd2882, -4616189618054758400;
	st.global.u64 	[%rd17], %rd2882;
	mov.f64 	%fd4778, 0d7FF0000000000000;
	mov.f64 	%fd4777, 0dBFF0000000000000;
$L__BB4_1674:
	add.f64 	%fd3170, %fd4778, 0d4069000000000000;
	add.f64 	%fd3171, %fd4777, 0dC016CCCCCCCCCCCD;
	ld.global.f64 	%fd806, [%rd13];
	add.f64 	%fd3172, %fd3171, %fd806;
	div.rn.f64 	%fd807, %fd3170, %fd3172;
	st.global.f64 	[%rd20], %fd807;
	abs.f64 	%fd3173, %fd4780;
	setp.geu.f64 	%p1153, %fd3173, 0d41CDCD64FF800000;
	@%p1153 bra 	$L__BB4_1677;
	add.f64 	%fd3174, %fd4780, 0d4069000000000000;
	add.f64 	%fd3175, %fd4779, 0dC016CCCCCCCCCCCD;
	add.f64 	%fd3176, %fd3175, %fd806;
	div.rn.f64 	%fd3177, %fd3174, %fd3176;
	st.global.f64 	[%rd21], %fd3177;
	setp.geu.f64 	%p1154, %fd3177, %fd807;
	@%p1154 bra 	$L__BB4_1678;
	st.global.f64 	[%rd16], %fd4777;
	st.global.f64 	[%rd18], %fd4778;
	st.global.f64 	[%rd21], %fd807;
	mov.f64 	%fd4779, %fd4777;
	mov.f64 	%fd4780, %fd4778;
	bra.uni 	$L__BB4_1678;
$L__BB4_1677:
	st.global.f64 	[%rd16], %fd4777;
	st.global.f64 	[%rd18], %fd4778;
	st.global.f64 	[%rd21], %fd807;
	mov.f64 	%fd4779, %fd4777;
	mov.f64 	%fd4780, %fd4778;
$L__BB4_1678:
	ld.global.s8 	%rs439, [%rd267];
	cvt.s64.s16 	%rd273, %rs439;
	ld.global.s8 	%rs440, [%rd267+1];
	ld.global.u8 	%rs441, [%rd268+27];
	cvt.u64.u16 	%rd2883, %rs441;
	cvt.s64.s8 	%rd274, %rd2883;
	mov.b32 	%r4000, {%rs439, %rs440};
	cvt.u32.u16 	%r4001, %rs441;
	cvt.s32.s8 	%r4002, %r4001;
	mov.b32 	%r4003, 1305;
	dp2a.lo.s32.u32 	%r4004, %r4000, %r4003, %r4002;
	mul.wide.s32 	%rd2884, %r4004, 8;
	mov.u64 	%rd2885, parameter;
	add.s64 	%rd275, %rd2885, %rd2884;
	ld.const.f64 	%fd3178, [%rd275+21000];
	abs.f64 	%fd3179, %fd3178;
	setp.geu.f64 	%p1155, %fd3179, 0d41CDCD64FF800000;
	@%p1155 bra 	$L__BB4_1685;
	mad.lo.s64 	%rd2886, %rd273, 5, %rd274;
	shl.b64 	%rd2887, %rd2886, 3;
	mov.u64 	%rd2888, parameter;
	add.s64 	%rd2889, %rd2888, %rd2887;
	ld.const.f64 	%fd3180, [%rd2889+45440];
	ld.const.f64 	%fd3181, [%rd275+20000];
	add.f64 	%fd4781, %fd3180, %fd3181;
	st.global.f64 	[%rd17], %fd4781;
	ld.global.s8 	%rs442, [%rd267];
	cvt.s32.s16 	%r4005, %rs442;
	mul.wide.s32 	%rd2890, %r4005, 5;
	ld.global.u8 	%rs443, [%rd268+27];
	cvt.u64.u16 	%rd2891, %rs443;
	cvt.s64.s8 	%rd2892, %rd2891;
	add.s64 	%rd2893, %rd2890, %rd2892;
	shl.b64 	%rd2894, %rd2893, 3;
	add.s64 	%rd2895, %rd2888, %rd2894;
	ld.const.f64 	%fd3182, [%rd2895+45640];
	ld.global.s8 	%rs444, [%rd267+1];
	mov.b32 	%r4006, {%rs442, %rs444};
	cvt.u32.u16 	%r4007, %rs443;
	cvt.s32.s8 	%r4008, %r4007;
	mov.b32 	%r4009, 1305;
	dp2a.lo.s32.u32 	%r4010, %r4006, %r4009, %r4008;
	mul.wide.s32 	%rd2896, %r4010, 8;
	add.s64 	%rd2897, %rd2888, %rd2896;
	ld.const.f64 	%fd3183, [%rd2897+21000];
	add.f64 	%fd4782, %fd3182, %fd3183;
	st.global.f64 	[%rd19], %fd4782;
	abs.f64 	%fd3184, %fd4782;
	setp.leu.f64 	%p1156, %fd3184, 0d41CDCD64FF800000;
	@%p1156 bra 	$L__BB4_1681;
	mov.b64 	%rd2898, 9218868437227405312;
	st.global.u64 	[%rd19], %rd2898;
	mov.b64 	%rd2899, -4616189618054758400;
	st.global.u64 	[%rd17], %rd2899;
	mov.f64 	%fd4782, 0d7FF0000000000000;
	mov.f64 	%fd4781, 0dBFF0000000000000;
$L__BB4_1681:
	add.f64 	%fd3187, %fd4782, 0d4069000000000000;
	add.f64 	%fd3188, %fd4781, 0dC016CCCCCCCCCCCD;
	ld.global.f64 	%fd814, [%rd13];
	add.f64 	%fd3189, %fd3188, %fd814;
	div.rn.f64 	%fd815, %fd3187, %fd3189;
	st.global.f64 	[%rd20], %fd815;
	abs.f64 	%fd3190, %fd4780;
	setp.geu.f64 	%p1157, %fd3190, 0d41CDCD64FF800000;
	@%p1157 bra 	$L__BB4_1684;
	add.f64 	%fd3191, %fd4780, 0d4069000000000000;
	add.f64 	%fd3192, %fd4779, 0dC016CCCCCCCCCCCD;
	add.f64 	%fd3193, %fd3192, %fd814;
	div.rn.f64 	%fd3194, %fd3191, %fd3193;
	st.global.f64 	[%rd21], %fd3194;
	setp.geu.f64 	%p1158, %fd3194, %fd815;
	@%p1158 bra 	$L__BB4_1685;
	st.global.f64 	[%rd16], %fd4781;
	st.global.f64 	[%rd18], %fd4782;
	st.global.f64 	[%rd21], %fd815;
	mov.f64 	%fd4779, %fd4781;
	mov.f64 	%fd4780, %fd4782;
	bra.uni 	$L__BB4_1685;
$L__BB4_1684:
	st.global.f64 	[%rd16], %fd4781;
	st.global.f64 	[%rd18], %fd4782;
	st.global.f64 	[%rd21], %fd815;
	mov.f64 	%fd4779, %fd4781;
	mov.f64 	%fd4780, %fd4782;
$L__BB4_1685:
	ld.global.s8 	%rs445, [%rd267];
	cvt.s64.s16 	%rd276, %rs445;
	ld.global.s8 	%rs446, [%rd268+27];
	cvt.s64.s16 	%rd277, %rs446;
	ld.global.s8 	%r4011, [%rd268+28];
	mov.b32 	%r4012, {%rs445, %rs446};
	mov.b32 	%r4013, 1305;
	dp2a.lo.s32.u32 	%r4014, %r4012, %r4013, %r4011;
	mul.wide.s32 	%rd2900, %r4014, 8;
	mov.u64 	%rd2901, parameter;
	add.s64 	%rd278, %rd2901, %rd2900;
	ld.const.f64 	%fd3195, [%rd278+23000];
	abs.f64 	%fd3196, %fd3195;
	setp.lt.f64 	%p1159, %fd3196, 0d41CDCD64FF800000;
	@%p1159 bra 	$L__BB4_1687;
	ld.global.f64 	%fd4789, [%rd13];
	bra.uni 	$L__BB4_1693;
$L__BB4_1687:
	mad.lo.s64 	%rd2902, %rd276, 5, %rd277;
	shl.b64 	%rd2903, %rd2902, 3;
	mov.u64 	%rd2904, parameter;
	add.s64 	%rd2905, %rd2904, %rd2903;
	ld.const.f64 	%fd3197, [%rd2905+45440];
	ld.const.f64 	%fd3198, [%rd278+22000];
	add.f64 	%fd4785, %fd3197, %fd3198;
	st.global.f64 	[%rd17], %fd4785;
	ld.global.s8 	%rs447, [%rd267];
	cvt.s32.s16 	%r4015, %rs447;
	mul.wide.s32 	%rd2906, %r4015, 5;
	ld.global.s8 	%rs448, [%rd268+27];
	cvt.s64.s16 	%rd2907, %rs448;
	add.s64 	%rd2908, %rd2906, %rd2907;
	shl.b64 	%rd2909, %rd2908, 3;
	add.s64 	%rd2910, %rd2904, %rd2909;
	ld.const.f64 	%fd3199, [%rd2910+45640];
	ld.global.s8 	%r4016, [%rd268+28];
	mov.b32 	%r4017, {%rs447, %rs448};
	mov.b32 	%r4018, 1305;
	dp2a.lo.s32.u32 	%r4019, %r4017, %r4018, %r4016;
	mul.wide.s32 	%rd2911, %r4019, 8;
	add.s64 	%rd2912, %rd2904, %rd2911;
	ld.const.f64 	%fd3200, [%rd2912+23000];
	add.f64 	%fd4786, %fd3199, %fd3200;
	st.global.f64 	[%rd19], %fd4786;
	abs.f64 	%fd3201, %fd4786;
	setp.leu.f64 	%p1160, %fd3201, 0d41CDCD64FF800000;
	@%p1160 bra 	$L__BB4_1689;
	mov.b64 	%rd2913, 9218868437227405312;
	st.global.u64 	[%rd19], %rd2913;
	mov.b64 	%rd2914, -4616189618054758400;
	st.global.u64 	[%rd17], %rd2914;
	mov.f64 	%fd4786, 0d7FF0000000000000;
	mov.f64 	%fd4785, 0dBFF0000000000000;
$L__BB4_1689:
	add.f64 	%fd3204, %fd4786, 0d4069000000000000;
	add.f64 	%fd3205, %fd4785, 0dC016CCCCCCCCCCCD;
	ld.global.f64 	%fd4789, [%rd13];
	add.f64 	%fd3206, %fd3205, %fd4789;
	div.rn.f64 	%fd824, %fd3204, %fd3206;
	st.global.f64 	[%rd20], %fd824;
	abs.f64 	%fd3207, %fd4780;
	setp.geu.f64 	%p1161, %fd3207, 0d41CDCD64FF800000;
	@%p1161 bra 	$L__BB4_1692;
	add.f64 	%fd3208, %fd4780, 0d4069000000000000;
	add.f64 	%fd3209, %fd4779, 0dC016CCCCCCCCCCCD;
	add.f64 	%fd3210, %fd3209, %fd4789;
	div.rn.f64 	%fd3211, %fd3208, %fd3210;
	st.global.f64 	[%rd21], %fd3211;
	setp.geu.f64 	%p1162, %fd3211, %fd824;
	@%p1162 bra 	$L__BB4_1693;
	st.global.f64 	[%rd16], %fd4785;
	st.global.f64 	[%rd18], %fd4786;
	st.global.f64 	[%rd21], %fd824;
	mov.f64 	%fd4779, %fd4785;
	mov.f64 	%fd4780, %fd4786;
	bra.uni 	$L__BB4_1693;
$L__BB4_1692:
	st.global.f64 	[%rd16], %fd4785;
	st.global.f64 	[%rd18], %fd4786;
	st.global.f64 	[%rd21], %fd824;
	mov.f64 	%fd4779, %fd4785;
	mov.f64 	%fd4780, %fd4786;
$L__BB4_1693:
	ld.global.s8 	%r4020, [%rd267];
	mul.wide.s32 	%rd2915, %r4020, 5;
	ld.global.s8 	%rd2916, [%rd268+27];
	add.s64 	%rd2917, %rd2915, %rd2916;
	shl.b64 	%rd2918, %rd2917, 3;
	mov.u64 	%rd2919, parameter;
	add.s64 	%rd2920, %rd2919, %rd2918;
	ld.const.f64 	%fd828, [%rd2920+45440];
	st.global.f64 	[%rd17], %fd828;
	ld.global.s8 	%r4021, [%rd267];
	mul.wide.s32 	%rd2921, %r4021, 5;
	ld.global.s8 	%rd2922, [%rd268+27];
	add.s64 	%rd2923, %rd2921, %rd2922;
	shl.b64 	%rd2924, %rd2923, 3;
	add.s64 	%rd2925, %rd2919, %rd2924;
	ld.const.f64 	%fd829, [%rd2925+45640];
	st.global.f64 	[%rd19], %fd829;
	add.f64 	%fd3212, %fd829, 0d4069000000000000;
	add.f64 	%fd3213, %fd828, 0dC016CCCCCCCCCCCD;
	add.f64 	%fd3214, %fd3213, %fd4789;
	div.rn.f64 	%fd830, %fd3212, %fd3214;
	st.global.f64 	[%rd20], %fd830;
	abs.f64 	%fd3215, %fd4780;
	setp.geu.f64 	%p1163, %fd3215, 0d41CDCD64FF800000;
	@%p1163 bra 	$L__BB4_1697;
	ld.global.f64 	%fd3216, [%rd21];
	setp.geu.f64 	%p1164, %fd3216, %fd830;
	@%p1164 bra 	$L__BB4_1696;
	st.global.f64 	[%rd12+10000], %fd828;
	st.global.f64 	[%rd12+10008], %fd829;
	bra.uni 	$L__BB4_1698;
$L__BB4_1696:
	st.global.f64 	[%rd12+10000], %fd4779;
	st.global.f64 	[%rd12+10008], %fd4780;
	bra.uni 	$L__BB4_1698;
$L__BB4_1697:
	st.global.f64 	[%rd12+10000], %fd828;
	st.global.f64 	[%rd12+10008], %fd829;
$L__BB4_1698:
	ld.global.u32 	%r4022, [%rd11+200];
	setp.lt.s32 	%p1165, %r4022, 1;
	@%p1165 bra 	$L__BB4_1701;
	mov.b32 	%r6012, 0;
$L__BB4_1700:
	mul.wide.u32 	%rd2926, %r6012, 4;
	add.s64 	%rd2927, %rd11, %rd2926;
	mov.b32 	%r4024, 0;
	st.global.u32 	[%rd2927], %r4024;
	add.s32 	%r6012, %r6012, 1;
	ld.global.u32 	%r4025, [%rd11+200];
	setp.lt.s32 	%p1166, %r6012, %r4025;
	@%p1166 bra 	$L__BB4_1700;
$L__BB4_1701:
	ld.global.u32 	%r6014, [%rd14];
	setp.lt.s32 	%p1167, %r6014, 1;
	@%p1167 bra 	$L__BB4_1704;
	mov.b32 	%r6013, 0;
$L__BB4_1703:
	mul.wide.u32 	%rd2928, %r6013, 4;
	add.s64 	%rd2929, %rd11, %rd2928;
	mov.b32 	%r4027, 0;
	st.global.u32 	[%rd2929+100], %r4027;
	add.s32 	%r6013, %r6013, 1;
	ld.global.u32 	%r6014, [%rd11+204];
	setp.lt.s32 	%p1168, %r6013, %r6014;
	@%p1168 bra 	$L__BB4_1703;
$L__BB4_1704:
	ld.global.u32 	%r6016, [%rd11+208];
	add.s32 	%r963, %r6016, -1;
	ld.global.u32 	%r6015, [%rd11+212];
	mad.lo.s32 	%r4028, %r963, %r6014, %r22;
	add.s32 	%r4029, %r4028, %r6015;
	mul.wide.s32 	%rd2930, %r4029, 8;
	add.s64 	%rd2931, %rd2, %rd2930;
	ld.global.f64 	%fd3217, [%rd2931];
	abs.f64 	%fd3218, %fd3217;
	setp.geu.f64 	%p1169, %fd3218, 0d41CDCD64FF800000;
	@%p1169 bra 	$L__BB4_1800;
	mul.wide.s32 	%rd2933, %r963, 4;
	add.s64 	%rd2934, %rd11, %rd2933;
	st.global.u32 	[%rd2934], %r6015;
	add.s32 	%r4030, %r26, %r6015;
	mul.wide.s32 	%rd2935, %r4030, 4;
	add.s64 	%rd2936, %rd4, %rd2935;
	st.global.u32 	[%rd2936], %r6016;
$L__BB4_1706:
	mov.b64 	%rd2937, -4616189618054758400;
	st.global.u64 	[%rd16], %rd2937;
	mov.b64 	%rd2938, 9218868437227405312;
	st.global.u64 	[%rd17], %rd2938;
	cvt.s64.s32 	%rd2939, %r6016;
	add.s64 	%rd279, %rd15, %rd2939;
	ld.global.u8 	%rs66, [%rd279];
	cvt.u32.u16 	%r4031, %rs66;
	cvt.s32.s8 	%r4032, %r4031;
	add.s32 	%r4033, %r6015, %r19;
	cvt.s64.s32 	%rd2940, %r4033;
	add.s64 	%rd280, %rd1, %rd2940;
	ld.global.u8 	%rs67, [%rd280];
	cvt.u32.u16 	%r4034, %rs67;
	cvt.s32.s8 	%r4035, %r4034;
	add.s32 	%r4036, %r4035, %r4032;
	setp.eq.s32 	%p1170, %r4036, 3;
	@%p1170 bra 	$L__BB4_1708;
	add.s32 	%r4037, %r6016, -1;
	ld.global.u32 	%r4038, [%rd14];
	add.s32 	%r4039, %r23, %r6015;
	mad.lo.s32 	%r4040, %r4038, %r4037, %r4039;
	mul.wide.s32 	%rd2941, %r4040, 8;
	add.s64 	%rd2942, %rd2, %rd2941;
	mov.b64 	%rd2943, -4616189618054758400;
	st.global.u64 	[%rd2942], %rd2943;
	ld.global.u32 	%r4041, [%rd14];
	mad.lo.s32 	%r4042, %r4041, %r4037, %r4039;
	add.s32 	%r4043, %r4042, -625;
	mul.wide.s32 	%rd2944, %r4043, 8;
	add.s64 	%rd2945, %rd2, %rd2944;
	mov.b64 	%rd2946, 9218868437227405312;
	st.global.u64 	[%rd2945], %rd2946;
	ld.global.f64 	%fd4801, [%rd16];
	bra.uni 	$L__BB4_1737;
$L__BB4_1708:
	cvt.s32.s8 	%r4045, %r4031;
	mul.wide.s32 	%rd2947, %r4045, 5;
	cvt.u64.u16 	%rd2948, %rs67;
	cvt.s64.s8 	%rd2949, %rd2948;
	add.s64 	%rd2950, %rd2947, %rd2949;
	shl.b64 	%rd2951, %rd2950, 3;
	mov.u64 	%rd2952, parameter;
	add.s64 	%rd2953, %rd2952, %rd2951;
	ld.const.f64 	%fd3220, [%rd2953+45440];
	ld.global.s8 	%r4046, [%rd279+-1];
	cvt.u32.u16 	%r4047, %rs67;
	ld.global.u8 	%r4048, [%rd280+-1];
	prmt.b32 	%r4049, %r4048, %r4047, 0x3340U;
	prmt.b32 	%r4050, %r4031, 0, 0x3340U;
	prmt.b32 	%r4051, %r4049, %r4050, 0x5410U;
	mov.b32 	%r4052, 359705;
	dp4a.s32.u32 	%r4053, %r4051, %r4052, %r4046;
	mul.wide.s32 	%rd2954, %r4053, 8;
	add.s64 	%rd2955, %rd2952, %rd2954;
	ld.const.f64 	%fd3221, [%rd2955+35440];
	add.f64 	%fd4798, %fd3220, %fd3221;
	st.global.f64 	[%rd18], %fd4798;
	ld.global.s8 	%r4054, [%rd279];
	mul.wide.s32 	%rd2956, %r4054, 5;
	ld.global.u8 	%rs449, [%rd280];
	cvt.u64.u16 	%rd2957, %rs449;
	cvt.s64.s8 	%rd2958, %rd2957;
	add.s64 	%rd2959, %rd2956, %rd2958;
	shl.b64 	%rd2960, %rd2959, 3;
	add.s64 	%rd2961, %rd2952, %rd2960;
	ld.const.f64 	%fd3222, [%rd2961+45640];
	ld.global.s8 	%r4055, [%rd279+-1];
	ld.global.u8 	%r4056, [%rd280+-1];
	cvt.u32.u16 	%r4057, %rs449;
	prmt.b32 	%r4058, %r4056, %r4057, 0x3340U;
	prmt.b32 	%r4059, %r4054, 0, 0x3340U;
	prmt.b32 	%r4060, %r4058, %r4059, 0x5410U;
	dp4a.s32.u32 	%r4061, %r4060, %r4052, %r4055;
	mul.wide.s32 	%rd2962, %r4061, 8;
	add.s64 	%rd2963, %rd2952, %rd2962;
	ld.const.f64 	%fd3223, [%rd2963+40440];
	add.f64 	%fd4799, %fd3222, %fd3223;
	st.global.f64 	[%rd19], %fd4799;
	abs.f64 	%fd3224, %fd4799;
	setp.leu.f64 	%p1171, %fd3224, 0d41CDCD64FF800000;
	@%p1171 bra 	$L__BB4_1710;
	mov.b64 	%rd2964, 9218868437227405312;
	st.global.u64 	[%rd19], %rd2964;
	mov.b64 	%rd2965, -4616189618054758400;
	st.global.u64 	[%rd18], %rd2965;
	mov.f64 	%fd4799, 0d7FF0000000000000;
	mov.f64 	%fd4798, 0dBFF0000000000000;
$L__BB4_1710:
	ld.global.s8 	%rs68, [%rd280];
	cvt.s64.s16 	%rd281, %rs68;
	ld.global.s8 	%rs450, [%rd280+-1];
	ld.global.u8 	%rs451, [%rd279];
	cvt.u64.u16 	%rd2966, %rs451;
	cvt.s64.s8 	%rd282, %rd2966;
	mov.b32 	%r4062, {%rs450, %rs68};
	cvt.u32.u16 	%r4063, %rs451;
	cvt.s32.s8 	%r4064, %r4063;
	mov.b32 	%r4065, 6405;
	dp2a.lo.s32.u32 	%r4066, %r4062, %r4065, %r4064;
	mul.wide.s32 	%rd2967, %r4066, 8;
	mov.u64 	%rd2968, parameter;
	add.s64 	%rd283, %rd2968, %rd2967;
	ld.const.f64 	%fd3227, [%rd283+21000];
	abs.f64 	%fd3228, %fd3227;
	setp.geu.f64 	%p1172, %fd3228, 0d41CDCD64FF800000;
	@%p1172 bra 	$L__BB4_1724;
	cvt.u16.u64 	%rs454, %rd282;
	mov.b32 	%r4074, {%rs68, %rs454};
	mov.b32 	%r4075, 0;
	mov.b32 	%r4076, 1305;
	dp2a.lo.s32.u32 	%r4077, %r4074, %r4076, %r4075;
	cvt.s64.s32 	%rd284, %r4077;
	ld.global.s8 	%rd2991, [%rd279+-1];
	add.s64 	%rd2992, %rd284, %rd2991;
	shl.b64 	%rd2993, %rd2992, 3;
	mov.u64 	%rd2994, parameter;
	add.s64 	%rd285, %rd2994, %rd2993;
	ld.const.f64 	%fd3246, [%rd285+23000];
	abs.f64 	%fd3247, %fd3246;
	setp.geu.f64 	%p1177, %fd3247, 0d41CDCD64FF800000;
	@%p1177 bra 	$L__BB4_1718;
	mad.lo.s64 	%rd3008, %rd281, -24, %rd284;
	shl.b64 	%rd3009, %rd3008, 3;
	mov.u64 	%rd3010, parameter;
	add.s64 	%rd3011, %rd3010, %rd3009;
	ld.const.f64 	%fd3263, [%rd3011+45440];
	ld.const.f64 	%fd3264, [%rd283+20000];
	add.f64 	%fd3265, %fd3263, %fd3264;
	ld.const.f64 	%fd3266, [%rd285+22000];
	add.f64 	%fd4792, %fd3265, %fd3266;
	st.global.f64 	[%rd12+10080], %fd4792;
	ld.global.s8 	%r4082, [%rd279];
	mul.wide.s32 	%rd3012, %r4082, 5;
	ld.global.s8 	%rs457, [%rd280];
	cvt.s64.s16 	%rd3013, %rs457;
	add.s64 	%rd3014, %rd3012, %rd3013;
	shl.b64 	%rd3015, %rd3014, 3;
	add.s64 	%rd3016, %rd3010, %rd3015;
	ld.const.f64 	%fd3267, [%rd3016+45640];
	ld.global.s8 	%rs458, [%rd280+-1];
	mov.b32 	%r4083, {%rs458, %rs457};
	mov.b32 	%r4084, 6405;
	dp2a.lo.s32.u32 	%r4085, %r4083, %r4084, %r4082;
	mul.wide.s32 	%rd3017, %r4085, 8;
	add.s64 	%rd3018, %rd3010, %rd3017;
	ld.const.f64 	%fd3268, [%rd3018+21000];
	add.f64 	%fd3269, %fd3267, %fd3268;
	ld.global.s8 	%rd3019, [%rd279+-1];
	cvt.s32.s16 	%r4086, %rs457;
	mul.wide.s32 	%rd3020, %r4086, 24;
	add.s64 	%rd3021, %rd3014, %rd3020;
	add.s64 	%rd3022, %rd3021, %rd3019;
	shl.b64 	%rd3023, %rd3022, 3;
	add.s64 	%rd3024, %rd3010, %rd3023;
	ld.const.f64 	%fd3270, [%rd3024+23000];
	add.f64 	%fd4793, %fd3269, %fd3270;
	st.global.f64 	[%rd12+10088], %fd4793;
	abs.f64 	%fd3271, %fd4793;
	setp.leu.f64 	%p1181, %fd3271, 0d41CDCD64FF800000;
	@%p1181 bra 	$L__BB4_1714;
	mov.b64 	%rd3025, 9218868437227405312;
	st.global.u64 	[%rd12+10088], %rd3025;
	mov.b64 	%rd3026, -4616189618054758400;
	st.global.u64 	[%rd12+10080], %rd3026;
	mov.f64 	%fd4793, 0d7FF0000000000000;
	mov.f64 	%fd4792, 0dBFF0000000000000;
$L__BB4_1714:
	add.f64 	%fd3274, %fd4793, 0d4069000000000000;
	add.f64 	%fd3275, %fd4792, 0dC016CCCCCCCCCCCD;
	ld.global.f64 	%fd4800, [%rd12+10016];
	add.f64 	%fd3276, %fd3275, %fd4800;
	div.rn.f64 	%fd841, %fd3274, %fd3276;
	st.global.f64 	[%rd12+10096], %fd841;
	abs.f64 	%fd3277, %fd4799;
	setp.geu.f64 	%p1182, %fd3277, 0d41CDCD64FF800000;
	@%p1182 bra 	$L__BB4_1717;
	add.f64 	%fd3278, %fd4799, 0d4069000000000000;
	add.f64 	%fd3279, %fd4798, 0dC016CCCCCCCCCCCD;
	add.f64 	%fd3280, %fd3279, %fd4800;
	div.rn.f64 	%fd3281, %fd3278, %fd3280;
	st.global.f64 	[%rd21], %fd3281;
	setp.geu.f64 	%p1183, %fd3281, %fd841;
	@%p1183 bra 	$L__BB4_1732;
	st.global.f64 	[%rd18], %fd4792;
	st.global.f64 	[%rd19], %fd4793;
	st.global.f64 	[%rd21], %fd841;
	mov.f64 	%fd4798, %fd4792;
	mov.f64 	%fd4799, %fd4793;
	bra.uni 	$L__BB4_1732;
$L__BB4_1717:
	st.global.f64 	[%rd18], %fd4792;
	st.global.f64 	[%rd19], %fd4793;
	st.global.f64 	[%rd21], %fd841;
	mov.f64 	%fd4798, %fd4792;
	mov.f64 	%fd4799, %fd4793;
	bra.uni 	$L__BB4_1732;
$L__BB4_1718:
	mad.lo.s64 	%rd2995, %rd281, -24, %rd284;
	shl.b64 	%rd2996, %rd2995, 3;
	mov.u64 	%rd2997, parameter;
	add.s64 	%rd2998, %rd2997, %rd2996;
	ld.const.f64 	%fd3248, [%rd2998+45440];
	ld.const.f64 	%fd3249, [%rd283+20000];
	add.f64 	%fd4794, %fd3248, %fd3249;
	st.global.f64 	[%rd12+10080], %fd4794;
	ld.global.s8 	%r4078, [%rd279];
	mul.wide.s32 	%rd2999, %r4078, 5;
	ld.global.s8 	%rs455, [%rd280];
	cvt.s64.s16 	%rd3000, %rs455;
	add.s64 	%rd3001, %rd2999, %rd3000;
	shl.b64 	%rd3002, %rd3001, 3;
	add.s64 	%rd3003, %rd2997, %rd3002;
	ld.const.f64 	%fd3250, [%rd3003+45640];
	ld.global.s8 	%rs456, [%rd280+-1];
	mov.b32 	%r4079, {%rs456, %rs455};
	mov.b32 	%r4080, 6405;
	dp2a.lo.s32.u32 	%r4081, %r4079, %r4080, %r4078;
	mul.wide.s32 	%rd3004, %r4081, 8;
	add.s64 	%rd3005, %rd2997, %rd3004;
	ld.const.f64 	%fd3251, [%rd3005+21000];
	add.f64 	%fd4795, %fd3250, %fd3251;
	st.global.f64 	[%rd12+10088], %fd4795;
	abs.f64 	%fd3252, %fd4795;
	setp.leu.f64 	%p1178, %fd3252, 0d41CDCD64FF800000;
	@%p1178 bra 	$L__BB4_1720;
	mov.b64 	%rd3006, 9218868437227405312;
	st.global.u64 	[%rd12+10088], %rd3006;
	mov.b64 	%rd3007, -4616189618054758400;
	st.global.u64 	[%rd12+10080], %rd3007;
	mov.f64 	%fd4795, 0d7FF0000000000000;
	mov.f64 	%fd4794, 0dBFF0000000000000;
$L__BB4_1720:
	add.f64 	%fd3255, %fd4795, 0d4069000000000000;
	add.f64 	%fd3256, %fd4794, 0dC016CCCCCCCCCCCD;
	ld.global.f64 	%fd4800, [%rd12+10016];
	add.f64 	%fd3257, %fd3256, %fd4800;
	div.rn.f64 	%fd847, %fd3255, %fd3257;
	st.global.f64 	[%rd12+10096], %fd847;
	abs.f64 	%fd3258, %fd4799;
	setp.geu.f64 	%p1179, %fd3258, 0d41CDCD64FF800000;
	@%p1179 bra 	$L__BB4_1723;
	add.f64 	%fd3259, %fd4799, 0d4069000000000000;
	add.f64 	%fd3260, %fd4798, 0dC016CCCCCCCCCCCD;
	add.f64 	%fd3261, %fd3260, %fd4800;
	div.rn.f64 	%fd3262, %fd3259, %fd3261;
	st.global.f64 	[%rd21], %fd3262;
	setp.geu.f64 	%p1180, %fd3262, %fd847;
	@%p1180 bra 	$L__BB4_1732;
	st.global.f64 	[%rd18], %fd4794;
	st.global.f64 	[%rd19], %fd4795;
	st.global.f64 	[%rd21], %fd847;
	mov.f64 	%fd4798, %fd4794;
	mov.f64 	%fd4799, %fd4795;
	bra.uni 	$L__BB4_1732;
$L__BB4_1723:
	st.global.f64 	[%rd18], %fd4794;
	st.global.f64 	[%rd19], %fd4795;
	st.global.f64 	[%rd21], %fd847;
	mov.f64 	%fd4798, %fd4794;
	mov.f64 	%fd4799, %fd4795;
	bra.uni 	$L__BB4_1732;
$L__BB4_1724:
	cvt.u16.u64 	%rs452, %rd282;
	mov.b32 	%r4067, {%rs68, %rs452};
	mov.b32 	%r4068, 0;
	mov.b32 	%r4069, 1305;
	dp2a.lo.s32.u32 	%r4070, %r4067, %r4069, %r4068;
	cvt.s64.s32 	%rd286, %r4070;
	ld.global.s8 	%rd2969, [%rd279+-1];
	add.s64 	%rd2970, %rd286, %rd2969;
	shl.b64 	%rd2971, %rd2970, 3;
	mov.u64 	%rd2972, parameter;
	add.s64 	%rd287, %rd2972, %rd2971;
	ld.const.f64 	%fd3229, [%rd287+23000];
	abs.f64 	%fd3230, %fd3229;
	setp.lt.f64 	%p1173, %fd3230, 0d41CDCD64FF800000;
	@%p1173 bra 	$L__BB4_1726;
	ld.global.f64 	%fd4800, [%rd13];
	bra.uni 	$L__BB4_1732;
$L__BB4_1726:
	mad.lo.s64 	%rd2973, %rd281, -24, %rd286;
	shl.b64 	%rd2974, %rd2973, 3;
	mov.u64 	%rd2975, parameter;
	add.s64 	%rd2976, %rd2975, %rd2974;
	ld.const.f64 	%fd3231, [%rd2976+45440];
	ld.const.f64 	%fd3232, [%rd287+22000];
	add.f64 	%fd4796, %fd3231, %fd3232;
	st.global.f64 	[%rd12+10080], %fd4796;
	ld.global.s8 	%r4071, [%rd279];
	mul.wide.s32 	%rd2977, %r4071, 5;
	ld.global.u8 	%rs453, [%rd280];
	cvt.u64.u16 	%rd2978, %rs453;
	cvt.s64.s8 	%rd2979, %rd2978;
	add.s64 	%rd2980, %rd2977, %rd2979;
	shl.b64 	%rd2981, %rd2980, 3;
	add.s64 	%rd2982, %rd2975, %rd2981;
	ld.const.f64 	%fd3233, [%rd2982+45640];
	ld.global.s8 	%rd2983, [%rd279+-1];
	cvt.u32.u16 	%r4072, %rs453;
	cvt.s32.s8 	%r4073, %r4072;
	mul.wide.s32 	%rd2984, %r4073, 24;
	add.s64 	%rd2985, %rd2980, %rd2984;
	add.s64 	%rd2986, %rd2985, %rd2983;
	shl.b64 	%rd2987, %rd2986, 3;
	add.s64 	%rd2988, %rd2975, %rd2987;
	ld.const.f64 	%fd3234, [%rd2988+23000];
	add.f64 	%fd4797, %fd3233, %fd3234;
	st.global.f64 	[%rd12+10088], %fd4797;
	abs.f64 	%fd3235, %fd4797;
	setp.leu.f64 	%p1174, %fd3235, 0d41CDCD64FF800000;
	@%p1174 bra 	$L__BB4_1728;
	mov.b64 	%rd2989, 9218868437227405312;
	st.global.u64 	[%rd12+10088], %rd2989;
	mov.b64 	%rd2990, -4616189618054758400;
	st.global.u64 	[%rd12+10080], %rd2990;
	mov.f64 	%fd4797, 0d7FF0000000000000;
	mov.f64 	%fd4796, 0dBFF0000000000000;
$L__BB4_1728:
	add.f64 	%fd3238, %fd4797, 0d4069000000000000;
	add.f64 	%fd3239, %fd4796, 0dC016CCCCCCCCCCCD;
	ld.global.f64 	%fd4800, [%rd12+10016];
	add.f64 	%fd3240, %fd3239, %fd4800;
	div.rn.f64 	%fd854, %fd3238, %fd3240;
	st.global.f64 	[%rd12+10096], %fd854;
	abs.f64 	%fd3241, %fd4799;
	setp.geu.f64 	%p1175, %fd3241, 0d41CDCD64FF800000;
	@%p1175 bra 	$L__BB4_1731;
	add.f64 	%fd3242, %fd4799, 0d4069000000000000;
	add.f64 	%fd3243, %fd4798, 0dC016CCCCCCCCCCCD;
	add.f64 	%fd3244, %fd3243, %fd4800;
	div.rn.f64 	%fd3245, %fd3242, %fd3244;
	st.global.f64 	[%rd21], %fd3245;
	setp.geu.f64 	%p1176, %fd3245, %fd854;
	@%p1176 bra 	$L__BB4_1732;
	st.global.f64 	[%rd18], %fd4796;
	st.global.f64 	[%rd19], %fd4797;
	st.global.f64 	[%rd21], %fd854;
	mov.f64 	%fd4798, %fd4796;
	mov.f64 	%fd4799, %fd4797;
	bra.uni 	$L__BB4_1732;
$L__BB4_1731:
	st.global.f64 	[%rd18], %fd4796;
	st.global.f64 	[%rd19], %fd4797;
	st.global.f64 	[%rd21], %fd854;
	mov.f64 	%fd4798, %fd4796;
	mov.f64 	%fd4799, %fd4797;
$L__BB4_1732:
	ld.global.s8 	%r4087, [%rd279];
	mul.wide.s32 	%rd3027, %r4087, 5;
	ld.global.s8 	%rd3028, [%rd280];
	add.s64 	%rd3029, %rd3027, %rd3028;
	shl.b64 	%rd3030, %rd3029, 3;
	mov.u64 	%rd3031, parameter;
	add.s64 	%rd3032, %rd3031, %rd3030;
	ld.const.f64 	%fd4801, [%rd3032+45440];
	st.global.f64 	[%rd12+10080], %fd4801;
	ld.global.s8 	%r4088, [%rd279];
	mul.wide.s32 	%rd3033, %r4088, 5;
	ld.global.s8 	%rd3034, [%rd280];
	add.s64 	%rd3035, %rd3033, %rd3034;
	shl.b64 	%rd3036, %rd3035, 3;
	add.s64 	%rd3037, %rd3031, %rd3036;
	ld.const.f64 	%fd859, [%rd3037+45640];
	st.global.f64 	[%rd12+10088], %fd859;
	add.f64 	%fd3282, %fd859, 0d4069000000000000;
	add.f64 	%fd3283, %fd4801, 0dC016CCCCCCCCCCCD;
	add.f64 	%fd3284, %fd3283, %fd4800;
	div.rn.f64 	%fd860, %fd3282, %fd3284;
	st.global.f64 	[%rd12+10096], %fd860;
	abs.f64 	%fd3285, %fd4799;
	setp.geu.f64 	%p1184, %fd3285, 0d41CDCD64FF800000;
	@%p1184 bra 	$L__BB4_1736;
	ld.global.f64 	%fd3286, [%rd21];
	setp.geu.f64 	%p1185, %fd3286, %fd860;
	@%p1185 bra 	$L__BB4_1735;
	st.global.f64 	[%rd16], %fd4801;
	st.global.f64 	[%rd17], %fd859;
	bra.uni 	$L__BB4_1737;
$L__BB4_1735:
	st.global.f64 	[%rd16], %fd4798;
	st.global.f64 	[%rd17], %fd4799;
	mov.f64 	%fd4801, %fd4798;
	bra.uni 	$L__BB4_1737;
$L__BB4_1736:
	st.global.f64 	[%rd16], %fd4801;
	st.global.f64 	[%rd17], %fd859;
$L__BB4_1737:
	add.s32 	%r967, %r6016, -1;
	ld.global.u32 	%r968, [%rd14];
	add.s32 	%r969, %r23, %r6015;
	mad.lo.s32 	%r4089, %r968, %r967, %r969;
	mul.wide.s32 	%rd3038, %r4089, 8;
	add.s64 	%rd288, %rd2, %rd3038;
	ld.global.f64 	%fd862, [%rd288];
	abs.f64 	%fd3287, %fd862;
	abs.f64 	%fd3288, %fd4801;
	max.f64 	%fd3290, %fd3287, %fd3288;
	setp.leu.f64 	%p1186, %fd3290, 0d41CDCD64FF800000;
	@%p1186 bra 	$L__BB4_1739;
	mov.b32 	%r4904, 0;
	st.global.u32 	[%rd11+248], %r4904;
	bra.uni 	$L__BB4_1757;
$L__BB4_1739:
	sub.f64 	%fd3291, %fd862, %fd4801;
	abs.f64 	%fd3292, %fd3291;
	setp.geu.f64 	%p1187, %fd3292, 0d3EE4F8B588E368F1;
	@%p1187 bra 	$L__BB4_2209;
	mov.b32 	%r4091, 1;
	st.global.u32 	[%rd11+248], %r4091;
	ld.global.f64 	%fd863, [%rd288+-5000];
	ld.global.f64 	%fd864, [%rd17];
	abs.f64 	%fd3293, %fd863;
	abs.f64 	%fd3294, %fd864;
	max.f64 	%fd3296, %fd3293, %fd3294;
	setp.gt.f64 	%p1188, %fd3296, 0d41CDCD64FF800000;
	@%p1188 bra 	$L__BB4_1741;
	bra.uni 	$L__BB4_1742;
$L__BB4_1741:
	mov.b32 	%r4903, 0;
	st.global.u32 	[%rd11+248], %r4903;
	bra.uni 	$L__BB4_1757;
$L__BB4_1742:
	sub.f64 	%fd3297, %fd863, %fd864;
	abs.f64 	%fd3298, %fd3297;
	setp.geu.f64 	%p1189, %fd3298, 0d3EE4F8B588E368F1;
	@%p1189 bra 	$L__BB4_1756;
	mov.b32 	%r4093, 1;
	st.global.u32 	[%rd11+248], %r4093;
	ld.global.f64 	%fd3300, [%rd12+10024];
	abs.f64 	%fd3301, %fd3300;
	setp.gt.f64 	%p1190, %fd3301, 0d41CDCD64FF800000;
	mov.f64 	%fd4813, 0d3FE0000000000000;
	@%p1190 bra 	$L__BB4_1755;
	ld.global.u32 	%r4095, [%rd11+208];
	ld.global.u32 	%r4096, [%rd11+212];
	add.s32 	%r4097, %r4095, -1;
	mad.lo.s32 	%r4098, %r4097, %r968, %r22;
	add.s32 	%r4099, %r4098, %r4096;
	mul.wide.s32 	%rd3039, %r4099, 8;
	add.s64 	%rd3040, %rd2, %rd3039;
	ld.global.f64 	%fd892, [%rd3040];
	ld.global.f64 	%fd893, [%rd12+10008];
	ld.global.f64 	%fd894, [%rd3040+5000];
	ld.global.f64 	%fd895, [%rd12+10000];
	mov.b32 	%r6034, 0;
	st.global.u32 	[%rd11+220], %r6034;
	st.global.u32 	[%rd11+216], %r6034;
	ld.global.u32 	%r997, [%rd11+200];
	setp.lt.s32 	%p1191, %r997, 1;
	@%p1191 bra 	$L__BB4_1749;
	mov.b32 	%r6034, 0;
	mov.u32 	%r6030, %r6034;
$L__BB4_1746:
	mul.wide.u32 	%rd3041, %r6030, 4;
	add.s64 	%rd3042, %rd11, %rd3041;
	ld.global.u32 	%r4101, [%rd3042];
	setp.lt.s32 	%p1192, %r4101, 1;
	@%p1192 bra 	$L__BB4_1748;
	add.s32 	%r6034, %r6034, 1;
	st.global.u32 	[%rd11+220], %r6034;
$L__BB4_1748:
	add.s32 	%r6030, %r6030, 1;
	st.global.u32 	[%rd11+216], %r6030;
	setp.lt.s32 	%p1193, %r6030, %r997;
	@%p1193 bra 	$L__BB4_1746;
$L__BB4_1749:
	mov.b32 	%r4102, 0;
	st.global.u32 	[%rd11+216], %r4102;
	setp.lt.s32 	%p1194, %r968, 1;
	@%p1194 bra 	$L__BB4_1754;
	mov.b32 	%r6033, 0;
$L__BB4_1751:
	mul.wide.u32 	%rd3043, %r6033, 4;
	add.s64 	%rd3044, %rd11, %rd3043;
	ld.global.u32 	%r4104, [%rd3044+100];
	setp.lt.s32 	%p1195, %r4104, 1;
	@%p1195 bra 	$L__BB4_1753;
	add.s32 	%r6034, %r6034, 1;
	st.global.u32 	[%rd11+220], %r6034;
$L__BB4_1753:
	add.s32 	%r6033, %r6033, 1;
	st.global.u32 	[%rd11+216], %r6033;
	setp.lt.s32 	%p1196, %r6033, %r968;
	@%p1196 bra 	$L__BB4_1751;
$L__BB4_1754:
	shr.u32 	%r4105, %r6034, 31;
	add.s32 	%r4106, %r6034, %r4105;
	shr.s32 	%r4107, %r4106, 1;
	add.s32 	%r4108, %r4107, -1;
	st.global.u32 	[%rd11+220], %r4108;
	cvt.rn.f64.s32 	%fd3302, %r4108;
	add.f64 	%fd3303, %fd894, %fd895;
	add.f64 	%fd3304, %fd3303, 0dC016CCCCCCCCCCCD;
	fma.rn.f64 	%fd3305, %fd3302, 0dBFE0A2B1704FF434, %fd3304;
	ld.global.f64 	%fd3306, [%rd13];
	add.f64 	%fd3307, %fd3306, %fd3305;
	add.f64 	%fd3308, %fd892, %fd893;
	add.f64 	%fd3309, %fd3308, 0d4069000000000000;
	div.rn.f64 	%fd3310, %fd3309, %fd3307;
	add.f64 	%fd3311, %fd3310, 0dC071126666666666;
	fma.rn.f64 	%fd4813, %fd3311, 0d4059000000000000, 0d3FE0000000000000;
$L__BB4_1755:
	cvt.rzi.s32.f64 	%r4109, %fd4813;
	cvt.rn.f64.s32 	%fd3312, %r4109;
	div.rn.f64 	%fd4814, %fd3312, 0d4059000000000000;
	st.global.f64 	[%rd12+10104], %fd4814;
	bra.uni 	$L__BB4_1801;
$L__BB4_1756:
	mov.b32 	%r4092, 0;
	st.global.u32 	[%rd11+248], %r4092;
$L__BB4_1757:
	mov.b32 	%r4905, 0;
	st.global.u32 	[%rd11+228], %r4905;
	mov.pred 	%p1642, -1;
	min.s32 	%r4906, %r6015, %r6016;
	setp.lt.s32 	%p1468, %r4906, 2;
	@%p1468 bra 	$L__BB4_1761;
	cvt.u64.u32 	%rd3820, %r6016;
	add.s64 	%rd3821, %rd15, %rd3820;
	ld.global.s8 	%r4907, [%rd280];
	ld.global.u8 	%r4908, [%rd3821+-1];
	ld.global.u8 	%r4909, [%rd279];
	prmt.b32 	%r4910, %r4909, %r4908, 0x3340U;
	ld.global.u8 	%r4911, [%rd280+-1];
	prmt.b32 	%r4912, %r4911, 0, 0x3340U;
	prmt.b32 	%r4913, %r4910, %r4912, 0x5410U;
	mov.b32 	%r4914, 359705;
	dp4a.s32.u32 	%r4915, %r4913, %r4914, %r4907;
	mul.wide.s32 	%rd3822, %r4915, 8;
	mov.u64 	%rd3823, parameter;
	add.s64 	%rd3824, %rd3823, %rd3822;
	ld.const.f64 	%fd3977, [%rd3824];
	st.global.f64 	[%rd12+10104], %fd3977;
	ld.global.u32 	%r4916, [%rd14];
	mul.lo.s32 	%r4917, %r4916, %r967;
	add.s32 	%r4918, %r969, %r4917;
	mul.wide.s32 	%rd3825, %r4918, 8;
	add.s64 	%rd3826, %rd2, %rd3825;
	ld.global.f64 	%fd3978, [%rd3826];
	sub.s32 	%r4919, %r4917, %r4916;
	add.s32 	%r4920, %r969, %r4919;
	add.s32 	%r4921, %r4920, -1;
	mul.wide.s32 	%rd3827, %r4921, 8;
	add.s64 	%rd3828, %rd2, %rd3827;
	ld.global.f64 	%fd3979, [%rd3828];
	add.f64 	%fd3980, %fd3977, %fd3979;
	abs.f64 	%fd3981, %fd3978;
	abs.f64 	%fd3982, %fd3980;
	max.f64 	%fd3984, %fd3981, %fd3982;
	setp.gt.f64 	%p1469, %fd3984, 0d41CDCD64FF800000;
	sub.f64 	%fd3985, %fd3978, %fd3980;
	abs.f64 	%fd3986, %fd3985;
	setp.geu.f64 	%p1470, %fd3986, 0d3EE4F8B588E368F1;
	or.pred  	%p1471, %p1469, %p1470;
	@%p1471 bra 	$L__BB4_1760;
	mov.b32 	%r4924, 1;
	st.global.u32 	[%rd11+248], %r4924;
	add.s32 	%r6015, %r6015, -1;
	mul.wide.s32 	%rd3829, %r6016, 4;
	add.s64 	%rd3830, %rd3829, %rd11;
	st.global.u32 	[%rd3830+-8], %r6015;
	add.s32 	%r4925, %r26, %r6015;
	mul.wide.s32 	%rd3831, %r4925, 4;
	add.s64 	%rd3832, %rd4, %rd3831;
	st.global.u32 	[%rd3832], %r967;
	st.global.u32 	[%rd11+228], %r4924;
	mov.pred 	%p1642, 0;
	mov.u32 	%r6016, %r967;
	bra.uni 	$L__BB4_1761;
$L__BB4_1760:
	mov.b32 	%r4922, 0;
	st.global.u32 	[%rd11+248], %r4922;
	ld.global.u32 	%r4923, [%rd11+228];
	setp.eq.s32 	%p1642, %r4923, 0;
$L__BB4_1761:
	mov.b32 	%r4926, 3;
	st.global.u32 	[%rd11+216], %r4926;
	not.pred 	%p1473, %p1642;
	@%p1473 bra 	$L__BB4_1706;
	mov.b32 	%r6019, 3;
$L__BB4_1763:
	setp.gt.s32 	%p1474, %r6019, 32;
	@%p1474 bra 	$L__BB4_1706;
	add.s32 	%r976, %r6016, -1;
	st.global.u32 	[%rd11+220], %r976;
	sub.s32 	%r4928, %r6015, %r6019;
	add.s32 	%r6024, %r4928, 1;
	st.global.u32 	[%rd11+224], %r6024;
	setp.gt.s32 	%p1475, %r6024, 0;
	mov.u32 	%r6025, %r976;
	@%p1475 bra 	$L__BB4_1766;
	add.s32 	%r4930, %r6024, %r976;
	add.s32 	%r6025, %r4930, -1;
	st.global.u32 	[%rd11+220], %r6025;
	mov.b32 	%r6024, 1;
	st.global.u32 	[%rd11+224], %r6024;
$L__BB4_1766:
	cvt.s64.s32 	%rd3833, %r6015;
	add.s64 	%rd289, %rd15, %rd3833;
	cvt.s64.s32 	%rd3834, %r6016;
	add.s64 	%rd290, %rd15, %rd3834;
	add.s32 	%r981, %r22, %r6015;
	add.s32 	%r982, %r981, 625;
$L__BB4_1767:
	setp.lt.s32 	%p1476, %r6025, 1;
	setp.ge.s32 	%p1477, %r6024, %r6015;
	or.pred  	%p12, %p1476, %p1477;
	@%p12 bra 	$L__BB4_1799;
	mov.b64 	%rd3835, -4616189618054758400;
	st.global.u64 	[%rd16], %rd3835;
	mov.b64 	%rd3836, 9218868437227405312;
	st.global.u64 	[%rd17], %rd3836;
	ld.global.u32 	%r985, [%rd11+220];
	ld.global.u32 	%r4931, [%rd11+224];
	mov.b64 	%rd3837, -4564063970805153792;
	st.global.u64 	[%rd21], %rd3837;
	mov.b64 	%rd3838, 0;
	st.global.u64 	[%rd20], %rd3838;
	not.b32 	%r4932, %r985;
	add.s32 	%r987, %r6016, %r4932;
	st.global.u32 	[%rd11+236], %r987;
	not.b32 	%r4933, %r4931;
	add.s32 	%r988, %r6015, %r4933;
	st.global.u32 	[%rd11+240], %r988;
	add.s32 	%r4934, %r988, %r987;
	add.s32 	%r989, %r4934, -1;
	st.global.u32 	[%rd11+244], %r989;
	setp.eq.s32 	%p1478, %r987, 0;
	setp.gt.s32 	%p1479, %r988, 0;
	and.pred  	%p1480, %p1478, %p1479;
	@%p1480 bra 	$L__BB4_1770;
	setp.ne.s32 	%p1481, %r988, 0;
	setp.lt.s32 	%p1482, %r987, 1;
	or.pred  	%p1483, %p1481, %p1482;
	@%p1483 bra 	$L__BB4_1781;
$L__BB4_1770:
	setp.ne.s32 	%p1490, %r988, 1;
	setp.ne.s32 	%p1491, %r987, 1;
	and.pred  	%p1492, %p1490, %p1491;
	@%p1492 bra 	$L__BB4_1778;
	setp.eq.s32 	%p1494, %r988, 1;
	and.pred  	%p1496, %p1494, %p1478;
	@%p1496 bra 	$L__BB4_1774;
	setp.eq.s32 	%p1497, %r987, 1;
	setp.eq.s32 	%p1498, %r988, 0;
	and.pred  	%p1499, %p1498, %p1497;
	@%p1499 bra 	$L__BB4_1774;
	ld.global.f64 	%fd4803, [%rd20];
	ld.global.f64 	%fd4802, [%rd21];
	bra.uni 	$L__BB4_1775;
$L__BB4_1774:
	mul.wide.s32 	%rd3922, %r989, 8;
	mov.u64 	%rd3923, parameter;
	add.s64 	%rd3924, %rd3923, %rd3922;
	ld.const.f64 	%fd4064, [%rd3924+25200];
	cvt.s64.s32 	%rd3925, %r985;
	add.s64 	%rd3926, %rd15, %rd3925;
	cvt.s64.s32 	%rd3927, %r4931;
	add.s64 	%rd3928, %rd15, %rd3927;
	ld.global.s8 	%r5040, [%rd289+27];
	ld.global.u8 	%r5041, [%rd3926];
	ld.global.u8 	%r5042, [%rd290];
	prmt.b32 	%r5043, %r5041, %r5042, 0x3340U;
	ld.global.u8 	%r5044, [%rd3928+27];
	prmt.b32 	%r5045, %r5044, 0, 0x3340U;
	prmt.b32 	%r5046, %r5043, %r5045, 0x5410U;
	mov.b32 	%r5047, 334205;
	dp4a.s32.u32 	%r5048, %r5046, %r5047, %r5040;
	mul.wide.s32 	%rd3929, %r5048, 8;
	add.s64 	%rd3930, %rd3923, %rd3929;
	ld.const.f64 	%fd4065, [%rd3930+5000];
	add.f64 	%fd4803, %fd4064, %fd4065;
	st.global.f64 	[%rd20], %fd4803;
	ld.global.u32 	%r5049, [%rd11+244];
	mul.wide.s32 	%rd3931, %r5049, 8;
	add.s64 	%rd3932, %rd3923, %rd3931;
	ld.const.f64 	%fd4066, [%rd3932+24480];
	ld.global.s8 	%r5050, [%rd289+27];
	ld.global.u8 	%r5051, [%rd3926];
	ld.global.u8 	%r5052, [%rd290];
	prmt.b32 	%r5053, %r5052, %r5051, 0x3340U;
	ld.global.u8 	%r5054, [%rd3928+27];
	prmt.b32 	%r5055, %r5054, 0, 0x3340U;
	prmt.b32 	%r5056, %r5053, %r5055, 0x5410U;
	mov.b32 	%r5057, 359705;
	dp4a.s32.u32 	%r5058, %r5056, %r5057, %r5050;
	mul.wide.s32 	%rd3933, %r5058, 8;
	add.s64 	%rd3934, %rd3923, %rd3933;
	ld.const.f64 	%fd4067, [%rd3934];
	add.f64 	%fd4802, %fd4066, %fd4067;
	st.global.f64 	[%rd21], %fd4802;
$L__BB4_1775:
	add.s32 	%r5059, %r985, -1;
	ld.global.u32 	%r5060, [%rd14];
	add.s32 	%r5061, %r22, %r4931;
	mad.lo.s32 	%r5062, %r5060, %r5059, %r5061;
	mul.wide.s32 	%rd3935, %r5062, 8;
	add.s64 	%rd3936, %rd2, %rd3935;
	ld.global.f64 	%fd4068, [%rd3936];
	add.f64 	%fd4805, %fd4068, %fd4803;
	st.global.f64 	[%rd20], %fd4805;
	ld.global.u32 	%r5063, [%rd14];
	mad.lo.s32 	%r5064, %r5063, %r5059, %r5061;
	add.s32 	%r5065, %r5064, 625;
	mul.wide.s32 	%rd3937, %r5065, 8;
	add.s64 	%rd3938, %rd2, %rd3937;
	ld.global.f64 	%fd4069, [%rd3938];
	add.f64 	%fd4812, %fd4069, %fd4802;
	st.global.f64 	[%rd21], %fd4812;
	abs.f64 	%fd4070, %fd4805;
	setp.leu.f64 	%p1500, %fd4070, 0d41CDCD64FF800000;
	@%p1500 bra 	$L__BB4_1777;
	mov.b64 	%rd3939, 9218868437227405312;
	st.global.u64 	[%rd20], %rd3939;
	mov.b64 	%rd3940, -4616189618054758400;
	st.global.u64 	[%rd21], %rd3940;
	mov.f64 	%fd4805, 0d7FF0000000000000;
	mov.f64 	%fd4812, 0dBFF0000000000000;
$L__BB4_1777:
	add.f64 	%fd4073, %fd4805, 0d4069000000000000;
	add.f64 	%fd4074, %fd4812, 0dC016CCCCCCCCCCCD;
	ld.global.f64 	%fd4075, [%rd13];
	add.f64 	%fd4076, %fd4074, %fd4075;
	div.rn.f64 	%fd4077, %fd4073, %fd4076;
	st.global.f64 	[%rd18], %fd4077;
	ld.global.u32 	%r5066, [%rd14];
	mad.lo.s32 	%r5067, %r5066, %r976, %r981;
	mul.wide.s32 	%rd3941, %r5067, 8;
	add.s64 	%rd3942, %rd2, %rd3941;
	ld.global.f64 	%fd4078, [%rd3942];
	add.f64 	%fd4079, %fd4078, 0d4069000000000000;
	ld.global.f64 	%fd4080, [%rd3942+5000];
	add.f64 	%fd4081, %fd4080, 0dC016CCCCCCCCCCCD;
	add.f64 	%fd4082, %fd4081, %fd4075;
	div.rn.f64 	%fd4083, %fd4079, %fd4082;
	st.global.f64 	[%rd19], %fd4083;
	st.global.f64 	[%rd16], %fd4812;
	st.global.f64 	[%rd17], %fd4805;
	bra.uni 	$L__BB4_1790;
$L__BB4_1778:
	mul.wide.s32 	%rd3885, %r989, 8;
	mov.u64 	%rd3886, parameter;
	add.s64 	%rd3887, %rd3886, %rd3885;
	ld.const.f64 	%fd4038, [%rd3887+25200];
	cvt.s64.s32 	%rd3888, %r985;
	add.s64 	%rd3889, %rd15, %rd3888;
	ld.global.s8 	%r5026, [%rd3889];
	mul.wide.s32 	%rd3890, %r5026, 5;
	cvt.s64.s32 	%rd3891, %r4931;
	add.s64 	%rd3892, %rd15, %rd3891;
	ld.global.s8 	%rd3893, [%rd3892+27];
	add.s64 	%rd3894, %rd3890, %rd3893;
	shl.b64 	%rd3895, %rd3894, 3;
	add.s64 	%rd3896, %rd3886, %rd3895;
	ld.const.f64 	%fd4039, [%rd3896+45640];
	add.f64 	%fd4040, %fd4038, %fd4039;
	ld.global.s8 	%r5027, [%rd290];
	mul.wide.s32 	%rd3897, %r5027, 5;
	ld.global.s8 	%rd3898, [%rd289+27];
	add.s64 	%rd3899, %rd3897, %rd3898;
	shl.b64 	%rd3900, %rd3899, 3;
	add.s64 	%rd3901, %rd3886, %rd3900;
	ld.const.f64 	%fd4041, [%rd3901+45640];
	add.f64 	%fd4042, %fd4040, %fd4041;
	st.global.f64 	[%rd20], %fd4042;
	add.s32 	%r5028, %r985, -1;
	ld.global.u32 	%r5029, [%rd11+204];
	add.s32 	%r5030, %r22, %r4931;
	mad.lo.s32 	%r5031, %r5029, %r5028, %r5030;
	mul.wide.s32 	%rd3902, %r5031, 8;
	add.s64 	%rd3903, %rd2, %rd3902;
	ld.global.f64 	%fd4043, [%rd3903];
	add.f64 	%fd4807, %fd4043, %fd4042;
	st.global.f64 	[%rd20], %fd4807;
	ld.global.u32 	%r5032, [%rd11+244];
	mul.wide.s32 	%rd3904, %r5032, 8;
	add.s64 	%rd3905, %rd3886, %rd3904;
	ld.const.f64 	%fd4044, [%rd3905+24480];
	ld.global.s8 	%r5033, [%rd3889];
	mul.wide.s32 	%rd3906, %r5033, 5;
	ld.global.s8 	%rd3907, [%rd3892+27];
	add.s64 	%rd3908, %rd3906, %rd3907;
	shl.b64 	%rd3909, %rd3908, 3;
	add.s64 	%rd3910, %rd3886, %rd3909;
	ld.const.f64 	%fd4045, [%rd3910+45440];
	add.f64 	%fd4046, %fd4044, %fd4045;
	ld.global.s8 	%r5034, [%rd290];
	mul.wide.s32 	%rd3911, %r5034, 5;
	ld.global.s8 	%rd3912, [%rd289+27];
	add.s64 	%rd3913, %rd3911, %rd3912;
	shl.b64 	%rd3914, %rd3913, 3;
	add.s64 	%rd3915, %rd3886, %rd3914;
	ld.const.f64 	%fd4047, [%rd3915+45440];
	add.f64 	%fd4048, %fd4046, %fd4047;
	st.global.f64 	[%rd21], %fd4048;
	ld.global.u32 	%r5035, [%rd11+204];
	mad.lo.s32 	%r5036, %r5035, %r5028, %r5030;
	add.s32 	%r5037, %r5036, 625;
	mul.wide.s32 	%rd3916, %r5037, 8;
	add.s64 	%rd3917, %rd2, %rd3916;
	ld.global.f64 	%fd4049, [%rd3917];
	add.f64 	%fd4812, %fd4049, %fd4048;
	st.global.f64 	[%rd21], %fd4812;
	abs.f64 	%fd4050, %fd4807;
	setp.leu.f64 	%p1493, %fd4050, 0d41CDCD64FF800000;
	@%p1493 bra 	$L__BB4_1780;
	mov.b64 	%rd3918, 9218868437227405312;
	st.global.u64 	[%rd20], %rd3918;
	mov.b64 	%rd3919, -4616189618054758400;
	st.global.u64 	[%rd21], %rd3919;
	mov.f64 	%fd4807, 0d7FF0000000000000;
	mov.f64 	%fd4812, 0dBFF0000000000000;
$L__BB4_1780:
	add.f64 	%fd4053, %fd4807, 0d4069000000000000;
	add.f64 	%fd4054, %fd4812, 0dC016CCCCCCCCCCCD;
	ld.global.f64 	%fd4055, [%rd13];
	add.f64 	%fd4056, %fd4054, %fd4055;
	div.rn.f64 	%fd4057, %fd4053, %fd4056;
	st.global.f64 	[%rd18], %fd4057;
	ld.global.u32 	%r5038, [%rd14];
	mad.lo.s32 	%r5039, %r5038, %r976, %r981;
	mul.wide.s32 	%rd3920, %r5039, 8;
	add.s64 	%rd3921, %rd2, %rd3920;
	ld.global.f64 	%fd4058, [%rd3921];
	add.f64 	%fd4059, %fd4058, 0d4069000000000000;
	ld.global.f64 	%fd4060, [%rd3921+5000];
	add.f64 	%fd4061, %fd4060, 0dC016CCCCCCCCCCCD;
	add.f64 	%fd4062, %fd4061, %fd4055;
	div.rn.f64 	%fd4063, %fd4059, %fd4062;
	st.global.f64 	[%rd19], %fd4063;
	st.global.f64 	[%rd16], %fd4812;
	st.global.f64 	[%rd17], %fd4807;
	bra.uni 	$L__BB4_1790;
$L__BB4_1781:
	setp.ne.s32 	%p1484, %r987, 1;
	setp.ne.s32 	%p1485, %r988, 1;
	or.pred  	%p1486, %p1484, %p1485;
	@%p1486 bra 	$L__BB4_1787;
	cvt.s64.s32 	%rd3864, %r985;
	add.s64 	%rd3865, %rd15, %rd3864;
	cvt.s64.s32 	%rd3866, %r4931;
	add.s64 	%rd3867, %rd15, %rd3866;
	ld.global.s8 	%r4983, [%rd3867+28];
	ld.global.u8 	%r4984, [%rd3865+1];
	ld.global.u8 	%r4985, [%rd3865];
	prmt.b32 	%r4986, %r4985, %r4984, 0x3340U;
	ld.global.u8 	%r4987, [%rd3867+27];
	prmt.b32 	%r4988, %r4987, 0, 0x3340U;
	prmt.b32 	%r4989, %r4986, %r4988, 0x5410U;
	mov.b32 	%r4990, 334205;
	dp4a.s32.u32 	%r4991, %r4989, %r4990, %r4983;
	mul.wide.s32 	%rd3868, %r4991, 8;
	mov.u64 	%rd3869, parameter;
	add.s64 	%rd3870, %rd3869, %rd3868;
	ld.const.f64 	%fd4016, [%rd3870+10000];
	ld.global.s8 	%r4992, [%rd290+-1];
	ld.global.u8 	%r4993, [%rd289+27];
	ld.global.u8 	%r4994, [%rd289+26];
	prmt.b32 	%r4995, %r4994, %r4993, 0x3340U;
	ld.global.u8 	%r4996, [%rd290];
	prmt.b32 	%r4997, %r4996, 0, 0x3340U;
	prmt.b32 	%r4998, %r4995, %r4997, 0x5410U;
	mov.b32 	%r4999, 359705;
	dp4a.s32.u32 	%r5000, %r4998, %r4999, %r4992;
	mul.wide.s32 	%rd3871, %r5000, 8;
	add.s64 	%rd3872, %rd3869, %rd3871;
	ld.const.f64 	%fd4017, [%rd3872+10000];
	add.f64 	%fd4018, %fd4016, %fd4017;
	st.global.f64 	[%rd21], %fd4018;
	add.s32 	%r5001, %r985, -1;
	ld.global.u32 	%r5002, [%rd14];
	add.s32 	%r5003, %r23, %r4931;
	mad.lo.s32 	%r5004, %r5002, %r5001, %r5003;
	mul.wide.s32 	%rd3873, %r5004, 8;
	add.s64 	%rd3874, %rd2, %rd3873;
	ld.global.f64 	%fd4019, [%rd3874];
	add.f64 	%fd4812, %fd4019, %fd4018;
	st.global.f64 	[%rd21], %fd4812;
	ld.global.s8 	%r5005, [%rd3867+28];
	ld.global.u8 	%r5006, [%rd3865+1];
	ld.global.u8 	%r5007, [%rd3865];
	prmt.b32 	%r5008, %r5007, %r5006, 0x3340U;
	ld.global.u8 	%r5009, [%rd3867+27];
	prmt.b32 	%r5010, %r5009, 0, 0x3340U;
	prmt.b32 	%r5011, %r5008, %r5010, 0x5410U;
	dp4a.s32.u32 	%r5012, %r5011, %r4990, %r5005;
	mul.wide.s32 	%rd3875, %r5012, 8;
	add.s64 	%rd3876, %rd3869, %rd3875;
	ld.const.f64 	%fd4020, [%rd3876+15000];
	ld.global.s8 	%r5013, [%rd290+-1];
	ld.global.u8 	%r5014, [%rd289+27];
	ld.global.u8 	%r5015, [%rd289+26];
	prmt.b32 	%r5016, %r5015, %r5014, 0x3340U;
	ld.global.u8 	%r5017, [%rd290];
	prmt.b32 	%r5018, %r5017, 0, 0x3340U;
	prmt.b32 	%r5019, %r5016, %r5018, 0x5410U;
	dp4a.s32.u32 	%r5020, %r5019, %r4999, %r5013;
	mul.wide.s32 	%rd3877, %r5020, 8;
	add.s64 	%rd3878, %rd3869, %rd3877;
	ld.const.f64 	%fd4021, [%rd3878+15000];
	add.f64 	%fd4022, %fd4020, %fd4021;
	st.global.f64 	[%rd20], %fd4022;
	ld.global.u32 	%r5021, [%rd14];
	mad.lo.s32 	%r5022, %r5021, %r5001, %r5003;
	add.s32 	%r5023, %r5022, -625;
	mul.wide.s32 	%rd3879, %r5023, 8;
	add.s64 	%rd3880, %rd2, %rd3879;
	ld.global.f64 	%fd4023, [%rd3880];
	add.f64 	%fd4809, %fd4023, %fd4022;
	st.global.f64 	[%rd20], %fd4809;
	abs.f64 	%fd4024, %fd4809;
	setp.leu.f64 	%p1488, %fd4024, 0d41CDCD64FF800000;
	@%p1488 bra 	$L__BB4_1784;
	mov.b64 	%rd3881, 9218868437227405312;
	st.global.u64 	[%rd20], %rd3881;
	mov.b64 	%rd3882, -4616189618054758400;
	st.global.u64 	[%rd21], %rd3882;
	mov.f64 	%fd4809, 0d7FF0000000000000;
	mov.f64 	%fd4812, 0dBFF0000000000000;
$L__BB4_1784:
	add.f64 	%fd4027, %fd4809, 0d4069000000000000;
	add.f64 	%fd4028, %fd4812, 0dC016CCCCCCCCCCCD;
	ld.global.f64 	%fd4029, [%rd13];
	add.f64 	%fd4030, %fd4028, %fd4029;
	div.rn.f64 	%fd4031, %fd4027, %fd4030;
	st.global.f64 	[%rd18], %fd4031;
	ld.global.u32 	%r5024, [%rd14];
	mad.lo.s32 	%r5025, %r5024, %r976, %r981;
	mul.wide.s32 	%rd3883, %r5025, 8;
	add.s64 	%rd3884, %rd2, %rd3883;
	ld.global.f64 	%fd4032, [%rd3884];
	add.f64 	%fd4033, %fd4032, 0d4069000000000000;
	ld.global.f64 	%fd4034, [%rd3884+5000];
	add.f64 	%fd4035, %fd4034, 0dC016CCCCCCCCCCCD;
	add.f64 	%fd4036, %fd4035, %fd4029;
	div.rn.f64 	%fd4037, %fd4033, %fd4036;
	st.global.f64 	[%rd19], %fd4037;
	setp.ge.f64 	%p1489, %fd4031, %fd4037;
	@%p1489 bra 	$L__BB4_1786;
	ld.global.f64 	%fd4812, [%rd16];
	bra.uni 	$L__BB4_1790;
$L__BB4_1786:
	st.global.f64 	[%rd16], %fd4812;
	st.global.f64 	[%rd17], %fd4809;
	bra.uni 	$L__BB4_1790;
$L__BB4_1787:
	mul.wide.s32 	%rd3839, %r989, 8;
	mov.u64 	%rd3840, parameter;
	add.s64 	%rd3841, %rd3840, %rd3839;
	ld.const.f64 	%fd3988, [%rd3841+24960];
	cvt.s64.s32 	%rd3842, %r985;
	add.s64 	%rd3843, %rd15, %rd3842;
	cvt.s64.s32 	%rd3844, %r4931;
	add.s64 	%rd3845, %rd15, %rd3844;
	ld.global.s8 	%r4935, [%rd3845+28];
	ld.global.u8 	%r4936, [%rd3843+1];
	ld.global.u8 	%r4937, [%rd3843];
	prmt.b32 	%r4938, %r4937, %r4936, 0x3340U;
	ld.global.u8 	%r4939, [%rd3845+27];
	prmt.b32 	%r4940, %r4939, 0, 0x3340U;
	prmt.b32 	%r4941, %r4938, %r4940, 0x5410U;
	mov.b32 	%r4942, 334205;
	dp4a.s32.u32 	%r4943, %r4941, %r4942, %r4935;
	mul.wide.s32 	%rd3846, %r4943, 8;
	add.s64 	%rd3847, %rd3840, %rd3846;
	ld.const.f64 	%fd3989, [%rd3847+30440];
	add.f64 	%fd3990, %fd3988, %fd3989;
	ld.global.s8 	%r4944, [%rd290+-1];
	ld.global.u8 	%r4945, [%rd289+27];
	ld.global.u8 	%r4946, [%rd289+26];
	prmt.b32 	%r4947, %r4946, %r4945, 0x3340U;
	ld.global.u8 	%r4948, [%rd290];
	prmt.b32 	%r4949, %r4948, 0, 0x3340U;
	prmt.b32 	%r4950, %r4947, %r4949, 0x5410U;
	mov.b32 	%r4951, 359705;
	dp4a.s32.u32 	%r4952, %r4950, %r4951, %r4944;
	mul.wide.s32 	%rd3848, %r4952, 8;
	add.s64 	%rd3849, %rd3840, %rd3848;
	ld.const.f64 	%fd3991, [%rd3849+30440];
	add.f64 	%fd3992, %fd3990, %fd3991;
	st.global.f64 	[%rd20], %fd3992;
	add.s32 	%r4953, %r985, -1;
	ld.global.u32 	%r4954, [%rd11+204];
	add.s32 	%r4955, %r22, %r4931;
	mad.lo.s32 	%r4956, %r4954, %r4953, %r4955;
	mul.wide.s32 	%rd3850, %r4956, 8;
	add.s64 	%rd3851, %rd2, %rd3850;
	ld.global.f64 	%fd3993, [%rd3851];
	add.f64 	%fd4811, %fd3993, %fd3992;
	st.global.f64 	[%rd20], %fd4811;
	ld.global.u32 	%r4957, [%rd11+244];
	mul.wide.s32 	%rd3852, %r4957, 8;
	add.s64 	%rd3853, %rd3840, %rd3852;
	ld.const.f64 	%fd3994, [%rd3853+24240];
	ld.global.s8 	%r4958, [%rd3845+28];
	ld.global.u8 	%r4959, [%rd3843+1];
	ld.global.u8 	%r4960, [%rd3843];
	prmt.b32 	%r4961, %r4960, %r4959, 0x3340U;
	ld.global.u8 	%r4962, [%rd3845+27];
	prmt.b32 	%r4963, %r4962, 0, 0x3340U;
	prmt.b32 	%r4964, %r4961, %r4963, 0x5410U;
	dp4a.s32.u32 	%r4965, %r4964, %r4942, %r4958;
	mul.wide.s32 	%rd3854, %r4965, 8;
	add.s64 	%rd3855, %rd3840, %rd3854;
	ld.const.f64 	%fd3995, [%rd3855+25440];
	add.f64 	%fd3996, %fd3994, %fd3995;
	ld.global.s8 	%r4966, [%rd290+-1];
	ld.global.u8 	%r4967, [%rd289+27];
	ld.global.u8 	%r4968, [%rd289+26];
	prmt.b32 	%r4969, %r4968, %r4967, 0x3340U;
	ld.global.u8 	%r4970, [%rd290];
	prmt.b32 	%r4971, %r4970, 0, 0x3340U;
	prmt.b32 	%r4972, %r4969, %r4971, 0x5410U;
	dp4a.s32.u32 	%r4973, %r4972, %r4951, %r4966;
	mul.wide.s32 	%rd3856, %r4973, 8;
	add.s64 	%rd3857, %rd3840, %rd3856;
	ld.const.f64 	%fd3997, [%rd3857+25440];
	add.f64 	%fd3998, %fd3996, %fd3997;
	ld.global.u32 	%r4974, [%rd11+236];
	ld.global.u32 	%r4975, [%rd11+240];
	sub.s32 	%r4976, %r4974, %r4975;
	abs.s32 	%r4977, %r4976;
	cvt.rn.f64.s32 	%fd3999, %r4977;
	fma.rn.f64 	%fd4000, %fd3999, 0dBFEEF3E864B31D04, %fd3998;
	st.global.f64 	[%rd21], %fd4000;
	ld.global.u32 	%r4978, [%rd11+204];
	mad.lo.s32 	%r4979, %r4978, %r4953, %r4955;
	add.s32 	%r4980, %r4979, 625;
	mul.wide.s32 	%rd3858, %r4980, 8;
	add.s64 	%rd3859, %rd2, %rd3858;
	ld.global.f64 	%fd4001, [%rd3859];
	add.f64 	%fd4812, %fd4001, %fd4000;
	st.global.f64 	[%rd21], %fd4812;
	abs.f64 	%fd4002, %fd4811;
	setp.leu.f64 	%p1487, %fd4002, 0d41CDCD64FF800000;
	@%p1487 bra 	$L__BB4_1789;
	mov.b64 	%rd3860, 9218868437227405312;
	st.global.u64 	[%rd20], %rd3860;
	mov.b64 	%rd3861, -4616189618054758400;
	st.global.u64 	[%rd21], %rd3861;
	mov.f64 	%fd4811, 0d7FF0000000000000;
	mov.f64 	%fd4812, 0dBFF0000000000000;
$L__BB4_1789:
	add.f64 	%fd4005, %fd4811, 0d4069000000000000;
	add.f64 	%fd4006, %fd4812, 0dC016CCCCCCCCCCCD;
	ld.global.f64 	%fd4007, [%rd13];
	add.f64 	%fd4008, %fd4006, %fd4007;
	div.rn.f64 	%fd4009, %fd4005, %fd4008;
	st.global.f64 	[%rd18], %fd4009;
	ld.global.u32 	%r4981, [%rd14];
	mad.lo.s32 	%r4982, %r4981, %r976, %r981;
	mul.wide.s32 	%rd3862, %r4982, 8;
	add.s64 	%rd3863, %rd2, %rd3862;
	ld.global.f64 	%fd4010, [%rd3863];
	add.f64 	%fd4011, %fd4010, 0d4069000000000000;
	ld.global.f64 	%fd4012, [%rd3863+5000];
	add.f64 	%fd4013, %fd4012, 0dC016CCCCCCCCCCCD;
	add.f64 	%fd4014, %fd4013, %fd4007;
	div.rn.f64 	%fd4015, %fd4011, %fd4014;
	st.global.f64 	[%rd19], %fd4015;
	st.global.f64 	[%rd16], %fd4812;
	st.global.f64 	[%rd17], %fd4811;
$L__BB4_1790:
	ld.global.u32 	%r5068, [%rd14];
	mad.lo.s32 	%r5069, %r5068, %r976, %r982;
	mul.wide.s32 	%rd3943, %r5069, 8;
	add.s64 	%rd291, %rd2, %rd3943;
	ld.global.f64 	%fd889, [%rd291];
	abs.f64 	%fd4084, %fd889;
	abs.f64 	%fd4085, %fd4812;
	max.f64 	%fd4087, %fd4084, %fd4085;
	setp.leu.f64 	%p1501, %fd4087, 0d41CDCD64FF800000;
	@%p1501 bra 	$L__BB4_1792;
	mov.b32 	%r5077, 0;
	st.global.u32 	[%rd11+248], %r5077;
	bra.uni 	$L__BB4_1798;
$L__BB4_1792:
	sub.f64 	%fd4088, %fd889, %fd4812;
	abs.f64 	%fd4089, %fd4088;
	setp.geu.f64 	%p1502, %fd4089, 0d3EE4F8B588E368F1;
	@%p1502 bra 	$L__BB4_2210;
	mov.b32 	%r5071, 1;
	st.global.u32 	[%rd11+248], %r5071;
	ld.global.f64 	%fd890, [%rd291+-5000];
	ld.global.f64 	%fd891, [%rd17];
	abs.f64 	%fd4090, %fd890;
	abs.f64 	%fd4091, %fd891;
	max.f64 	%fd4093, %fd4090, %fd4091;
	setp.gt.f64 	%p1503, %fd4093, 0d41CDCD64FF800000;
	@%p1503 bra 	$L__BB4_1794;
	bra.uni 	$L__BB4_1795;
$L__BB4_1794:
	mov.b32 	%r5076, 0;
	st.global.u32 	[%rd11+248], %r5076;
	bra.uni 	$L__BB4_1798;
$L__BB4_1795:
	sub.f64 	%fd4094, %fd890, %fd891;
	abs.f64 	%fd4095, %fd4094;
	setp.geu.f64 	%p1504, %fd4095, 0d3EE4F8B588E368F1;
	@%p1504 bra 	$L__BB4_1797;
	mov.b32 	%r5073, 1;
	st.global.u32 	[%rd11+248], %r5073;
	ld.global.u32 	%r6016, [%rd11+220];
	ld.global.u32 	%r6015, [%rd11+224];
	add.s32 	%r5074, %r25, %r6016;
	mul.wide.s32 	%rd3944, %r5074, 4;
	add.s64 	%rd3945, %rd4, %rd3944;
	st.global.u32 	[%rd3945], %r6015;
	add.s32 	%r5075, %r26, %r6015;
	mul.wide.s32 	%rd3946, %r5075, 4;
	add.s64 	%rd3947, %rd4, %rd3946;
	st.global.u32 	[%rd3947], %r6016;
	st.global.u32 	[%rd11+228], %r5073;
	bra.uni 	$L__BB4_1799;
$L__BB4_1797:
	mov.b32 	%r5072, 0;
	st.global.u32 	[%rd11+248], %r5072;
$L__BB4_1798:
	ld.global.u32 	%r5078, [%rd11+220];
	add.s32 	%r6025, %r5078, -1;
	st.global.u32 	[%rd11+220], %r6025;
	ld.global.u32 	%r5079, [%rd11+224];
	add.s32 	%r6024, %r5079, 1;
	st.global.u32 	[%rd11+224], %r6024;
	ld.global.u32 	%r5080, [%rd11+228];
	setp.eq.s32 	%p1505, %r5080, 0;
	@%p1505 bra 	$L__BB4_1767;
$L__BB4_1799:
	ld.global.u32 	%r5081, [%rd11+216];
	add.s32 	%r6019, %r5081, 1;
	st.global.u32 	[%rd11+216], %r6019;
	@%p12 bra 	$L__BB4_1763;
	bra.uni 	$L__BB4_1706;
$L__BB4_1800:
	mov.b64 	%rd2932, 0;
	st.global.u64 	[%rd12+10104], %rd2932;
	mov.f64 	%fd4814, 0d0000000000000000;
$L__BB4_1801:
	setp.leu.f64 	%p1197, %fd4814, %fd677;
	@%p1197 bra 	$L__BB4_1803;
	mov.b32 	%r4902, 0;
	st.global.u32 	[%rd11+264], %r4902;
	bra.uni 	$L__BB4_2184;
$L__BB4_1803:
	ld.global.u32 	%r4110, [%rd11+260];
	shl.b32 	%r4111, %r4110, 2;
	add.s32 	%r4112, %r6, %r4111;
	ld.shared.u32 	%r4113, [%r4112];
	ld.global.u32 	%r4114, [%rd11+256];
	shl.b32 	%r4115, %r4114, 2;
	add.s32 	%r4116, %r6, %r4115;
	ld.shared.u32 	%r1010, [%r4116];
	mul.wide.s32 	%rd3045, %r4110, 4;
	mov.u64 	%rd3046, const_int;
	add.s64 	%rd3047, %rd3046, %rd3045;
	ld.const.u32 	%r1011, [%rd3047+44];
	mul.wide.s32 	%rd3048, %r4114, 4;
	add.s64 	%rd3049, %rd3046, %rd3048;
	ld.const.u32 	%r1012, [%rd3049+44];
	mul.lo.s32 	%r4117, %r4113, 10;
	mul.wide.s32 	%rd3050, %r4117, 4;
	add.s64 	%rd292, %rd5, %rd3050;
	ld.global.u32 	%r1013, [%rd292];
	ld.global.u32 	%r1014, [%rd292+4];
	mov.b32 	%r4118, 0;
	st.global.u32 	[%rd11+216], %r4118;
	and.b32  	%r4119, %r1014, -2147483647;
	setp.ne.s32 	%p1198, %r4119, 1;
	@%p1198 bra 	$L__BB4_1805;
	mov.b32 	%r4150, 0;
	st.global.u32 	[%rd11+248], %r4150;
	bra.uni 	$L__BB4_1816;
$L__BB4_1805:
	mov.b32 	%r4120, 1;
	st.global.u32 	[%rd11+248], %r4120;
	setp.lt.s32 	%p1199, %r1014, 2;
	@%p1199 bra 	$L__BB4_1820;
	add.s32 	%r1015, %r1014, %r1013;
	shr.u32 	%r4122, %r1014, 31;
	add.s32 	%r4123, %r1014, %r4122;
	shr.s32 	%r1016, %r4123, 1;
	mov.b32 	%r1017, 0;
$L__BB4_1807:
	add.s32 	%r4124, %r1017, %r1013;
	cvt.s64.s32 	%rd3051, %r4124;
	add.s64 	%rd3052, %rd3, %rd3051;
	ld.global.u8 	%rs69, [%rd3052];
	setp.ne.s16 	%p1200, %rs69, 65;
	not.b32 	%r4125, %r1017;
	add.s32 	%r4126, %r1015, %r4125;
	cvt.s64.s32 	%rd3053, %r4126;
	add.s64 	%rd3054, %rd3, %rd3053;
	ld.global.u8 	%rs70, [%rd3054];
	@%p1200 bra 	$L__BB4_1809;
	setp.ne.s16 	%p1201, %rs70, 84;
	@%p1201 bra 	$L__BB4_1812;
$L__BB4_1809:
	setp.ne.s16 	%p1202, %rs69, 84;
	@%p1202 bra 	$L__BB4_1811;
	setp.ne.s16 	%p1203, %rs70, 65;
	@%p1203 bra 	$L__BB4_1812;
$L__BB4_1811:
	setp.eq.s16 	%p1204, %rs69, 84;
	setp.eq.s16 	%p1205, %rs69, 65;
	setp.ne.s16 	%p1206, %rs70, 65;
	or.pred  	%p1207, %p1206, %p1204;
	setp.ne.s16 	%p1208, %rs70, 84;
	or.pred  	%p1209, %p1208, %p1205;
	and.pred  	%p1210, %p1207, %p1209;
	@%p1210 bra 	$L__BB4_1813;
$L__BB4_1812:
	mov.b32 	%r4127, 0;
	st.global.u32 	[%rd11+248], %r4127;
	bra.uni 	$L__BB4_1816;
$L__BB4_1813:
	setp.eq.s16 	%p1211, %rs69, 67;
	setp.ne.s16 	%p1212, %rs70, 71;
	and.pred  	%p1213, %p1212, %p1211;
	@%p1213 bra 	$L__BB4_1815;
	setp.eq.s16 	%p1216, %rs69, 71;
	setp.ne.s16 	%p1217, %rs70, 67;
	xor.pred  	%p1218, %p1216, %p1217;
	or.pred  	%p1219, %p1212, %p1211;
	and.pred  	%p1220, %p1218, %p1219;
	@%p1220 bra 	$L__BB4_1819;
$L__BB4_1815:
	mov.b32 	%r4149, 0;
	st.global.u32 	[%rd11+248], %r4149;
$L__BB4_1816:
	setp.gt.u32 	%p1250, %r11, 2146435070;
	mov.f64 	%fd4815, %fd2;
	@%p1250 bra 	$L__BB4_1818;
	setp.gt.u32 	%p1251, %r13, 1073127582;
	selp.f64 	%fd3379, %fd4, %fd3, %p1251;
	selp.u32 	%r4151, 1, 0, %p1251;
	add.s32 	%r4152, %r12, %r4151;
	add.f64 	%fd3380, %fd3379, 0dBFF0000000000000;
	add.f64 	%fd3381, %fd3379, 0d3FF0000000000000;
	rcp.approx.ftz.f64 	%fd3382, %fd3381;
	neg.f64 	%fd3383, %fd3381;
	fma.rn.f64 	%fd3384, %fd3383, %fd3382, 0d3FF0000000000000;
	fma.rn.f64 	%fd3385, %fd3384, %fd3384, %fd3384;
	fma.rn.f64 	%fd3386, %fd3385, %fd3382, %fd3382;
	mul.f64 	%fd3387, %fd3380, %fd3386;
	fma.rn.f64 	%fd3388, %fd3380, %fd3386, %fd3387;
	mul.f64 	%fd3389, %fd3388, %fd3388;
	fma.rn.f64 	%fd3390, %fd3389, 0d3EB1380B3AE80F1E, 0d3ED0EE258B7A8B04;
	fma.rn.f64 	%fd3391, %fd3390, %fd3389, 0d3EF3B2669F02676F;
	fma.rn.f64 	%fd3392, %fd3391, %fd3389, 0d3F1745CBA9AB0956;
	fma.rn.f64 	%fd3393, %fd3392, %fd3389, 0d3F3C71C72D1B5154;
	fma.rn.f64 	%fd3394, %fd3393, %fd3389, 0d3F624924923BE72D;
	fma.rn.f64 	%fd3395, %fd3394, %fd3389, 0d3F8999999999A3C4;
	fma.rn.f64 	%fd3396, %fd3395, %fd3389, 0d3FB5555555555554;
	sub.f64 	%fd3397, %fd3380, %fd3388;
	add.f64 	%fd3398, %fd3397, %fd3397;
	neg.f64 	%fd3399, %fd3388;
	fma.rn.f64 	%fd3400, %fd3399, %fd3380, %fd3398;
	mul.f64 	%fd3401, %fd3386, %fd3400;
	mul.f64 	%fd3402, %fd3389, %fd3396;
	fma.rn.f64 	%fd3403, %fd3402, %fd3388, %fd3401;
	xor.b32  	%r4153, %r4152, -2147483648;
	mov.b32 	%r4154, 1127219200;
	mov.b64 	%fd3404, {%r4153, %r4154};
	sub.f64 	%fd3405, %fd3404, %fd1;
	fma.rn.f64 	%fd3406, %fd3405, 0d3FE62E42FEFA39EF, %fd3388;
	fma.rn.f64 	%fd3407, %fd3405, 0dBFE62E42FEFA39EF, %fd3406;
	sub.f64 	%fd3408, %fd3407, %fd3388;
	sub.f64 	%fd3409, %fd3403, %fd3408;
	fma.rn.f64 	%fd3410, %fd3405, 0d3C7ABC9E3B39803F, %fd3409;
	add.f64 	%fd4815, %fd3406, %fd3410;
$L__BB4_1818:
	mul.f64 	%fd3411, %fd4815, 0d3FFFCB923A29C77A;
	st.global.f64 	[%rd13], %fd3411;
	bra.uni 	$L__BB4_1840;
$L__BB4_1819:
	add.s32 	%r1017, %r1017, 1;
	st.global.u32 	[%rd11+216], %r1017;
	setp.lt.s32 	%p1221, %r1017, %r1016;
	@%p1221 bra 	$L__BB4_1807;
$L__BB4_1820:
	mul.lo.s32 	%r4128, %r1010, 10;
	mul.wide.s32 	%rd3055, %r4128, 4;
	add.s64 	%rd3056, %rd5, %rd3055;
	ld.global.u32 	%r1019, [%rd3056];
	ld.global.u32 	%r1020, [%rd3056+4];
	mov.b32 	%r4129, 0;
	st.global.u32 	[%rd11+216], %r4129;
	and.b32  	%r4130, %r1020, -2147483647;
	setp.ne.s32 	%p1222, %r4130, 1;
	@%p1222 bra 	$L__BB4_1822;
	mov.b32 	%r4144, 0;
	st.global.u32 	[%rd11+248], %r4144;
	bra.uni 	$L__BB4_1830;
$L__BB4_1822:
	mov.b32 	%r4131, 1;
	st.global.u32 	[%rd11+248], %r4131;
	setp.lt.s32 	%p1223, %r1020, 2;
	@%p1223 bra 	$L__BB4_1837;
	add.s32 	%r1021, %r1020, %r1019;
	shr.u32 	%r4133, %r1020, 31;
	add.s32 	%r4134, %r1020, %r4133;
	shr.s32 	%r1022, %r4134, 1;
	mov.b32 	%r1023, 0;
$L__BB4_1824:
	add.s32 	%r4135, %r1023, %r1019;
	cvt.s64.s32 	%rd3057, %r4135;
	add.s64 	%rd3058, %rd3, %rd3057;
	ld.global.u8 	%rs71, [%rd3058];
	setp.ne.s16 	%p1224, %rs71, 65;
	not.b32 	%r4136, %r1023;
	add.s32 	%r4137, %r1021, %r4136;
	cvt.s64.s32 	%rd3059, %r4137;
	add.s64 	%rd3060, %rd3, %rd3059;
	ld.global.u8 	%rs72, [%rd3060];
	@%p1224 bra 	$L__BB4_1826;
	setp.ne.s16 	%p1225, %rs72, 84;
	@%p1225 bra 	$L__BB4_1829;
$L__BB4_1826:
	setp.ne.s16 	%p1226, %rs71, 84;
	@%p1226 bra 	$L__BB4_1828;
	setp.ne.s16 	%p1227, %rs72, 65;
	@%p1227 bra 	$L__BB4_1829;
$L__BB4_1828:
	setp.eq.s16 	%p1228, %rs71, 84;
	setp.eq.s16 	%p1229, %rs71, 65;
	setp.ne.s16 	%p1230, %rs72, 65;
	or.pred  	%p1231, %p1230, %p1228;
	setp.ne.s16 	%p1232, %rs72, 84;
	or.pred  	%p1233, %p1232, %p1229;
	and.pred  	%p1234, %p1231, %p1233;
	@%p1234 bra 	$L__BB4_1833;
$L__BB4_1829:
	mov.b32 	%r4138, 0;
	st.global.u32 	[%rd11+248], %r4138;
$L__BB4_1830:
	setp.gt.u32 	%p1248, %r11, 2146435070;
	mov.f64 	%fd4817, %fd2;
	@%p1248 bra 	$L__BB4_1832;
	setp.gt.u32 	%p1249, %r13, 1073127582;
	selp.f64 	%fd3346, %fd4, %fd3, %p1249;
	selp.u32 	%r4145, 1, 0, %p1249;
	add.s32 	%r4146, %r12, %r4145;
	add.f64 	%fd3347, %fd3346, 0dBFF0000000000000;
	add.f64 	%fd3348, %fd3346, 0d3FF0000000000000;
	rcp.approx.ftz.f64 	%fd3349, %fd3348;
	neg.f64 	%fd3350, %fd3348;
	fma.rn.f64 	%fd3351, %fd3350, %fd3349, 0d3FF0000000000000;
	fma.rn.f64 	%fd3352, %fd3351, %fd3351, %fd3351;
	fma.rn.f64 	%fd3353, %fd3352, %fd3349, %fd3349;
	mul.f64 	%fd3354, %fd3347, %fd3353;
	fma.rn.f64 	%fd3355, %fd3347, %fd3353, %fd3354;
	mul.f64 	%fd3356, %fd3355, %fd3355;
	fma.rn.f64 	%fd3357, %fd3356, 0d3EB1380B3AE80F1E, 0d3ED0EE258B7A8B04;
	fma.rn.f64 	%fd3358, %fd3357, %fd3356, 0d3EF3B2669F02676F;
	fma.rn.f64 	%fd3359, %fd3358, %fd3356, 0d3F1745CBA9AB0956;
	fma.rn.f64 	%fd3360, %fd3359, %fd3356, 0d3F3C71C72D1B5154;
	fma.rn.f64 	%fd3361, %fd3360, %fd3356, 0d3F624924923BE72D;
	fma.rn.f64 	%fd3362, %fd3361, %fd3356, 0d3F8999999999A3C4;
	fma.rn.f64 	%fd3363, %fd3362, %fd3356, 0d3FB5555555555554;
	sub.f64 	%fd3364, %fd3347, %fd3355;
	add.f64 	%fd3365, %fd3364, %fd3364;
	neg.f64 	%fd3366, %fd3355;
	fma.rn.f64 	%fd3367, %fd3366, %fd3347, %fd3365;
	mul.f64 	%fd3368, %fd3353, %fd3367;
	mul.f64 	%fd3369, %fd3356, %fd3363;
	fma.rn.f64 	%fd3370, %fd3369, %fd3355, %fd3368;
	xor.b32  	%r4147, %r4146, -2147483648;
	mov.b32 	%r4148, 1127219200;
	mov.b64 	%fd3371, {%r4147, %r4148};
	sub.f64 	%fd3372, %fd3371, %fd1;
	fma.rn.f64 	%fd3373, %fd3372, 0d3FE62E42FEFA39EF, %fd3355;
	fma.rn.f64 	%fd3374, %fd3372, 0dBFE62E42FEFA39EF, %fd3373;
	sub.f64 	%fd3375, %fd3374, %fd3355;
	sub.f64 	%fd3376, %fd3370, %fd3375;
	fma.rn.f64 	%fd3377, %fd3372, 0d3C7ABC9E3B39803F, %fd3376;
	add.f64 	%fd4817, %fd3373, %fd3377;
$L__BB4_1832:
	mul.f64 	%fd3378, %fd4817, 0d3FFFCB923A29C77A;
	st.global.f64 	[%rd13], %fd3378;
	bra.uni 	$L__BB4_1840;
$L__BB4_1833:
	setp.eq.s16 	%p1235, %rs71, 67;
	setp.ne.s16 	%p1236, %rs72, 71;
	and.pred  	%p1237, %p1236, %p1235;
	@%p1237 bra 	$L__BB4_1835;
	setp.eq.s16 	%p1240, %rs71, 71;
	setp.ne.s16 	%p1241, %rs72, 67;
	xor.pred  	%p1242, %p1240, %p1241;
	or.pred  	%p1243, %p1236, %p1235;
	and.pred  	%p1244, %p1242, %p1243;
	@%p1244 bra 	$L__BB4_1836;
$L__BB4_1835:
	mov.b32 	%r4143, 0;
	st.global.u32 	[%rd11+248], %r4143;
	bra.uni 	$L__BB4_1830;
$L__BB4_1836:
	add.s32 	%r1023, %r1023, 1;
	st.global.u32 	[%rd11+216], %r1023;
	setp.lt.s32 	%p1245, %r1023, %r1022;
	@%p1245 bra 	$L__BB4_1824;
$L__BB4_1837:
	setp.gt.u32 	%p1246, %r14, 2146435070;
	mov.f64 	%fd4816, %fd5;
	@%p1246 bra 	$L__BB4_1839;
	setp.gt.u32 	%p1247, %r16, 1073127582;
	selp.f64 	%fd3313, %fd7, %fd6, %p1247;
	selp.u32 	%r4139, 1, 0, %p1247;
	add.s32 	%r4140, %r15, %r4139;
	add.f64 	%fd3314, %fd3313, 0dBFF0000000000000;
	add.f64 	%fd3315, %fd3313, 0d3FF0000000000000;
	rcp.approx.ftz.f64 	%fd3316, %fd3315;
	neg.f64 	%fd3317, %fd3315;
	fma.rn.f64 	%fd3318, %fd3317, %fd3316, 0d3FF0000000000000;
	fma.rn.f64 	%fd3319, %fd3318, %fd3318, %fd3318;
	fma.rn.f64 	%fd3320, %fd3319, %fd3316, %fd3316;
	mul.f64 	%fd3321, %fd3314, %fd3320;
	fma.rn.f64 	%fd3322, %fd3314, %fd3320, %fd3321;
	mul.f64 	%fd3323, %fd3322, %fd3322;
	fma.rn.f64 	%fd3324, %fd3323, 0d3EB1380B3AE80F1E, 0d3ED0EE258B7A8B04;
	fma.rn.f64 	%fd3325, %fd3324, %fd3323, 0d3EF3B2669F02676F;
	fma.rn.f64 	%fd3326, %fd3325, %fd3323, 0d3F1745CBA9AB0956;
	fma.rn.f64 	%fd3327, %fd3326, %fd3323, 0d3F3C71C72D1B5154;
	fma.rn.f64 	%fd3328, %fd3327, %fd3323, 0d3F624924923BE72D;
	fma.rn.f64 	%fd3329, %fd3328, %fd3323, 0d3F8999999999A3C4;
	fma.rn.f64 	%fd3330, %fd3329, %fd3323, 0d3FB5555555555554;
	sub.f64 	%fd3331, %fd3314, %fd3322;
	add.f64 	%fd3332, %fd3331, %fd3331;
	neg.f64 	%fd3333, %fd3322;
	fma.rn.f64 	%fd3334, %fd3333, %fd3314, %fd3332;
	mul.f64 	%fd3335, %fd3320, %fd3334;
	mul.f64 	%fd3336, %fd3323, %fd3330;
	fma.rn.f64 	%fd3337, %fd3336, %fd3322, %fd3335;
	xor.b32  	%r4141, %r4140, -2147483648;
	mov.b32 	%r4142, 1127219200;
	mov.b64 	%fd3338, {%r4141, %r4142};
	sub.f64 	%fd3339, %fd3338, %fd1;
	fma.rn.f64 	%fd3340, %fd3339, 0d3FE62E42FEFA39EF, %fd3322;
	fma.rn.f64 	%fd3341, %fd3339, 0dBFE62E42FEFA39EF, %fd3340;
	sub.f64 	%fd3342, %fd3341, %fd3322;
	sub.f64 	%fd3343, %fd3337, %fd3342;
	fma.rn.f64 	%fd3344, %fd3339, 0d3C7ABC9E3B39803F, %fd3343;
	add.f64 	%fd4816, %fd3340, %fd3344;
$L__BB4_1839:
	mul.f64 	%fd3345, %fd4816, 0d3FFFCB923A29C77A;
	st.global.f64 	[%rd13], %fd3345;
$L__BB4_1840:
	mul.lo.s32 	%r4155, %r1010, 10;
	mul.wide.s32 	%rd3061, %r4155, 4;
	add.s64 	%rd293, %rd5, %rd3061;
	ld.global.u32 	%r1025, [%rd293+4];
	st.global.u32 	[%rd11+200], %r1025;
	ld.global.u32 	%r4156, [%rd292+4];
	st.global.u32 	[%rd11+204], %r4156;
	setp.eq.s32 	%p1252, %r1012, 1;
	@%p1252 bra 	$L__BB4_1846;
	setp.lt.s32 	%p1253, %r1025, 1;
	@%p1253 bra 	$L__BB4_1867;
	mov.b32 	%r6039, 1;
$L__BB4_1843:
	mov.u32 	%r1028, %r6039;
	ld.global.u32 	%r4158, [%rd293];
	ld.global.u32 	%r4159, [%rd293+4];
	sub.s32 	%r4160, %r4158, %r1028;
	add.s32 	%r4161, %r4160, %r4159;
	cvt.s64.s32 	%rd3062, %r4161;
	add.s64 	%rd3063, %rd3, %rd3062;
	ld.global.u8 	%rs469, [%rd3063];
	setp.gt.s16 	%p1254, %rs469, 70;
	@%p1254 bra 	$L__BB4_1861;
	setp.eq.s16 	%p1257, %rs469, 65;
	@%p1257 bra 	$L__BB4_1845;
	bra.uni 	$L__BB4_1859;
$L__BB4_1845:
	cvt.u64.u32 	%rd3070, %r1028;
	add.s64 	%rd3071, %rd15, %rd3070;
	mov.b16 	%rs473, 3;
	st.global.u8 	[%rd3071], %rs473;
	bra.uni 	$L__BB4_1866;
$L__BB4_1846:
	setp.lt.s32 	%p1260, %r1025, 1;
	@%p1260 bra 	$L__BB4_1867;
	mov.b32 	%r6038, 1;
$L__BB4_1848:
	mov.u32 	%r1026, %r6038;
	ld.global.u32 	%r4164, [%rd293];
	add.s32 	%r4165, %r1026, %r4164;
	add.s32 	%r4166, %r4165, -1;
	cvt.s64.s32 	%rd3074, %r4166;
	add.s64 	%rd3075, %rd3, %rd3074;
	ld.global.u8 	%rs475, [%rd3075];
	setp.gt.s16 	%p1261, %rs475, 70;
	@%p1261 bra 	$L__BB4_1852;
	setp.eq.s16 	%p1264, %rs475, 65;
	@%p1264 bra 	$L__BB4_1855;
	setp.eq.s16 	%p1265, %rs475, 67;
	@%p1265 bra 	$L__BB4_1851;
	bra.uni 	$L__BB4_1857;
$L__BB4_1851:
	cvt.s64.s32 	%rd3080, %r1026;
	add.s64 	%rd3081, %rd15, %rd3080;
	mov.b16 	%rs478, 1;
	st.global.u8 	[%rd3081], %rs478;
	bra.uni 	$L__BB4_1858;
$L__BB4_1852:
	setp.eq.s16 	%p1262, %rs475, 71;
	@%p1262 bra 	$L__BB4_1856;
	setp.eq.s16 	%p1263, %rs475, 84;
	@%p1263 bra 	$L__BB4_1854;
	bra.uni 	$L__BB4_1857;
$L__BB4_1854:
	cvt.s64.s32 	%rd3076, %r1026;
	add.s64 	%rd3077, %rd15, %rd3076;
	mov.b16 	%rs476, 3;
	st.global.u8 	[%rd3077], %rs476;
	bra.uni 	$L__BB4_1858;
$L__BB4_1855:
	cvt.s64.s32 	%rd3082, %r1026;
	add.s64 	%rd3083, %rd15, %rd3082;
	mov.b16 	%rs479, 0;
	st.global.u8 	[%rd3083], %rs479;
	bra.uni 	$L__BB4_1858;
$L__BB4_1856:
	cvt.s64.s32 	%rd3078, %r1026;
	add.s64 	%rd3079, %rd15, %rd3078;
	mov.b16 	%rs477, 2;
	st.global.u8 	[%rd3079], %rs477;
	bra.uni 	$L__BB4_1858;
$L__BB4_1857:
	cvt.s64.s32 	%rd3084, %r1026;
	add.s64 	%rd3085, %rd15, %rd3084;
	mov.b16 	%rs480, 4;
	st.global.u8 	[%rd3085], %rs480;
$L__BB4_1858:
	add.s32 	%r6038, %r1026, 1;
	ld.global.u32 	%r4167, [%rd11+200];
	setp.lt.s32 	%p1266, %r1026, %r4167;
	@%p1266 bra 	$L__BB4_1848;
	bra.uni 	$L__BB4_1867;
$L__BB4_1859:
	setp.eq.s16 	%p1258, %rs469, 67;
	@%p1258 bra 	$L__BB4_1860;
	bra.uni 	$L__BB4_1865;
$L__BB4_1860:
	cvt.u64.u32 	%rd3068, %r1028;
	add.s64 	%rd3069, %rd15, %rd3068;
	mov.b16 	%rs472, 2;
	st.global.u8 	[%rd3069], %rs472;
	bra.uni 	$L__BB4_1866;
$L__BB4_1861:
	setp.eq.s16 	%p1255, %rs469, 71;
	@%p1255 bra 	$L__BB4_1864;
	setp.ne.s16 	%p1256, %rs469, 84;
	@%p1256 bra 	$L__BB4_1865;
	cvt.u64.u32 	%rd3064, %r1028;
	add.s64 	%rd3065, %rd15, %rd3064;
	mov.b16 	%rs470, 0;
	st.global.u8 	[%rd3065], %rs470;
	bra.uni 	$L__BB4_1866;
$L__BB4_1864:
	cvt.u64.u32 	%rd3066, %r1028;
	add.s64 	%rd3067, %rd15, %rd3066;
	mov.b16 	%rs471, 1;
	st.global.u8 	[%rd3067], %rs471;
	bra.uni 	$L__BB4_1866;
$L__BB4_1865:
	cvt.u64.u32 	%rd3072, %r1028;
	add.s64 	%rd3073, %rd15, %rd3072;
	mov.b16 	%rs474, 4;
	st.global.u8 	[%rd3073], %rs474;
$L__BB4_1866:
	add.s32 	%r6039, %r1028, 1;
	ld.global.u32 	%r4162, [%rd11+200];
	setp.lt.s32 	%p1259, %r1028, %r4162;
	@%p1259 bra 	$L__BB4_1843;
$L__BB4_1867:
	setp.eq.s32 	%p1267, %r1011, 1;
	@%p1267 bra 	$L__BB4_1873;
	ld.global.u32 	%r6042, [%rd14];
	setp.lt.s32 	%p1268, %r6042, 1;
	@%p1268 bra 	$L__BB4_1894;
	mov.b32 	%r6041, 1;
$L__BB4_1870:
	mov.u32 	%r1035, %r6041;
	ld.global.u32 	%r4169, [%rd292];
	add.s32 	%r4170, %r1035, %r4169;
	add.s32 	%r4171, %r4170, -1;
	cvt.s64.s32 	%rd3086, %r4171;
	add.s64 	%rd3087, %rd3, %rd3086;
	ld.global.u8 	%rs481, [%rd3087];
	setp.gt.s16 	%p1269, %rs481, 70;
	@%p1269 bra 	$L__BB4_1888;
	setp.eq.s16 	%p1272, %rs481, 65;
	@%p1272 bra 	$L__BB4_1872;
	bra.uni 	$L__BB4_1886;
$L__BB4_1872:
	cvt.s64.s32 	%rd3094, %r1035;
	add.s64 	%rd3095, %rd15, %rd3094;
	mov.b16 	%rs485, 3;
	st.global.u8 	[%rd3095+27], %rs485;
	bra.uni 	$L__BB4_1893;
$L__BB4_1873:
	ld.global.u32 	%r6042, [%rd14];
	setp.lt.s32 	%p1275, %r6042, 1;
	@%p1275 bra 	$L__BB4_1894;
	mov.b32 	%r6040, 1;
$L__BB4_1875:
	mov.u32 	%r1032, %r6040;
	ld.global.u32 	%r4173, [%rd292];
	ld.global.u32 	%r4174, [%rd292+4];
	sub.s32 	%r4175, %r4173, %r1032;
	add.s32 	%r4176, %r4175, %r4174;
	cvt.s64.s32 	%rd3098, %r4176;
	add.s64 	%rd3099, %rd3, %rd3098;
	ld.global.u8 	%rs487, [%rd3099];
	setp.gt.s16 	%p1276, %rs487, 70;
	@%p1276 bra 	$L__BB4_1879;
	setp.eq.s16 	%p1279, %rs487, 65;
	@%p1279 bra 	$L__BB4_1882;
	setp.eq.s16 	%p1280, %rs487, 67;
	@%p1280 bra 	$L__BB4_1878;
	bra.uni 	$L__BB4_1884;
$L__BB4_1878:
	cvt.u64.u32 	%rd3104, %r1032;
	add.s64 	%rd3105, %rd15, %rd3104;
	mov.b16 	%rs490, 1;
	st.global.u8 	[%rd3105+27], %rs490;
	bra.uni 	$L__BB4_1885;
$L__BB4_1879:
	setp.eq.s16 	%p1277, %rs487, 71;
	@%p1277 bra 	$L__BB4_1883;
	setp.eq.s16 	%p1278, %rs487, 84;
	@%p1278 bra 	$L__BB4_1881;
	bra.uni 	$L__BB4_1884;
$L__BB4_1881:
	cvt.u64.u32 	%rd3100, %r1032;
	add.s64 	%rd3101, %rd15, %rd3100;
	mov.b16 	%rs488, 3;
	st.global.u8 	[%rd3101+27], %rs488;
	bra.uni 	$L__BB4_1885;
$L__BB4_1882:
	cvt.u64.u32 	%rd3106, %r1032;
	add.s64 	%rd3107, %rd15, %rd3106;
	mov.b16 	%rs491, 0;
	st.global.u8 	[%rd3107+27], %rs491;
	bra.uni 	$L__BB4_1885;
$L__BB4_1883:
	cvt.u64.u32 	%rd3102, %r1032;
	add.s64 	%rd3103, %rd15, %rd3102;
	mov.b16 	%rs489, 2;
	st.global.u8 	[%rd3103+27], %rs489;
	bra.uni 	$L__BB4_1885;
$L__BB4_1884:
	cvt.u64.u32 	%rd3108, %r1032;
	add.s64 	%rd3109, %rd15, %rd3108;
	mov.b16 	%rs492, 4;
	st.global.u8 	[%rd3109+27], %rs492;
$L__BB4_1885:
	add.s32 	%r6040, %r1032, 1;
	ld.global.u32 	%r6042, [%rd14];
	setp.lt.s32 	%p1281, %r1032, %r6042;
	@%p1281 bra 	$L__BB4_1875;
	bra.uni 	$L__BB4_1894;
$L__BB4_1886:
	setp.eq.s16 	%p1273, %rs481, 67;
	@%p1273 bra 	$L__BB4_1887;
	bra.uni 	$L__BB4_1892;
$L__BB4_1887:
	cvt.s64.s32 	%rd3092, %r1035;
	add.s64 	%rd3093, %rd15, %rd3092;
	mov.b16 	%rs484, 2;
	st.global.u8 	[%rd3093+27], %rs484;
	bra.uni 	$L__BB4_1893;
$L__BB4_1888:
	setp.eq.s16 	%p1270, %rs481, 71;
	@%p1270 bra 	$L__BB4_1891;
	setp.ne.s16 	%p1271, %rs481, 84;
	@%p1271 bra 	$L__BB4_1892;
	cvt.s64.s32 	%rd3088, %r1035;
	add.s64 	%rd3089, %rd15, %rd3088;
	mov.b16 	%rs482, 0;
	st.global.u8 	[%rd3089+27], %rs482;
	bra.uni 	$L__BB4_1893;
$L__BB4_1891:
	cvt.s64.s32 	%rd3090, %r1035;
	add.s64 	%rd3091, %rd15, %rd3090;
	mov.b16 	%rs483, 1;
	st.global.u8 	[%rd3091+27], %rs483;
	bra.uni 	$L__BB4_1893;
$L__BB4_1892:
	cvt.s64.s32 	%rd3096, %r1035;
	add.s64 	%rd3097, %rd15, %rd3096;
	mov.b16 	%rs486, 4;
	st.global.u8 	[%rd3097+27], %rs486;
$L__BB4_1893:
	add.s32 	%r6041, %r1035, 1;
	ld.global.u32 	%r6042, [%rd14];
	setp.lt.s32 	%p1274, %r1035, %r6042;
	@%p1274 bra 	$L__BB4_1870;
$L__BB4_1894:
	add.s32 	%r4177, %r20, %r6042;
	cvt.s64.s32 	%rd3110, %r4177;
	add.s64 	%rd3111, %rd1, %rd3110;
	mov.b16 	%rs493, 4;
	st.global.u8 	[%rd3111], %rs493;
	st.global.u8 	[%rd15+27], %rs493;
	ld.global.u32 	%r4178, [%rd11+200];
	add.s32 	%r4179, %r21, %r4178;
	cvt.s64.s32 	%rd3112, %r4179;
	add.s64 	%rd3113, %rd1, %rd3112;
	st.global.u8 	[%rd3113], %rs493;
	st.global.u8 	[%rd15], %rs493;
	mov.b32 	%r4180, 1;
	st.global.u32 	[%rd11+216], %r4180;
	ld.global.u32 	%r6048, [%rd11+200];
	setp.lt.s32 	%p1282, %r6048, 1;
	@%p1282 bra 	$L__BB4_1904;
	ld.global.u32 	%r6046, [%rd14];
	mov.b32 	%r6049, 1;
$L__BB4_1896:
	mov.b32 	%r4182, 1;
	st.global.u32 	[%rd11+220], %r4182;
	setp.lt.s32 	%p1283, %r6046, 1;
	@%p1283 bra 	$L__BB4_1903;
	mov.b32 	%r6047, 1;
$L__BB4_1898:
	ld.global.u32 	%r1046, [%rd11+216];
	cvt.s64.s32 	%rd3114, %r1046;
	add.s64 	%rd3115, %rd15, %rd3114;
	ld.global.s8 	%r4184, [%rd3115];
	cvt.s64.s32 	%rd3116, %r6047;
	add.s64 	%rd3117, %rd15, %rd3116;
	ld.global.s8 	%r4185, [%rd3117+27];
	add.s32 	%r4186, %r4185, %r4184;
	setp.eq.s32 	%p1284, %r4186, 3;
	@%p1284 bra 	$L__BB4_1900;
	add.s32 	%r4187, %r1046, -1;
	mad.lo.s32 	%r4188, %r4187, %r6046, %r22;
	add.s32 	%r4189, %r4188, %r6047;
	mul.wide.s32 	%rd3118, %r4189, 8;
	add.s64 	%rd3119, %rd2, %rd3118;
	mov.b64 	%rd3120, 9218868437227405312;
	st.global.u64 	[%rd3119], %rd3120;
	ld.global.u32 	%r4190, [%rd11+216];
	add.s32 	%r4191, %r4190, -1;
	ld.global.u32 	%r4192, [%rd11+204];
	ld.global.u32 	%r4193, [%rd11+220];
	mad.lo.s32 	%r4194, %r4191, %r4192, %r23;
	add.s32 	%r4195, %r4194, %r4193;
	mul.wide.s32 	%rd3121, %r4195, 8;
	add.s64 	%rd3122, %rd2, %rd3121;
	mov.b64 	%rd3123, -4616189618054758400;
	st.global.u64 	[%rd3122], %rd3123;
	bra.uni 	$L__BB4_1901;
$L__BB4_1900:
	add.s32 	%r4196, %r1046, -1;
	mad.lo.s32 	%r4197, %r4196, %r6046, %r22;
	add.s32 	%r4198, %r4197, %r6047;
	mul.wide.s32 	%rd3124, %r4198, 8;
	add.s64 	%rd3125, %rd2, %rd3124;
	mov.b64 	%rd3126, 0;
	st.global.u64 	[%rd3125], %rd3126;
	ld.global.u32 	%r4199, [%rd11+216];
	add.s32 	%r4200, %r4199, -1;
	ld.global.u32 	%r4201, [%rd11+204];
	ld.global.u32 	%r4202, [%rd11+220];
	mad.lo.s32 	%r4203, %r4200, %r4201, %r23;
	add.s32 	%r4204, %r4203, %r4202;
	mul.wide.s32 	%rd3127, %r4204, 8;
	add.s64 	%rd3128, %rd2, %rd3127;
	mov.b64 	%rd3129, -4564063970805153792;
	st.global.u64 	[%rd3128], %rd3129;
$L__BB4_1901:
	ld.global.u32 	%r4205, [%rd11+220];
	add.s32 	%r6047, %r4205, 1;
	st.global.u32 	[%rd11+220], %r6047;
	ld.global.u32 	%r6046, [%rd11+204];
	setp.lt.s32 	%p1285, %r4205, %r6046;
	@%p1285 bra 	$L__BB4_1898;
	ld.global.u32 	%r6049, [%rd11+216];
	ld.global.u32 	%r6048, [%rd11+200];
$L__BB4_1903:
	add.s32 	%r1054, %r6049, 1;
	st.global.u32 	[%rd11+216], %r1054;
	setp.lt.s32 	%p1286, %r6049, %r6048;
	mov.u32 	%r6049, %r1054;
	@%p1286 bra 	$L__BB4_1896;
$L__BB4_1904:
	mov.b32 	%r4206, 1;
	st.global.u32 	[%rd11+228], %r4206;
	setp.lt.s32 	%p1287, %r6048, 1;
	@%p1287 bra 	$L__BB4_2000;
	ld.global.u32 	%r6065, [%rd14];
	mov.b32 	%r6069, 1;
$L__BB4_1906:
	mov.b32 	%r4208, 1;
	st.global.u32 	[%rd11+232], %r4208;
	setp.lt.s32 	%p1288, %r6065, 1;
	@%p1288 bra 	$L__BB4_1999;
	mov.b32 	%r6057, 1;
$L__BB4_1908:
	ld.global.u32 	%r4210, [%rd11+228];
	add.s32 	%r4211, %r4210, -1;
	mad.lo.s32 	%r4212, %r4211, %r6065, %r22;
	add.s32 	%r4213, %r4212, %r6057;
	mul.wide.s32 	%rd3130, %r4213, 8;
	add.s64 	%rd3131, %rd2, %rd3130;
	ld.global.f64 	%fd3412, [%rd3131];
	abs.f64 	%fd3413, %fd3412;
	setp.geu.f64 	%p1289, %fd3413, 0d41CDCD64FF800000;
	mov.u32 	%r6066, %r6057;
	@%p1289 bra 	$L__BB4_1997;
	mov.b64 	%rd3132, -4616189618054758400;
	st.global.u64 	[%rd16], %rd3132;
	mov.b64 	%rd3133, 9218868437227405312;
	st.global.u64 	[%rd17], %rd3133;
	ld.global.u32 	%r1064, [%rd11+228];
	ld.global.u32 	%r1065, [%rd11+232];
	cvt.s64.s32 	%rd3134, %r1064;
	add.s64 	%rd294, %rd15, %rd3134;
	ld.global.u8 	%rs73, [%rd294];
	cvt.u32.u16 	%r4214, %rs73;
	cvt.s32.s8 	%r4215, %r4214;
	cvt.s64.s32 	%rd3135, %r1065;
	add.s64 	%rd295, %rd15, %rd3135;
	ld.global.u8 	%rs74, [%rd295+27];
	cvt.u32.u16 	%r4216, %rs74;
	cvt.s32.s8 	%r4217, %r4216;
	add.s32 	%r4218, %r4217, %r4215;
	setp.eq.s32 	%p1290, %r4218, 3;
	@%p1290 bra 	$L__BB4_1911;
	add.s32 	%r4219, %r1064, -1;
	ld.global.u32 	%r4220, [%rd14];
	add.s32 	%r4221, %r23, %r1065;
	mad.lo.s32 	%r4222, %r4220, %r4219, %r4221;
	mul.wide.s32 	%rd3136, %r4222, 8;
	add.s64 	%rd3137, %rd2, %rd3136;
	mov.b64 	%rd3138, -4616189618054758400;
	st.global.u64 	[%rd3137], %rd3138;
	ld.global.u32 	%r4223, [%rd14];
	mad.lo.s32 	%r4224, %r4223, %r4219, %r4221;
	add.s32 	%r4225, %r4224, -625;
	mul.wide.s32 	%rd3139, %r4225, 8;
	add.s64 	%rd3140, %rd2, %rd3139;
	mov.b64 	%rd3141, 9218868437227405312;
	st.global.u64 	[%rd3140], %rd3141;
	ld.global.f64 	%fd4829, [%rd17];
	bra.uni 	$L__BB4_1940;
$L__BB4_1911:
	cvt.s32.s8 	%r4227, %r4214;
	mul.wide.s32 	%rd3142, %r4227, 5;
	cvt.u64.u16 	%rd3143, %rs74;
	cvt.s64.s8 	%rd3144, %rd3143;
	add.s64 	%rd3145, %rd3142, %rd3144;
	shl.b64 	%rd3146, %rd3145, 3;
	mov.u64 	%rd3147, parameter;
	add.s64 	%rd3148, %rd3147, %rd3146;
	ld.const.f64 	%fd3414, [%rd3148+45440];
	ld.global.s8 	%r4228, [%rd294+-1];
	cvt.u32.u16 	%r4229, %rs74;
	ld.global.u8 	%r4230, [%rd295+26];
	prmt.b32 	%r4231, %r4230, %r4229, 0x3340U;
	prmt.b32 	%r4232, %r4214, 0, 0x3340U;
	prmt.b32 	%r4233, %r4231, %r4232, 0x5410U;
	mov.b32 	%r4234, 359705;
	dp4a.s32.u32 	%r4235, %r4233, %r4234, %r4228;
	mul.wide.s32 	%rd3149, %r4235, 8;
	add.s64 	%rd3150, %rd3147, %rd3149;
	ld.const.f64 	%fd3415, [%rd3150+35440];
	add.f64 	%fd4826, %fd3414, %fd3415;
	st.global.f64 	[%rd18], %fd4826;
	ld.global.s8 	%r4236, [%rd294];
	mul.wide.s32 	%rd3151, %r4236, 5;
	ld.global.u8 	%rs494, [%rd295+27];
	cvt.u64.u16 	%rd3152, %rs494;
	cvt.s64.s8 	%rd3153, %rd3152;
	add.s64 	%rd3154, %rd3151, %rd3153;
	shl.b64 	%rd3155, %rd3154, 3;
	add.s64 	%rd3156, %rd3147, %rd3155;
	ld.const.f64 	%fd3416, [%rd3156+45640];
	ld.global.s8 	%r4237, [%rd294+-1];
	ld.global.u8 	%r4238, [%rd295+26];
	cvt.u32.u16 	%r4239, %rs494;
	prmt.b32 	%r4240, %r4238, %r4239, 0x3340U;
	prmt.b32 	%r4241, %r4236, 0, 0x3340U;
	prmt.b32 	%r4242, %r4240, %r4241, 0x5410U;
	dp4a.s32.u32 	%r4243, %r4242, %r4234, %r4237;
	mul.wide.s32 	%rd3157, %r4243, 8;
	add.s64 	%rd3158, %rd3147, %rd3157;
	ld.const.f64 	%fd3417, [%rd3158+40440];
	add.f64 	%fd4827, %fd3416, %fd3417;
	st.global.f64 	[%rd19], %fd4827;
	abs.f64 	%fd3418, %fd4827;
	setp.leu.f64 	%p1291, %fd3418, 0d41CDCD64FF800000;
	@%p1291 bra 	$L__BB4_1913;
	mov.b64 	%rd3159, 9218868437227405312;
	st.global.u64 	[%rd19], %rd3159;
	mov.b64 	%rd3160, -4616189618054758400;
	st.global.u64 	[%rd18], %rd3160;
	mov.f64 	%fd4827, 0d7FF0000000000000;
	mov.f64 	%fd4826, 0dBFF0000000000000;
$L__BB4_1913:
	ld.global.s8 	%rs75, [%rd295+27];
	cvt.s64.s16 	%rd296, %rs75;
	ld.global.s8 	%rs495, [%rd295+26];
	ld.global.u8 	%rs496, [%rd294];
	cvt.u64.u16 	%rd3161, %rs496;
	cvt.s64.s8 	%rd297, %rd3161;
	mov.b32 	%r4244, {%rs495, %rs75};
	cvt.u32.u16 	%r4245, %rs496;
	cvt.s32.s8 	%r4246, %r4245;
	mov.b32 	%r4247, 6405;
	dp2a.lo.s32.u32 	%r4248, %r4244, %r4247, %r4246;
	mul.wide.s32 	%rd3162, %r4248, 8;
	mov.u64 	%rd3163, parameter;
	add.s64 	%rd298, %rd3163, %rd3162;
	ld.const.f64 	%fd3421, [%rd298+21000];
	abs.f64 	%fd3422, %fd3421;
	setp.geu.f64 	%p1292, %fd3422, 0d41CDCD64FF800000;
	@%p1292 bra 	$L__BB4_1927;
	cvt.u16.u64 	%rs499, %rd297;
	mov.b32 	%r4256, {%rs75, %rs499};
	mov.b32 	%r4257, 0;
	mov.b32 	%r4258, 1305;
	dp2a.lo.s32.u32 	%r4259, %r4256, %r4258, %r4257;
	cvt.s64.s32 	%rd299, %r4259;
	ld.global.s8 	%rd3186, [%rd294+-1];
	add.s64 	%rd3187, %rd299, %rd3186;
	shl.b64 	%rd3188, %rd3187, 3;
	mov.u64 	%rd3189, parameter;
	add.s64 	%rd300, %rd3189, %rd3188;
	ld.const.f64 	%fd3440, [%rd300+23000];
	abs.f64 	%fd3441, %fd3440;
	setp.geu.f64 	%p1297, %fd3441, 0d41CDCD64FF800000;
	@%p1297 bra 	$L__BB4_1921;
	mad.lo.s64 	%rd3203, %rd296, -24, %rd299;
	shl.b64 	%rd3204, %rd3203, 3;
	mov.u64 	%rd3205, parameter;
	add.s64 	%rd3206, %rd3205, %rd3204;
	ld.const.f64 	%fd3457, [%rd3206+45440];
	ld.const.f64 	%fd3458, [%rd298+20000];
	add.f64 	%fd3459, %fd3457, %fd3458;
	ld.const.f64 	%fd3460, [%rd300+22000];
	add.f64 	%fd4820, %fd3459, %fd3460;
	st.global.f64 	[%rd12+10080], %fd4820;
	ld.global.s8 	%r4264, [%rd294];
	mul.wide.s32 	%rd3207, %r4264, 5;
	ld.global.s8 	%rs502, [%rd295+27];
	cvt.s64.s16 	%rd3208, %rs502;
	add.s64 	%rd3209, %rd3207, %rd3208;
	shl.b64 	%rd3210, %rd3209, 3;
	add.s64 	%rd3211, %rd3205, %rd3210;
	ld.const.f64 	%fd3461, [%rd3211+45640];
	ld.global.s8 	%rs503, [%rd295+26];
	mov.b32 	%r4265, {%rs503, %rs502};
	mov.b32 	%r4266, 6405;
	dp2a.lo.s32.u32 	%r4267, %r4265, %r4266, %r4264;
	mul.wide.s32 	%rd3212, %r4267, 8;
	add.s64 	%rd3213, %rd3205, %rd3212;
	ld.const.f64 	%fd3462, [%rd3213+21000];
	add.f64 	%fd3463, %fd3461, %fd3462;
	ld.global.s8 	%rd3214, [%rd294+-1];
	cvt.s32.s16 	%r4268, %rs502;
	mul.wide.s32 	%rd3215, %r4268, 24;
	add.s64 	%rd3216, %rd3209, %rd3215;
	add.s64 	%rd3217, %rd3216, %rd3214;
	shl.b64 	%rd3218, %rd3217, 3;
	add.s64 	%rd3219, %rd3205, %rd3218;
	ld.const.f64 	%fd3464, [%rd3219+23000];
	add.f64 	%fd4821, %fd3463, %fd3464;
	st.global.f64 	[%rd12+10088], %fd4821;
	abs.f64 	%fd3465, %fd4821;
	setp.leu.f64 	%p1301, %fd3465, 0d41CDCD64FF800000;
	@%p1301 bra 	$L__BB4_1917;
	mov.b64 	%rd3220, 9218868437227405312;
	st.global.u64 	[%rd12+10088], %rd3220;
	mov.b64 	%rd3221, -4616189618054758400;
	st.global.u64 	[%rd12+10080], %rd3221;
	mov.f64 	%fd4821, 0d7FF0000000000000;
	mov.f64 	%fd4820, 0dBFF0000000000000;
$L__BB4_1917:
	add.f64 	%fd3468, %fd4821, 0d4069000000000000;
	add.f64 	%fd3469, %fd4820, 0dC016CCCCCCCCCCCD;
	ld.global.f64 	%fd4828, [%rd12+10016];
	add.f64 	%fd3470, %fd3469, %fd4828;
	div.rn.f64 	%fd916, %fd3468, %fd3470;
	st.global.f64 	[%rd12+10096], %fd916;
	abs.f64 	%fd3471, %fd4827;
	setp.geu.f64 	%p1302, %fd3471, 0d41CDCD64FF800000;
	@%p1302 bra 	$L__BB4_1920;
	add.f64 	%fd3472, %fd4827, 0d4069000000000000;
	add.f64 	%fd3473, %fd4826, 0dC016CCCCCCCCCCCD;
	add.f64 	%fd3474, %fd3473, %fd4828;
	div.rn.f64 	%fd3475, %fd3472, %fd3474;
	st.global.f64 	[%rd21], %fd3475;
	setp.geu.f64 	%p1303, %fd3475, %fd916;
	@%p1303 bra 	$L__BB4_1935;
	st.global.f64 	[%rd18], %fd4820;
	st.global.f64 	[%rd19], %fd4821;
	st.global.f64 	[%rd21], %fd916;
	mov.f64 	%fd4826, %fd4820;
	mov.f64 	%fd4827, %fd4821;
	bra.uni 	$L__BB4_1935;
$L__BB4_1920:
	st.global.f64 	[%rd18], %fd4820;
	st.global.f64 	[%rd19], %fd4821;
	st.global.f64 	[%rd21], %fd916;
	mov.f64 	%fd4826, %fd4820;
	mov.f64 	%fd4827, %fd4821;
	bra.uni 	$L__BB4_1935;
$L__BB4_1921:
	mad.lo.s64 	%rd3190, %rd296, -24, %rd299;
	shl.b64 	%rd3191, %rd3190, 3;
	mov.u64 	%rd3192, parameter;
	add.s64 	%rd3193, %rd3192, %rd3191;
	ld.const.f64 	%fd3442, [%rd3193+45440];
	ld.const.f64 	%fd3443, [%rd298+20000];
	add.f64 	%fd4822, %fd3442, %fd3443;
	st.global.f64 	[%rd12+10080], %fd4822;
	ld.global.s8 	%r4260, [%rd294];
	mul.wide.s32 	%rd3194, %r4260, 5;
	ld.global.s8 	%rs500, [%rd295+27];
	cvt.s64.s16 	%rd3195, %rs500;
	add.s64 	%rd3196, %rd3194, %rd3195;
	shl.b64 	%rd3197, %rd3196, 3;
	add.s64 	%rd3198, %rd3192, %rd3197;
	ld.const.f64 	%fd3444, [%rd3198+45640];
	ld.global.s8 	%rs501, [%rd295+26];
	mov.b32 	%r4261, {%rs501, %rs500};
	mov.b32 	%r4262, 6405;
	dp2a.lo.s32.u32 	%r4263, %r4261, %r4262, %r4260;
	mul.wide.s32 	%rd3199, %r4263, 8;
	add.s64 	%rd3200, %rd3192, %rd3199;
	ld.const.f64 	%fd3445, [%rd3200+21000];
	add.f64 	%fd4823, %fd3444, %fd3445;
	st.global.f64 	[%rd12+10088], %fd4823;
	abs.f64 	%fd3446, %fd4823;
	setp.leu.f64 	%p1298, %fd3446, 0d41CDCD64FF800000;
	@%p1298 bra 	$L__BB4_1923;
	mov.b64 	%rd3201, 9218868437227405312;
	st.global.u64 	[%rd12+10088], %rd3201;
	mov.b64 	%rd3202, -4616189618054758400;
	st.global.u64 	[%rd12+10080], %rd3202;
	mov.f64 	%fd4823, 0d7FF0000000000000;
	mov.f64 	%fd4822, 0dBFF0000000000000;
$L__BB4_1923:
	add.f64 	%fd3449, %fd4823, 0d4069000000000000;
	add.f64 	%fd3450, %fd4822, 0dC016CCCCCCCCCCCD;
	ld.global.f64 	%fd4828, [%rd12+10016];
	add.f64 	%fd3451, %fd3450, %fd4828;
	div.rn.f64 	%fd922, %fd3449, %fd3451;
	st.global.f64 	[%rd12+10096], %fd922;
	abs.f64 	%fd3452, %fd4827;
	setp.geu.f64 	%p1299, %fd3452, 0d41CDCD64FF800000;
	@%p1299 bra 	$L__BB4_1926;
	add.f64 	%fd3453, %fd4827, 0d4069000000000000;
	add.f64 	%fd3454, %fd4826, 0dC016CCCCCCCCCCCD;
	add.f64 	%fd3455, %fd3454, %fd4828;
	div.rn.f64 	%fd3456, %fd3453, %fd3455;
	st.global.f64 	[%rd21], %fd3456;
	setp.geu.f64 	%p1300, %fd3456, %fd922;
	@%p1300 bra 	$L__BB4_1935;
	st.global.f64 	[%rd18], %fd4822;
	st.global.f64 	[%rd19], %fd4823;
	st.global.f64 	[%rd21], %fd922;
	mov.f64 	%fd4826, %fd4822;
	mov.f64 	%fd4827, %fd4823;
	bra.uni 	$L__BB4_1935;
$L__BB4_1926:
	st.global.f64 	[%rd18], %fd4822;
	st.global.f64 	[%rd19], %fd4823;
	st.global.f64 	[%rd21], %fd922;
	mov.f64 	%fd4826, %fd4822;
	mov.f64 	%fd4827, %fd4823;
	bra.uni 	$L__BB4_1935;
$L__BB4_1927:
	cvt.u16.u64 	%rs497, %rd297;
	mov.b32 	%r4249, {%rs75, %rs497};
	mov.b32 	%r4250, 0;
	mov.b32 	%r4251, 1305;
	dp2a.lo.s32.u32 	%r4252, %r4249, %r4251, %r4250;
	cvt.s64.s32 	%rd301, %r4252;
	ld.global.s8 	%rd3164, [%rd294+-1];
	add.s64 	%rd3165, %rd301, %rd3164;
	shl.b64 	%rd3166, %rd3165, 3;
	mov.u64 	%rd3167, parameter;
	add.s64 	%rd302, %rd3167, %rd3166;
	ld.const.f64 	%fd3423, [%rd302+23000];
	abs.f64 	%fd3424, %fd3423;
	setp.lt.f64 	%p1293, %fd3424, 0d41CDCD64FF800000;
	@%p1293 bra 	$L__BB4_1929;
	ld.global.f64 	%fd4828, [%rd13];
	bra.uni 	$L__BB4_1935;
$L__BB4_1929:
	mad.lo.s64 	%rd3168, %rd296, -24, %rd301;
	shl.b64 	%rd3169, %rd3168, 3;
	mov.u64 	%rd3170, parameter;
	add.s64 	%rd3171, %rd3170, %rd3169;
	ld.const.f64 	%fd3425, [%rd3171+45440];
	ld.const.f64 	%fd3426, [%rd302+22000];
	add.f64 	%fd4824, %fd3425, %fd3426;
	st.global.f64 	[%rd12+10080], %fd4824;
	ld.global.s8 	%r4253, [%rd294];
	mul.wide.s32 	%rd3172, %r4253, 5;
	ld.global.u8 	%rs498, [%rd295+27];
	cvt.u64.u16 	%rd3173, %rs498;
	cvt.s64.s8 	%rd3174, %rd3173;
	add.s64 	%rd3175, %rd3172, %rd3174;
	shl.b64 	%rd3176, %rd3175, 3;
	add.s64 	%rd3177, %rd3170, %rd3176;
	ld.const.f64 	%fd3427, [%rd3177+45640];
	ld.global.s8 	%rd3178, [%rd294+-1];
	cvt.u32.u16 	%r4254, %rs498;
	cvt.s32.s8 	%r4255, %r4254;
	mul.wide.s32 	%rd3179, %r4255, 24;
	add.s64 	%rd3180, %rd3175, %rd3179;
	add.s64 	%rd3181, %rd3180, %rd3178;
	shl.b64 	%rd3182, %rd3181, 3;
	add.s64 	%rd3183, %rd3170, %rd3182;
	ld.const.f64 	%fd3428, [%rd3183+23000];
	add.f64 	%fd4825, %fd3427, %fd3428;
	st.global.f64 	[%rd12+10088], %fd4825;
	abs.f64 	%fd3429, %fd4825;
	setp.leu.f64 	%p1294, %fd3429, 0d41CDCD64FF800000;
	@%p1294 bra 	$L__BB4_1931;
	mov.b64 	%rd3184, 9218868437227405312;
	st.global.u64 	[%rd12+10088], %rd3184;
	mov.b64 	%rd3185, -4616189618054758400;
	st.global.u64 	[%rd12+10080], %rd3185;
	mov.f64 	%fd4825, 0d7FF0000000000000;
	mov.f64 	%fd4824, 0dBFF0000000000000;
$L__BB4_1931:
	add.f64 	%fd3432, %fd4825, 0d4069000000000000;
	add.f64 	%fd3433, %fd4824, 0dC016CCCCCCCCCCCD;
	ld.global.f64 	%fd4828, [%rd12+10016];
	add.f64 	%fd3434, %fd3433, %fd4828;
	div.rn.f64 	%fd929, %fd3432, %fd3434;
	st.global.f64 	[%rd12+10096], %fd929;
	abs.f64 	%fd3435, %fd4827;
	setp.geu.f64 	%p1295, %fd3435, 0d41CDCD64FF800000;
	@%p1295 bra 	$L__BB4_1934;
	add.f64 	%fd3436, %fd4827, 0d4069000000000000;
	add.f64 	%fd3437, %fd4826, 0dC016CCCCCCCCCCCD;
	add.f64 	%fd3438, %fd3437, %fd4828;
	div.rn.f64 	%fd3439, %fd3436, %fd3438;
	st.global.f64 	[%rd21], %fd3439;
	setp.geu.f64 	%p1296, %fd3439, %fd929;
	@%p1296 bra 	$L__BB4_1935;
	st.global.f64 	[%rd18], %fd4824;
	st.global.f64 	[%rd19], %fd4825;
	st.global.f64 	[%rd21], %fd929;
	mov.f64 	%fd4826, %fd4824;
	mov.f64 	%fd4827, %fd4825;
	bra.uni 	$L__BB4_1935;
$L__BB4_1934:
	st.global.f64 	[%rd18], %fd4824;
	st.global.f64 	[%rd19], %fd4825;
	st.global.f64 	[%rd21], %fd929;
	mov.f64 	%fd4826, %fd4824;
	mov.f64 	%fd4827, %fd4825;
$L__BB4_1935:
	ld.global.s8 	%r4269, [%rd294];
	mul.wide.s32 	%rd3222, %r4269, 5;
	ld.global.s8 	%rd3223, [%rd295+27];
	add.s64 	%rd3224, %rd3222, %rd3223;
	shl.b64 	%rd3225, %rd3224, 3;
	mov.u64 	%rd3226, parameter;
	add.s64 	%rd3227, %rd3226, %rd3225;
	ld.const.f64 	%fd933, [%rd3227+45440];
	st.global.f64 	[%rd12+10080], %fd933;
	ld.global.s8 	%r4270, [%rd294];
	mul.wide.s32 	%rd3228, %r4270, 5;
	ld.global.s8 	%rd3229, [%rd295+27];
	add.s64 	%rd3230, %rd3228, %rd3229;
	shl.b64 	%rd3231, %rd3230, 3;
	add.s64 	%rd3232, %rd3226, %rd3231;
	ld.const.f64 	%fd4829, [%rd3232+45640];
	st.global.f64 	[%rd12+10088], %fd4829;
	add.f64 	%fd3476, %fd4829, 0d4069000000000000;
	add.f64 	%fd3477, %fd933, 0dC016CCCCCCCCCCCD;
	add.f64 	%fd3478, %fd3477, %fd4828;
	div.rn.f64 	%fd935, %fd3476, %fd3478;
	st.global.f64 	[%rd12+10096], %fd935;
	abs.f64 	%fd3479, %fd4827;
	setp.geu.f64 	%p1304, %fd3479, 0d41CDCD64FF800000;
	@%p1304 bra 	$L__BB4_1939;
	ld.global.f64 	%fd3480, [%rd21];
	setp.geu.f64 	%p1305, %fd3480, %fd935;
	@%p1305 bra 	$L__BB4_1938;
	st.global.f64 	[%rd16], %fd933;
	st.global.f64 	[%rd17], %fd4829;
	bra.uni 	$L__BB4_1940;
$L__BB4_1938:
	st.global.f64 	[%rd16], %fd4826;
	st.global.f64 	[%rd17], %fd4827;
	mov.f64 	%fd4829, %fd4827;
	bra.uni 	$L__BB4_1940;
$L__BB4_1939:
	st.global.f64 	[%rd16], %fd933;
	st.global.f64 	[%rd17], %fd4829;
$L__BB4_1940:
	abs.f64 	%fd3481, %fd4829;
	setp.geu.f64 	%p1306, %fd3481, 0d41CDCD64FF800000;
	@%p1306 bra 	$L__BB4_1942;
	ld.global.f64 	%fd3482, [%rd16];
	ld.global.u32 	%r4271, [%rd11+228];
	add.s32 	%r4272, %r4271, -1;
	ld.global.u32 	%r4273, [%rd11+204];
	ld.global.u32 	%r4274, [%rd11+232];
	mad.lo.s32 	%r4275, %r4272, %r4273, %r23;
	add.s32 	%r4276, %r4275, %r4274;
	mul.wide.s32 	%rd3233, %r4276, 8;
	add.s64 	%rd3234, %rd2, %rd3233;
	st.global.f64 	[%rd3234], %fd3482;
	ld.global.f64 	%fd3483, [%rd17];
	ld.global.u32 	%r4277, [%rd11+228];
	add.s32 	%r4278, %r4277, -1;
	ld.global.u32 	%r4279, [%rd11+204];
	ld.global.u32 	%r4280, [%rd11+232];
	mad.lo.s32 	%r4281, %r4278, %r4279, %r22;
	add.s32 	%r4282, %r4281, %r4280;
	mul.wide.s32 	%rd3235, %r4282, 8;
	add.s64 	%rd3236, %rd2, %rd3235;
	st.global.f64 	[%rd3236], %fd3483;
$L__BB4_1942:
	ld.global.u32 	%r1066, [%rd11+228];
	ld.global.u32 	%r6066, [%rd11+232];
	min.s32 	%r4284, %r1066, %r6066;
	setp.lt.s32 	%p1307, %r4284, 2;
	ld.global.u32 	%r6065, [%rd11+204];
	@%p1307 bra 	$L__BB4_1997;
	add.s32 	%r1069, %r1066, -1;
	add.s32 	%r1070, %r23, %r6066;
	mad.lo.s32 	%r4285, %r6065, %r1069, %r1070;
	mul.wide.s32 	%rd3237, %r4285, 8;
	add.s64 	%rd3238, %rd2, %rd3237;
	ld.global.f64 	%fd4834, [%rd3238];
	st.global.f64 	[%rd12+10072], %fd4834;
	ld.global.u32 	%r4286, [%rd14];
	add.s32 	%r1071, %r1070, -625;
	mad.lo.s32 	%r4287, %r4286, %r1069, %r1071;
	mul.wide.s32 	%rd3239, %r4287, 8;
	add.s64 	%rd3240, %rd2, %rd3239;
	ld.global.f64 	%fd4833, [%rd3240];
	st.global.f64 	[%rd12+10088], %fd4833;
	add.f64 	%fd3484, %fd4833, 0d4069000000000000;
	add.f64 	%fd3485, %fd4834, 0dC016CCCCCCCCCCCD;
	ld.global.f64 	%fd939, [%rd12+10016];
	add.f64 	%fd3486, %fd3485, %fd939;
	div.rn.f64 	%fd940, %fd3484, %fd3486;
	st.global.f64 	[%rd12+10056], %fd940;
	add.s32 	%r1072, %r1066, -2;
	ld.global.u32 	%r4288, [%rd14];
	add.s32 	%r1073, %r1070, -626;
	mad.lo.s32 	%r4289, %r4288, %r1072, %r1073;
	mul.wide.s32 	%rd3241, %r4289, 8;
	add.s64 	%rd3242, %rd2, %rd3241;
	ld.global.f64 	%fd3487, [%rd3242];
	abs.f64 	%fd3488, %fd3487;
	setp.geu.f64 	%p1308, %fd3488, 0d41CDCD64FF800000;
	@%p1308 bra 	$L__BB4_1947;
	cvt.u64.u32 	%rd3245, %r1066;
	add.s64 	%rd303, %rd15, %rd3245;
	add.s32 	%r4290, %r24, %r6066;
	cvt.s64.s32 	%rd3246, %r4290;
	add.s64 	%rd304, %rd1, %rd3246;
	ld.global.s8 	%r4291, [%rd304+1];
	ld.global.u8 	%r4292, [%rd303];
	ld.global.u8 	%r4293, [%rd303+-1];
	prmt.b32 	%r4294, %r4293, %r4292, 0x3340U;
	ld.global.u8 	%r4295, [%rd304];
	prmt.b32 	%r4296, %r4295, 0, 0x3340U;
	prmt.b32 	%r4297, %r4294, %r4296, 0x5410U;
	mov.b32 	%r4298, 334205;
	dp4a.s32.u32 	%r4299, %r4297, %r4298, %r4291;
	mul.wide.s32 	%rd3247, %r4299, 8;
	mov.u64 	%rd3248, parameter;
	add.s64 	%rd3249, %rd3248, %rd3247;
	ld.const.f64 	%fd941, [%rd3249+5000];
	st.global.f64 	[%rd12+10104], %fd941;
	abs.f64 	%fd3491, %fd941;
	setp.lt.f64 	%p1309, %fd3491, 0d41CDCD64FF800000;
	@%p1309 bra 	$L__BB4_1946;
	ld.global.f64 	%fd4831, [%rd12+10096];
	ld.global.f64 	%fd4830, [%rd12+10080];
	bra.uni 	$L__BB4_1948;
$L__BB4_1946:
	ld.global.u32 	%r4300, [%rd14];
	mad.lo.s32 	%r4301, %r4300, %r1072, %r1073;
	mul.wide.s32 	%rd3250, %r4301, 8;
	add.s64 	%rd3251, %rd2, %rd3250;
	ld.global.f64 	%fd3492, [%rd3251];
	add.f64 	%fd4831, %fd3492, %fd941;
	st.global.f64 	[%rd12+10096], %fd4831;
	ld.global.s8 	%r4302, [%rd304+1];
	ld.global.u8 	%r4303, [%rd303];
	ld.global.u8 	%r4304, [%rd303+-1];
	prmt.b32 	%r4305, %r4304, %r4303, 0x3340U;
	ld.global.u8 	%r4306, [%rd304];
	prmt.b32 	%r4307, %r4306, 0, 0x3340U;
	prmt.b32 	%r4308, %r4305, %r4307, 0x5410U;
	mov.b32 	%r4309, 334205;
	dp4a.s32.u32 	%r4310, %r4308, %r4309, %r4302;
	mul.wide.s32 	%rd3252, %r4310, 8;
	mov.u64 	%rd3253, parameter;
	add.s64 	%rd3254, %rd3253, %rd3252;
	ld.const.f64 	%fd3493, [%rd3254];
	st.global.f64 	[%rd12+10104], %fd3493;
	ld.global.u32 	%r4311, [%rd14];
	mad.lo.s32 	%r4312, %r4311, %r1072, %r1070;
	add.s32 	%r4313, %r4312, -1;
	mul.wide.s32 	%rd3255, %r4313, 8;
	add.s64 	%rd3256, %rd2, %rd3255;
	ld.global.f64 	%fd3494, [%rd3256];
	add.f64 	%fd4830, %fd3494, %fd3493;
	st.global.f64 	[%rd12+10080], %fd4830;
	bra.uni 	$L__BB4_1948;
$L__BB4_1947:
	mov.b64 	%rd3243, -4616189618054758400;
	st.global.u64 	[%rd12+10080], %rd3243;
	mov.b64 	%rd3244, 9218868437227405312;
	st.global.u64 	[%rd12+10096], %rd3244;
	mov.f64 	%fd4831, 0d7FF0000000000000;
	mov.f64 	%fd4830, 0dBFF0000000000000;
$L__BB4_1948:
	add.f64 	%fd3495, %fd4831, 0d4069000000000000;
	add.f64 	%fd3496, %fd4830, 0dC016CCCCCCCCCCCD;
	add.f64 	%fd3497, %fd3496, %fd939;
	div.rn.f64 	%fd948, %fd3495, %fd3497;
	st.global.f64 	[%rd19], %fd948;
	setp.geu.f64 	%p1310, %fd4830, 0dC0A3880000000000;
	@%p1310 bra 	$L__BB4_1950;
	mov.b64 	%rd3257, -4564063970805153792;
	st.global.u64 	[%rd12+10080], %rd3257;
	mov.b64 	%rd3258, 0;
	st.global.u64 	[%rd12+10096], %rd3258;
	mov.f64 	%fd4830, 0dC0A9300000000000;
$L__BB4_1950:
	setp.geu.f64 	%p1311, %fd4834, 0dC0A3880000000000;
	@%p1311 bra 	$L__BB4_1952;
	mov.b64 	%rd3259, -4564063970805153792;
	st.global.u64 	[%rd12+10072], %rd3259;
	mov.b64 	%rd3260, 0;
	st.global.u64 	[%rd12+10088], %rd3260;
	mov.f64 	%fd4834, 0dC0A9300000000000;
	mov.f64 	%fd4833, 0d0000000000000000;
$L__BB4_1952:
	setp.gt.f64 	%p1312, %fd948, %fd940;
	@%p1312 bra 	$L__BB4_1954;
	setp.leu.f64 	%p1313, %fd4834, 0d0000000000000000;
	setp.leu.f64 	%p1314, %fd4833, 0d0000000000000000;
	or.pred  	%p1315, %p1313, %p1314;
	@%p1315 bra 	$L__BB4_1955;
$L__BB4_1954:
	ld.global.u32 	%r4318, [%rd14];
	mad.lo.s32 	%r4319, %r4318, %r1069, %r1070;
	mul.wide.s32 	%rd3265, %r4319, 8;
	add.s64 	%rd3266, %rd2, %rd3265;
	st.global.f64 	[%rd3266], %fd4830;
	ld.global.f64 	%fd3502, [%rd12+10096];
	ld.global.u32 	%r4320, [%rd14];
	mad.lo.s32 	%r4321, %r4320, %r1069, %r1071;
	mul.wide.s32 	%rd3267, %r4321, 8;
	add.s64 	%rd3268, %rd2, %rd3267;
	st.global.f64 	[%rd3268], %fd3502;
	bra.uni 	$L__BB4_1957;
$L__BB4_1955:
	setp.ltu.f64 	%p1316, %fd940, %fd948;
	@%p1316 bra 	$L__BB4_1957;
	ld.global.u32 	%r4314, [%rd14];
	mad.lo.s32 	%r4315, %r4314, %r1069, %r1070;
	mul.wide.s32 	%rd3261, %r4315, 8;
	add.s64 	%rd3262, %rd2, %rd3261;
	st.global.f64 	[%rd3262], %fd4834;
	ld.global.f64 	%fd3501, [%rd12+10088];
	ld.global.u32 	%r4316, [%rd14];
	mad.lo.s32 	%r4317, %r4316, %r1069, %r1071;
	mul.wide.s32 	%rd3263, %r4317, 8;
	add.s64 	%rd3264, %rd2, %rd3263;
	st.global.f64 	[%rd3264], %fd3501;
$L__BB4_1957:
	mov.b32 	%r6064, 3;
	st.global.u32 	[%rd11+216], %r6064;
$L__BB4_1958:
	ld.global.u32 	%r4323, [%rd11+232];
	sub.s32 	%r4324, %r4323, %r6064;
	add.s32 	%r6060, %r4324, 1;
	st.global.u32 	[%rd11+224], %r6060;
	setp.lt.u32 	%p1317, %r4324, 2147483647;
	@%p1317 bra 	$L__BB4_1960;
	ld.global.u32 	%r4327, [%rd11+228];
	add.s32 	%r4328, %r4327, %r6060;
	add.s32 	%r6062, %r4328, -2;
	st.global.u32 	[%rd11+220], %r6062;
	mov.b32 	%r6060, 1;
	st.global.u32 	[%rd11+224], %r6060;
	bra.uni 	$L__BB4_1961;
$L__BB4_1960:
	ld.global.u32 	%r4325, [%rd11+228];
	add.s32 	%r6062, %r4325, -1;
	st.global.u32 	[%rd11+220], %r6062;
$L__BB4_1961:
	setp.lt.s32 	%p1318, %r6062, 1;
	@%p1318 bra 	$L__BB4_1995;
$L__BB4_1962:
	ld.global.u32 	%r4329, [%rd11+232];
	setp.ge.s32 	%p1319, %r6060, %r4329;
	@%p1319 bra 	$L__BB4_1994;
	add.s32 	%r4330, %r6062, -1;
	ld.global.u32 	%r4331, [%rd14];
	mad.lo.s32 	%r4332, %r4330, %r4331, %r22;
	add.s32 	%r4333, %r4332, %r6060;
	mul.wide.s32 	%rd3269, %r4333, 8;
	add.s64 	%rd3270, %rd2, %rd3269;
	ld.global.f64 	%fd3503, [%rd3270];
	abs.f64 	%fd3504, %fd3503;
	setp.geu.f64 	%p1320, %fd3504, 0d41CDCD64FF800000;
	@%p1320 bra 	$L__BB4_1993;
	mov.b64 	%rd3271, -4616189618054758400;
	st.global.u64 	[%rd16], %rd3271;
	mov.b64 	%rd3272, 9218868437227405312;
	st.global.u64 	[%rd17], %rd3272;
	ld.global.u32 	%r1082, [%rd11+220];
	ld.global.u32 	%r1083, [%rd11+224];
	ld.global.u32 	%r1084, [%rd11+228];
	ld.global.u32 	%r1085, [%rd11+232];
	mov.b64 	%rd3273, -4564063970805153792;
	st.global.u64 	[%rd21], %rd3273;
	mov.b64 	%rd3274, 0;
	st.global.u64 	[%rd20], %rd3274;
	not.b32 	%r4334, %r1082;
	add.s32 	%r1086, %r1084, %r4334;
	st.global.u32 	[%rd11+236], %r1086;
	not.b32 	%r4335, %r1083;
	add.s32 	%r4336, %r1085, %r4335;
	st.global.u32 	[%rd11+240], %r4336;
	add.s32 	%r4337, %r4336, %r1086;
	add.s32 	%r1088, %r4337, -1;
	st.global.u32 	[%rd11+244], %r1088;
	setp.eq.s32 	%p1321, %r1086, 0;
	setp.gt.s32 	%p1322, %r4336, 0;
	and.pred  	%p1323, %p1321, %p1322;
	@%p1323 bra 	$L__BB4_1966;
	setp.ne.s32 	%p1324, %r4336, 0;
	setp.lt.s32 	%p1325, %r1086, 1;
	or.pred  	%p1326, %p1324, %p1325;
	@%p1326 bra 	$L__BB4_1979;
$L__BB4_1966:
	setp.ne.s32 	%p1336, %r4336, 1;
	setp.ne.s32 	%p1337, %r1086, 1;
	and.pred  	%p1338, %p1336, %p1337;
	@%p1338 bra 	$L__BB4_1975;
	setp.eq.s32 	%p1341, %r4336, 1;
	and.pred  	%p1343, %p1341, %p1321;
	@%p1343 bra 	$L__BB4_1970;
	setp.eq.s32 	%p1344, %r1086, 1;
	setp.eq.s32 	%p1345, %r4336, 0;
	and.pred  	%p1346, %p1345, %p1344;
	@%p1346 bra 	$L__BB4_1970;
	ld.global.f64 	%fd4836, [%rd20];
	ld.global.f64 	%fd4835, [%rd21];
	bra.uni 	$L__BB4_1971;
$L__BB4_1970:
	mul.wide.s32 	%rd3370, %r1088, 8;
	mov.u64 	%rd3371, parameter;
	add.s64 	%rd3372, %rd3371, %rd3370;
	ld.const.f64 	%fd3582, [%rd3372+25200];
	cvt.s64.s32 	%rd3373, %r1082;
	add.s64 	%rd3374, %rd15, %rd3373;
	cvt.s64.s32 	%rd3375, %r1084;
	add.s64 	%rd3376, %rd15, %rd3375;
	cvt.s64.s32 	%rd3377, %r1083;
	add.s64 	%rd3378, %rd15, %rd3377;
	cvt.s64.s32 	%rd3379, %r1085;
	add.s64 	%rd3380, %rd15, %rd3379;
	ld.global.s8 	%r4449, [%rd3380+27];
	ld.global.u8 	%r4450, [%rd3376];
	ld.global.u8 	%r4451, [%rd3374];
	prmt.b32 	%r4452, %r4451, %r4450, 0x3340U;
	ld.global.u8 	%r4453, [%rd3378+27];
	prmt.b32 	%r4454, %r4453, 0, 0x3340U;
	prmt.b32 	%r4455, %r4452, %r4454, 0x5410U;
	mov.b32 	%r4456, 334205;
	dp4a.s32.u32 	%r4457, %r4455, %r4456, %r4449;
	mul.wide.s32 	%rd3381, %r4457, 8;
	add.s64 	%rd3382, %rd3371, %rd3381;
	ld.const.f64 	%fd3583, [%rd3382+5000];
	add.f64 	%fd4836, %fd3582, %fd3583;
	st.global.f64 	[%rd20], %fd4836;
	ld.global.u32 	%r4458, [%rd11+244];
	mul.wide.s32 	%rd3383, %r4458, 8;
	add.s64 	%rd3384, %rd3371, %rd3383;
	ld.const.f64 	%fd3584, [%rd3384+24480];
	ld.global.s8 	%r4459, [%rd3380+27];
	ld.global.u8 	%r4460, [%rd3374];
	ld.global.u8 	%r4461, [%rd3376];
	prmt.b32 	%r4462, %r4461, %r4460, 0x3340U;
	ld.global.u8 	%r4463, [%rd3378+27];
	prmt.b32 	%r4464, %r4463, 0, 0x3340U;
	prmt.b32 	%r4465, %r4462, %r4464, 0x5410U;
	mov.b32 	%r4466, 359705;
	dp4a.s32.u32 	%r4467, %r4465, %r4466, %r4459;
	mul.wide.s32 	%rd3385, %r4467, 8;
	add.s64 	%rd3386, %rd3371, %rd3385;
	ld.const.f64 	%fd3585, [%rd3386];
	add.f64 	%fd4835, %fd3584, %fd3585;
	st.global.f64 	[%rd21], %fd4835;
$L__BB4_1971:
	add.s32 	%r4468, %r1082, -1;
	ld.global.u32 	%r4469, [%rd14];
	add.s32 	%r4470, %r22, %r1083;
	mad.lo.s32 	%r4471, %r4469, %r4468, %r4470;
	mul.wide.s32 	%rd3387, %r4471, 8;
	add.s64 	%rd3388, %rd2, %rd3387;
	ld.global.f64 	%fd3586, [%rd3388];
	add.f64 	%fd4838, %fd3586, %fd4836;
	st.global.f64 	[%rd20], %fd4838;
	ld.global.u32 	%r4472, [%rd14];
	mad.lo.s32 	%r4473, %r4472, %r4468, %r4470;
	add.s32 	%r4474, %r4473, 625;
	mul.wide.s32 	%rd3389, %r4474, 8;
	add.s64 	%rd3390, %rd2, %rd3389;
	ld.global.f64 	%fd3587, [%rd3390];
	add.f64 	%fd4837, %fd3587, %fd4835;
	st.global.f64 	[%rd21], %fd4837;
	abs.f64 	%fd3588, %fd4838;
	setp.leu.f64 	%p1347, %fd3588, 0d41CDCD64FF800000;
	@%p1347 bra 	$L__BB4_1973;
	mov.b64 	%rd3391, 9218868437227405312;
	st.global.u64 	[%rd20], %rd3391;
	mov.b64 	%rd3392, -4616189618054758400;
	st.global.u64 	[%rd21], %rd3392;
	mov.f64 	%fd4838, 0d7FF0000000000000;
	mov.f64 	%fd4837, 0dBFF0000000000000;
$L__BB4_1973:
	add.f64 	%fd3591, %fd4838, 0d4069000000000000;
	add.f64 	%fd3592, %fd4837, 0dC016CCCCCCCCCCCD;
	ld.global.f64 	%fd3593, [%rd13];
	add.f64 	%fd3594, %fd3592, %fd3593;
	div.rn.f64 	%fd3595, %fd3591, %fd3594;
	st.global.f64 	[%rd18], %fd3595;
	add.s32 	%r4475, %r1084, -1;
	ld.global.u32 	%r4476, [%rd14];
	add.s32 	%r4477, %r22, %r1085;
	mad.lo.s32 	%r4478, %r4476, %r4475, %r4477;
	mul.wide.s32 	%rd3393, %r4478, 8;
	add.s64 	%rd3394, %rd2, %rd3393;
	ld.global.f64 	%fd3596, [%rd3394];
	add.f64 	%fd3597, %fd3596, 0d4069000000000000;
	ld.global.f64 	%fd3598, [%rd3394+5000];
	add.f64 	%fd3599, %fd3598, 0dC016CCCCCCCCCCCD;
	add.f64 	%fd3600, %fd3599, %fd3593;
	div.rn.f64 	%fd3601, %fd3597, %fd3600;
	st.global.f64 	[%rd19], %fd3601;
	setp.leu.f64 	%p1348, %fd3595, %fd3601;
	@%p1348 bra 	$L__BB4_1988;
	st.global.f64 	[%rd16], %fd4837;
	st.global.f64 	[%rd17], %fd4838;
	bra.uni 	$L__BB4_1988;
$L__BB4_1975:
	mul.wide.s32 	%rd3329, %r1088, 8;
	mov.u64 	%rd3330, parameter;
	add.s64 	%rd3331, %rd3330, %rd3329;
	ld.const.f64 	%fd3556, [%rd3331+25200];
	cvt.s64.s32 	%rd3332, %r1082;
	add.s64 	%rd3333, %rd15, %rd3332;
	ld.global.s8 	%r4433, [%rd3333];
	mul.wide.s32 	%rd3334, %r4433, 5;
	cvt.s64.s32 	%rd3335, %r1083;
	add.s64 	%rd3336, %rd15, %rd3335;
	ld.global.s8 	%rd3337, [%rd3336+27];
	add.s64 	%rd3338, %rd3334, %rd3337;
	shl.b64 	%rd3339, %rd3338, 3;
	add.s64 	%rd3340, %rd3330, %rd3339;
	ld.const.f64 	%fd3557, [%rd3340+45640];
	add.f64 	%fd3558, %fd3556, %fd3557;
	cvt.s64.s32 	%rd3341, %r1084;
	add.s64 	%rd3342, %rd15, %rd3341;
	ld.global.s8 	%r4434, [%rd3342];
	mul.wide.s32 	%rd3343, %r4434, 5;
	cvt.s64.s32 	%rd3344, %r1085;
	add.s64 	%rd3345, %rd15, %rd3344;
	ld.global.s8 	%rd3346, [%rd3345+27];
	add.s64 	%rd3347, %rd3343, %rd3346;
	shl.b64 	%rd3348, %rd3347, 3;
	add.s64 	%rd3349, %rd3330, %rd3348;
	ld.const.f64 	%fd3559, [%rd3349+45640];
	add.f64 	%fd3560, %fd3558, %fd3559;
	st.global.f64 	[%rd20], %fd3560;
	add.s32 	%r4435, %r1082, -1;
	ld.global.u32 	%r4436, [%rd11+204];
	add.s32 	%r4437, %r22, %r1083;
	mad.lo.s32 	%r4438, %r4436, %r4435, %r4437;
	mul.wide.s32 	%rd3350, %r4438, 8;
	add.s64 	%rd3351, %rd2, %rd3350;
	ld.global.f64 	%fd3561, [%rd3351];
	add.f64 	%fd4840, %fd3561, %fd3560;
	st.global.f64 	[%rd20], %fd4840;
	ld.global.u32 	%r4439, [%rd11+244];
	mul.wide.s32 	%rd3352, %r4439, 8;
	add.s64 	%rd3353, %rd3330, %rd3352;
	ld.const.f64 	%fd3562, [%rd3353+24480];
	ld.global.s8 	%r4440, [%rd3333];
	mul.wide.s32 	%rd3354, %r4440, 5;
	ld.global.s8 	%rd3355, [%rd3336+27];
	add.s64 	%rd3356, %rd3354, %rd3355;
	shl.b64 	%rd3357, %rd3356, 3;
	add.s64 	%rd3358, %rd3330, %rd3357;
	ld.const.f64 	%fd3563, [%rd3358+45440];
	add.f64 	%fd3564, %fd3562, %fd3563;
	ld.global.s8 	%r4441, [%rd3342];
	mul.wide.s32 	%rd3359, %r4441, 5;
	ld.global.s8 	%rd3360, [%rd3345+27];
	add.s64 	%rd3361, %rd3359, %rd3360;
	shl.b64 	%rd3362, %rd3361, 3;
	add.s64 	%rd3363, %rd3330, %rd3362;
	ld.const.f64 	%fd3565, [%rd3363+45440];
	add.f64 	%fd3566, %fd3564, %fd3565;
	st.global.f64 	[%rd21], %fd3566;
	ld.global.u32 	%r4442, [%rd11+204];
	mad.lo.s32 	%r4443, %r4442, %r4435, %r4437;
	add.s32 	%r4444, %r4443, 625;
	mul.wide.s32 	%rd3364, %r4444, 8;
	add.s64 	%rd3365, %rd2, %rd3364;
	ld.global.f64 	%fd3567, [%rd3365];
	add.f64 	%fd4839, %fd3567, %fd3566;
	st.global.f64 	[%rd21], %fd4839;
	abs.f64 	%fd3568, %fd4840;
	setp.leu.f64 	%p1339, %fd3568, 0d41CDCD64FF800000;
	@%p1339 bra 	$L__BB4_1977;
	mov.b64 	%rd3366, 9218868437227405312;
	st.global.u64 	[%rd20], %rd3366;
	mov.b64 	%rd3367, -4616189618054758400;
	st.global.u64 	[%rd21], %rd3367;
	mov.f64 	%fd4840, 0d7FF0000000000000;
	mov.f64 	%fd4839, 0dBFF0000000000000;
$L__BB4_1977:
	add.f64 	%fd3571, %fd4840, 0d4069000000000000;
	add.f64 	%fd3572, %fd4839, 0dC016CCCCCCCCCCCD;
	ld.global.f64 	%fd3573, [%rd13];
	add.f64 	%fd3574, %fd3572, %fd3573;
	div.rn.f64 	%fd3575, %fd3571, %fd3574;
	st.global.f64 	[%rd18], %fd3575;
	add.s32 	%r4445, %r1084, -1;
	ld.global.u32 	%r4446, [%rd14];
	add.s32 	%r4447, %r22, %r1085;
	mad.lo.s32 	%r4448, %r4446, %r4445, %r4447;
	mul.wide.s32 	%rd3368, %r4448, 8;
	add.s64 	%rd3369, %rd2, %rd3368;
	ld.global.f64 	%fd3576, [%rd3369];
	add.f64 	%fd3577, %fd3576, 0d4069000000000000;
	ld.global.f64 	%fd3578, [%rd3369+5000];
	add.f64 	%fd3579, %fd3578, 0dC016CCCCCCCCCCCD;
	add.f64 	%fd3580, %fd3579, %fd3573;
	div.rn.f64 	%fd3581, %fd3577, %fd3580;
	st.global.f64 	[%rd19], %fd3581;
	setp.leu.f64 	%p1340, %fd3575, %fd3581;
	@%p1340 bra 	$L__BB4_1988;
	st.global.f64 	[%rd16], %fd4839;
	st.global.f64 	[%rd17], %fd4840;
	bra.uni 	$L__BB4_1988;
$L__BB4_1979:
	setp.ne.s32 	%p1327, %r1086, 1;
	setp.ne.s32 	%p1328, %r4336, 1;
	or.pred  	%p1329, %p1327, %p1328;
	@%p1329 bra 	$L__BB4_1984;
	cvt.s64.s32 	%rd3304, %r1082;
	add.s64 	%rd3305, %rd15, %rd3304;
	cvt.s64.s32 	%rd3306, %r1083;
	add.s64 	%rd3307, %rd15, %rd3306;
	ld.global.s8 	%r4388, [%rd3307+28];
	ld.global.u8 	%r4389, [%rd3305+1];
	ld.global.u8 	%r4390, [%rd3305];
	prmt.b32 	%r4391, %r4390, %r4389, 0x3340U;
	ld.global.u8 	%r4392, [%rd3307+27];
	prmt.b32 	%r4393, %r4392, 0, 0x3340U;
	prmt.b32 	%r4394, %r4391, %r4393, 0x5410U;
	mov.b32 	%r4395, 334205;
	dp4a.s32.u32 	%r4396, %r4394, %r4395, %r4388;
	mul.wide.s32 	%rd3308, %r4396, 8;
	mov.u64 	%rd3309, parameter;
	add.s64 	%rd3310, %rd3309, %rd3308;
	ld.const.f64 	%fd3533, [%rd3310+10000];
	cvt.s64.s32 	%rd3311, %r1085;
	add.s64 	%rd3312, %rd15, %rd3311;
	cvt.s64.s32 	%rd3313, %r1084;
	add.s64 	%rd3314, %rd15, %rd3313;
	ld.global.s8 	%r4397, [%rd3314+-1];
	ld.global.u8 	%r4398, [%rd3312+27];
	ld.global.u8 	%r4399, [%rd3312+26];
	prmt.b32 	%r4400, %r4399, %r4398, 0x3340U;
	ld.global.u8 	%r4401, [%rd3314];
	prmt.b32 	%r4402, %r4401, 0, 0x3340U;
	prmt.b32 	%r4403, %r4400, %r4402, 0x5410U;
	mov.b32 	%r4404, 359705;
	dp4a.s32.u32 	%r4405, %r4403, %r4404, %r4397;
	mul.wide.s32 	%rd3315, %r4405, 8;
	add.s64 	%rd3316, %rd3309, %rd3315;
	ld.const.f64 	%fd3534, [%rd3316+10000];
	add.f64 	%fd3535, %fd3533, %fd3534;
	st.global.f64 	[%rd21], %fd3535;
	add.s32 	%r4406, %r1082, -1;
	ld.global.u32 	%r4407, [%rd14];
	add.s32 	%r4408, %r23, %r1083;
	mad.lo.s32 	%r4409, %r4407, %r4406, %r4408;
	mul.wide.s32 	%rd3317, %r4409, 8;
	add.s64 	%rd3318, %rd2, %rd3317;
	ld.global.f64 	%fd3536, [%rd3318];
	add.f64 	%fd4841, %fd3536, %fd3535;
	st.global.f64 	[%rd21], %fd4841;
	ld.global.s8 	%r4410, [%rd3307+28];
	ld.global.u8 	%r4411, [%rd3305+1];
	ld.global.u8 	%r4412, [%rd3305];
	prmt.b32 	%r4413, %r4412, %r4411, 0x3340U;
	ld.global.u8 	%r4414, [%rd3307+27];
	prmt.b32 	%r4415, %r4414, 0, 0x3340U;
	prmt.b32 	%r4416, %r4413, %r4415, 0x5410U;
	dp4a.s32.u32 	%r4417, %r4416, %r4395, %r4410;
	mul.wide.s32 	%rd3319, %r4417, 8;
	add.s64 	%rd3320, %rd3309, %rd3319;
	ld.const.f64 	%fd3537, [%rd3320+15000];
	ld.global.s8 	%r4418, [%rd3314+-1];
	ld.global.u8 	%r4419, [%rd3312+27];
	ld.global.u8 	%r4420, [%rd3312+26];
	prmt.b32 	%r4421, %r4420, %r4419, 0x3340U;
	ld.global.u8 	%r4422, [%rd3314];
	prmt.b32 	%r4423, %r4422, 0, 0x3340U;
	prmt.b32 	%r4424, %r4421, %r4423, 0x5410U;
	dp4a.s32.u32 	%r4425, %r4424, %r4404, %r4418;
	mul.wide.s32 	%rd3321, %r4425, 8;
	add.s64 	%rd3322, %rd3309, %rd3321;
	ld.const.f64 	%fd3538, [%rd3322+15000];
	add.f64 	%fd3539, %fd3537, %fd3538;
	st.global.f64 	[%rd20], %fd3539;
	ld.global.u32 	%r4426, [%rd14];
	mad.lo.s32 	%r4427, %r4426, %r4406, %r4408;
	add.s32 	%r4428, %r4427, -625;
	mul.wide.s32 	%rd3323, %r4428, 8;
	add.s64 	%rd3324, %rd2, %rd3323;
	ld.global.f64 	%fd3540, [%rd3324];
	add.f64 	%fd4842, %fd3540, %fd3539;
	st.global.f64 	[%rd20], %fd4842;
	abs.f64 	%fd3541, %fd4842;
	setp.leu.f64 	%p1332, %fd3541, 0d41CDCD64FF800000;
	@%p1332 bra 	$L__BB4_1982;
	mov.b64 	%rd3325, 9218868437227405312;
	st.global.u64 	[%rd20], %rd3325;
	mov.b64 	%rd3326, -4616189618054758400;
	st.global.u64 	[%rd21], %rd3326;
	mov.f64 	%fd4842, 0d7FF0000000000000;
	mov.f64 	%fd4841, 0dBFF0000000000000;
$L__BB4_1982:
	add.f64 	%fd3544, %fd4842, 0d4069000000000000;
	add.f64 	%fd3545, %fd4841, 0dC016CCCCCCCCCCCD;
	ld.global.f64 	%fd3546, [%rd13];
	add.f64 	%fd3547, %fd3545, %fd3546;
	div.rn.f64 	%fd3548, %fd3544, %fd3547;
	st.global.f64 	[%rd18], %fd3548;
	add.s32 	%r4429, %r1084, -1;
	ld.global.u32 	%r4430, [%rd14];
	add.s32 	%r4431, %r22, %r1085;
	mad.lo.s32 	%r4432, %r4430, %r4429, %r4431;
	mul.wide.s32 	%rd3327, %r4432, 8;
	add.s64 	%rd3328, %rd2, %rd3327;
	ld.global.f64 	%fd3549, [%rd3328];
	add.f64 	%fd3550, %fd3549, 0d4069000000000000;
	ld.global.f64 	%fd3551, [%rd3328+5000];
	add.f64 	%fd3552, %fd3551, 0dC016CCCCCCCCCCCD;
	add.f64 	%fd3553, %fd3552, %fd3546;
	div.rn.f64 	%fd3554, %fd3550, %fd3553;
	st.global.f64 	[%rd19], %fd3554;
	sub.f64 	%fd3555, %fd3548, %fd3554;
	setp.ltu.f64 	%p1333, %fd3555, 0d3EB0C6F7A0B5ED8D;
	setp.leu.f64 	%p1334, %fd3548, %fd3554;
	or.pred  	%p1335, %p1333, %p1334;
	@%p1335 bra 	$L__BB4_1988;
	st.global.f64 	[%rd16], %fd4841;
	st.global.f64 	[%rd17], %fd4842;
	bra.uni 	$L__BB4_1988;
$L__BB4_1984:
	mul.wide.s32 	%rd3275, %r1088, 8;
	mov.u64 	%rd3276, parameter;
	add.s64 	%rd3277, %rd3276, %rd3275;
	ld.const.f64 	%fd3505, [%rd3277+24960];
	cvt.s64.s32 	%rd3278, %r1082;
	add.s64 	%rd3279, %rd15, %rd3278;
	cvt.s64.s32 	%rd3280, %r1083;
	add.s64 	%rd3281, %rd15, %rd3280;
	ld.global.s8 	%r4338, [%rd3281+28];
	ld.global.u8 	%r4339, [%rd3279+1];
	ld.global.u8 	%r4340, [%rd3279];
	prmt.b32 	%r4341, %r4340, %r4339, 0x3340U;
	ld.global.u8 	%r4342, [%rd3281+27];
	prmt.b32 	%r4343, %r4342, 0, 0x3340U;
	prmt.b32 	%r4344, %r4341, %r4343, 0x5410U;
	mov.b32 	%r4345, 334205;
	dp4a.s32.u32 	%r4346, %r4344, %r4345, %r4338;
	mul.wide.s32 	%rd3282, %r4346, 8;
	add.s64 	%rd3283, %rd3276, %rd3282;
	ld.const.f64 	%fd3506, [%rd3283+30440];
	add.f64 	%fd3507, %fd3505, %fd3506;
	cvt.s64.s32 	%rd3284, %r1085;
	add.s64 	%rd3285, %rd15, %rd3284;
	cvt.s64.s32 	%rd3286, %r1084;
	add.s64 	%rd3287, %rd15, %rd3286;
	ld.global.s8 	%r4347, [%rd3287+-1];
	ld.global.u8 	%r4348, [%rd3285+27];
	ld.global.u8 	%r4349, [%rd3285+26];
	prmt.b32 	%r4350, %r4349, %r4348, 0x3340U;
	ld.global.u8 	%r4351, [%rd3287];
	prmt.b32 	%r4352, %r4351, 0, 0x3340U;
	prmt.b32 	%r4353, %r4350, %r4352, 0x5410U;
	mov.b32 	%r4354, 359705;
	dp4a.s32.u32 	%r4355, %r4353, %r4354, %r4347;
	mul.wide.s32 	%rd3288, %r4355, 8;
	add.s64 	%rd3289, %rd3276, %rd3288;
	ld.const.f64 	%fd3508, [%rd3289+30440];
	add.f64 	%fd3509, %fd3507, %fd3508;
	st.global.f64 	[%rd20], %fd3509;
	add.s32 	%r4356, %r1082, -1;
	ld.global.u32 	%r4357, [%rd11+204];
	add.s32 	%r4358, %r22, %r1083;
	mad.lo.s32 	%r4359, %r4357, %r4356, %r4358;
	mul.wide.s32 	%rd3290, %r4359, 8;
	add.s64 	%rd3291, %rd2, %rd3290;
	ld.global.f64 	%fd3510, [%rd3291];
	add.f64 	%fd4844, %fd3510, %fd3509;
	st.global.f64 	[%rd20], %fd4844;
	ld.global.u32 	%r4360, [%rd11+244];
	mul.wide.s32 	%rd3292, %r4360, 8;
	add.s64 	%rd3293, %rd3276, %rd3292;
	ld.const.f64 	%fd3511, [%rd3293+24240];
	ld.global.s8 	%r4361, [%rd3281+28];
	ld.global.u8 	%r4362, [%rd3279+1];
	ld.global.u8 	%r4363, [%rd3279];
	prmt.b32 	%r4364, %r4363, %r4362, 0x3340U;
	ld.global.u8 	%r4365, [%rd3281+27];
	prmt.b32 	%r4366, %r4365, 0, 0x3340U;
	prmt.b32 	%r4367, %r4364, %r4366, 0x5410U;
	dp4a.s32.u32 	%r4368, %r4367, %r4345, %r4361;
	mul.wide.s32 	%rd3294, %r4368, 8;
	add.s64 	%rd3295, %rd3276, %rd3294;
	ld.const.f64 	%fd3512, [%rd3295+25440];
	add.f64 	%fd3513, %fd3511, %fd3512;
	ld.global.s8 	%r4369, [%rd3287+-1];
	ld.global.u8 	%r4370, [%rd3285+27];
	ld.global.u8 	%r4371, [%rd3285+26];
	prmt.b32 	%r4372, %r4371, %r4370, 0x3340U;
	ld.global.u8 	%r4373, [%rd3287];
	prmt.b32 	%r4374, %r4373, 0, 0x3340U;
	prmt.b32 	%r4375, %r4372, %r4374, 0x5410U;
	dp4a.s32.u32 	%r4376, %r4375, %r4354, %r4369;
	mul.wide.s32 	%rd3296, %r4376, 8;
	add.s64 	%rd3297, %rd3276, %rd3296;
	ld.const.f64 	%fd3514, [%rd3297+25440];
	add.f64 	%fd3515, %fd3513, %fd3514;
	ld.global.u32 	%r4377, [%rd11+236];
	ld.global.u32 	%r4378, [%rd11+240];
	sub.s32 	%r4379, %r4377, %r4378;
	abs.s32 	%r4380, %r4379;
	cvt.rn.f64.s32 	%fd3516, %r4380;
	fma.rn.f64 	%fd3517, %fd3516, 0dBFEEF3E864B31D04, %fd3515;
	st.global.f64 	[%rd21], %fd3517;
	ld.global.u32 	%r4381, [%rd11+204];
	mad.lo.s32 	%r4382, %r4381, %r4356, %r4358;
	add.s32 	%r4383, %r4382, 625;
	mul.wide.s32 	%rd3298, %r4383, 8;
	add.s64 	%rd3299, %rd2, %rd3298;
	ld.global.f64 	%fd3518, [%rd3299];
	add.f64 	%fd4843, %fd3518, %fd3517;
	st.global.f64 	[%rd21], %fd4843;
	abs.f64 	%fd3519, %fd4844;
	setp.leu.f64 	%p1330, %fd3519, 0d41CDCD64FF800000;
	@%p1330 bra 	$L__BB4_1986;
	mov.b64 	%rd3300, 9218868437227405312;
	st.global.u64 	[%rd20], %rd3300;
	mov.b64 	%rd3301, -4616189618054758400;
	st.global.u64 	[%rd21], %rd3301;
	mov.f64 	%fd4844, 0d7FF0000000000000;
	mov.f64 	%fd4843, 0dBFF0000000000000;
$L__BB4_1986:
	add.f64 	%fd3522, %fd4844, 0d4069000000000000;
	add.f64 	%fd3523, %fd4843, 0dC016CCCCCCCCCCCD;
	ld.global.f64 	%fd3524, [%rd13];
	add.f64 	%fd3525, %fd3523, %fd3524;
	div.rn.f64 	%fd3526, %fd3522, %fd3525;
	st.global.f64 	[%rd18], %fd3526;
	add.s32 	%r4384, %r1084, -1;
	ld.global.u32 	%r4385, [%rd14];
	add.s32 	%r4386, %r22, %r1085;
	mad.lo.s32 	%r4387, %r4385, %r4384, %r4386;
	mul.wide.s32 	%rd3302, %r4387, 8;
	add.s64 	%rd3303, %rd2, %rd3302;
	ld.global.f64 	%fd3527, [%rd3303];
	add.f64 	%fd3528, %fd3527, 0d4069000000000000;
	ld.global.f64 	%fd3529, [%rd3303+5000];
	add.f64 	%fd3530, %fd3529, 0dC016CCCCCCCCCCCD;
	add.f64 	%fd3531, %fd3530, %fd3524;
	div.rn.f64 	%fd3532, %fd3528, %fd3531;
	st.global.f64 	[%rd19], %fd3532;
	setp.leu.f64 	%p1331, %fd3526, %fd3532;
	@%p1331 bra 	$L__BB4_1988;
	st.global.f64 	[%rd16], %fd4843;
	st.global.f64 	[%rd17], %fd4844;
$L__BB4_1988:
	ld.global.f64 	%fd3602, [%rd16];
	setp.lt.f64 	%p1349, %fd3602, 0dC0A3880000000000;
	@%p1349 bra 	$L__BB4_1990;
	ld.global.f64 	%fd4845, [%rd17];
	bra.uni 	$L__BB4_1991;
$L__BB4_1990:
	mov.b64 	%rd3395, -4564063970805153792;
	st.global.u64 	[%rd16], %rd3395;
	mov.b64 	%rd3396, 0;
	st.global.u64 	[%rd17], %rd3396;
	mov.f64 	%fd4845, 0d0000000000000000;
$L__BB4_1991:
	abs.f64 	%fd3604, %fd4845;
	setp.geu.f64 	%p1350, %fd3604, 0d41CDCD64FF800000;
	@%p1350 bra 	$L__BB4_1993;
	ld.global.u32 	%r4479, [%rd11+228];
	add.s32 	%r4480, %r4479, -1;
	ld.global.u32 	%r4481, [%rd11+204];
	ld.global.u32 	%r4482, [%rd11+232];
	mad.lo.s32 	%r4483, %r4480, %r4481, %r22;
	add.s32 	%r4484, %r4483, %r4482;
	mul.wide.s32 	%rd3397, %r4484, 8;
	add.s64 	%rd3398, %rd2, %rd3397;
	st.global.f64 	[%rd3398], %fd4845;
	ld.global.f64 	%fd3605, [%rd16];
	ld.global.u32 	%r4485, [%rd11+228];
	add.s32 	%r4486, %r4485, -1;
	ld.global.u32 	%r4487, [%rd11+204];
	ld.global.u32 	%r4488, [%rd11+232];
	mad.lo.s32 	%r4489, %r4486, %r4487, %r23;
	add.s32 	%r4490, %r4489, %r4488;
	mul.wide.s32 	%rd3399, %r4490, 8;
	add.s64 	%rd3400, %rd2, %rd3399;
	st.global.f64 	[%rd3400], %fd3605;
$L__BB4_1993:
	ld.global.u32 	%r4491, [%rd11+220];
	add.s32 	%r6062, %r4491, -1;
	st.global.u32 	[%rd11+220], %r6062;
	ld.global.u32 	%r4492, [%rd11+224];
	add.s32 	%r6060, %r4492, 1;
	st.global.u32 	[%rd11+224], %r6060;
	setp.gt.s32 	%p1351, %r4491, 1;
	@%p1351 bra 	$L__BB4_1962;
$L__BB4_1994:
	ld.global.u32 	%r6064, [%rd11+216];
$L__BB4_1995:
	add.s32 	%r1093, %r6064, 1;
	st.global.u32 	[%rd11+216], %r1093;
	setp.lt.s32 	%p1352, %r6064, 32;
	mov.u32 	%r6064, %r1093;
	@%p1352 bra 	$L__BB4_1958;
	ld.global.u32 	%r6066, [%rd11+232];
	ld.global.u32 	%r6065, [%rd11+204];
$L__BB4_1997:
	add.s32 	%r6057, %r6066, 1;
	st.global.u32 	[%rd11+232], %r6057;
	setp.lt.s32 	%p1353, %r6066, %r6065;
	@%p1353 bra 	$L__BB4_1908;
	ld.global.u32 	%r6069, [%rd11+228];
	ld.global.u32 	%r6048, [%rd11+200];
$L__BB4_1999:
	add.s32 	%r1105, %r6069, 1;
	st.global.u32 	[%rd11+228], %r1105;
	setp.lt.s32 	%p1354, %r6069, %r6048;
	mov.u32 	%r6069, %r1105;
	@%p1354 bra 	$L__BB4_1906;
$L__BB4_2000:
	mov.b64 	%rd3401, -4503599627370496;
	st.global.u64 	[%rd12+10024], %rd3401;
	mov.b32 	%r4493, 0;
	st.global.u32 	[%rd11+212], %r4493;
	ld.global.u32 	%r1106, [%rd11+200];
	st.global.u32 	[%rd11+208], %r1106;
	st.global.u64 	[%rd12+10024], %rd3401;
	ld.global.u32 	%r4494, [%rd11+204];
	setp.lt.s32 	%p1355, %r4494, 1;
	mov.f64 	%fd4864, 0dFFF0000000000000;
	@%p1355 bra 	$L__BB4_2037;
	cvt.s64.s32 	%rd3402, %r1106;
	add.s64 	%rd305, %rd15, %rd3402;
	add.s32 	%r1107, %r1106, -1;
	mov.b32 	%r6071, 1;
$L__BB4_2002:
	mov.u32 	%r1108, %r6071;
	ld.global.u8 	%rs76, [%rd305];
	cvt.u32.u16 	%r4496, %rs76;
	cvt.s32.s8 	%r4497, %r4496;
	cvt.u64.u32 	%rd3403, %r1108;
	add.s64 	%rd306, %rd15, %rd3403;
	ld.global.u8 	%rs77, [%rd306+27];
	cvt.u32.u16 	%r4498, %rs77;
	cvt.s32.s8 	%r4499, %r4498;
	add.s32 	%r4500, %r4499, %r4497;
	setp.eq.s32 	%p1356, %r4500, 3;
	@%p1356 bra 	$L__BB4_2004;
	ld.global.f64 	%fd4860, [%rd13];
	mov.f64 	%fd4863, 0dBFF0000000000000;
	mov.f64 	%fd4862, 0d7FF0000000000000;
	bra.uni 	$L__BB4_2031;
$L__BB4_2004:
	cvt.s32.s8 	%r4502, %r4496;
	mul.wide.s32 	%rd3404, %r4502, 5;
	cvt.u64.u16 	%rd3405, %rs77;
	cvt.s64.s8 	%rd3406, %rd3405;
	add.s64 	%rd3407, %rd3404, %rd3406;
	shl.b64 	%rd3408, %rd3407, 3;
	mov.u64 	%rd3409, parameter;
	add.s64 	%rd3410, %rd3409, %rd3408;
	ld.const.f64 	%fd3609, [%rd3410+45440];
	ld.global.s8 	%r4503, [%rd306+28];
	ld.global.u8 	%r4504, [%rd305+1];
	prmt.b32 	%r4505, %r4496, %r4504, 0x3340U;
	cvt.u32.u16 	%r4506, %rs77;
	prmt.b32 	%r4507, %r4506, 0, 0x3340U;
	prmt.b32 	%r4508, %r4505, %r4507, 0x5410U;
	mov.b32 	%r4509, 334205;
	dp4a.s32.u32 	%r4510, %r4508, %r4509, %r4503;
	mul.wide.s32 	%rd3411, %r4510, 8;
	add.s64 	%rd3412, %rd3409, %rd3411;
	ld.const.f64 	%fd3610, [%rd3412+35440];
	add.f64 	%fd4850, %fd3609, %fd3610;
	st.global.f64 	[%rd16], %fd4850;
	ld.global.s8 	%r4511, [%rd305];
	mul.wide.s32 	%rd3413, %r4511, 5;
	ld.global.u8 	%rs504, [%rd306+27];
	cvt.u64.u16 	%rd3414, %rs504;
	cvt.s64.s8 	%rd3415, %rd3414;
	add.s64 	%rd3416, %rd3413, %rd3415;
	shl.b64 	%rd3417, %rd3416, 3;
	add.s64 	%rd3418, %rd3409, %rd3417;
	ld.const.f64 	%fd3611, [%rd3418+45640];
	ld.global.s8 	%r4512, [%rd306+28];
	ld.global.u8 	%r4513, [%rd305+1];
	prmt.b32 	%r4514, %r4511, %r4513, 0x3340U;
	cvt.u32.u16 	%r4515, %rs504;
	prmt.b32 	%r4516, %r4515, 0, 0x3340U;
	prmt.b32 	%r4517, %r4514, %r4516, 0x5410U;
	dp4a.s32.u32 	%r4518, %r4517, %r4509, %r4512;
	mul.wide.s32 	%rd3419, %r4518, 8;
	add.s64 	%rd3420, %rd3409, %rd3419;
	ld.const.f64 	%fd3612, [%rd3420+40440];
	add.f64 	%fd4851, %fd3611, %fd3612;
	st.global.f64 	[%rd18], %fd4851;
	abs.f64 	%fd3613, %fd4851;
	setp.leu.f64 	%p1357, %fd3613, 0d41CDCD64FF800000;
	@%p1357 bra 	$L__BB4_2006;
	mov.b64 	%rd3421, 9218868437227405312;
	st.global.u64 	[%rd18], %rd3421;
	mov.b64 	%rd3422, -4616189618054758400;
	st.global.u64 	[%rd16], %rd3422;
	mov.f64 	%fd4851, 0d7FF0000000000000;
	mov.f64 	%fd4850, 0dBFF0000000000000;
$L__BB4_2006:
	ld.global.s8 	%rs78, [%rd305];
	cvt.s64.s16 	%rd307, %rs78;
	ld.global.s8 	%rs505, [%rd305+1];
	ld.global.u8 	%rs506, [%rd306+27];
	cvt.u64.u16 	%rd3423, %rs506;
	cvt.s64.s8 	%rd308, %rd3423;
	mov.b32 	%r1109, {%rs78, %rs507};
	mov.b32 	%r4519, {%rs78, %rs505};
	cvt.u32.u16 	%r4520, %rs506;
	cvt.s32.s8 	%r4521, %r4520;
	mov.b32 	%r4522, 1305;
	dp2a.lo.s32.u32 	%r4523, %r4519, %r4522, %r4521;
	mul.wide.s32 	%rd3424, %r4523, 8;
	mov.u64 	%rd3425, parameter;
	add.s64 	%rd309, %rd3425, %rd3424;
	ld.const.f64 	%fd3616, [%rd309+21000];
	abs.f64 	%fd3617, %fd3616;
	setp.geu.f64 	%p1358, %fd3617, 0d41CDCD64FF800000;
	@%p1358 bra 	$L__BB4_2014;
	ld.global.s8 	%r4524, [%rd306+28];
	cvt.u16.u64 	%rs508, %rd308;
	{ .reg .b16 tmp; mov.b32 {%rs509, tmp}, %r1109; }
	mov.b32 	%r4525, {%rs509, %rs508};
	mov.b32 	%r4526, 1305;
	dp2a.lo.s32.u32 	%r4527, %r4525, %r4526, %r4524;
	mul.wide.s32 	%rd3426, %r4527, 8;
	mov.u64 	%rd3427, parameter;
	add.s64 	%rd310, %rd3427, %rd3426;
	ld.const.f64 	%fd3618, [%rd310+23000];
	abs.f64 	%fd3619, %fd3618;
	setp.geu.f64 	%p1359, %fd3619, 0d41CDCD64FF800000;
	@%p1359 bra 	$L__BB4_2014;
	mad.lo.s64 	%rd3428, %rd307, 5, %rd308;
	shl.b64 	%rd3429, %rd3428, 3;
	mov.u64 	%rd3430, parameter;
	add.s64 	%rd3431, %rd3430, %rd3429;
	ld.const.f64 	%fd3620, [%rd3431+45440];
	ld.const.f64 	%fd3621, [%rd309+20000];
	add.f64 	%fd3622, %fd3620, %fd3621;
	ld.const.f64 	%fd3623, [%rd310+22000];
	add.f64 	%fd4848, %fd3622, %fd3623;
	st.global.f64 	[%rd17], %fd4848;
	ld.global.s8 	%rs510, [%rd305];
	cvt.s32.s16 	%r4528, %rs510;
	mul.wide.s32 	%rd3432, %r4528, 5;
	ld.global.s8 	%rs511, [%rd306+27];
	cvt.s64.s16 	%rd3433, %rs511;
	add.s64 	%rd3434, %rd3432, %rd3433;
	shl.b64 	%rd3435, %rd3434, 3;
	add.s64 	%rd3436, %rd3430, %rd3435;
	ld.const.f64 	%fd3624, [%rd3436+45640];
	ld.global.s8 	%rs512, [%rd305+1];
	mov.b32 	%r4529, {%rs510, %rs512};
	cvt.s32.s16 	%r4530, %rs511;
	mov.b32 	%r4531, 1305;
	dp2a.lo.s32.u32 	%r4532, %r4529, %r4531, %r4530;
	mul.wide.s32 	%rd3437, %r4532, 8;
	add.s64 	%rd3438, %rd3430, %rd3437;
	ld.const.f64 	%fd3625, [%rd3438+21000];
	add.f64 	%fd3626, %fd3624, %fd3625;
	ld.global.s8 	%r4533, [%rd306+28];
	mov.b32 	%r4534, {%rs510, %rs511};
	dp2a.lo.s32.u32 	%r4535, %r4534, %r4531, %r4533;
	mul.wide.s32 	%rd3439, %r4535, 8;
	add.s64 	%rd3440, %rd3430, %rd3439;
	ld.const.f64 	%fd3627, [%rd3440+23000];
	add.f64 	%fd4849, %fd3626, %fd3627;
	st.global.f64 	[%rd19], %fd4849;
	abs.f64 	%fd3628, %fd4849;
	setp.leu.f64 	%p1360, %fd3628, 0d41CDCD64FF800000;
	@%p1360 bra 	$L__BB4_2010;
	mov.b64 	%rd3441, 9218868437227405312;
	st.global.u64 	[%rd19], %rd3441;
	mov.b64 	%rd3442, -4616189618054758400;
	st.global.u64 	[%rd17], %rd3442;
	mov.f64 	%fd4849, 0d7FF0000000000000;
	mov.f64 	%fd4848, 0dBFF0000000000000;
$L__BB4_2010:
	add.f64 	%fd3631, %fd4849, 0d4069000000000000;
	add.f64 	%fd3632, %fd4848, 0dC016CCCCCCCCCCCD;
	ld.global.f64 	%fd985, [%rd13];
	add.f64 	%fd3633, %fd3632, %fd985;
	div.rn.f64 	%fd986, %fd3631, %fd3633;
	st.global.f64 	[%rd20], %fd986;
	abs.f64 	%fd3634, %fd4851;
	setp.geu.f64 	%p1361, %fd3634, 0d41CDCD64FF800000;
	@%p1361 bra 	$L__BB4_2013;
	add.f64 	%fd3635, %fd4851, 0d4069000000000000;
	add.f64 	%fd3636, %fd4850, 0dC016CCCCCCCCCCCD;
	add.f64 	%fd3637, %fd3636, %fd985;
	div.rn.f64 	%fd3638, %fd3635, %fd3637;
	st.global.f64 	[%rd21], %fd3638;
	setp.geu.f64 	%p1362, %fd3638, %fd986;
	@%p1362 bra 	$L__BB4_2014;
	st.global.f64 	[%rd16], %fd4848;
	st.global.f64 	[%rd18], %fd4849;
	st.global.f64 	[%rd21], %fd986;
	mov.f64 	%fd4850, %fd4848;
	mov.f64 	%fd4851, %fd4849;
	bra.uni 	$L__BB4_2014;
$L__BB4_2013:
	st.global.f64 	[%rd16], %fd4848;
	st.global.f64 	[%rd18], %fd4849;
	st.global.f64 	[%rd21], %fd986;
	mov.f64 	%fd4850, %fd4848;
	mov.f64 	%fd4851, %fd4849;
$L__BB4_2014:
	ld.global.s8 	%rs513, [%rd305];
	cvt.s64.s16 	%rd311, %rs513;
	ld.global.s8 	%rs514, [%rd305+1];
	ld.global.u8 	%rs515, [%rd306+27];
	cvt.u64.u16 	%rd3443, %rs515;
	cvt.s64.s8 	%rd312, %rd3443;
	mov.b32 	%r4536, {%rs513, %rs514};
	cvt.u32.u16 	%r4537, %rs515;
	cvt.s32.s8 	%r4538, %r4537;
	mov.b32 	%r4539, 1305;
	dp2a.lo.s32.u32 	%r4540, %r4536, %r4539, %r4538;
	mul.wide.s32 	%rd3444, %r4540, 8;
	mov.u64 	%rd3445, parameter;
	add.s64 	%rd313, %rd3445, %rd3444;
	ld.const.f64 	%fd3639, [%rd313+21000];
	abs.f64 	%fd3640, %fd3639;
	setp.geu.f64 	%p1363, %fd3640, 0d41CDCD64FF800000;
	@%p1363 bra 	$L__BB4_2021;
	mad.lo.s64 	%rd3446, %rd311, 5, %rd312;
	shl.b64 	%rd3447, %rd3446, 3;
	mov.u64 	%rd3448, parameter;
	add.s64 	%rd3449, %rd3448, %rd3447;
	ld.const.f64 	%fd3641, [%rd3449+45440];
	ld.const.f64 	%fd3642, [%rd313+20000];
	add.f64 	%fd4852, %fd3641, %fd3642;
	st.global.f64 	[%rd17], %fd4852;
	ld.global.s8 	%rs516, [%rd305];
	cvt.s32.s16 	%r4541, %rs516;
	mul.wide.s32 	%rd3450, %r4541, 5;
	ld.global.u8 	%rs517, [%rd306+27];
	cvt.u64.u16 	%rd3451, %rs517;
	cvt.s64.s8 	%rd3452, %rd3451;
	add.s64 	%rd3453, %rd3450, %rd3452;
	shl.b64 	%rd3454, %rd3453, 3;
	add.s64 	%rd3455, %rd3448, %rd3454;
	ld.const.f64 	%fd3643, [%rd3455+45640];
	ld.global.s8 	%rs518, [%rd305+1];
	mov.b32 	%r4542, {%rs516, %rs518};
	cvt.u32.u16 	%r4543, %rs517;
	cvt.s32.s8 	%r4544, %r4543;
	mov.b32 	%r4545, 1305;
	dp2a.lo.s32.u32 	%r4546, %r4542, %r4545, %r4544;
	mul.wide.s32 	%rd3456, %r4546, 8;
	add.s64 	%rd3457, %rd3448, %rd3456;
	ld.const.f64 	%fd3644, [%rd3457+21000];
	add.f64 	%fd4853, %fd3643, %fd3644;
	st.global.f64 	[%rd19], %fd4853;
	abs.f64 	%fd3645, %fd4853;
	setp.leu.f64 	%p1364, %fd3645, 0d41CDCD64FF800000;
	@%p1364 bra 	$L__BB4_2017;
	mov.b64 	%rd3458, 9218868437227405312;
	st.global.u64 	[%rd19], %rd3458;
	mov.b64 	%rd3459, -4616189618054758400;
	st.global.u64 	[%rd17], %rd3459;
	mov.f64 	%fd4853, 0d7FF0000000000000;
	mov.f64 	%fd4852, 0dBFF0000000000000;
$L__BB4_2017:
	add.f64 	%fd3648, %fd4853, 0d4069000000000000;
	add.f64 	%fd3649, %fd4852, 0dC016CCCCCCCCCCCD;
	ld.global.f64 	%fd993, [%rd13];
	add.f64 	%fd3650, %fd3649, %fd993;
	div.rn.f64 	%fd994, %fd3648, %fd3650;
	st.global.f64 	[%rd20], %fd994;
	abs.f64 	%fd3651, %fd4851;
	setp.geu.f64 	%p1365, %fd3651, 0d41CDCD64FF800000;
	@%p1365 bra 	$L__BB4_2020;
	add.f64 	%fd3652, %fd4851, 0d4069000000000000;
	add.f64 	%fd3653, %fd4850, 0dC016CCCCCCCCCCCD;
	add.f64 	%fd3654, %fd3653, %fd993;
	div.rn.f64 	%fd3655, %fd3652, %fd3654;
	st.global.f64 	[%rd21], %fd3655;
	setp.geu.f64 	%p1366, %fd3655, %fd994;
	@%p1366 bra 	$L__BB4_2021;
	st.global.f64 	[%rd16], %fd4852;
	st.global.f64 	[%rd18], %fd4853;
	st.global.f64 	[%rd21], %fd994;
	mov.f64 	%fd4850, %fd4852;
	mov.f64 	%fd4851, %fd4853;
	bra.uni 	$L__BB4_2021;
$L__BB4_2020:
	st.global.f64 	[%rd16], %fd4852;
	st.global.f64 	[%rd18], %fd4853;
	st.global.f64 	[%rd21], %fd994;
	mov.f64 	%fd4850, %fd4852;
	mov.f64 	%fd4851, %fd4853;
$L__BB4_2021:
	ld.global.s8 	%rs519, [%rd305];
	cvt.s64.s16 	%rd314, %rs519;
	ld.global.s8 	%rs520, [%rd306+27];
	cvt.s64.s16 	%rd315, %rs520;
	ld.global.s8 	%r4547, [%rd306+28];
	mov.b32 	%r4548, {%rs519, %rs520};
	mov.b32 	%r4549, 1305;
	dp2a.lo.s32.u32 	%r4550, %r4548, %r4549, %r4547;
	mul.wide.s32 	%rd3460, %r4550, 8;
	mov.u64 	%rd3461, parameter;
	add.s64 	%rd316, %rd3461, %rd3460;
	ld.const.f64 	%fd3656, [%rd316+23000];
	abs.f64 	%fd3657, %fd3656;
	setp.lt.f64 	%p1367, %fd3657, 0d41CDCD64FF800000;
	@%p1367 bra 	$L__BB4_2023;
	ld.global.f64 	%fd4860, [%rd13];
	bra.uni 	$L__BB4_2029;
$L__BB4_2023:
	mad.lo.s64 	%rd3462, %rd314, 5, %rd315;
	shl.b64 	%rd3463, %rd3462, 3;
	mov.u64 	%rd3464, parameter;
	add.s64 	%rd3465, %rd3464, %rd3463;
	ld.const.f64 	%fd3658, [%rd3465+45440];
	ld.const.f64 	%fd3659, [%rd316+22000];
	add.f64 	%fd4856, %fd3658, %fd3659;
	st.global.f64 	[%rd17], %fd4856;
	ld.global.s8 	%rs521, [%rd305];
	cvt.s32.s16 	%r4551, %rs521;
	mul.wide.s32 	%rd3466, %r4551, 5;
	ld.global.s8 	%rs522, [%rd306+27];
	cvt.s64.s16 	%rd3467, %rs522;
	add.s64 	%rd3468, %rd3466, %rd3467;
	shl.b64 	%rd3469, %rd3468, 3;
	add.s64 	%rd3470, %rd3464, %rd3469;
	ld.const.f64 	%fd3660, [%rd3470+45640];
	ld.global.s8 	%r4552, [%rd306+28];
	mov.b32 	%r4553, {%rs521, %rs522};
	mov.b32 	%r4554, 1305;
	dp2a.lo.s32.u32 	%r4555, %r4553, %r4554, %r4552;
	mul.wide.s32 	%rd3471, %r4555, 8;
	add.s64 	%rd3472, %rd3464, %rd3471;
	ld.const.f64 	%fd3661, [%rd3472+23000];
	add.f64 	%fd4857, %fd3660, %fd3661;
	st.global.f64 	[%rd19], %fd4857;
	abs.f64 	%fd3662, %fd4857;
	setp.leu.f64 	%p1368, %fd3662, 0d41CDCD64FF800000;
	@%p1368 bra 	$L__BB4_2025;
	mov.b64 	%rd3473, 9218868437227405312;
	st.global.u64 	[%rd19], %rd3473;
	mov.b64 	%rd3474, -4616189618054758400;
	st.global.u64 	[%rd17], %rd3474;
	mov.f64 	%fd4857, 0d7FF0000000000000;
	mov.f64 	%fd4856, 0dBFF0000000000000;
$L__BB4_2025:
	add.f64 	%fd3665, %fd4857, 0d4069000000000000;
	add.f64 	%fd3666, %fd4856, 0dC016CCCCCCCCCCCD;
	ld.global.f64 	%fd4860, [%rd13];
	add.f64 	%fd3667, %fd3666, %fd4860;
	div.rn.f64 	%fd1003, %fd3665, %fd3667;
	st.global.f64 	[%rd20], %fd1003;
	abs.f64 	%fd3668, %fd4851;
	setp.geu.f64 	%p1369, %fd3668, 0d41CDCD64FF800000;
	@%p1369 bra 	$L__BB4_2028;
	add.f64 	%fd3669, %fd4851, 0d4069000000000000;
	add.f64 	%fd3670, %fd4850, 0dC016CCCCCCCCCCCD;
	add.f64 	%fd3671, %fd3670, %fd4860;
	div.rn.f64 	%fd3672, %fd3669, %fd3671;
	st.global.f64 	[%rd21], %fd3672;
	setp.geu.f64 	%p1370, %fd3672, %fd1003;
	@%p1370 bra 	$L__BB4_2029;
	st.global.f64 	[%rd16], %fd4856;
	st.global.f64 	[%rd18], %fd4857;
	st.global.f64 	[%rd21], %fd1003;
	mov.f64 	%fd4850, %fd4856;
	mov.f64 	%fd4851, %fd4857;
	bra.uni 	$L__BB4_2029;
$L__BB4_2028:
	st.global.f64 	[%rd16], %fd4856;
	st.global.f64 	[%rd18], %fd4857;
	st.global.f64 	[%rd21], %fd1003;
	mov.f64 	%fd4850, %fd4856;
	mov.f64 	%fd4851, %fd4857;
$L__BB4_2029:
	ld.global.s8 	%r4556, [%rd305];
	mul.wide.s32 	%rd3475, %r4556, 5;
	ld.global.s8 	%rd3476, [%rd306+27];
	add.s64 	%rd3477, %rd3475, %rd3476;
	shl.b64 	%rd3478, %rd3477, 3;
	mov.u64 	%rd3479, parameter;
	add.s64 	%rd3480, %rd3479, %rd3478;
	ld.const.f64 	%fd4863, [%rd3480+45440];
	st.global.f64 	[%rd17], %fd4863;
	ld.global.s8 	%r4557, [%rd305];
	mul.wide.s32 	%rd3481, %r4557, 5;
	ld.global.s8 	%rd3482, [%rd306+27];
	add.s64 	%rd3483, %rd3481, %rd3482;
	shl.b64 	%rd3484, %rd3483, 3;
	add.s64 	%rd3485, %rd3479, %rd3484;
	ld.const.f64 	%fd4862, [%rd3485+45640];
	st.global.f64 	[%rd19], %fd4862;
	add.f64 	%fd3673, %fd4862, 0d4069000000000000;
	add.f64 	%fd3674, %fd4863, 0dC016CCCCCCCCCCCD;
	add.f64 	%fd3675, %fd3674, %fd4860;
	div.rn.f64 	%fd1009, %fd3673, %fd3675;
	st.global.f64 	[%rd20], %fd1009;
	abs.f64 	%fd3676, %fd4851;
	setp.geu.f64 	%p1371, %fd3676, 0d41CDCD64FF800000;
	@%p1371 bra 	$L__BB4_2031;
	ld.global.f64 	%fd3677, [%rd21];
	setp.lt.f64 	%p1372, %fd3677, %fd1009;
	selp.f64 	%fd4862, %fd4862, %fd4851, %p1372;
	selp.f64 	%fd4863, %fd4863, %fd4850, %p1372;
$L__BB4_2031:
	add.f64 	%fd1015, %fd4863, 0d3EB0C6F7A0B5ED8D;
	st.global.f64 	[%rd12+10000], %fd1015;
	add.f64 	%fd1016, %fd4862, 0d3EB0C6F7A0B5ED8D;
	st.global.f64 	[%rd12+10008], %fd1016;
	ld.global.u32 	%r4558, [%rd14];
	add.s32 	%r1110, %r22, %r1108;
	mad.lo.s32 	%r4559, %r4558, %r1107, %r1110;
	mul.wide.s32 	%rd3486, %r4559, 8;
	add.s64 	%rd3487, %rd2, %rd3486;
	ld.global.f64 	%fd3678, [%rd3487];
	add.f64 	%fd3679, %fd3678, %fd1016;
	add.f64 	%fd3680, %fd3679, 0d4069000000000000;
	ld.global.f64 	%fd3681, [%rd3487+5000];
	add.f64 	%fd3682, %fd3681, %fd1015;
	add.f64 	%fd3683, %fd3682, 0dC016CCCCCCCCCCCD;
	add.f64 	%fd3684, %fd4860, %fd3683;
	div.rn.f64 	%fd3685, %fd3680, %fd3684;
	add.f64 	%fd1017, %fd3685, 0dC071126666666666;
	st.global.f64 	[%rd12+10032], %fd1017;
	ld.global.f64 	%fd3686, [%rd12+10024];
	setp.leu.f64 	%p1373, %fd1017, %fd3686;
	ld.global.u32 	%r6072, [%rd14];
	@%p1373 bra 	$L__BB4_2035;
	mad.lo.s32 	%r4560, %r6072, %r1107, %r1110;
	add.s32 	%r4561, %r4560, 625;
	mul.wide.s32 	%rd3488, %r4561, 8;
	add.s64 	%rd317, %rd2, %rd3488;
	ld.global.f64 	%fd3687, [%rd317];
	add.f64 	%fd3688, %fd1015, %fd3687;
	setp.geu.f64 	%p1374, %fd3688, 0d0000000000000000;
	@%p1374 bra 	$L__BB4_2035;
	ld.global.f64 	%fd3689, [%rd317+-5000];
	add.f64 	%fd3690, %fd1016, %fd3689;
	setp.geu.f64 	%p1375, %fd3690, 0d0000000000000000;
	@%p1375 bra 	$L__BB4_2035;
	st.global.f64 	[%rd12+10024], %fd1017;
	st.global.u32 	[%rd11+212], %r1108;
	ld.global.u32 	%r6072, [%rd11+204];
$L__BB4_2035:
	add.s32 	%r6071, %r1108, 1;
	setp.lt.s32 	%p1376, %r1108, %r6072;
	@%p1376 bra 	$L__BB4_2002;
	ld.global.f64 	%fd4864, [%rd12+10024];
$L__BB4_2037:
	abs.f64 	%fd3691, %fd4864;
	setp.gt.f64 	%p1377, %fd3691, 0d41CDCD64FF800000;
	@%p1377 bra 	$L__BB4_2039;
	ld.global.s32 	%rd4345, [%rd11+208];
	ld.global.s32 	%rd4344, [%rd11+212];
	bra.uni 	$L__BB4_2040;
$L__BB4_2039:
	mov.b32 	%r4562, 1;
	st.global.u32 	[%rd11+212], %r4562;
	st.global.u32 	[%rd11+208], %r4562;
	mov.b64 	%rd4344, 1;
	mov.u64 	%rd4345, %rd4344;
$L__BB4_2040:
	add.s64 	%rd322, %rd15, %rd4345;
	ld.global.u8 	%rs79, [%rd322];
	cvt.u32.u16 	%r4563, %rs79;
	cvt.s32.s8 	%r4564, %r4563;
	add.s64 	%rd323, %rd15, %rd4344;
	ld.global.u8 	%rs80, [%rd323+27];
	cvt.u32.u16 	%r4565, %rs80;
	cvt.s32.s8 	%r4566, %r4565;
	add.s32 	%r4567, %r4566, %r4564;
	setp.eq.s32 	%p1378, %r4567, 3;
	@%p1378 bra 	$L__BB4_2042;
	mov.b64 	%rd3490, -4616189618054758400;
	st.global.u64 	[%rd12+10000], %rd3490;
	mov.b64 	%rd3491, 9218868437227405312;
	st.global.u64 	[%rd12+10008], %rd3491;
	bra.uni 	$L__BB4_2072;
$L__BB4_2042:
	cvt.s32.s8 	%r4569, %r4563;
	mul.wide.s32 	%rd3492, %r4569, 5;
	cvt.u64.u16 	%rd3493, %rs80;
	cvt.s64.s8 	%rd3494, %rd3493;
	add.s64 	%rd3495, %rd3492, %rd3494;
	shl.b64 	%rd3496, %rd3495, 3;
	mov.u64 	%rd3497, parameter;
	add.s64 	%rd3498, %rd3497, %rd3496;
	ld.const.f64 	%fd3692, [%rd3498+45440];
	ld.global.s8 	%r4570, [%rd323+28];
	ld.global.u8 	%r4571, [%rd322+1];
	prmt.b32 	%r4572, %r4563, %r4571, 0x3340U;
	cvt.u32.u16 	%r4573, %rs80;
	prmt.b32 	%r4574, %r4573, 0, 0x3340U;
	prmt.b32 	%r4575, %r4572, %r4574, 0x5410U;
	mov.b32 	%r4576, 334205;
	dp4a.s32.u32 	%r4577, %r4575, %r4576, %r4570;
	mul.wide.s32 	%rd3499, %r4577, 8;
	add.s64 	%rd3500, %rd3497, %rd3499;
	ld.const.f64 	%fd3693, [%rd3500+35440];
	add.f64 	%fd4869, %fd3692, %fd3693;
	st.global.f64 	[%rd16], %fd4869;
	ld.global.s8 	%r4578, [%rd322];
	mul.wide.s32 	%rd3501, %r4578, 5;
	ld.global.u8 	%rs523, [%rd323+27];
	cvt.u64.u16 	%rd3502, %rs523;
	cvt.s64.s8 	%rd3503, %rd3502;
	add.s64 	%rd3504, %rd3501, %rd3503;
	shl.b64 	%rd3505, %rd3504, 3;
	add.s64 	%rd3506, %rd3497, %rd3505;
	ld.const.f64 	%fd3694, [%rd3506+45640];
	ld.global.s8 	%r4579, [%rd323+28];
	ld.global.u8 	%r4580, [%rd322+1];
	prmt.b32 	%r4581, %r4578, %r4580, 0x3340U;
	cvt.u32.u16 	%r4582, %rs523;
	prmt.b32 	%r4583, %r4582, 0, 0x3340U;
	prmt.b32 	%r4584, %r4581, %r4583, 0x5410U;
	dp4a.s32.u32 	%r4585, %r4584, %r4576, %r4579;
	mul.wide.s32 	%rd3507, %r4585, 8;
	add.s64 	%rd3508, %rd3497, %rd3507;
	ld.const.f64 	%fd3695, [%rd3508+40440];
	add.f64 	%fd4870, %fd3694, %fd3695;
	st.global.f64 	[%rd18], %fd4870;
	abs.f64 	%fd3696, %fd4870;
	setp.leu.f64 	%p1379, %fd3696, 0d41CDCD64FF800000;
	@%p1379 bra 	$L__BB4_2044;
	mov.b64 	%rd3509, 9218868437227405312;
	st.global.u64 	[%rd18], %rd3509;
	mov.b64 	%rd3510, -4616189618054758400;
	st.global.u64 	[%rd16], %rd3510;
	mov.f64 	%fd4870, 0d7FF0000000000000;
	mov.f64 	%fd4869, 0dBFF0000000000000;
$L__BB4_2044:
	ld.global.s8 	%rs81, [%rd322];
	cvt.s64.s16 	%rd324, %rs81;
	ld.global.s8 	%rs524, [%rd322+1];
	ld.global.u8 	%rs525, [%rd323+27];
	cvt.u64.u16 	%rd3511, %rs525;
	cvt.s64.s8 	%rd325, %rd3511;
	mov.b32 	%r1115, {%rs81, %rs526};
	mov.b32 	%r4586, {%rs81, %rs524};
	cvt.u32.u16 	%r4587, %rs525;
	cvt.s32.s8 	%r4588, %r4587;
	mov.b32 	%r4589, 1305;
	dp2a.lo.s32.u32 	%r4590, %r4586, %r4589, %r4588;
	mul.wide.s32 	%rd3512, %r4590, 8;
	mov.u64 	%rd3513, parameter;
	add.s64 	%rd326, %rd3513, %rd3512;
	ld.const.f64 	%fd3699, [%rd326+21000];
	abs.f64 	%fd3700, %fd3699;
	setp.geu.f64 	%p1380, %fd3700, 0d41CDCD64FF800000;
	@%p1380 bra 	$L__BB4_2052;
	ld.global.s8 	%r4591, [%rd323+28];
	cvt.u16.u64 	%rs527, %rd325;
	{ .reg .b16 tmp; mov.b32 {%rs528, tmp}, %r1115; }
	mov.b32 	%r4592, {%rs528, %rs527};
	mov.b32 	%r4593, 1305;
	dp2a.lo.s32.u32 	%r4594, %r4592, %r4593, %r4591;
	mul.wide.s32 	%rd3514, %r4594, 8;
	mov.u64 	%rd3515, parameter;
	add.s64 	%rd327, %rd3515, %rd3514;
	ld.const.f64 	%fd3701, [%rd327+23000];
	abs.f64 	%fd3702, %fd3701;
	setp.geu.f64 	%p1381, %fd3702, 0d41CDCD64FF800000;
	@%p1381 bra 	$L__BB4_2052;
	mad.lo.s64 	%rd3516, %rd324, 5, %rd325;
	shl.b64 	%rd3517, %rd3516, 3;
	mov.u64 	%rd3518, parameter;
	add.s64 	%rd3519, %rd3518, %rd3517;
	ld.const.f64 	%fd3703, [%rd3519+45440];
	ld.const.f64 	%fd3704, [%rd326+20000];
	add.f64 	%fd3705, %fd3703, %fd3704;
	ld.const.f64 	%fd3706, [%rd327+22000];
	add.f64 	%fd4867, %fd3705, %fd3706;
	st.global.f64 	[%rd17], %fd4867;
	ld.global.s8 	%rs529, [%rd322];
	cvt.s32.s16 	%r4595, %rs529;
	mul.wide.s32 	%rd3520, %r4595, 5;
	ld.global.s8 	%rs530, [%rd323+27];
	cvt.s64.s16 	%rd3521, %rs530;
	add.s64 	%rd3522, %rd3520, %rd3521;
	shl.b64 	%rd3523, %rd3522, 3;
	add.s64 	%rd3524, %rd3518, %rd3523;
	ld.const.f64 	%fd3707, [%rd3524+45640];
	ld.global.s8 	%rs531, [%rd322+1];
	mov.b32 	%r4596, {%rs529, %rs531};
	cvt.s32.s16 	%r4597, %rs530;
	mov.b32 	%r4598, 1305;
	dp2a.lo.s32.u32 	%r4599, %r4596, %r4598, %r4597;
	mul.wide.s32 	%rd3525, %r4599, 8;
	add.s64 	%rd3526, %rd3518, %rd3525;
	ld.const.f64 	%fd3708, [%rd3526+21000];
	add.f64 	%fd3709, %fd3707, %fd3708;
	ld.global.s8 	%r4600, [%rd323+28];
	mov.b32 	%r4601, {%rs529, %rs530};
	dp2a.lo.s32.u32 	%r4602, %r4601, %r4598, %r4600;
	mul.wide.s32 	%rd3527, %r4602, 8;
	add.s64 	%rd3528, %rd3518, %rd3527;
	ld.const.f64 	%fd3710, [%rd3528+23000];
	add.f64 	%fd4868, %fd3709, %fd3710;
	st.global.f64 	[%rd19], %fd4868;
	abs.f64 	%fd3711, %fd4868;
	setp.leu.f64 	%p1382, %fd3711, 0d41CDCD64FF800000;
	@%p1382 bra 	$L__BB4_2048;
	mov.b64 	%rd3529, 9218868437227405312;
	st.global.u64 	[%rd19], %rd3529;
	mov.b64 	%rd3530, -4616189618054758400;
	st.global.u64 	[%rd17], %rd3530;
	mov.f64 	%fd4868, 0d7FF0000000000000;
	mov.f64 	%fd4867, 0dBFF0000000000000;
$L__BB4_2048:
	add.f64 	%fd3714, %fd4868, 0d4069000000000000;
	add.f64 	%fd3715, %fd4867, 0dC016CCCCCCCCCCCD;
	ld.global.f64 	%fd1028, [%rd13];
	add.f64 	%fd3716, %fd3715, %fd1028;
	div.rn.f64 	%fd1029, %fd3714, %fd3716;
	st.global.f64 	[%rd20], %fd1029;
	abs.f64 	%fd3717, %fd4870;
	setp.geu.f64 	%p1383, %fd3717, 0d41CDCD64FF800000;
	@%p1383 bra 	$L__BB4_2051;
	add.f64 	%fd3718, %fd4870, 0d4069000000000000;
	add.f64 	%fd3719, %fd4869, 0dC016CCCCCCCCCCCD;
	add.f64 	%fd3720, %fd3719, %fd1028;
	div.rn.f64 	%fd3721, %fd3718, %fd3720;
	st.global.f64 	[%rd21], %fd3721;
	setp.geu.f64 	%p1384, %fd3721, %fd1029;
	@%p1384 bra 	$L__BB4_2052;
	st.global.f64 	[%rd16], %fd4867;
	st.global.f64 	[%rd18], %fd4868;
	st.global.f64 	[%rd21], %fd1029;
	mov.f64 	%fd4869, %fd4867;
	mov.f64 	%fd4870, %fd4868;
	bra.uni 	$L__BB4_2052;
$L__BB4_2051:
	st.global.f64 	[%rd16], %fd4867;
	st.global.f64 	[%rd18], %fd4868;
	st.global.f64 	[%rd21], %fd1029;
	mov.f64 	%fd4869, %fd4867;
	mov.f64 	%fd4870, %fd4868;
$L__BB4_2052:
	ld.global.s8 	%rs532, [%rd322];
	cvt.s64.s16 	%rd328, %rs532;
	ld.global.s8 	%rs533, [%rd322+1];
	ld.global.u8 	%rs534, [%rd323+27];
	cvt.u64.u16 	%rd3531, %rs534;
	cvt.s64.s8 	%rd329, %rd3531;
	mov.b32 	%r4603, {%rs532, %rs533};
	cvt.u32.u16 	%r4604, %rs534;
	cvt.s32.s8 	%r4605, %r4604;
	mov.b32 	%r4606, 1305;
	dp2a.lo.s32.u32 	%r4607, %r4603, %r4606, %r4605;
	mul.wide.s32 	%rd3532, %r4607, 8;
	mov.u64 	%rd3533, parameter;
	add.s64 	%rd330, %rd3533, %rd3532;
	ld.const.f64 	%fd3722, [%rd330+21000];
	abs.f64 	%fd3723, %fd3722;
	setp.geu.f64 	%p1385, %fd3723, 0d41CDCD64FF800000;
	@%p1385 bra 	$L__BB4_2059;
	mad.lo.s64 	%rd3534, %rd328, 5, %rd329;
	shl.b64 	%rd3535, %rd3534, 3;
	mov.u64 	%rd3536, parameter;
	add.s64 	%rd3537, %rd3536, %rd3535;
	ld.const.f64 	%fd3724, [%rd3537+45440];
	ld.const.f64 	%fd3725, [%rd330+20000];
	add.f64 	%fd4871, %fd3724, %fd3725;
	st.global.f64 	[%rd17], %fd4871;
	ld.global.s8 	%rs535, [%rd322];
	cvt.s32.s16 	%r4608, %rs535;
	mul.wide.s32 	%rd3538, %r4608, 5;
	ld.global.u8 	%rs536, [%rd323+27];
	cvt.u64.u16 	%rd3539, %rs536;
	cvt.s64.s8 	%rd3540, %rd3539;
	add.s64 	%rd3541, %rd3538, %rd3540;
	shl.b64 	%rd3542, %rd3541, 3;
	add.s64 	%rd3543, %rd3536, %rd3542;
	ld.const.f64 	%fd3726, [%rd3543+45640];
	ld.global.s8 	%rs537, [%rd322+1];
	mov.b32 	%r4609, {%rs535, %rs537};
	cvt.u32.u16 	%r4610, %rs536;
	cvt.s32.s8 	%r4611, %r4610;
	mov.b32 	%r4612, 1305;
	dp2a.lo.s32.u32 	%r4613, %r4609, %r4612, %r4611;
	mul.wide.s32 	%rd3544, %r4613, 8;
	add.s64 	%rd3545, %rd3536, %rd3544;
	ld.const.f64 	%fd3727, [%rd3545+21000];
	add.f64 	%fd4872, %fd3726, %fd3727;
	st.global.f64 	[%rd19], %fd4872;
	abs.f64 	%fd3728, %fd4872;
	setp.leu.f64 	%p1386, %fd3728, 0d41CDCD64FF800000;
	@%p1386 bra 	$L__BB4_2055;
	mov.b64 	%rd3546, 9218868437227405312;
	st.global.u64 	[%rd19], %rd3546;
	mov.b64 	%rd3547, -4616189618054758400;
	st.global.u64 	[%rd17], %rd3547;
	mov.f64 	%fd4872, 0d7FF0000000000000;
	mov.f64 	%fd4871, 0dBFF0000000000000;
$L__BB4_2055:
	add.f64 	%fd3731, %fd4872, 0d4069000000000000;
	add.f64 	%fd3732, %fd4871, 0dC016CCCCCCCCCCCD;
	ld.global.f64 	%fd1036, [%rd13];
	add.f64 	%fd3733, %fd3732, %fd1036;
	div.rn.f64 	%fd1037, %fd3731, %fd3733;
	st.global.f64 	[%rd20], %fd1037;
	abs.f64 	%fd3734, %fd4870;
	setp.geu.f64 	%p1387, %fd3734, 0d41CDCD64FF800000;
	@%p1387 bra 	$L__BB4_2058;
	add.f64 	%fd3735, %fd4870, 0d4069000000000000;
	add.f64 	%fd3736, %fd4869, 0dC016CCCCCCCCCCCD;
	add.f64 	%fd3737, %fd3736, %fd1036;
	div.rn.f64 	%fd3738, %fd3735, %fd3737;
	st.global.f64 	[%rd21], %fd3738;
	setp.geu.f64 	%p1388, %fd3738, %fd1037;
	@%p1388 bra 	$L__BB4_2059;
	st.global.f64 	[%rd16], %fd4871;
	st.global.f64 	[%rd18], %fd4872;
	st.global.f64 	[%rd21], %fd1037;
	mov.f64 	%fd4869, %fd4871;
	mov.f64 	%fd4870, %fd4872;
	bra.uni 	$L__BB4_2059;
$L__BB4_2058:
	st.global.f64 	[%rd16], %fd4871;
	st.global.f64 	[%rd18], %fd4872;
	st.global.f64 	[%rd21], %fd1037;
	mov.f64 	%fd4869, %fd4871;
	mov.f64 	%fd4870, %fd4872;
$L__BB4_2059:
	ld.global.s8 	%rs538, [%rd322];
	cvt.s64.s16 	%rd331, %rs538;
	ld.global.s8 	%rs539, [%rd323+27];
	cvt.s64.s16 	%rd332, %rs539;
	ld.global.s8 	%r4614, [%rd323+28];
	mov.b32 	%r4615, {%rs538, %rs539};
	mov.b32 	%r4616, 1305;
	dp2a.lo.s32.u32 	%r4617, %r4615, %r4616, %r4614;
	mul.wide.s32 	%rd3548, %r4617, 8;
	mov.u64 	%rd3549, parameter;
	add.s64 	%rd333, %rd3549, %rd3548;
	ld.const.f64 	%fd3739, [%rd333+23000];
	abs.f64 	%fd3740, %fd3739;
	setp.lt.f64 	%p1389, %fd3740, 0d41CDCD64FF800000;
	@%p1389 bra 	$L__BB4_2061;
	ld.global.f64 	%fd4879, [%rd13];
	bra.uni 	$L__BB4_2067;
$L__BB4_2061:
	mad.lo.s64 	%rd3550, %rd331, 5, %rd332;
	shl.b64 	%rd3551, %rd3550, 3;
	mov.u64 	%rd3552, parameter;
	add.s64 	%rd3553, %rd3552, %rd3551;
	ld.const.f64 	%fd3741, [%rd3553+45440];
	ld.const.f64 	%fd3742, [%rd333+22000];
	add.f64 	%fd4875, %fd3741, %fd3742;
	st.global.f64 	[%rd17], %fd4875;
	ld.global.s8 	%rs540, [%rd322];
	cvt.s32.s16 	%r4618, %rs540;
	mul.wide.s32 	%rd3554, %r4618, 5;
	ld.global.s8 	%rs541, [%rd323+27];
	cvt.s64.s16 	%rd3555, %rs541;
	add.s64 	%rd3556, %rd3554, %rd3555;
	shl.b64 	%rd3557, %rd3556, 3;
	add.s64 	%rd3558, %rd3552, %rd3557;
	ld.const.f64 	%fd3743, [%rd3558+45640];
	ld.global.s8 	%r4619, [%rd323+28];
	mov.b32 	%r4620, {%rs540, %rs541};
	mov.b32 	%r4621, 1305;
	dp2a.lo.s32.u32 	%r4622, %r4620, %r4621, %r4619;
	mul.wide.s32 	%rd3559, %r4622, 8;
	add.s64 	%rd3560, %rd3552, %rd3559;
	ld.const.f64 	%fd3744, [%rd3560+23000];
	add.f64 	%fd4876, %fd3743, %fd3744;
	st.global.f64 	[%rd19], %fd4876;
	abs.f64 	%fd3745, %fd4876;
	setp.leu.f64 	%p1390, %fd3745, 0d41CDCD64FF800000;
	@%p1390 bra 	$L__BB4_2063;
	mov.b64 	%rd3561, 9218868437227405312;
	st.global.u64 	[%rd19], %rd3561;
	mov.b64 	%rd3562, -4616189618054758400;
	st.global.u64 	[%rd17], %rd3562;
	mov.f64 	%fd4876, 0d7FF0000000000000;
	mov.f64 	%fd4875, 0dBFF0000000000000;
$L__BB4_2063:
	add.f64 	%fd3748, %fd4876, 0d4069000000000000;
	add.f64 	%fd3749, %fd4875, 0dC016CCCCCCCCCCCD;
	ld.global.f64 	%fd4879, [%rd13];
	add.f64 	%fd3750, %fd3749, %fd4879;
	div.rn.f64 	%fd1046, %fd3748, %fd3750;
	st.global.f64 	[%rd20], %fd1046;
	abs.f64 	%fd3751, %fd4870;
	setp.geu.f64 	%p1391, %fd3751, 0d41CDCD64FF800000;
	@%p1391 bra 	$L__BB4_2066;
	add.f64 	%fd3752, %fd4870, 0d4069000000000000;
	add.f64 	%fd3753, %fd4869, 0dC016CCCCCCCCCCCD;
	add.f64 	%fd3754, %fd3753, %fd4879;
	div.rn.f64 	%fd3755, %fd3752, %fd3754;
	st.global.f64 	[%rd21], %fd3755;
	setp.geu.f64 	%p1392, %fd3755, %fd1046;
	@%p1392 bra 	$L__BB4_2067;
	st.global.f64 	[%rd16], %fd4875;
	st.global.f64 	[%rd18], %fd4876;
	st.global.f64 	[%rd21], %fd1046;
	mov.f64 	%fd4869, %fd4875;
	mov.f64 	%fd4870, %fd4876;
	bra.uni 	$L__BB4_2067;
$L__BB4_2066:
	st.global.f64 	[%rd16], %fd4875;
	st.global.f64 	[%rd18], %fd4876;
	st.global.f64 	[%rd21], %fd1046;
	mov.f64 	%fd4869, %fd4875;
	mov.f64 	%fd4870, %fd4876;
$L__BB4_2067:
	ld.global.s8 	%r4623, [%rd322];
	mul.wide.s32 	%rd3563, %r4623, 5;
	ld.global.s8 	%rd3564, [%rd323+27];
	add.s64 	%rd3565, %rd3563, %rd3564;
	shl.b64 	%rd3566, %rd3565, 3;
	mov.u64 	%rd3567, parameter;
	add.s64 	%rd3568, %rd3567, %rd3566;
	ld.const.f64 	%fd1050, [%rd3568+45440];
	st.global.f64 	[%rd17], %fd1050;
	ld.global.s8 	%r4624, [%rd322];
	mul.wide.s32 	%rd3569, %r4624, 5;
	ld.global.s8 	%rd3570, [%rd323+27];
	add.s64 	%rd3571, %rd3569, %rd3570;
	shl.b64 	%rd3572, %rd3571, 3;
	add.s64 	%rd3573, %rd3567, %rd3572;
	ld.const.f64 	%fd1051, [%rd3573+45640];
	st.global.f64 	[%rd19], %fd1051;
	add.f64 	%fd3756, %fd1051, 0d4069000000000000;
	add.f64 	%fd3757, %fd1050, 0dC016CCCCCCCCCCCD;
	add.f64 	%fd3758, %fd3757, %fd4879;
	div.rn.f64 	%fd1052, %fd3756, %fd3758;
	st.global.f64 	[%rd20], %fd1052;
	abs.f64 	%fd3759, %fd4870;
	setp.geu.f64 	%p1393, %fd3759, 0d41CDCD64FF800000;
	@%p1393 bra 	$L__BB4_2071;
	ld.global.f64 	%fd3760, [%rd21];
	setp.geu.f64 	%p1394, %fd3760, %fd1052;
	@%p1394 bra 	$L__BB4_2070;
	st.global.f64 	[%rd12+10000], %fd1050;
	st.global.f64 	[%rd12+10008], %fd1051;
	bra.uni 	$L__BB4_2072;
$L__BB4_2070:
	st.global.f64 	[%rd12+10000], %fd4869;
	st.global.f64 	[%rd12+10008], %fd4870;
	bra.uni 	$L__BB4_2072;
$L__BB4_2071:
	st.global.f64 	[%rd12+10000], %fd1050;
	st.global.f64 	[%rd12+10008], %fd1051;
$L__BB4_2072:
	ld.global.u32 	%r4625, [%rd11+200];
	setp.lt.s32 	%p1395, %r4625, 1;
	@%p1395 bra 	$L__BB4_2075;
	mov.b32 	%r6073, 0;
$L__BB4_2074:
	mul.wide.u32 	%rd3574, %r6073, 4;
	add.s64 	%rd3575, %rd11, %rd3574;
	mov.b32 	%r4627, 0;
	st.global.u32 	[%rd3575], %r4627;
	add.s32 	%r6073, %r6073, 1;
	ld.global.u32 	%r4628, [%rd11+200];
	setp.lt.s32 	%p1396, %r6073, %r4628;
	@%p1396 bra 	$L__BB4_2074;
$L__BB4_2075:
	ld.global.u32 	%r6075, [%rd14];
	setp.lt.s32 	%p1397, %r6075, 1;
	@%p1397 bra 	$L__BB4_2078;
	mov.b32 	%r6074, 0;
$L__BB4_2077:
	mul.wide.u32 	%rd3576, %r6074, 4;
	add.s64 	%rd3577, %rd11, %rd3576;
	mov.b32 	%r4630, 0;
	st.global.u32 	[%rd3577+100], %r4630;
	add.s32 	%r6074, %r6074, 1;
	ld.global.u32 	%r6075, [%rd11+204];
	setp.lt.s32 	%p1398, %r6074, %r6075;
	@%p1398 bra 	$L__BB4_2077;
$L__BB4_2078:
	ld.global.u32 	%r6077, [%rd11+208];
	add.s32 	%r1124, %r6077, -1;
	ld.global.u32 	%r6076, [%rd11+212];
	mad.lo.s32 	%r4631, %r1124, %r6075, %r22;
	add.s32 	%r4632, %r4631, %r6076;
	mul.wide.s32 	%rd3578, %r4632, 8;
	add.s64 	%rd3579, %rd2, %rd3578;
	ld.global.f64 	%fd3762, [%rd3579];
	abs.f64 	%fd3763, %fd3762;
	setp.geu.f64 	%p1399, %fd3763, 0d41CDCD64FF800000;
	mov.f64 	%fd4904, 0d0000000000000000;
	@%p1399 bra 	$L__BB4_2130;
	mul.wide.s32 	%rd3580, %r1124, 4;
	add.s64 	%rd3581, %rd11, %rd3580;
	st.global.u32 	[%rd3581], %r6076;
	add.s32 	%r4633, %r26, %r6076;
	mul.wide.s32 	%rd3582, %r4633, 4;
	add.s64 	%rd3583, %rd4, %rd3582;
	st.global.u32 	[%rd3583], %r6077;
$L__BB4_2080:
	mov.b64 	%rd3584, -4616189618054758400;
	st.global.u64 	[%rd16], %rd3584;
	mov.b64 	%rd3585, 9218868437227405312;
	st.global.u64 	[%rd17], %rd3585;
	cvt.s64.s32 	%rd3586, %r6077;
	add.s64 	%rd334, %rd15, %rd3586;
	ld.global.u8 	%rs82, [%rd334];
	cvt.u32.u16 	%r4634, %rs82;
	cvt.s32.s8 	%r4635, %r4634;
	add.s32 	%r4636, %r6076, %r19;
	cvt.s64.s32 	%rd3587, %r4636;
	add.s64 	%rd335, %rd1, %rd3587;
	ld.global.u8 	%rs83, [%rd335];
	cvt.u32.u16 	%r4637, %rs83;
	cvt.s32.s8 	%r4638, %r4637;
	add.s32 	%r4639, %r4638, %r4635;
	setp.eq.s32 	%p1400, %r4639, 3;
	@%p1400 bra 	$L__BB4_2082;
	add.s32 	%r4640, %r6077, -1;
	ld.global.u32 	%r4641, [%rd14];
	add.s32 	%r4642, %r23, %r6076;
	mad.lo.s32 	%r4643, %r4641, %r4640, %r4642;
	mul.wide.s32 	%rd3588, %r4643, 8;
	add.s64 	%rd3589, %rd2, %rd3588;
	mov.b64 	%rd3590, -4616189618054758400;
	st.global.u64 	[%rd3589], %rd3590;
	ld.global.u32 	%r4644, [%rd14];
	mad.lo.s32 	%r4645, %r4644, %r4640, %r4642;
	add.s32 	%r4646, %r4645, -625;
	mul.wide.s32 	%rd3591, %r4646, 8;
	add.s64 	%rd3592, %rd2, %rd3591;
	mov.b64 	%rd3593, 9218868437227405312;
	st.global.u64 	[%rd3592], %rd3593;
	ld.global.f64 	%fd4891, [%rd16];
	bra.uni 	$L__BB4_2111;
$L__BB4_2082:
	cvt.s32.s8 	%r4648, %r4634;
	mul.wide.s32 	%rd3594, %r4648, 5;
	cvt.u64.u16 	%rd3595, %rs83;
	cvt.s64.s8 	%rd3596, %rd3595;
	add.s64 	%rd3597, %rd3594, %rd3596;
	shl.b64 	%rd3598, %rd3597, 3;
	mov.u64 	%rd3599, parameter;
	add.s64 	%rd3600, %rd3599, %rd3598;
	ld.const.f64 	%fd3764, [%rd3600+45440];
	ld.global.s8 	%r4649, [%rd334+-1];
	cvt.u32.u16 	%r4650, %rs83;
	ld.global.u8 	%r4651, [%rd335+-1];
	prmt.b32 	%r4652, %r4651, %r4650, 0x3340U;
	prmt.b32 	%r4653, %r4634, 0, 0x3340U;
	prmt.b32 	%r4654, %r4652, %r4653, 0x5410U;
	mov.b32 	%r4655, 359705;
	dp4a.s32.u32 	%r4656, %r4654, %r4655, %r4649;
	mul.wide.s32 	%rd3601, %r4656, 8;
	add.s64 	%rd3602, %rd3599, %rd3601;
	ld.const.f64 	%fd3765, [%rd3602+35440];
	add.f64 	%fd4888, %fd3764, %fd3765;
	st.global.f64 	[%rd18], %fd4888;
	ld.global.s8 	%r4657, [%rd334];
	mul.wide.s32 	%rd3603, %r4657, 5;
	ld.global.u8 	%rs542, [%rd335];
	cvt.u64.u16 	%rd3604, %rs542;
	cvt.s64.s8 	%rd3605, %rd3604;
	add.s64 	%rd3606, %rd3603, %rd3605;
	shl.b64 	%rd3607, %rd3606, 3;
	add.s64 	%rd3608, %rd3599, %rd3607;
	ld.const.f64 	%fd3766, [%rd3608+45640];
	ld.global.s8 	%r4658, [%rd334+-1];
	ld.global.u8 	%r4659, [%rd335+-1];
	cvt.u32.u16 	%r4660, %rs542;
	prmt.b32 	%r4661, %r4659, %r4660, 0x3340U;
	prmt.b32 	%r4662, %r4657, 0, 0x3340U;
	prmt.b32 	%r4663, %r4661, %r4662, 0x5410U;
	dp4a.s32.u32 	%r4664, %r4663, %r4655, %r4658;
	mul.wide.s32 	%rd3609, %r4664, 8;
	add.s64 	%rd3610, %rd3599, %rd3609;
	ld.const.f64 	%fd3767, [%rd3610+40440];
	add.f64 	%fd4889, %fd3766, %fd3767;
	st.global.f64 	[%rd19], %fd4889;
	abs.f64 	%fd3768, %fd4889;
	setp.leu.f64 	%p1401, %fd3768, 0d41CDCD64FF800000;
	@%p1401 bra 	$L__BB4_2084;
	mov.b64 	%rd3611, 9218868437227405312;
	st.global.u64 	[%rd19], %rd3611;
	mov.b64 	%rd3612, -4616189618054758400;
	st.global.u64 	[%rd18], %rd3612;
	mov.f64 	%fd4889, 0d7FF0000000000000;
	mov.f64 	%fd4888, 0dBFF0000000000000;
$L__BB4_2084:
	ld.global.s8 	%rs84, [%rd335];
	cvt.s64.s16 	%rd336, %rs84;
	ld.global.s8 	%rs543, [%rd335+-1];
	ld.global.u8 	%rs544, [%rd334];
	cvt.u64.u16 	%rd3613, %rs544;
	cvt.s64.s8 	%rd337, %rd3613;
	mov.b32 	%r4665, {%rs543, %rs84};
	cvt.u32.u16 	%r4666, %rs544;
	cvt.s32.s8 	%r4667, %r4666;
	mov.b32 	%r4668, 6405;
	dp2a.lo.s32.u32 	%r4669, %r4665, %r4668, %r4667;
	mul.wide.s32 	%rd3614, %r4669, 8;
	mov.u64 	%rd3615, parameter;
	add.s64 	%rd338, %rd3615, %rd3614;
	ld.const.f64 	%fd3771, [%rd338+21000];
	abs.f64 	%fd3772, %fd3771;
	setp.geu.f64 	%p1402, %fd3772, 0d41CDCD64FF800000;
	@%p1402 bra 	$L__BB4_2098;
	cvt.u16.u64 	%rs547, %rd337;
	mov.b32 	%r4677, {%rs84, %rs547};
	mov.b32 	%r4678, 0;
	mov.b32 	%r4679, 1305;
	dp2a.lo.s32.u32 	%r4680, %r4677, %r4679, %r4678;
	cvt.s64.s32 	%rd339, %r4680;
	ld.global.s8 	%rd3638, [%rd334+-1];
	add.s64 	%rd3639, %rd339, %rd3638;
	shl.b64 	%rd3640, %rd3639, 3;
	mov.u64 	%rd3641, parameter;
	add.s64 	%rd340, %rd3641, %rd3640;
	ld.const.f64 	%fd3790, [%rd340+23000];
	abs.f64 	%fd3791, %fd3790;
	setp.geu.f64 	%p1407, %fd3791, 0d41CDCD64FF800000;
	@%p1407 bra 	$L__BB4_2092;
	mad.lo.s64 	%rd3655, %rd336, -24, %rd339;
	shl.b64 	%rd3656, %rd3655, 3;
	mov.u64 	%rd3657, parameter;
	add.s64 	%rd3658, %rd3657, %rd3656;
	ld.const.f64 	%fd3807, [%rd3658+45440];
	ld.const.f64 	%fd3808, [%rd338+20000];
	add.f64 	%fd3809, %fd3807, %fd3808;
	ld.const.f64 	%fd3810, [%rd340+22000];
	add.f64 	%fd4882, %fd3809, %fd3810;
	st.global.f64 	[%rd12+10080], %fd4882;
	ld.global.s8 	%r4685, [%rd334];
	mul.wide.s32 	%rd3659, %r4685, 5;
	ld.global.s8 	%rs550, [%rd335];
	cvt.s64.s16 	%rd3660, %rs550;
	add.s64 	%rd3661, %rd3659, %rd3660;
	shl.b64 	%rd3662, %rd3661, 3;
	add.s64 	%rd3663, %rd3657, %rd3662;
	ld.const.f64 	%fd3811, [%rd3663+45640];
	ld.global.s8 	%rs551, [%rd335+-1];
	mov.b32 	%r4686, {%rs551, %rs550};
	mov.b32 	%r4687, 6405;
	dp2a.lo.s32.u32 	%r4688, %r4686, %r4687, %r4685;
	mul.wide.s32 	%rd3664, %r4688, 8;
	add.s64 	%rd3665, %rd3657, %rd3664;
	ld.const.f64 	%fd3812, [%rd3665+21000];
	add.f64 	%fd3813, %fd3811, %fd3812;
	ld.global.s8 	%rd3666, [%rd334+-1];
	cvt.s32.s16 	%r4689, %rs550;
	mul.wide.s32 	%rd3667, %r4689, 24;
	add.s64 	%rd3668, %rd3661, %rd3667;
	add.s64 	%rd3669, %rd3668, %rd3666;
	shl.b64 	%rd3670, %rd3669, 3;
	add.s64 	%rd3671, %rd3657, %rd3670;
	ld.const.f64 	%fd3814, [%rd3671+23000];
	add.f64 	%fd4883, %fd3813, %fd3814;
	st.global.f64 	[%rd12+10088], %fd4883;
	abs.f64 	%fd3815, %fd4883;
	setp.leu.f64 	%p1411, %fd3815, 0d41CDCD64FF800000;
	@%p1411 bra 	$L__BB4_2088;
	mov.b64 	%rd3672, 9218868437227405312;
	st.global.u64 	[%rd12+10088], %rd3672;
	mov.b64 	%rd3673, -4616189618054758400;
	st.global.u64 	[%rd12+10080], %rd3673;
	mov.f64 	%fd4883, 0d7FF0000000000000;
	mov.f64 	%fd4882, 0dBFF0000000000000;
$L__BB4_2088:
	add.f64 	%fd3818, %fd4883, 0d4069000000000000;
	add.f64 	%fd3819, %fd4882, 0dC016CCCCCCCCCCCD;
	ld.global.f64 	%fd4890, [%rd12+10016];
	add.f64 	%fd3820, %fd3819, %fd4890;
	div.rn.f64 	%fd1063, %fd3818, %fd3820;
	st.global.f64 	[%rd12+10096], %fd1063;
	abs.f64 	%fd3821, %fd4889;
	setp.geu.f64 	%p1412, %fd3821, 0d41CDCD64FF800000;
	@%p1412 bra 	$L__BB4_2091;
	add.f64 	%fd3822, %fd4889, 0d4069000000000000;
	add.f64 	%fd3823, %fd4888, 0dC016CCCCCCCCCCCD;
	add.f64 	%fd3824, %fd3823, %fd4890;
	div.rn.f64 	%fd3825, %fd3822, %fd3824;
	st.global.f64 	[%rd21], %fd3825;
	setp.geu.f64 	%p1413, %fd3825, %fd1063;
	@%p1413 bra 	$L__BB4_2106;
	st.global.f64 	[%rd18], %fd4882;
	st.global.f64 	[%rd19], %fd4883;
	st.global.f64 	[%rd21], %fd1063;
	mov.f64 	%fd4888, %fd4882;
	mov.f64 	%fd4889, %fd4883;
	bra.uni 	$L__BB4_2106;
$L__BB4_2091:
	st.global.f64 	[%rd18], %fd4882;
	st.global.f64 	[%rd19], %fd4883;
	st.global.f64 	[%rd21], %fd1063;
	mov.f64 	%fd4888, %fd4882;
	mov.f64 	%fd4889, %fd4883;
	bra.uni 	$L__BB4_2106;
$L__BB4_2092:
	mad.lo.s64 	%rd3642, %rd336, -24, %rd339;
	shl.b64 	%rd3643, %rd3642, 3;
	mov.u64 	%rd3644, parameter;
	add.s64 	%rd3645, %rd3644, %rd3643;
	ld.const.f64 	%fd3792, [%rd3645+45440];
	ld.const.f64 	%fd3793, [%rd338+20000];
	add.f64 	%fd4884, %fd3792, %fd3793;
	st.global.f64 	[%rd12+10080], %fd4884;
	ld.global.s8 	%r4681, [%rd334];
	mul.wide.s32 	%rd3646, %r4681, 5;
	ld.global.s8 	%rs548, [%rd335];
	cvt.s64.s16 	%rd3647, %rs548;
	add.s64 	%rd3648, %rd3646, %rd3647;
	shl.b64 	%rd3649, %rd3648, 3;
	add.s64 	%rd3650, %rd3644, %rd3649;
	ld.const.f64 	%fd3794, [%rd3650+45640];
	ld.global.s8 	%rs549, [%rd335+-1];
	mov.b32 	%r4682, {%rs549, %rs548};
	mov.b32 	%r4683, 6405;
	dp2a.lo.s32.u32 	%r4684, %r4682, %r4683, %r4681;
	mul.wide.s32 	%rd3651, %r4684, 8;
	add.s64 	%rd3652, %rd3644, %rd3651;
	ld.const.f64 	%fd3795, [%rd3652+21000];
	add.f64 	%fd4885, %fd3794, %fd3795;
	st.global.f64 	[%rd12+10088], %fd4885;
	abs.f64 	%fd3796, %fd4885;
	setp.leu.f64 	%p1408, %fd3796, 0d41CDCD64FF800000;
	@%p1408 bra 	$L__BB4_2094;
	mov.b64 	%rd3653, 9218868437227405312;
	st.global.u64 	[%rd12+10088], %rd3653;
	mov.b64 	%rd3654, -4616189618054758400;
	st.global.u64 	[%rd12+10080], %rd3654;
	mov.f64 	%fd4885, 0d7FF0000000000000;
	mov.f64 	%fd4884, 0dBFF0000000000000;
$L__BB4_2094:
	add.f64 	%fd3799, %fd4885, 0d4069000000000000;
	add.f64 	%fd3800, %fd4884, 0dC016CCCCCCCCCCCD;
	ld.global.f64 	%fd4890, [%rd12+10016];
	add.f64 	%fd3801, %fd3800, %fd4890;
	div.rn.f64 	%fd1069, %fd3799, %fd3801;
	st.global.f64 	[%rd12+10096], %fd1069;
	abs.f64 	%fd3802, %fd4889;
	setp.geu.f64 	%p1409, %fd3802, 0d41CDCD64FF800000;
	@%p1409 bra 	$L__BB4_2097;
	add.f64 	%fd3803, %fd4889, 0d4069000000000000;
	add.f64 	%fd3804, %fd4888, 0dC016CCCCCCCCCCCD;
	add.f64 	%fd3805, %fd3804, %fd4890;
	div.rn.f64 	%fd3806, %fd3803, %fd3805;
	st.global.f64 	[%rd21], %fd3806;
	setp.geu.f64 	%p1410, %fd3806, %fd1069;
	@%p1410 bra 	$L__BB4_2106;
	st.global.f64 	[%rd18], %fd4884;
	st.global.f64 	[%rd19], %fd4885;
	st.global.f64 	[%rd21], %fd1069;
	mov.f64 	%fd4888, %fd4884;
	mov.f64 	%fd4889, %fd4885;
	bra.uni 	$L__BB4_2106;
$L__BB4_2097:
	st.global.f64 	[%rd18], %fd4884;
	st.global.f64 	[%rd19], %fd4885;
	st.global.f64 	[%rd21], %fd1069;
	mov.f64 	%fd4888, %fd4884;
	mov.f64 	%fd4889, %fd4885;
	bra.uni 	$L__BB4_2106;
$L__BB4_2098:
	cvt.u16.u64 	%rs545, %rd337;
	mov.b32 	%r4670, {%rs84, %rs545};
	mov.b32 	%r4671, 0;
	mov.b32 	%r4672, 1305;
	dp2a.lo.s32.u32 	%r4673, %r4670, %r4672, %r4671;
	cvt.s64.s32 	%rd341, %r4673;
	ld.global.s8 	%rd3616, [%rd334+-1];
	add.s64 	%rd3617, %rd341, %rd3616;
	shl.b64 	%rd3618, %rd3617, 3;
	mov.u64 	%rd3619, parameter;
	add.s64 	%rd342, %rd3619, %rd3618;
	ld.const.f64 	%fd3773, [%rd342+23000];
	abs.f64 	%fd3774, %fd3773;
	setp.lt.f64 	%p1403, %fd3774, 0d41CDCD64FF800000;
	@%p1403 bra 	$L__BB4_2100;
	ld.global.f64 	%fd4890, [%rd13];
	bra.uni 	$L__BB4_2106;
$L__BB4_2100:
	mad.lo.s64 	%rd3620, %rd336, -24, %rd341;
	shl.b64 	%rd3621, %rd3620, 3;
	mov.u64 	%rd3622, parameter;
	add.s64 	%rd3623, %rd3622, %rd3621;
	ld.const.f64 	%fd3775, [%rd3623+45440];
	ld.const.f64 	%fd3776, [%rd342+22000];
	add.f64 	%fd4886, %fd3775, %fd3776;
	st.global.f64 	[%rd12+10080], %fd4886;
	ld.global.s8 	%r4674, [%rd334];
	mul.wide.s32 	%rd3624, %r4674, 5;
	ld.global.u8 	%rs546, [%rd335];
	cvt.u64.u16 	%rd3625, %rs546;
	cvt.s64.s8 	%rd3626, %rd3625;
	add.s64 	%rd3627, %rd3624, %rd3626;
	shl.b64 	%rd3628, %rd3627, 3;
	add.s64 	%rd3629, %rd3622, %rd3628;
	ld.const.f64 	%fd3777, [%rd3629+45640];
	ld.global.s8 	%rd3630, [%rd334+-1];
	cvt.u32.u16 	%r4675, %rs546;
	cvt.s32.s8 	%r4676, %r4675;
	mul.wide.s32 	%rd3631, %r4676, 24;
	add.s64 	%rd3632, %rd3627, %rd3631;
	add.s64 	%rd3633, %rd3632, %rd3630;
	shl.b64 	%rd3634, %rd3633, 3;
	add.s64 	%rd3635, %rd3622, %rd3634;
	ld.const.f64 	%fd3778, [%rd3635+23000];
	add.f64 	%fd4887, %fd3777, %fd3778;
	st.global.f64 	[%rd12+10088], %fd4887;
	abs.f64 	%fd3779, %fd4887;
	setp.leu.f64 	%p1404, %fd3779, 0d41CDCD64FF800000;
	@%p1404 bra 	$L__BB4_2102;
	mov.b64 	%rd3636, 9218868437227405312;
	st.global.u64 	[%rd12+10088], %rd3636;
	mov.b64 	%rd3637, -4616189618054758400;
	st.global.u64 	[%rd12+10080], %rd3637;
	mov.f64 	%fd4887, 0d7FF0000000000000;
	mov.f64 	%fd4886, 0dBFF0000000000000;
$L__BB4_2102:
	add.f64 	%fd3782, %fd4887, 0d4069000000000000;
	add.f64 	%fd3783, %fd4886, 0dC016CCCCCCCCCCCD;
	ld.global.f64 	%fd4890, [%rd12+10016];
	add.f64 	%fd3784, %fd3783, %fd4890;
	div.rn.f64 	%fd1076, %fd3782, %fd3784;
	st.global.f64 	[%rd12+10096], %fd1076;
	abs.f64 	%fd3785, %fd4889;
	setp.geu.f64 	%p1405, %fd3785, 0d41CDCD64FF800000;
	@%p1405 bra 	$L__BB4_2105;
	add.f64 	%fd3786, %fd4889, 0d4069000000000000;
	add.f64 	%fd3787, %fd4888, 0dC016CCCCCCCCCCCD;
	add.f64 	%fd3788, %fd3787, %fd4890;
	div.rn.f64 	%fd3789, %fd3786, %fd3788;
	st.global.f64 	[%rd21], %fd3789;
	setp.geu.f64 	%p1406, %fd3789, %fd1076;
	@%p1406 bra 	$L__BB4_2106;
	st.global.f64 	[%rd18], %fd4886;
	st.global.f64 	[%rd19], %fd4887;
	st.global.f64 	[%rd21], %fd1076;
	mov.f64 	%fd4888, %fd4886;
	mov.f64 	%fd4889, %fd4887;
	bra.uni 	$L__BB4_2106;
$L__BB4_2105:
	st.global.f64 	[%rd18], %fd4886;
	st.global.f64 	[%rd19], %fd4887;
	st.global.f64 	[%rd21], %fd1076;
	mov.f64 	%fd4888, %fd4886;
	mov.f64 	%fd4889, %fd4887;
$L__BB4_2106:
	ld.global.s8 	%r4690, [%rd334];
	mul.wide.s32 	%rd3674, %r4690, 5;
	ld.global.s8 	%rd3675, [%rd335];
	add.s64 	%rd3676, %rd3674, %rd3675;
	shl.b64 	%rd3677, %rd3676, 3;
	mov.u64 	%rd3678, parameter;
	add.s64 	%rd3679, %rd3678, %rd3677;
	ld.const.f64 	%fd4891, [%rd3679+45440];
	st.global.f64 	[%rd12+10080], %fd4891;
	ld.global.s8 	%r4691, [%rd334];
	mul.wide.s32 	%rd3680, %r4691, 5;
	ld.global.s8 	%rd3681, [%rd335];
	add.s64 	%rd3682, %rd3680, %rd3681;
	shl.b64 	%rd3683, %rd3682, 3;
	add.s64 	%rd3684, %rd3678, %rd3683;
	ld.const.f64 	%fd1081, [%rd3684+45640];
	st.global.f64 	[%rd12+10088], %fd1081;
	add.f64 	%fd3826, %fd1081, 0d4069000000000000;
	add.f64 	%fd3827, %fd4891, 0dC016CCCCCCCCCCCD;
	add.f64 	%fd3828, %fd3827, %fd4890;
	div.rn.f64 	%fd1082, %fd3826, %fd3828;
	st.global.f64 	[%rd12+10096], %fd1082;
	abs.f64 	%fd3829, %fd4889;
	setp.geu.f64 	%p1414, %fd3829, 0d41CDCD64FF800000;
	@%p1414 bra 	$L__BB4_2110;
	ld.global.f64 	%fd3830, [%rd21];
	setp.geu.f64 	%p1415, %fd3830, %fd1082;
	@%p1415 bra 	$L__BB4_2109;
	st.global.f64 	[%rd16], %fd4891;
	st.global.f64 	[%rd17], %fd1081;
	bra.uni 	$L__BB4_2111;
$L__BB4_2109:
	st.global.f64 	[%rd16], %fd4888;
	st.global.f64 	[%rd17], %fd4889;
	mov.f64 	%fd4891, %fd4888;
	bra.uni 	$L__BB4_2111;
$L__BB4_2110:
	st.global.f64 	[%rd16], %fd4891;
	st.global.f64 	[%rd17], %fd1081;
$L__BB4_2111:
	add.s32 	%r1128, %r6077, -1;
	ld.global.u32 	%r1129, [%rd14];
	add.s32 	%r1130, %r23, %r6076;
	mad.lo.s32 	%r4692, %r1129, %r1128, %r1130;
	mul.wide.s32 	%rd3685, %r4692, 8;
	add.s64 	%rd343, %rd2, %rd3685;
	ld.global.f64 	%fd1084, [%rd343];
	abs.f64 	%fd3831, %fd1084;
	abs.f64 	%fd3832, %fd4891;
	max.f64 	%fd3834, %fd3831, %fd3832;
	setp.leu.f64 	%p1416, %fd3834, 0d41CDCD64FF800000;
	@%p1416 bra 	$L__BB4_2113;
	mov.b32 	%r4724, 0;
	st.global.u32 	[%rd11+248], %r4724;
	bra.uni 	$L__BB4_2140;
$L__BB4_2113:
	sub.f64 	%fd3835, %fd1084, %fd4891;
	abs.f64 	%fd3836, %fd3835;
	setp.geu.f64 	%p1417, %fd3836, 0d3EE4F8B588E368F1;
	@%p1417 bra 	$L__BB4_2211;
	mov.b32 	%r4694, 1;
	st.global.u32 	[%rd11+248], %r4694;
	ld.global.f64 	%fd1085, [%rd343+-5000];
	ld.global.f64 	%fd1086, [%rd17];
	abs.f64 	%fd3837, %fd1085;
	abs.f64 	%fd3838, %fd1086;
	max.f64 	%fd3840, %fd3837, %fd3838;
	setp.gt.f64 	%p1418, %fd3840, 0d41CDCD64FF800000;
	@%p1418 bra 	$L__BB4_2115;
	bra.uni 	$L__BB4_2116;
$L__BB4_2115:
	mov.b32 	%r4723, 0;
	st.global.u32 	[%rd11+248], %r4723;
	bra.uni 	$L__BB4_2140;
$L__BB4_2116:
	sub.f64 	%fd3841, %fd1085, %fd1086;
	abs.f64 	%fd3842, %fd3841;
	setp.geu.f64 	%p1419, %fd3842, 0d3EE4F8B588E368F1;
	@%p1419 bra 	$L__BB4_2139;
	mov.b32 	%r4696, 1;
	st.global.u32 	[%rd11+248], %r4696;
	ld.global.f64 	%fd3844, [%rd12+10024];
	abs.f64 	%fd3845, %fd3844;
	setp.gt.f64 	%p1420, %fd3845, 0d41CDCD64FF800000;
	mov.f64 	%fd4903, 0d3FE0000000000000;
	@%p1420 bra 	$L__BB4_2129;
	ld.global.u32 	%r4698, [%rd11+208];
	ld.global.u32 	%r4699, [%rd11+212];
	add.s32 	%r4700, %r4698, -1;
	mad.lo.s32 	%r4701, %r4700, %r1129, %r22;
	add.s32 	%r4702, %r4701, %r4699;
	mul.wide.s32 	%rd3686, %r4702, 8;
	add.s64 	%rd3687, %rd2, %rd3686;
	ld.global.f64 	%fd1114, [%rd3687];
	ld.global.f64 	%fd1115, [%rd12+10008];
	ld.global.f64 	%fd1116, [%rd3687+5000];
	ld.global.f64 	%fd1117, [%rd12+10000];
	mov.b32 	%r6095, 0;
	st.global.u32 	[%rd11+220], %r6095;
	st.global.u32 	[%rd11+216], %r6095;
	ld.global.u32 	%r1158, [%rd11+200];
	setp.lt.s32 	%p1421, %r1158, 1;
	@%p1421 bra 	$L__BB4_2123;
	mov.b32 	%r6095, 0;
	mov.u32 	%r6091, %r6095;
$L__BB4_2120:
	mul.wide.u32 	%rd3688, %r6091, 4;
	add.s64 	%rd3689, %rd11, %rd3688;
	ld.global.u32 	%r4704, [%rd3689];
	setp.lt.s32 	%p1422, %r4704, 1;
	@%p1422 bra 	$L__BB4_2122;
	add.s32 	%r6095, %r6095, 1;
	st.global.u32 	[%rd11+220], %r6095;
$L__BB4_2122:
	add.s32 	%r6091, %r6091, 1;
	st.global.u32 	[%rd11+216], %r6091;
	setp.lt.s32 	%p1423, %r6091, %r1158;
	@%p1423 bra 	$L__BB4_2120;
$L__BB4_2123:
	mov.b32 	%r4705, 0;
	st.global.u32 	[%rd11+216], %r4705;
	setp.lt.s32 	%p1424, %r1129, 1;
	@%p1424 bra 	$L__BB4_2128;
	mov.b32 	%r6094, 0;
$L__BB4_2125:
	mul.wide.u32 	%rd3690, %r6094, 4;
	add.s64 	%rd3691, %rd11, %rd3690;
	ld.global.u32 	%r4707, [%rd3691+100];
	setp.lt.s32 	%p1425, %r4707, 1;
	@%p1425 bra 	$L__BB4_2127;
	add.s32 	%r6095, %r6095, 1;
	st.global.u32 	[%rd11+220], %r6095;
$L__BB4_2127:
	add.s32 	%r6094, %r6094, 1;
	st.global.u32 	[%rd11+216], %r6094;
	setp.lt.s32 	%p1426, %r6094, %r1129;
	@%p1426 bra 	$L__BB4_2125;
$L__BB4_2128:
	shr.u32 	%r4708, %r6095, 31;
	add.s32 	%r4709, %r6095, %r4708;
	shr.s32 	%r4710, %r4709, 1;
	add.s32 	%r4711, %r4710, -1;
	st.global.u32 	[%rd11+220], %r4711;
	cvt.rn.f64.s32 	%fd3846, %r4711;
	add.f64 	%fd3847, %fd1116, %fd1117;
	add.f64 	%fd3848, %fd3847, 0dC016CCCCCCCCCCCD;
	fma.rn.f64 	%fd3849, %fd3846, 0dBFE0A2B1704FF434, %fd3848;
	ld.global.f64 	%fd3850, [%rd13];
	add.f64 	%fd3851, %fd3850, %fd3849;
	add.f64 	%fd3852, %fd1114, %fd1115;
	add.f64 	%fd3853, %fd3852, 0d4069000000000000;
	div.rn.f64 	%fd3854, %fd3853, %fd3851;
	add.f64 	%fd3855, %fd3854, 0dC071126666666666;
	fma.rn.f64 	%fd4903, %fd3855, 0d4059000000000000, 0d3FE0000000000000;
$L__BB4_2129:
	cvt.rzi.s32.f64 	%r4712, %fd4903;
	cvt.rn.f64.s32 	%fd3856, %r4712;
	div.rn.f64 	%fd4904, %fd3856, 0d4059000000000000;
$L__BB4_2130:
	st.global.f64 	[%rd12+10104], %fd4904;
	ld.shared.u32 	%r4713, [%r9];
	shr.u32 	%r4714, %r4713, 31;
	add.s32 	%r4715, %r4713, %r4714;
	shr.s32 	%r4716, %r4715, 1;
	shr.u32 	%r4717, %r4715, 31;
	add.s32 	%r4718, %r4716, %r4717;
	and.b32  	%r4719, %r4718, -2;
	sub.s32 	%r4720, %r4716, %r4719;
	mad.lo.s32 	%r4721, %r4720, -5, 49;
	cvt.rn.f64.u32 	%fd3857, %r4721;
	setp.gt.f64 	%p1427, %fd4904, %fd3857;
	@%p1427 bra 	$L__BB4_2183;
	ld.global.u32 	%r6097, [%rd11+260];
$L__BB4_2132:
	add.s32 	%r5786, %r6097, 1;
	st.global.u32 	[%rd11+260], %r5786;
	setp.lt.s32 	%p1624, %r6097, 7;
	@%p1624 bra 	$L__BB4_304;
	ld.global.u32 	%r5623, [%rd11+256];
	add.s32 	%r5785, %r5623, 1;
	st.global.u32 	[%rd11+256], %r5785;
	setp.lt.s32 	%p1625, %r5623, 6;
	@%p1625 bra 	$L__BB4_303;
	mov.b32 	%r5624, 1;
	st.global.u32 	[%rd11+264], %r5624;
$L__BB4_2135:
	setp.eq.s32 	%p1626, %r8, 0;
	@%p1626 bra 	$L__BB4_2186;
	ld.param.u64 	%rd4335, [_Z4LAMPPcPiS0_S0_PdS0_S_Pf_param_6];
	ld.param.u64 	%rd4334, [_Z4LAMPPcPiS0_S0_PdS0_S_Pf_param_5];
	ld.param.u64 	%rd4333, [_Z4LAMPPcPiS0_S0_PdS0_S_Pf_param_2];
	ld.param.u64 	%rd4332, [_Z4LAMPPcPiS0_S0_PdS0_S_Pf_param_1];
	{ // callseq 6, 0
	.param .b64 param0;
	st.param.b64 	[param0], %rd4332;
	.param .b64 param1;
	st.param.b64 	[param1], %rd347;
	.param .b64 param2;
	st.param.b64 	[param2], %rd4333;
	.param .b32 param3;
	st.param.b32 	[param3], %r1;
	.param .b64 param4;
	st.param.b64 	[param4], %rd350;
	.param .b64 param5;
	st.param.b64 	[param5], %rd351;
	.param .b32 param6;
	st.param.b32 	[param6], %r5644;
	.param .b64 param7;
	st.param.b64 	[param7], %rd4334;
	.param .b64 param8;
	st.param.b64 	[param8], %rd4335;
	call.uni 
	_Z11design_loopPiPcS_S_iS_PdiS_S0_S_, 
	(
	param0, 
	param1, 
	param2, 
	param3, 
	param4, 
	param5, 
	param6, 
	param7, 
	param8
	);
	} // callseq 6
	ld.global.u32 	%r5625, [%rd11+292];
	setp.ne.s32 	%p1627, %r5625, 0;
	@%p1627 bra 	$L__BB4_2186;
	setp.eq.s32 	%p1628, %r10, 0;
	@%p1628 bra 	$L__BB4_2187;
	mov.b32 	%r5626, 1;
	st.global.u32 	[%rd11+292], %r5626;
	bra.uni 	$L__BB4_2188;
$L__BB4_2139:
	mov.b32 	%r4695, 0;
	st.global.u32 	[%rd11+248], %r4695;
$L__BB4_2140:
	mov.b32 	%r4725, 0;
	st.global.u32 	[%rd11+228], %r4725;
	mov.pred 	%p1643, -1;
	min.s32 	%r4726, %r6076, %r6077;
	setp.lt.s32 	%p1429, %r4726, 2;
	@%p1429 bra 	$L__BB4_2144;
	cvt.u64.u32 	%rd3692, %r6077;
	add.s64 	%rd3693, %rd15, %rd3692;
	ld.global.s8 	%r4727, [%rd335];
	ld.global.u8 	%r4728, [%rd3693+-1];
	ld.global.u8 	%r4729, [%rd334];
	prmt.b32 	%r4730, %r4729, %r4728, 0x3340U;
	ld.global.u8 	%r4731, [%rd335+-1];
	prmt.b32 	%r4732, %r4731, 0, 0x3340U;
	prmt.b32 	%r4733, %r4730, %r4732, 0x5410U;
	mov.b32 	%r4734, 359705;
	dp4a.s32.u32 	%r4735, %r4733, %r4734, %r4727;
	mul.wide.s32 	%rd3694, %r4735, 8;
	mov.u64 	%rd3695, parameter;
	add.s64 	%rd3696, %rd3695, %rd3694;
	ld.const.f64 	%fd3858, [%rd3696];
	st.global.f64 	[%rd12+10104], %fd3858;
	ld.global.u32 	%r4736, [%rd14];
	mul.lo.s32 	%r4737, %r4736, %r1128;
	add.s32 	%r4738, %r1130, %r4737;
	mul.wide.s32 	%rd3697, %r4738, 8;
	add.s64 	%rd3698, %rd2, %rd3697;
	ld.global.f64 	%fd3859, [%rd3698];
	sub.s32 	%r4739, %r4737, %r4736;
	add.s32 	%r4740, %r1130, %r4739;
	add.s32 	%r4741, %r4740, -1;
	mul.wide.s32 	%rd3699, %r4741, 8;
	add.s64 	%rd3700, %rd2, %rd3699;
	ld.global.f64 	%fd3860, [%rd3700];
	add.f64 	%fd3861, %fd3858, %fd3860;
	abs.f64 	%fd3862, %fd3859;
	abs.f64 	%fd3863, %fd3861;
	max.f64 	%fd3865, %fd3862, %fd3863;
	setp.gt.f64 	%p1430, %fd3865, 0d41CDCD64FF800000;
	sub.f64 	%fd3866, %fd3859, %fd3861;
	abs.f64 	%fd3867, %fd3866;
	setp.geu.f64 	%p1431, %fd3867, 0d3EE4F8B588E368F1;
	or.pred  	%p1432, %p1430, %p1431;
	@%p1432 bra 	$L__BB4_2143;
	mov.b32 	%r4744, 1;
	st.global.u32 	[%rd11+248], %r4744;
	add.s32 	%r6076, %r6076, -1;
	mul.wide.s32 	%rd3701, %r6077, 4;
	add.s64 	%rd3702, %rd3701, %rd11;
	st.global.u32 	[%rd3702+-8], %r6076;
	add.s32 	%r4745, %r26, %r6076;
	mul.wide.s32 	%rd3703, %r4745, 4;
	add.s64 	%rd3704, %rd4, %rd3703;
	st.global.u32 	[%rd3704], %r1128;
	st.global.u32 	[%rd11+228], %r4744;
	mov.pred 	%p1643, 0;
	mov.u32 	%r6077, %r1128;
	bra.uni 	$L__BB4_2144;
$L__BB4_2143:
	mov.b32 	%r4742, 0;
	st.global.u32 	[%rd11+248], %r4742;
	ld.global.u32 	%r4743, [%rd11+228];
	setp.eq.s32 	%p1643, %r4743, 0;
$L__BB4_2144:
	mov.b32 	%r4746, 3;
	st.global.u32 	[%rd11+216], %r4746;
	not.pred 	%p1434, %p1643;
	@%p1434 bra 	$L__BB4_2080;
	mov.b32 	%r6080, 3;
$L__BB4_2146:
	setp.gt.s32 	%p1435, %r6080, 32;
	@%p1435 bra 	$L__BB4_2080;
	add.s32 	%r1137, %r6077, -1;
	st.global.u32 	[%rd11+220], %r1137;
	sub.s32 	%r4748, %r6076, %r6080;
	add.s32 	%r6085, %r4748, 1;
	st.global.u32 	[%rd11+224], %r6085;
	setp.gt.s32 	%p1436, %r6085, 0;
	mov.u32 	%r6086, %r1137;
	@%p1436 bra 	$L__BB4_2149;
	add.s32 	%r4750, %r6085, %r1137;
	add.s32 	%r6086, %r4750, -1;
	st.global.u32 	[%rd11+220], %r6086;
	mov.b32 	%r6085, 1;
	st.global.u32 	[%rd11+224], %r6085;
$L__BB4_2149:
	cvt.s64.s32 	%rd3705, %r6076;
	add.s64 	%rd344, %rd15, %rd3705;
	cvt.s64.s32 	%rd3706, %r6077;
	add.s64 	%rd345, %rd15, %rd3706;
	add.s32 	%r1142, %r22, %r6076;
	add.s32 	%r1143, %r1142, 625;
$L__BB4_2150:
	setp.lt.s32 	%p1437, %r6086, 1;
	setp.ge.s32 	%p1438, %r6085, %r6076;
	or.pred  	%p15, %p1437, %p1438;
	@%p15 bra 	$L__BB4_2182;
	mov.b64 	%rd3707, -4616189618054758400;
	st.global.u64 	[%rd16], %rd3707;
	mov.b64 	%rd3708, 9218868437227405312;
	st.global.u64 	[%rd17], %rd3708;
	ld.global.u32 	%r1146, [%rd11+220];
	ld.global.u32 	%r4751, [%rd11+224];
	mov.b64 	%rd3709, -4564063970805153792;
	st.global.u64 	[%rd21], %rd3709;
	mov.b64 	%rd3710, 0;
	st.global.u64 	[%rd20], %rd3710;
	not.b32 	%r4752, %r1146;
	add.s32 	%r1148, %r6077, %r4752;
	st.global.u32 	[%rd11+236], %r1148;
	not.b32 	%r4753, %r4751;
	add.s32 	%r1149, %r6076, %r4753;
	st.global.u32 	[%rd11+240], %r1149;
	add.s32 	%r4754, %r1149, %r1148;
	add.s32 	%r1150, %r4754, -1;
	st.global.u32 	[%rd11+244], %r1150;
	setp.eq.s32 	%p1439, %r1148, 0;
	setp.gt.s32 	%p1440, %r1149, 0;
	and.pred  	%p1441, %p1439, %p1440;
	@%p1441 bra 	$L__BB4_2153;
	setp.ne.s32 	%p1442, %r1149, 0;
	setp.lt.s32 	%p1443, %r1148, 1;
	or.pred  	%p1444, %p1442, %p1443;
	@%p1444 bra 	$L__BB4_2164;
$L__BB4_2153:
	setp.ne.s32 	%p1451, %r1149, 1;
	setp.ne.s32 	%p1452, %r1148, 1;
	and.pred  	%p1453, %p1451, %p1452;
	@%p1453 bra 	$L__BB4_2161;
	setp.eq.s32 	%p1455, %r1149, 1;
	and.pred  	%p1457, %p1455, %p1439;
	@%p1457 bra 	$L__BB4_2157;
	setp.eq.s32 	%p1458, %r1148, 1;
	setp.eq.s32 	%p1459, %r1149, 0;
	and.pred  	%p1460, %p1459, %p1458;
	@%p1460 bra 	$L__BB4_2157;
	ld.global.f64 	%fd4893, [%rd20];
	ld.global.f64 	%fd4892, [%rd21];
	bra.uni 	$L__BB4_2158;
$L__BB4_2157:
	mul.wide.s32 	%rd3794, %r1150, 8;
	mov.u64 	%rd3795, parameter;
	add.s64 	%rd3796, %rd3795, %rd3794;
	ld.const.f64 	%fd3945, [%rd3796+25200];
	cvt.s64.s32 	%rd3797, %r1146;
	add.s64 	%rd3798, %rd15, %rd3797;
	cvt.s64.s32 	%rd3799, %r4751;
	add.s64 	%rd3800, %rd15, %rd3799;
	ld.global.s8 	%r4860, [%rd344+27];
	ld.global.u8 	%r4861, [%rd3798];
	ld.global.u8 	%r4862, [%rd345];
	prmt.b32 	%r4863, %r4861, %r4862, 0x3340U;
	ld.global.u8 	%r4864, [%rd3800+27];
	prmt.b32 	%r4865, %r4864, 0, 0x3340U;
	prmt.b32 	%r4866, %r4863, %r4865, 0x5410U;
	mov.b32 	%r4867, 334205;
	dp4a.s32.u32 	%r4868, %r4866, %r4867, %r4860;
	mul.wide.s32 	%rd3801, %r4868, 8;
	add.s64 	%rd3802, %rd3795, %rd3801;
	ld.const.f64 	%fd3946, [%rd3802+5000];
	add.f64 	%fd4893, %fd3945, %fd3946;
	st.global.f64 	[%rd20], %fd4893;
	ld.global.u32 	%r4869, [%rd11+244];
	mul.wide.s32 	%rd3803, %r4869, 8;
	add.s64 	%rd3804, %rd3795, %rd3803;
	ld.const.f64 	%fd3947, [%rd3804+24480];
	ld.global.s8 	%r4870, [%rd344+27];
	ld.global.u8 	%r4871, [%rd3798];
	ld.global.u8 	%r4872, [%rd345];
	prmt.b32 	%r4873, %r4872, %r4871, 0x3340U;
	ld.global.u8 	%r4874, [%rd3800+27];
	prmt.b32 	%r4875, %r4874, 0, 0x3340U;
	prmt.b32 	%r4876, %r4873, %r4875, 0x5410U;
	mov.b32 	%r4877, 359705;
	dp4a.s32.u32 	%r4878, %r4876, %r4877, %r4870;
	mul.wide.s32 	%rd3805, %r4878, 8;
	add.s64 	%rd3806, %rd3795, %rd3805;
	ld.const.f64 	%fd3948, [%rd3806];
	add.f64 	%fd4892, %fd3947, %fd3948;
	st.global.f64 	[%rd21], %fd4892;
$L__BB4_2158:
	add.s32 	%r4879, %r1146, -1;
	ld.global.u32 	%r4880, [%rd14];
	add.s32 	%r4881, %r22, %r4751;
	mad.lo.s32 	%r4882, %r4880, %r4879, %r4881;
	mul.wide.s32 	%rd3807, %r4882, 8;
	add.s64 	%rd3808, %rd2, %rd3807;
	ld.global.f64 	%fd3949, [%rd3808];
	add.f64 	%fd4895, %fd3949, %fd4893;
	st.global.f64 	[%rd20], %fd4895;
	ld.global.u32 	%r4883, [%rd14];
	mad.lo.s32 	%r4884, %r4883, %r4879, %r4881;
	add.s32 	%r4885, %r4884, 625;
	mul.wide.s32 	%rd3809, %r4885, 8;
	add.s64 	%rd3810, %rd2, %rd3809;
	ld.global.f64 	%fd3950, [%rd3810];
	add.f64 	%fd4902, %fd3950, %fd4892;
	st.global.f64 	[%rd21], %fd4902;
	abs.f64 	%fd3951, %fd4895;
	setp.leu.f64 	%p1461, %fd3951, 0d41CDCD64FF800000;
	@%p1461 bra 	$L__BB4_2160;
	mov.b64 	%rd3811, 9218868437227405312;
	st.global.u64 	[%rd20], %rd3811;
	mov.b64 	%rd3812, -4616189618054758400;
	st.global.u64 	[%rd21], %rd3812;
	mov.f64 	%fd4895, 0d7FF0000000000000;
	mov.f64 	%fd4902, 0dBFF0000000000000;
$L__BB4_2160:
	add.f64 	%fd3954, %fd4895, 0d4069000000000000;
	add.f64 	%fd3955, %fd4902, 0dC016CCCCCCCCCCCD;
	ld.global.f64 	%fd3956, [%rd13];
	add.f64 	%fd3957, %fd3955, %fd3956;
	div.rn.f64 	%fd3958, %fd3954, %fd3957;
	st.global.f64 	[%rd18], %fd3958;
	ld.global.u32 	%r4886, [%rd14];
	mad.lo.s32 	%r4887, %r4886, %r1137, %r1142;
	mul.wide.s32 	%rd3813, %r4887, 8;
	add.s64 	%rd3814, %rd2, %rd3813;
	ld.global.f64 	%fd3959, [%rd3814];
	add.f64 	%fd3960, %fd3959, 0d4069000000000000;
	ld.global.f64 	%fd3961, [%rd3814+5000];
	add.f64 	%fd3962, %fd3961, 0dC016CCCCCCCCCCCD;
	add.f64 	%fd3963, %fd3962, %fd3956;
	div.rn.f64 	%fd3964, %fd3960, %fd3963;
	st.global.f64 	[%rd19], %fd3964;
	st.global.f64 	[%rd16], %fd4902;
	st.global.f64 	[%rd17], %fd4895;
	bra.uni 	$L__BB4_2173;
$L__BB4_2161:
	mul.wide.s32 	%rd3757, %r1150, 8;
	mov.u64 	%rd3758, parameter;
	add.s64 	%rd3759, %rd3758, %rd3757;
	ld.const.f64 	%fd3919, [%rd3759+25200];
	cvt.s64.s32 	%rd3760, %r1146;
	add.s64 	%rd3761, %rd15, %rd3760;
	ld.global.s8 	%r4846, [%rd3761];
	mul.wide.s32 	%rd3762, %r4846, 5;
	cvt.s64.s32 	%rd3763, %r4751;
	add.s64 	%rd3764, %rd15, %rd3763;
	ld.global.s8 	%rd3765, [%rd3764+27];
	add.s64 	%rd3766, %rd3762, %rd3765;
	shl.b64 	%rd3767, %rd3766, 3;
	add.s64 	%rd3768, %rd3758, %rd3767;
	ld.const.f64 	%fd3920, [%rd3768+45640];
	add.f64 	%fd3921, %fd3919, %fd3920;
	ld.global.s8 	%r4847, [%rd345];
	mul.wide.s32 	%rd3769, %r4847, 5;
	ld.global.s8 	%rd3770, [%rd344+27];
	add.s64 	%rd3771, %rd3769, %rd3770;
	shl.b64 	%rd3772, %rd3771, 3;
	add.s64 	%rd3773, %rd3758, %rd3772;
	ld.const.f64 	%fd3922, [%rd3773+45640];
	add.f64 	%fd3923, %fd3921, %fd3922;
	st.global.f64 	[%rd20], %fd3923;
	add.s32 	%r4848, %r1146, -1;
	ld.global.u32 	%r4849, [%rd11+204];
	add.s32 	%r4850, %r22, %r4751;
	mad.lo.s32 	%r4851, %r4849, %r4848, %r4850;
	mul.wide.s32 	%rd3774, %r4851, 8;
	add.s64 	%rd3775, %rd2, %rd3774;
	ld.global.f64 	%fd3924, [%rd3775];
	add.f64 	%fd4897, %fd3924, %fd3923;
	st.global.f64 	[%rd20], %fd4897;
	ld.global.u32 	%r4852, [%rd11+244];
	mul.wide.s32 	%rd3776, %r4852, 8;
	add.s64 	%rd3777, %rd3758, %rd3776;
	ld.const.f64 	%fd3925, [%rd3777+24480];
	ld.global.s8 	%r4853, [%rd3761];
	mul.wide.s32 	%rd3778, %r4853, 5;
	ld.global.s8 	%rd3779, [%rd3764+27];
	add.s64 	%rd3780, %rd3778, %rd3779;
	shl.b64 	%rd3781, %rd3780, 3;
	add.s64 	%rd3782, %rd3758, %rd3781;
	ld.const.f64 	%fd3926, [%rd3782+45440];
	add.f64 	%fd3927, %fd3925, %fd3926;
	ld.global.s8 	%r4854, [%rd345];
	mul.wide.s32 	%rd3783, %r4854, 5;
	ld.global.s8 	%rd3784, [%rd344+27];
	add.s64 	%rd3785, %rd3783, %rd3784;
	shl.b64 	%rd3786, %rd3785, 3;
	add.s64 	%rd3787, %rd3758, %rd3786;
	ld.const.f64 	%fd3928, [%rd3787+45440];
	add.f64 	%fd3929, %fd3927, %fd3928;
	st.global.f64 	[%rd21], %fd3929;
	ld.global.u32 	%r4855, [%rd11+204];
	mad.lo.s32 	%r4856, %r4855, %r4848, %r4850;
	add.s32 	%r4857, %r4856, 625;
	mul.wide.s32 	%rd3788, %r4857, 8;
	add.s64 	%rd3789, %rd2, %rd3788;
	ld.global.f64 	%fd3930, [%rd3789];
	add.f64 	%fd4902, %fd3930, %fd3929;
	st.global.f64 	[%rd21], %fd4902;
	abs.f64 	%fd3931, %fd4897;
	setp.leu.f64 	%p1454, %fd3931, 0d41CDCD64FF800000;
	@%p1454 bra 	$L__BB4_2163;
	mov.b64 	%rd3790, 9218868437227405312;
	st.global.u64 	[%rd20], %rd3790;
	mov.b64 	%rd3791, -4616189618054758400;
	st.global.u64 	[%rd21], %rd3791;
	mov.f64 	%fd4897, 0d7FF0000000000000;
	mov.f64 	%fd4902, 0dBFF0000000000000;
$L__BB4_2163:
	add.f64 	%fd3934, %fd4897, 0d4069000000000000;
	add.f64 	%fd3935, %fd4902, 0dC016CCCCCCCCCCCD;
	ld.global.f64 	%fd3936, [%rd13];
	add.f64 	%fd3937, %fd3935, %fd3936;
	div.rn.f64 	%fd3938, %fd3934, %fd3937;
	st.global.f64 	[%rd18], %fd3938;
	ld.global.u32 	%r4858, [%rd14];
	mad.lo.s32 	%r4859, %r4858, %r1137, %r1142;
	mul.wide.s32 	%rd3792, %r4859, 8;
	add.s64 	%rd3793, %rd2, %rd3792;
	ld.global.f64 	%fd3939, [%rd3793];
	add.f64 	%fd3940, %fd3939, 0d4069000000000000;
	ld.global.f64 	%fd3941, [%rd3793+5000];
	add.f64 	%fd3942, %fd3941, 0dC016CCCCCCCCCCCD;
	add.f64 	%fd3943, %fd3942, %fd3936;
	div.rn.f64 	%fd3944, %fd3940, %fd3943;
	st.global.f64 	[%rd19], %fd3944;
	st.global.f64 	[%rd16], %fd4902;
	st.global.f64 	[%rd17], %fd4897;
	bra.uni 	$L__BB4_2173;
$L__BB4_2164:
	setp.ne.s32 	%p1445, %r1148, 1;
	setp.ne.s32 	%p1446, %r1149, 1;
	or.pred  	%p1447, %p1445, %p1446;
	@%p1447 bra 	$L__BB4_2170;
	cvt.s64.s32 	%rd3736, %r1146;
	add.s64 	%rd3737, %rd15, %rd3736;
	cvt.s64.s32 	%rd3738, %r4751;
	add.s64 	%rd3739, %rd15, %rd3738;
	ld.global.s8 	%r4803, [%rd3739+28];
	ld.global.u8 	%r4804, [%rd3737+1];
	ld.global.u8 	%r4805, [%rd3737];
	prmt.b32 	%r4806, %r4805, %r4804, 0x3340U;
	ld.global.u8 	%r4807, [%rd3739+27];
	prmt.b32 	%r4808, %r4807, 0, 0x3340U;
	prmt.b32 	%r4809, %r4806, %r4808, 0x5410U;
	mov.b32 	%r4810, 334205;
	dp4a.s32.u32 	%r4811, %r4809, %r4810, %r4803;
	mul.wide.s32 	%rd3740, %r4811, 8;
	mov.u64 	%rd3741, parameter;
	add.s64 	%rd3742, %rd3741, %rd3740;
	ld.const.f64 	%fd3897, [%rd3742+10000];
	ld.global.s8 	%r4812, [%rd345+-1];
	ld.global.u8 	%r4813, [%rd344+27];
	ld.global.u8 	%r4814, [%rd344+26];
	prmt.b32 	%r4815, %r4814, %r4813, 0x3340U;
	ld.global.u8 	%r4816, [%rd345];
	prmt.b32 	%r4817, %r4816, 0, 0x3340U;
	prmt.b32 	%r4818, %r4815, %r4817, 0x5410U;
	mov.b32 	%r4819, 359705;
	dp4a.s32.u32 	%r4820, %r4818, %r4819, %r4812;
	mul.wide.s32 	%rd3743, %r4820, 8;
	add.s64 	%rd3744, %rd3741, %rd3743;
	ld.const.f64 	%fd3898, [%rd3744+10000];
	add.f64 	%fd3899, %fd3897, %fd3898;
	st.global.f64 	[%rd21], %fd3899;
	add.s32 	%r4821, %r1146, -1;
	ld.global.u32 	%r4822, [%rd14];
	add.s32 	%r4823, %r23, %r4751;
	mad.lo.s32 	%r4824, %r4822, %r4821, %r4823;
	mul.wide.s32 	%rd3745, %r4824, 8;
	add.s64 	%rd3746, %rd2, %rd3745;
	ld.global.f64 	%fd3900, [%rd3746];
	add.f64 	%fd4902, %fd3900, %fd3899;
	st.global.f64 	[%rd21], %fd4902;
	ld.global.s8 	%r4825, [%rd3739+28];
	ld.global.u8 	%r4826, [%rd3737+1];
	ld.global.u8 	%r4827, [%rd3737];
	prmt.b32 	%r4828, %r4827, %r4826, 0x3340U;
	ld.global.u8 	%r4829, [%rd3739+27];
	prmt.b32 	%r4830, %r4829, 0, 0x3340U;
	prmt.b32 	%r4831, %r4828, %r4830, 0x5410U;
	dp4a.s32.u32 	%r4832, %r4831, %r4810, %r4825;
	mul.wide.s32 	%rd3747, %r4832, 8;
	add.s64 	%rd3748, %rd3741, %rd3747;
	ld.const.f64 	%fd3901, [%rd3748+15000];
	ld.global.s8 	%r4833, [%rd345+-1];
	ld.global.u8 	%r4834, [%rd344+27];
	ld.global.u8 	%r4835, [%rd344+26];
	prmt.b32 	%r4836, %r4835, %r4834, 0x3340U;
	ld.global.u8 	%r4837, [%rd345];
	prmt.b32 	%r4838, %r4837, 0, 0x3340U;
	prmt.b32 	%r4839, %r4836, %r4838, 0x5410U;
	dp4a.s32.u32 	%r4840, %r4839, %r4819, %r4833;
	mul.wide.s32 	%rd3749, %r4840, 8;
	add.s64 	%rd3750, %rd3741, %rd3749;
	ld.const.f64 	%fd3902, [%rd3750+15000];
	add.f64 	%fd3903, %fd3901, %fd3902;
	st.global.f64 	[%rd20], %fd3903;
	ld.global.u32 	%r4841, [%rd14];
	mad.lo.s32 	%r4842, %r4841, %r4821, %r4823;
	add.s32 	%r4843, %r4842, -625;
	mul.wide.s32 	%rd3751, %r4843, 8;
	add.s64 	%rd3752, %rd2, %rd3751;
	ld.global.f64 	%fd3904, [%rd3752];
	add.f64 	%fd4899, %fd3904, %fd3903;
	st.global.f64 	[%rd20], %fd4899;
	abs.f64 	%fd3905, %fd4899;
	setp.leu.f64 	%p1449, %fd3905, 0d41CDCD64FF800000;
	@%p1449 bra 	$L__BB4_2167;
	mov.b64 	%rd3753, 9218868437227405312;
	st.global.u64 	[%rd20], %rd3753;
	mov.b64 	%rd3754, -4616189618054758400;
	st.global.u64 	[%rd21], %rd3754;
	mov.f64 	%fd4899, 0d7FF0000000000000;
	mov.f64 	%fd4902, 0dBFF0000000000000;
$L__BB4_2167:
	add.f64 	%fd3908, %fd4899, 0d4069000000000000;
	add.f64 	%fd3909, %fd4902, 0dC016CCCCCCCCCCCD;
	ld.global.f64 	%fd3910, [%rd13];
	add.f64 	%fd3911, %fd3909, %fd3910;
	div.rn.f64 	%fd3912, %fd3908, %fd3911;
	st.global.f64 	[%rd18], %fd3912;
	ld.global.u32 	%r4844, [%rd14];
	mad.lo.s32 	%r4845, %r4844, %r1137, %r1142;
	mul.wide.s32 	%rd3755, %r4845, 8;
	add.s64 	%rd3756, %rd2, %rd3755;
	ld.global.f64 	%fd3913, [%rd3756];
	add.f64 	%fd3914, %fd3913, 0d4069000000000000;
	ld.global.f64 	%fd3915, [%rd3756+5000];
	add.f64 	%fd3916, %fd3915, 0dC016CCCCCCCCCCCD;
	add.f64 	%fd3917, %fd3916, %fd3910;
	div.rn.f64 	%fd3918, %fd3914, %fd3917;
	st.global.f64 	[%rd19], %fd3918;
	setp.ge.f64 	%p1450, %fd3912, %fd3918;
	@%p1450 bra 	$L__BB4_2169;
	ld.global.f64 	%fd4902, [%rd16];
	bra.uni 	$L__BB4_2173;
$L__BB4_2169:
	st.global.f64 	[%rd16], %fd4902;
	st.global.f64 	[%rd17], %fd4899;
	bra.uni 	$L__BB4_2173;
$L__BB4_2170:
	mul.wide.s32 	%rd3711, %r1150, 8;
	mov.u64 	%rd3712, parameter;
	add.s64 	%rd3713, %rd3712, %rd3711;
	ld.const.f64 	%fd3869, [%rd3713+24960];
	cvt.s64.s32 	%rd3714, %r1146;
	add.s64 	%rd3715, %rd15, %rd3714;
	cvt.s64.s32 	%rd3716, %r4751;
	add.s64 	%rd3717, %rd15, %rd3716;
	ld.global.s8 	%r4755, [%rd3717+28];
	ld.global.u8 	%r4756, [%rd3715+1];
	ld.global.u8 	%r4757, [%rd3715];
	prmt.b32 	%r4758, %r4757, %r4756, 0x3340U;
	ld.global.u8 	%r4759, [%rd3717+27];
	prmt.b32 	%r4760, %r4759, 0, 0x3340U;
	prmt.b32 	%r4761, %r4758, %r4760, 0x5410U;
	mov.b32 	%r4762, 334205;
	dp4a.s32.u32 	%r4763, %r4761, %r4762, %r4755;
	mul.wide.s32 	%rd3718, %r4763, 8;
	add.s64 	%rd3719, %rd3712, %rd3718;
	ld.const.f64 	%fd3870, [%rd3719+30440];
	add.f64 	%fd3871, %fd3869, %fd3870;
	ld.global.s8 	%r4764, [%rd345+-1];
	ld.global.u8 	%r4765, [%rd344+27];
	ld.global.u8 	%r4766, [%rd344+26];
	prmt.b32 	%r4767, %r4766, %r4765, 0x3340U;
	ld.global.u8 	%r4768, [%rd345];
	prmt.b32 	%r4769, %r4768, 0, 0x3340U;
	prmt.b32 	%r4770, %r4767, %r4769, 0x5410U;
	mov.b32 	%r4771, 359705;
	dp4a.s32.u32 	%r4772, %r4770, %r4771, %r4764;
	mul.wide.s32 	%rd3720, %r4772, 8;
	add.s64 	%rd3721, %rd3712, %rd3720;
	ld.const.f64 	%fd3872, [%rd3721+30440];
	add.f64 	%fd3873, %fd3871, %fd3872;
	st.global.f64 	[%rd20], %fd3873;
	add.s32 	%r4773, %r1146, -1;
	ld.global.u32 	%r4774, [%rd11+204];
	add.s32 	%r4775, %r22, %r4751;
	mad.lo.s32 	%r4776, %r4774, %r4773, %r4775;
	mul.wide.s32 	%rd3722, %r4776, 8;
	add.s64 	%rd3723, %rd2, %rd3722;
	ld.global.f64 	%fd3874, [%rd3723];
	add.f64 	%fd4901, %fd3874, %fd3873;
	st.global.f64 	[%rd20], %fd4901;
	ld.global.u32 	%r4777, [%rd11+244];
	mul.wide.s32 	%rd3724, %r4777, 8;
	add.s64 	%rd3725, %rd3712, %rd3724;
	ld.const.f64 	%fd3875, [%rd3725+24240];
	ld.global.s8 	%r4778, [%rd3717+28];
	ld.global.u8 	%r4779, [%rd3715+1];
	ld.global.u8 	%r4780, [%rd3715];
	prmt.b32 	%r4781, %r4780, %r4779, 0x3340U;
	ld.global.u8 	%r4782, [%rd3717+27];
	prmt.b32 	%r4783, %r4782, 0, 0x3340U;
	prmt.b32 	%r4784, %r4781, %r4783, 0x5410U;
	dp4a.s32.u32 	%r4785, %r4784, %r4762, %r4778;
	mul.wide.s32 	%rd3726, %r4785, 8;
	add.s64 	%rd3727, %rd3712, %rd3726;
	ld.const.f64 	%fd3876, [%rd3727+25440];
	add.f64 	%fd3877, %fd3875, %fd3876;
	ld.global.s8 	%r4786, [%rd345+-1];
	ld.global.u8 	%r4787, [%rd344+27];
	ld.global.u8 	%r4788, [%rd344+26];
	prmt.b32 	%r4789, %r4788, %r4787, 0x3340U;
	ld.global.u8 	%r4790, [%rd345];
	prmt.b32 	%r4791, %r4790, 0, 0x3340U;
	prmt.b32 	%r4792, %r4789, %r4791, 0x5410U;
	dp4a.s32.u32 	%r4793, %r4792, %r4771, %r4786;
	mul.wide.s32 	%rd3728, %r4793, 8;
	add.s64 	%rd3729, %rd3712, %rd3728;
	ld.const.f64 	%fd3878, [%rd3729+25440];
	add.f64 	%fd3879, %fd3877, %fd3878;
	ld.global.u32 	%r4794, [%rd11+236];
	ld.global.u32 	%r4795, [%rd11+240];
	sub.s32 	%r4796, %r4794, %r4795;
	abs.s32 	%r4797, %r4796;
	cvt.rn.f64.s32 	%fd3880, %r4797;
	fma.rn.f64 	%fd3881, %fd3880, 0dBFEEF3E864B31D04, %fd3879;
	st.global.f64 	[%rd21], %fd3881;
	ld.global.u32 	%r4798, [%rd11+204];
	mad.lo.s32 	%r4799, %r4798, %r4773, %r4775;
	add.s32 	%r4800, %r4799, 625;
	mul.wide.s32 	%rd3730, %r4800, 8;
	add.s64 	%rd3731, %rd2, %rd3730;
	ld.global.f64 	%fd3882, [%rd3731];
	add.f64 	%fd4902, %fd3882, %fd3881;
	st.global.f64 	[%rd21], %fd4902;
	abs.f64 	%fd3883, %fd4901;
	setp.leu.f64 	%p1448, %fd3883, 0d41CDCD64FF800000;
	@%p1448 bra 	$L__BB4_2172;
	mov.b64 	%rd3732, 9218868437227405312;
	st.global.u64 	[%rd20], %rd3732;
	mov.b64 	%rd3733, -4616189618054758400;
	st.global.u64 	[%rd21], %rd3733;
	mov.f64 	%fd4901, 0d7FF0000000000000;
	mov.f64 	%fd4902, 0dBFF0000000000000;
$L__BB4_2172:
	add.f64 	%fd3886, %fd4901, 0d4069000000000000;
	add.f64 	%fd3887, %fd4902, 0dC016CCCCCCCCCCCD;
	ld.global.f64 	%fd3888, [%rd13];
	add.f64 	%fd3889, %fd3887, %fd3888;
	div.rn.f64 	%fd3890, %fd3886, %fd3889;
	st.global.f64 	[%rd18], %fd3890;
	ld.global.u32 	%r4801, [%rd14];
	mad.lo.s32 	%r4802, %r4801, %r1137, %r1142;
	mul.wide.s32 	%rd3734, %r4802, 8;
	add.s64 	%rd3735, %rd2, %rd3734;
	ld.global.f64 	%fd3891, [%rd3735];
	add.f64 	%fd3892, %fd3891, 0d4069000000000000;
	ld.global.f64 	%fd3893, [%rd3735+5000];
	add.f64 	%fd3894, %fd3893, 0dC016CCCCCCCCCCCD;
	add.f64 	%fd3895, %fd3894, %fd3888;
	div.rn.f64 	%fd3896, %fd3892, %fd3895;
	st.global.f64 	[%rd19], %fd3896;
	st.global.f64 	[%rd16], %fd4902;
	st.global.f64 	[%rd17], %fd4901;
$L__BB4_2173:
	ld.global.u32 	%r4888, [%rd14];
	mad.lo.s32 	%r4889, %r4888, %r1137, %r1143;
	mul.wide.s32 	%rd3815, %r4889, 8;
	add.s64 	%rd346, %rd2, %rd3815;
	ld.global.f64 	%fd1111, [%rd346];
	abs.f64 	%fd3965, %fd1111;
	abs.f64 	%fd3966, %fd4902;
	max.f64 	%fd3968, %fd3965, %fd3966;
	setp.leu.f64 	%p1462, %fd3968, 0d41CDCD64FF800000;
	@%p1462 bra 	$L__BB4_2175;
	mov.b32 	%r4897, 0;
	st.global.u32 	[%rd11+248], %r4897;
	bra.uni 	$L__BB4_2181;
$L__BB4_2175:
	sub.f64 	%fd3969, %fd1111, %fd4902;
	abs.f64 	%fd3970, %fd3969;
	setp.geu.f64 	%p1463, %fd3970, 0d3EE4F8B588E368F1;
	@%p1463 bra 	$L__BB4_2212;
	mov.b32 	%r4891, 1;
	st.global.u32 	[%rd11+248], %r4891;
	ld.global.f64 	%fd1112, [%rd346+-5000];
	ld.global.f64 	%fd1113, [%rd17];
	abs.f64 	%fd3971, %fd1112;
	abs.f64 	%fd3972, %fd1113;
	max.f64 	%fd3974, %fd3971, %fd3972;
	setp.gt.f64 	%p1464, %fd3974, 0d41CDCD64FF800000;
	@%p1464 bra 	$L__BB4_2177;
	bra.uni 	$L__BB4_2178;
$L__BB4_2177:
	mov.b32 	%r4896, 0;
	st.global.u32 	[%rd11+248], %r4896;
	bra.uni 	$L__BB4_2181;
$L__BB4_2178:
	sub.f64 	%fd3975, %fd1112, %fd1113;
	abs.f64 	%fd3976, %fd3975;
	setp.geu.f64 	%p1465, %fd3976, 0d3EE4F8B588E368F1;
	@%p1465 bra 	$L__BB4_2180;
	mov.b32 	%r4893, 1;
	st.global.u32 	[%rd11+248], %r4893;
	ld.global.u32 	%r6077, [%rd11+220];
	ld.global.u32 	%r6076, [%rd11+224];
	add.s32 	%r4894, %r25, %r6077;
	mul.wide.s32 	%rd3816, %r4894, 4;
	add.s64 	%rd3817, %rd4, %rd3816;
	st.global.u32 	[%rd3817], %r6076;
	add.s32 	%r4895, %r26, %r6076;
	mul.wide.s32 	%rd3818, %r4895, 4;
	add.s64 	%rd3819, %rd4, %rd3818;
	st.global.u32 	[%rd3819], %r6077;
	st.global.u32 	[%rd11+228], %r4893;
	bra.uni 	$L__BB4_2182;
$L__BB4_2180:
	mov.b32 	%r4892, 0;
	st.global.u32 	[%rd11+248], %r4892;
$L__BB4_2181:
	ld.global.u32 	%r4898, [%rd11+220];
	add.s32 	%r6086, %r4898, -1;
	st.global.u32 	[%rd11+220], %r6086;
	ld.global.u32 	%r4899, [%rd11+224];
	add.s32 	%r6085, %r4899, 1;
	st.global.u32 	[%rd11+224], %r6085;
	ld.global.u32 	%r4900, [%rd11+228];
	setp.eq.s32 	%p1466, %r4900, 0;
	@%p1466 bra 	$L__BB4_2150;
$L__BB4_2182:
	ld.global.u32 	%r4901, [%rd11+216];
	add.s32 	%r6080, %r4901, 1;
	st.global.u32 	[%rd11+216], %r6080;
	@%p15 bra 	$L__BB4_2146;
	bra.uni 	$L__BB4_2080;
$L__BB4_2183:
	mov.b32 	%r4722, 0;
	st.global.u32 	[%rd11+264], %r4722;
$L__BB4_2184:
	setp.eq.s32 	%p1584, %r10, 0;
	@%p1584 bra 	$L__BB4_2187;
	mov.b32 	%r5443, 1;
	st.global.u32 	[%rd11+292], %r5443;
	bra.uni 	$L__BB4_2188;
$L__BB4_2186:
	ld.shared.u32 	%r5627, [%r6];
	st.global.u32 	[%rd9], %r5627;
	ld.shared.u32 	%r5628, [%r6+4];
	st.global.u32 	[%rd9+4], %r5628;
	ld.shared.u32 	%r5629, [%r6+8];
	st.global.u32 	[%rd9+8], %r5629;
	ld.shared.u32 	%r5630, [%r6+12];
	st.global.u32 	[%rd9+12], %r5630;
	ld.shared.u32 	%r5631, [%r6+16];
	st.global.u32 	[%rd9+16], %r5631;
	ld.shared.u32 	%r5632, [%r6+20];
	st.global.u32 	[%rd9+20], %r5632;
	ld.shared.u32 	%r5633, [%r6+24];
	st.global.u32 	[%rd9+24], %r5633;
	ld.shared.u32 	%r5634, [%r6+28];
	st.global.u32 	[%rd9+28], %r5634;
	mov.b32 	%r5635, 1;
	st.global.u32 	[%rd11+292], %r5635;
	bra.uni 	$L__BB4_2188;
$L__BB4_2187:
	ld.shared.u32 	%r5636, [%r6+28];
	add.s32 	%r5649, %r5636, 1;
	st.shared.u32 	[%r6+28], %r5649;
	setp.lt.s32 	%p1629, %r5649, %r3;
	@%p1629 bra 	$L__BB4_36;
$L__BB4_2188:
	ld.global.u32 	%r5637, [%rd11+292];
	setp.ne.s32 	%p1630, %r5637, 0;
	@%p1630 bra 	$L__BB4_2191;
	ld.shared.u32 	%r6098, [%r6+24];
$L__BB4_2190:
	add.s32 	%r6098, %r6098, 1;
	st.shared.u32 	[%r6+24], %r6098;
	setp.lt.s32 	%p1631, %r6098, %r3;
	@%p1631 bra 	$L__BB4_22;
$L__BB4_2191:
	ld.global.u32 	%r5638, [%rd11+292];
	setp.ne.s32 	%p1632, %r5638, 0;
	@%p1632 bra 	$L__BB4_2194;
	ld.shared.u32 	%r6099, [%r6+16];
$L__BB4_2193:
	add.s32 	%r6099, %r6099, 1;
	st.shared.u32 	[%r6+16], %r6099;
	setp.lt.s32 	%p1633, %r6099, %r7;
	@%p1633 bra 	$L__BB4_16;
$L__BB4_2194:
	ld.global.u32 	%r5639, [%rd11+292];
	setp.ne.s32 	%p1634, %r5639, 0;
	@%p1634 bra 	$L__BB4_2197;
	ld.shared.u32 	%r6100, [%r6+12];
$L__BB4_2196:
	add.s32 	%r6100, %r6100, 1;
	st.shared.u32 	[%r6+12], %r6100;
	setp.lt.s32 	%p1635, %r6100, %r7;
	@%p1635 bra 	$L__BB4_9;
$L__BB4_2197:
	ld.global.u32 	%r5640, [%rd11+292];
	setp.ne.s32 	%p1636, %r5640, 0;
	@%p1636 bra 	$L__BB4_2199;
$L__BB4_2198:
	ld.shared.u32 	%r5641, [%r6+4];
	add.s32 	%r5645, %r5641, 1;
	st.shared.u32 	[%r6+4], %r5645;
	setp.lt.s32 	%p1637, %r5645, %r3;
	@%p1637 bra 	$L__BB4_5;
$L__BB4_2199:
	mov.u32 	%r5642, %nctaid.x;
	mov.u32 	%r5643, %ntid.x;
	mad.lo.s32 	%r5644, %r5642, %r5643, %r5644;
	setp.lt.s32 	%p1638, %r5644, %r3;
	@%p1638 bra 	$L__BB4_2;
$L__BB4_2200:
	bar.sync 	0;
	ret;
$L__BB4_2201:
	mov.b16 	%rs552, 2;
	bra.uni 	$L__BB4_365;
$L__BB4_2202:
	mov.b16 	%rs554, 2;
	bra.uni 	$L__BB4_389;
$L__BB4_2203:
	mov.b32 	%r2263, 0;
	st.global.u32 	[%rd11+248], %r2263;
	bra.uni 	$L__BB4_639;
$L__BB4_2204:
	mov.b32 	%r5611, 0;
	st.global.u32 	[%rd11+248], %r5611;
	bra.uni 	$L__BB4_680;
$L__BB4_2205:
	mov.b32 	%r2875, 0;
	st.global.u32 	[%rd11+248], %r2875;
	bra.uni 	$L__BB4_1010;
$L__BB4_2206:
	mov.b32 	%r5430, 0;
	st.global.u32 	[%rd11+248], %r5430;
	bra.uni 	$L__BB4_1051;
$L__BB4_2207:
	mov.b32 	%r3478, 0;
	st.global.u32 	[%rd11+248], %r3478;
	bra.uni 	$L__BB4_1386;
$L__BB4_2208:
	mov.b32 	%r5250, 0;
	st.global.u32 	[%rd11+248], %r5250;
	bra.uni 	$L__BB4_1427;
$L__BB4_2209:
	mov.b32 	%r4090, 0;
	st.global.u32 	[%rd11+248], %r4090;
	bra.uni 	$L__BB4_1757;
$L__BB4_2210:
	mov.b32 	%r5070, 0;
	st.global.u32 	[%rd11+248], %r5070;
	bra.uni 	$L__BB4_1798;
$L__BB4_2211:
	mov.b32 	%r4693, 0;
	st.global.u32 	[%rd11+248], %r4693;
	bra.uni 	$L__BB4_2140;
$L__BB4_2212:
	mov.b32 	%r4890, 0;
	st.global.u32 	[%rd11+248], %r4890;
	bra.uni 	$L__BB4_2181;

}


// ===== COMPILED SASS (sm_100) =====

	.target	sm_100

	.elftype	@"ET_EXEC"


//--------------------- .note.nv.tkinfo           --------------------------
	.section	.note.nv.tkinfo,"",@"SHT_NOTE"
	.sectionflags	@"SHF_NOTE_NV_TKINFO"
	.tkinfo
        /*0018*/ 	.word	0x00000002
        /*0030*/ 	.string	""
        /*0030*/ 	.string	"ptxas"
        /*0030*/ 	.string	"Cuda compilation tools, release 13.0, V13.0.88"
        /*0030*/ 	.string	"Build cuda_13.0.r13.0/compiler.36424714_0"
        /*0030*/ 	.string	"-arch sm_100 -m 64 "



//--------------------- .note.nv.cuinfo           --------------------------
	.section	.note.nv.cuinfo,"",@"SHT_NOTE"
	.sectionflags	@"SHF_NOTE_NV_CUINFO"
        /*0018*/ 	.short	0x0002
        /*001a*/ 	.short	0x0064
        /*001c*/ 	.short	0x0082
	.zero		2


//--------------------- .nv.info                  --------------------------
	.section	.nv.info,"",@"SHT_CUDA_INFO"
	.align	4


	//----- nvinfo : EIATTR_REGCOUNT
	.align		4
        /*0000*/ 	.byte	0x04, 0x2f
        /*0002*/ 	.short	(.L_3 - .L_2)
	.align		4
.L_2:
        /*0004*/ 	.word	index@(_Z8next_onePiiiiii)
        /*0008*/ 	.word	0x00000013


	//----- nvinfo : EIATTR_FRAME_SIZE
	.align		4
.L_3:
        /*000c*/ 	.byte	0x04, 0x11
        /*000e*/ 	.short	(.L_5 - .L_4)
	.align		4
.L_4:
        /*0010*/ 	.word	index@(_Z8next_onePiiiiii)
        /*0014*/ 	.word	0x00000000


	//----- nvinfo : EIATTR_REGCOUNT
	.align		4
.L_5:
        /*0018*/ 	.byte	0x04, 0x2f
        /*001a*/ 	.short	(.L_7 - .L_6)
	.align		4
.L_6:
        /*001c*/ 	.word	index@(_Z4LAMPPcPiS0_S0_PdS0_S_Pf)
        /*0020*/ 	.word	0x00000088


	//----- nvinfo : EIATTR_FRAME_SIZE
	.align		4
.L_7:
        /*0024*/ 	.byte	0x04, 0x11
        /*0026*/ 	.short	(.L_9 - .L_8)
	.align		4
.L_8:
        /*0028*/ 	.word	index@($__internal_0_$__cuda_sm20_div_rn_f64_full)
        /*002c*/ 	.word	0x00000000


	//----- nvinfo : EIATTR_FRAME_SIZE
	.align		4
.L_9:
        /*0030*/ 	.byte	0x04, 0x11
        /*0032*/ 	.short	(.L_11 - .L_10)
	.align		4
.L_10:
        /*0034*/ 	.word	index@($_Z4LAMPPcPiS0_S0_PdS0_S_Pf$_Z4thalPcPiiiiiiPdiS0_S_)
        /*0038*/ 	.word	0x00000000


	//----- nvinfo : EIATTR_FRAME_SIZE
	.align		4
.L_11:
        /*003c*/ 	.byte	0x04, 0x11
        /*003e*/ 	.short	(.L_13 - .L_12)
	.align		4
.L_12:
        /*0040*/ 	.word	index@($_Z4LAMPPcPiS0_S0_PdS0_S_Pf$_Z15check_structurePcPiS0_iiPdS0_S_S0_)
        /*0044*/ 	.word	0x00000000


	//----- nvinfo : EIATTR_FRAME_SIZE
	.align		4
.L_13:
        /*0048*/ 	.byte	0x04, 0x11
        /*004a*/ 	.short	(.L_15 - .L_14)
	.align		4
.L_14:
        /*004c*/ 	.word	index@($_Z4LAMPPcPiS0_S0_PdS0_S_Pf$_Z11design_loopPiPcS_S_iS_PdiS_S0_S_)
        /*0050*/ 	.word	0x00000000


	//----- nvinfo : EIATTR_FRAME_SIZE
	.align		4
.L_15:
        /*0054*/ 	.byte	0x04, 0x11
        /*0056*/ 	.short	(.L_17 - .L_16)
	.align		4
.L_16:
        /*0058*/ 	.word	index@(_Z4LAMPPcPiS0_S0_PdS0_S_Pf)
        /*005c*/ 	.word	0x00000000


	//----- nvinfo : EIATTR_MIN_STACK_SIZE
	.align		4
.L_17:
        /*0060*/ 	.byte	0x04, 0x12
        /*0062*/ 	.short	(.L_19 - .L_18)
	.align		4
.L_18:
        /*0064*/ 	.word	index@(_Z4LAMPPcPiS0_S0_PdS0_S_Pf)
        /*0068*/ 	.word	0x00000000


	//----- nvinfo : EIATTR_MIN_STACK_SIZE
	.align		4
.L_19:
        /*006c*/ 	.byte	0x04, 0x12
        /*006e*/ 	.short	(.L_21 - .L_20)
	.align		4
.L_20:
        /*0070*/ 	.word	index@(_Z8next_onePiiiiii)
        /*0074*/ 	.word	0x00000000
.L_21:


//--------------------- .nv.compat                --------------------------
	.section	.nv.compat,"",@"SHT_CUDA_COMPAT_INFO"
	.align	4
        /*0000*/ 	.byte	0x02, 0x09, 0x00, 0x00, 0x02, 0x02, 0x01, 0x00, 0x02, 0x05, 0x05, 0x00, 0x03, 0x07, 0x01, 0x01
        /*0010*/ 	.byte	0x02, 0x03, 0x00, 0x00, 0x02, 0x06, 0x01, 0x00, 0x04, 0x0b, 0x08, 0x00, 0x01, 0x00, 0x00, 0x00
        /*0020*/ 	.byte	0x00, 0x00, 0x00, 0x00


//--------------------- .nv.info._Z4LAMPPcPiS0_S0_PdS0_S_Pf --------------------------
	.section	.nv.info._Z4LAMPPcPiS0_S0_PdS0_S_Pf,"",@"SHT_CUDA_INFO"
	.sectionflags	@""
	.align	4


	//----- nvinfo : EIATTR_CUDA_API_VERSION
	.align		4
        /*0000*/ 	.byte	0x04, 0x37
        /*0002*/ 	.short	(.L_23 - .L_22)
.L_22:
        /*0004*/ 	.word	0x00000082


	//----- nvinfo : EIATTR_KPARAM_INFO
	.align		4
.L_23:
        /*0008*/ 	.byte	0x04, 0x17
        /*000a*/ 	.short	(.L_25 - .L_24)
.L_24:
        /*000c*/ 	.word	0x00000000
        /*0010*/ 	.short	0x0007
        /*0012*/ 	.short	0x0038
        /*0014*/ 	.byte	0x00, 0xf5, 0x21, 0x00


	//----- nvinfo : EIATTR_KPARAM_INFO
	.align		4
.L_25:
        /*0018*/ 	.byte	0x04, 0x17
        /*001a*/ 	.short	(.L_27 - .L_26)
.L_26:
        /*001c*/ 	.word	0x00000000
        /*0020*/ 	.short	0x0006
        /*0022*/ 	.short	0x0030
        /*0024*/ 	.byte	0x00, 0xf5, 0x21, 0x00


	//----- nvinfo : EIATTR_KPARAM_INFO
	.align		4
.L_27:
        /*0028*/ 	.byte	0x04, 0x17
        /*002a*/ 	.short	(.L_29 - .L_28)
.L_28:
        /*002c*/ 	.word	0x00000000
        /*0030*/ 	.short	0x0005
        /*0032*/ 	.short	0x0028
        /*0034*/ 	.byte	0x00, 0xf5, 0x21, 0x00


	//----- nvinfo : EIATTR_KPARAM_INFO
	.align		4
.L_29:
        /*0038*/ 	.byte	0x04, 0x17
        /*003a*/ 	.short	(.L_31 - .L_30)
.L_30:
        /*003c*/ 	.word	0x00000000
        /*0040*/ 	.short	0x0004
        /*0042*/ 	.short	0x0020
        /*0044*/ 	.byte	0x00, 0xf5, 0x21, 0x00


	//----- nvinfo : EIATTR_KPARAM_INFO
	.align		4
.L_31:
        /*0048*/ 	.byte	0x04, 0x17
        /*004a*/ 	.short	(.L_33 - .L_32)
.L_32:
        /*004c*/ 	.word	0x00000000
        /*0050*/ 	.short	0x0003
        /*0052*/ 	.short	0x0018
        /*0054*/ 	.byte	0x00, 0xf5, 0x21, 0x00


	//----- nvinfo : EIATTR_KPARAM_INFO
	.align		4
.L_33:
        /*0058*/ 	.byte	0x04, 0x17
        /*005a*/ 	.short	(.L_35 - .L_34)
.L_34:
        /*005c*/ 	.word	0x00000000
        /*0060*/ 	.short	0x0002
        /*0062*/ 	.short	0x0010
        /*0064*/ 	.byte	0x00, 0xf5, 0x21, 0x00


	//----- nvinfo : EIATTR_KPARAM_INFO
	.align		4
.L_35:
        /*0068*/ 	.byte	0x04, 0x17
        /*006a*/ 	.short	(.L_37 - .L_36)
.L_36:
        /*006c*/ 	.word	0x00000000
        /*0070*/ 	.short	0x0001
        /*0072*/ 	.short	0x0008
        /*0074*/ 	.byte	0x00, 0xf5, 0x21, 0x00


	//----- nvinfo : EIATTR_KPARAM_INFO
	.align		4
.L_37:
        /*0078*/ 	.byte	0x04, 0x17
        /*007a*/ 	.short	(.L_39 - .L_38)
.L_38:
        /*007c*/ 	.word	0x00000000
        /*0080*/ 	.short	0x0000
        /*0082*/ 	.short	0x0000
        /*0084*/ 	.byte	0x00, 0xf5, 0x21, 0x00


	//----- nvinfo : EIATTR_SPARSE_MMA_MASK
	.align		4
.L_39:
        /*0088*/ 	.byte	0x03, 0x50
        /*008a*/ 	.short	0x0000


	//----- nvinfo : EIATTR_MAXREG_COUNT
	.align		4
        /*008c*/ 	.byte	0x03, 0x1b
        /*008e*/ 	.short	0x00ff


	//----- nvinfo : EIATTR_NUM_BARRIERS
	.align		4
        /*0090*/ 	.byte	0x02, 0x4c
        /*0092*/ 	.byte	0x01
	.zero		1


	//----- nvinfo : EIATTR_MERCURY_ISA_VERSION
	.align		4
        /*0094*/ 	.byte	0x03, 0x5f
        /*0096*/ 	.short	0x0101


	//----- nvinfo : EIATTR_VRC_CTA_INIT_COUNT
	.align		4
        /*0098*/ 	.byte	0x02, 0x4a
	.zero		1
	.zero		1


	//----- nvinfo : EIATTR_EXIT_INSTR_OFFSETS
	.align		4
        /*009c*/ 	.byte	0x04, 0x1c
        /*009e*/ 	.short	(.L_41 - .L_40)


	//   ....[0]....
.L_40:
        /*00a0*/ 	.word	0x0007db80


	//----- nvinfo : EIATTR_CRS_STACK_SIZE
	.align		4
.L_41:
        /*00a4*/ 	.byte	0x04, 0x1e
        /*00a6*/ 	.short	(.L_43 - .L_42)
.L_42:
        /*00a8*/ 	.word	0x00000000


	//----- nvinfo : EIATTR_CBANK_PARAM_SIZE
	.align		4
.L_43:
        /*00ac*/ 	.byte	0x03, 0x19
        /*00ae*/ 	.short	0x0040


	//----- nvinfo : EIATTR_PARAM_CBANK
	.align		4
        /*00b0*/ 	.byte	0x04, 0x0a
        /*00b2*/ 	.short	(.L_45 - .L_44)
	.align		4
.L_44:
        /*00b4*/ 	.word	index@(.nv.constant0._Z4LAMPPcPiS0_S0_PdS0_S_Pf)
        /*00b8*/ 	.short	0x0380
        /*00ba*/ 	.short	0x0040


	//----- nvinfo : EIATTR_SW_WAR
	.align		4
.L_45:
        /*00bc*/ 	.byte	0x04, 0x36
        /*00be*/ 	.short	(.L_47 - .L_46)
.L_46:
        /*00c0*/ 	.word	0x00000008
.L_47:


//--------------------- .nv.info._Z8next_onePiiiiii --------------------------
	.section	.nv.info._Z8next_onePiiiiii,"",@"SHT_CUDA_INFO"
	.sectionflags	@""
	.align	4


	//----- nvinfo : EIATTR_CUDA_API_VERSION
	.align		4
        /*0000*/ 	.byte	0x04, 0x37
        /*0002*/ 	.short	(.L_49 - .L_48)
.L_48:
        /*0004*/ 	.word	0x00000082


	//----- nvinfo : EIATTR_KPARAM_INFO
	.align		4
.L_49:
        /*0008*/ 	.byte	0x04, 0x17
        /*000a*/ 	.short	(.L_51 - .L_50)
.L_50:
        /*000c*/ 	.word	0x00000000
        /*0010*/ 	.short	0x0005
        /*0012*/ 	.short	0x0018
        /*0014*/ 	.byte	0x00, 0xf0, 0x11, 0x00


	//----- nvinfo : EIATTR_KPARAM_INFO
	.align		4
.L_51:
        /*0018*/ 	.byte	0x04, 0x17
        /*001a*/ 	.short	(.L_53 - .L_52)
.L_52:
        /*001c*/ 	.word	0x00000000
        /*0020*/ 	.short	0x0004
        /*0022*/ 	.short	0x0014
        /*0024*/ 	.byte	0x00, 0xf0, 0x11, 0x00


	//----- nvinfo : EIATTR_KPARAM_INFO
	.align		4
.L_53:
        /*0028*/ 	.byte	0x04, 0x17
        /*002a*/ 	.short	(.L_55 - .L_54)
.L_54:
        /*002c*/ 	.word	0x00000000
        /*0030*/ 	.short	0x0003
        /*0032*/ 	.short	0x0010
        /*0034*/ 	.byte	0x00, 0xf0, 0x11, 0x00


	//----- nvinfo : EIATTR_KPARAM_INFO
	.align		4
.L_55:
        /*0038*/ 	.byte	0x04, 0x17
        /*003a*/ 	.short	(.L_57 - .L_56)
.L_56:
        /*003c*/ 	.word	0x00000000
        /*0040*/ 	.short	0x0002
        /*0042*/ 	.short	0x000c
        /*0044*/ 	.byte	0x00, 0xf0, 0x11, 0x00


	//----- nvinfo : EIATTR_KPARAM_INFO
	.align		4
.L_57:
        /*0048*/ 	.byte	0x04, 0x17
        /*004a*/ 	.short	(.L_59 - .L_58)
.L_58:
        /*004c*/ 	.word	0x00000000
        /*0050*/ 	.short	0x0001
        /*0052*/ 	.short	0x0008
        /*0054*/ 	.byte	0x00, 0xf0, 0x11, 0x00


	//----- nvinfo : EIATTR_KPARAM_INFO
	.align		4
.L_59:
        /*0058*/ 	.byte	0x04, 0x17
        /*005a*/ 	.short	(.L_61 - .L_60)
.L_60:
        /*005c*/ 	.word	0x00000000
        /*0060*/ 	.short	0x0000
        /*0062*/ 	.short	0x0000
        /*0064*/ 	.byte	0x00, 0xf5, 0x21, 0x00


	//----- nvinfo : EIATTR_SPARSE_MMA_MASK
	.align		4
.L_61:
        /*0068*/ 	.byte	0x03, 0x50
        /*006a*/ 	.short	0x0000


	//----- nvinfo : EIATTR_MAXREG_COUNT
	.align		4
        /*006c*/ 	.byte	0x03, 0x1b
        /*006e*/ 	.short	0x00ff


	//----- nvinfo : EIATTR_NUM_BARRIERS
	.align		4
        /*0070*/ 	.byte	0x02, 0x4c
        /*0072*/ 	.byte	0x01
	.zero		1


	//----- nvinfo : EIATTR_MERCURY_ISA_VERSION
	.align		4
        /*0074*/ 	.byte	0x03, 0x5f
        /*0076*/ 	.short	0x0101


	//----- nvinfo : EIATTR_VRC_CTA_INIT_COUNT
	.align		4
        /*0078*/ 	.byte	0x02, 0x4a
	.zero		1
	.zero		1


	//----- nvinfo : EIATTR_EXIT_INSTR_OFFSETS
	.align		4
        /*007c*/ 	.byte	0x04, 0x1c
        /*007e*/ 	.short	(.L_63 - .L_62)


	//   ....[0]....
.L_62:
        /*0080*/ 	.word	0x00000650


	//----- nvinfo : EIATTR_CRS_STACK_SIZE
	.align		4
.L_63:
        /*0084*/ 	.byte	0x04, 0x1e
        /*0086*/ 	.short	(.L_65 - .L_64)
.L_64:
        /*0088*/ 	.word	0x00000000


	//----- nvinfo : EIATTR_CBANK_PARAM_SIZE
	.align		4
.L_65:
        /*008c*/ 	.byte	0x03, 0x19
        /*008e*/ 	.short	0x001c


	//----- nvinfo : EIATTR_PARAM_CBANK
	.align		4
        /*0090*/ 	.byte	0x04, 0x0a
        /*0092*/ 	.short	(.L_67 - .L_66)
	.align		4
.L_66:
        /*0094*/ 	.word	index@(.nv.constant0._Z8next_onePiiiiii)
        /*0098*/ 	.short	0x0380
        /*009a*/ 	.short	0x001c


	//----- nvinfo : EIATTR_SW_WAR
	.align		4
.L_67:
        /*009c*/ 	.byte	0x04, 0x36
        /*009e*/ 	.short	(.L_69 - .L_68)
.L_68:
        /*00a0*/ 	.word	0x00000008
.L_69:


//--------------------- .nv.callgraph             --------------------------
	.section	.nv.callgraph,"",@"SHT_CUDA_CALLGRAPH"
	.align	4
	.sectionentsize	8
	.align		4
        /*0000*/ 	.word	0x00000000
	.align		4
        /*0004*/ 	.word	0xffffffff
	.align		4
        /*0008*/ 	.word	0x00000000
	.align		4
        /*000c*/ 	.word	0xfffffffe
	.align		4
        /*0010*/ 	.word	0x00000000
	.align		4
        /*0014*/ 	.word	0xfffffffd
	.align		4
        /*0018*/ 	.word	0x00000000
	.align		4
        /*001c*/ 	.word	0xfffffffc


//--------------------- .nv.constant3             --------------------------
	.section	.nv.constant3,"a",@progbits
	.align	8
.nv.constant3:
	.type		const_int,@object
	.size		const_int,(parameter - const_int)
const_int:
	.zero		80
	.type		parameter,@object
	.size		parameter,(.L_1 - parameter)
parameter:
	.zero		45840
.L_1:


//--------------------- .text._Z4LAMPPcPiS0_S0_PdS0_S_Pf --------------------------
	.section	.text._Z4LAMPPcPiS0_S0_PdS0_S_Pf,"ax",@progbits
	.align	128
        .global         _Z4LAMPPcPiS0_S0_PdS0_S_Pf
        .type           _Z4LAMPPcPiS0_S0_PdS0_S_Pf,@function
        .size           _Z4LAMPPcPiS0_S0_PdS0_S_Pf,(.L_x_4679 - _Z4LAMPPcPiS0_S0_PdS0_S_Pf)
        .other          _Z4LAMPPcPiS0_S0_PdS0_S_Pf,@"STO_CUDA_ENTRY STV_DEFAULT"
_Z4LAMPPcPiS0_S0_PdS0_S_Pf:
.text._Z4LAMPPcPiS0_S0_PdS0_S_Pf:
[----:B------:R-:W-:Y:S01]  /*0000*/  LDC R1, c[0x0][0x37c] ;  /* 0x0000df00ff017b82 */ /* 0x000fe20000000800 */
[----:B------:R-:W0:Y:S01]  /*0010*/  S2R R68, SR_CTAID.X ;  /* 0x0000000000447919 */ /* 0x000e220000002500 */
[----:B------:R-:W0:Y:S01]  /*0020*/  LDCU UR4, c[0x0][0x360] ;  /* 0x00006c00ff0477ac */ /* 0x000e220008000800 */
[----:B------:R-:W-:Y:S01]  /*0030*/  BSSY.RECONVERGENT B0, `(.L_x_0) ;  /* 0x0007db2000007945 */ /* 0x000fe20003800200 */
[----:B------:R-:W0:Y:S01]  /*0040*/  S2R R35, SR_TID.X ;  /* 0x0000000000237919 */ /* 0x000e220000002100 */
[----:B------:R-:W1:Y:S02]  /*0050*/  LDCU UR7, c[0x3][URZ] ;  /* 0x00c00000ff0777ac */ /* 0x000e640008000800 */
[----:B------:R-:W2:Y:S05]  /*0060*/  BMOV.32.CLEAR R6, B0 ;  /* 0x0000000000067355 */ /* 0x000eaa0000100000 */
[----:B0-----:R-:W-:-:S05]  /*0070*/  IMAD R68, R68, UR4, R35 ;  /* 0x0000000444447c24 */ /* 0x001fca000f8e0223 */
[----:B-1----:R-:W-:-:S13]  /*0080*/  ISETP.GE.AND P0, PT, R68, UR7, PT ;  /* 0x0000000744007c0c */ /* 0x002fda000bf06270 */
[----:B--2---:R-:W-:Y:S05]  /*0090*/  @P0 BRA `(.L_x_1) ;  /* 0x000007d800a80947 */ /* 0x004fea0003800000 */
[----:B------:R-:W0:Y:S01]  /*00a0*/  S2UR UR6, SR_CgaCtaId ;  /* 0x00000000000679c3 */ /* 0x000e220000008800 */
[----:B------:R-:W-:Y:S02]  /*00b0*/  UMOV UR4, 0x400 ;  /* 0x0000040000047882 */ /* 0x000fe40000000000 */
[----:B------:R-:W-:-:S05]  /*00c0*/  UIADD3 UR5, UPT, UPT, UR4, 0x8000, URZ ;  /* 0x0000800004057890 */ /* 0x000fca000fffe0ff */
[----:B------:R-:W1:Y:S08]  /*00d0*/  LDC R5, c[0x3][0x1c] ;  /* 0x00c00700ff057b82 */ /* 0x000e700000000800 */
[----:B------:R-:W2:Y:S08]  /*00e0*/  LDC R4, c[0x3][0x4] ;  /* 0x00c00100ff047b82 */ /* 0x000eb00000000800 */
[----:B------:R-:W3:Y:S01]  /*00f0*/  LDC.64 R66, c[0x0][0x358] ;  /* 0x0000d600ff427b82 */ /* 0x000ee20000000a00 */
[----:B0-----:R-:W-:-:S02]  /*0100*/  ULEA UR4, UR6, UR4, 0x18 ;  /* 0x0000000406047291 */ /* 0x001fc4000f8ec0ff */
[----:B------:R-:W-:-:S04]  /*0110*/  ULEA UR5, UR6, UR5, 0x18 ;  /* 0x0000000506057291 */ /* 0x000fc8000f8ec0ff */
[----:B------:R-:W-:Y:S01]  /*0120*/  LEA R3, R35, UR4, 0x5 ;  /* 0x0000000423037c11 */ /* 0x000fe2000f8e28ff */
[----:B-1----:R-:W-:Y:S01]  /*0130*/  VIADD R5, R5, 0x8 ;  /* 0x0000000805057836 */ /* 0x002fe20000000000 */
[----:B------:R-:W-:Y:S01]  /*0140*/  LEA R2, R35, UR5, 0x2 ;  /* 0x0000000523027c11 */ /* 0x000fe2000f8e10ff */
[----:B--2---:R-:W-:-:S07]  /*0150*/  VIADD R4, R4, UR7 ;  /* 0x0000000704047c36 */ /* 0x004fce0008000000 */
.L_x_1612:
[----:B------:R-:W0:Y:S01]  /*0160*/  LDC.64 R64, c[0x0][0x398] ;  /* 0x0000e600ff407b82 */ /* 0x000e220000000a00 */
[----:B---3--:R-:W-:Y:S01]  /*0170*/  R2UR UR4, R66 ;  /* 0x00000000420472ca */ /* 0x008fe200000e0000 */
[----:B------:R-:W-:Y:S01]  /*0180*/  IMAD R7, R5, R68, RZ ;  /* 0x0000004405077224 */ /* 0x000fe200078e02ff */
[C---:B------:R-:W-:Y:S01]  /*0190*/  R2UR UR5, R67.reuse ;  /* 0x00000000430572ca */ /* 0x040fe200000e0000 */
[----:B------:R-:W-:Y:S01]  /*01a0*/  IMAD R11, R68, 0xa, RZ ;  /* 0x0000000a440b7824 */ /* 0x000fe200078e02ff */
[----:B------:R-:W-:Y:S02]  /*01b0*/  R2UR UR8, R66 ;  /* 0x00000000420872ca */ /* 0x000fe400000e0000 */
[----:B------:R-:W-:Y:S01]  /*01c0*/  R2UR UR9, R67 ;  /* 0x00000000430972ca */ /* 0x000fe200000e0000 */
[----:B-1----:R-:W1:Y:S01]  /*01d0*/  LDC.64 R8, c[0x0][0x388] ;  /* 0x0000e200ff087b82 */ /* 0x002e620000000a00 */
[----:B0-----:R-:W-:-:S04]  /*01e0*/  IMAD.WIDE R64, R7, 0x4, R64 ;  /* 0x0000000407407825 */ /* 0x001fc800078e0240 */
[----:B------:R-:W-:Y:S02]  /*01f0*/  IMAD.MOV.U32 R7, RZ, RZ, -0x1 ;  /* 0xffffffffff077424 */ /* 0x000fe400078e00ff */
[----:B-1----:R-:W-:-:S03]  /*0200*/  IMAD.WIDE R8, R11, 0x4, R8 ;  /* 0x000000040b087825 */ /* 0x002fc600078e0208 */
[----:B------:R0:W-:Y:S04]  /*0210*/  STG.E desc[UR4][R64.64], R7 ;  /* 0x0000000740007986 */ /* 0x0001e8000c101904 */
[----:B--2---:R-:W2:Y:S01]  /*0220*/  LDG.E R0, desc[UR8][R8.64+0x8] ;  /* 0x0000080808007981 */ /* 0x004ea2000c1e1900 */
[----:B------:R-:W-:Y:S01]  /*0230*/  IMAD.MOV.U32 R11, RZ, RZ, -0x33333333 ;  /* 0xcccccccdff0b7424 */ /* 0x000fe200078e00ff */
[----:B------:R-:W-:Y:S05]  /*0240*/  BMOV.32.CLEAR RZ, B0 ;  /* 0x0000000000ff7355 */ /* 0x000fea0000100000 */
[----:B------:R-:W-:Y:S01]  /*0250*/  BSSY.RECONVERGENT B0, `(.L_x_2) ;  /* 0x0007d88000007945 */ /* 0x000fe20003800200 */
[----:B--2---:R-:W-:-:S05]  /*0260*/  IMAD R0, R0, R11, 0x19999998 ;  /* 0x1999999800007424 */ /* 0x004fca00078e020b */
[----:B------:R-:W-:-:S04]  /*0270*/  SHF.L.W.U32.HI R0, R0, 0x1f, R0 ;  /* 0x0000001f00007819 */ /* 0x000fc80000010e00 */
[----:B------:R-:W-:Y:S02]  /*0280*/  ISETP.GE.U32.AND P0, PT, R0, 0x19999999, PT ;  /* 0x199999990000780c */ /* 0x000fe40003f06070 */
[----:B------:R-:W1:Y:S11]  /*0290*/  BMOV.32.CLEAR R0, B0 ;  /* 0x0000000000007355 */ /* 0x000e760000100000 */
[----:B01--4-:R-:W-:Y:S05]  /*02a0*/  @!P0 BRA `(.L_x_3) ;  /* 0x000007d800048947 */ /* 0x013fea0003800000 */
[----:B------:R-:W0:Y:S01]  /*02b0*/  LDC.64 R62, c[0x0][0x3a8] ;  /* 0x0000ea00ff3e7b82 */ /* 0x000e220000000a00 */
[----:B------:R-:W-:Y:S01]  /*02c0*/  R2UR UR4, R66 ;  /* 0x00000000420472ca */ /* 0x000fe200000e0000 */
[----:B------:R-:W-:Y:S01]  /*02d0*/  IMAD R33, R68, 0x51, RZ ;  /* 0x0000005144217824 */ /* 0x000fe200078e02ff */
[C---:B------:R-:W-:Y:S02]  /*02e0*/  R2UR UR5, R67.reuse ;  /* 0x00000000430572ca */ /* 0x040fe400000e0000 */
[----:B------:R-:W-:Y:S02]  /*02f0*/  R2UR UR8, R66 ;  /* 0x00000000420872ca */ /* 0x000fe400000e0000 */
[----:B------:R-:W-:Y:S01]  /*0300*/  R2UR UR9, R67 ;  /* 0x00000000430972ca */ /* 0x000fe200000e0000 */
[----:B0-----:R-:W-:-:S08]  /*0310*/  IMAD.WIDE R62, R33, 0x4, R62 ;  /* 0x00000004213e7825 */ /* 0x001fd000078e023e */
[----:B------:R0:W-:Y:S01]  /*0320*/  STG.E desc[UR4][R62.64+0x124], RZ ;  /* 0x000124ff3e007986 */ /* 0x0001e2000c101904 */
[----:B------:R-:W1:Y:S03]  /*0330*/  LDCU UR4, c[0x3][URZ] ;  /* 0x00c00000ff0477ac */ /* 0x000e660008000800 */
[----:B------:R-:W2:Y:S04]  /*0340*/  LDG.E R69, desc[UR8][R8.64+0x1c] ;  /* 0x00001c0808457981 */ /* 0x000ea8000c1e1900 */
[----:B--2---:R0:W-:Y:S01]  /*0350*/  STS.64 [R3], R68 ;  /* 0x0000004403007388 */ /* 0x0041e20000000a00 */
[----:B-1----:R-:W-:-:S13]  /*0360*/  ISETP.GE.AND P0, PT, R69, UR4, PT ;  /* 0x0000000445007c0c */ /* 0x002fda000bf06270 */
[----:B0-----:R-:W-:Y:S05]  /*0370*/  @P0 BRA `(.L_x_3) ;  /* 0x000007d400d00947 */ /* 0x001fea0003800000 */
[----:B------:R-:W0:Y:S01]  /*0380*/  LDC.64 R52, c[0x0][0x3a0] ;  /* 0x0000e800ff347b82 */ /* 0x000e220000000a00 */
[----:B------:R-:W1:Y:S01]  /*0390*/  LDCU.64 UR4, c[0x0][0x3b0] ;  /* 0x00007600ff0477ac */ /* 0x000e620008000a00 */
[C---:B------:R-:W-:Y:S02]  /*03a0*/  IMAD R27, R68.reuse, 0x36, RZ ;  /* 0x00000036441b7824 */ /* 0x040fe400078e02ff */
[----:B------:R-:W-:Y:S02]  /*03b0*/  IMAD R31, R68, 0x4f0, RZ ;  /* 0x000004f0441f7824 */ /* 0x000fe400078e02ff */
[----:B------:R-:W-:Y:S02]  /*03c0*/  VIADD R34, R33, 0xffffffff ;  /* 0xffffffff21227836 */ /* 0x000fe40000000000 */
[----:B------:R-:W-:Y:S02]  /*03d0*/  VIADD R32, R31, 0xffffffff ;  /* 0xffffffff1f207836 */ /* 0x000fe40000000000 */
[----:B------:R-:W-:-:S02]  /*03e0*/  VIADD R30, R27, 0x1b ;  /* 0x0000001b1b1e7836 */ /* 0x000fc40000000000 */
[C---:B------:R-:W-:Y:S02]  /*03f0*/  VIADD R29, R27.reuse, 0x1c ;  /* 0x0000001c1b1d7836 */ /* 0x040fe40000000000 */
[----:B------:R-:W-:Y:S02]  /*0400*/  VIADD R28, R27, 0x1 ;  /* 0x000000011b1c7836 */ /* 0x000fe40000000000 */
[----:B------:R-:W-:Y:S01]  /*0410*/  VIADD R33, R33, 0x18 ;  /* 0x0000001821217836 */ /* 0x000fe20000000000 */
[----:B-1----:R-:W-:-:S04]  /*0420*/  IADD3 R54, P0, PT, R27, UR4, RZ ;  /* 0x000000041b367c10 */ /* 0x002fc8000ff1e0ff */
[----:B------:R-:W-:Y:S01]  /*0430*/  LEA.HI.X.SX32 R55, R27, UR5, 0x1, P0 ;  /* 0x000000051b377c11 */ /* 0x000fe200080f0eff */
[----:B0-----:R-:W-:-:S04]  /*0440*/  IMAD.WIDE R52, R31, 0x8, R52 ;  /* 0x000000081f347825 */ /* 0x001fc800078e0234 */
[----:B------:R-:W-:Y:S02]  /*0450*/  VIADD R31, R31, 0x270 ;  /* 0x000002701f1f7836 */ /* 0x000fe40000000000 */
[----:B------:R-:W-:-:S07]  /*0460*/  VIADD R27, R27, 0x1a ;  /* 0x0000001a1b1b7836 */ /* 0x000fce0000000000 */
.L_x_1611:
[----:B------:R-:W-:-:S13]  /*0470*/  ISETP.NE.AND P0, PT, R69, -0x1, PT ;  /* 0xffffffff4500780c */ /* 0x000fda0003f05270 */
[----:B0123--:R-:W-:Y:S05]  /*0480*/  @!P0 BRA `(.L_x_3) ;  /* 0x000007d4008c8947 */ /* 0x00ffea0003800000 */
[----:B------:R-:W0:Y:S01]  /*0490*/  LDC.64 R8, c[0x0][0x388] ;  /* 0x0000e200ff087b82 */ /* 0x000e220000000a00 */
[----:B------:R-:W-:Y:S01]  /*04a0*/  R2UR UR4, R66 ;  /* 0x00000000420472ca */ /* 0x000fe200000e0000 */
[----:B------:R-:W-:Y:S01]  /*04b0*/  IMAD R13, R68, 0xa, RZ ;  /* 0x0000000a440d7824 */ /* 0x000fe200078e02ff */
[----:B------:R-:W-:Y:S01]  /*04c0*/  R2UR UR5, R67 ;  /* 0x00000000430572ca */ /* 0x000fe200000e0000 */
[----:B------:R-:W-:Y:S01]  /*04d0*/  IMAD R11, R69, 0xa, RZ ;  /* 0x0000000a450b7824 */ /* 0x000fe200078e02ff */
[----:B------:R-:W-:Y:S02]  /*04e0*/  R2UR UR8, R66 ;  /* 0x00000000420872ca */ /* 0x000fe400000e0000 */
[----:B------:R-:W-:Y:S01]  /*04f0*/  R2UR UR9, R67 ;  /* 0x00000000430972ca */ /* 0x000fe200000e0000 */
[----:B0-----:R-:W-:-:S04]  /*0500*/  IMAD.WIDE R12, R13, 0x4, R8 ;  /* 0x000000040d0c7825 */ /* 0x001fc800078e0208 */
[----:B------:R-:W-:-:S04]  /*0510*/  IMAD.WIDE R10, R11, 0x4, R8 ;  /* 0x000000040b0a7825 */ /* 0x000fc800078e0208 */
[----:B------:R-:W2:Y:S04]  /*0520*/  LDG.E R12, desc[UR4][R12.64+0x8] ;  /* 0x000008040c0c7981 */ /* 0x000ea8000c1e1900 */
[----:B------:R-:W3:Y:S01]  /*0530*/  LDG.E R15, desc[UR8][R10.64+0x8] ;  /* 0x000008080a0f7981 */ /* 0x000ee2000c1e1900 */
[----:B--2---:R-:W-:-:S04]  /*0540*/  IMAD.HI R7, R12, 0x66666667, RZ ;  /* 0x666666670c077827 */ /* 0x004fc800078e02ff */
[----:B---3--:R-:W-:Y:S01]  /*0550*/  IMAD.HI R16, R15, 0x66666667, RZ ;  /* 0x666666670f107827 */ /* 0x008fe200078e02ff */
[----:B------:R-:W-:-:S04]  /*0560*/  SHF.R.U32.HI R14, RZ, 0x1f, R7 ;  /* 0x0000001fff0e7819 */ /* 0x000fc80000011607 */
[----:B------:R-:W-:Y:S02]  /*0570*/  SHF.R.U32.HI R17, RZ, 0x1f, R16 ;  /* 0x0000001fff117819 */ /* 0x000fe40000011610 */
[----:B------:R-:W-:Y:S02]  /*0580*/  LEA.HI.SX32 R7, R7, R14, 0x1e ;  /* 0x0000000e07077211 */ /* 0x000fe400078ff2ff */
[----:B------:R-:W-:-:S03]  /*0590*/  LEA.HI.SX32 R16, R16, R17, 0x1e ;  /* 0x0000001110107211 */ /* 0x000fc600078ff2ff */
[----:B------:R-:W-:Y:S02]  /*05a0*/  IMAD R7, R7, -0xa, R12 ;  /* 0xfffffff607077824 */ /* 0x000fe400078e020c */
[----:B------:R-:W-:-:S05]  /*05b0*/  IMAD R16, R16, -0xa, R15 ;  /* 0xfffffff610107824 */ /* 0x000fca00078e020f */
[----:B------:R-:W-:-:S05]  /*05c0*/  LOP3.LUT P0, R7, R16, RZ, R7, 0xa0, !PT ;  /* 0x000000ff10077212 */ /* 0x000fca000780a007 */
[----:B------:R0:W-:Y:S08]  /*05d0*/  STG.E desc[UR4][R64.64+0x4], R7 ;  /* 0x0000040740007986 */ /* 0x0001f0000c101904 */
[----:B------:R-:W-:Y:S05]  /*05e0*/  @!P0 BRA `(.L_x_4) ;  /* 0x000007d4001c8947 */ /* 0x000fea0003800000 */
[----:B0-----:R-:W0:Y:S01]  /*05f0*/  LDS R7, [R3] ;  /* 0x0000000003077984 */ /* 0x001e220000000800 */
[C---:B------:R-:W-:Y:S02]  /*0600*/  R2UR UR4, R66.reuse ;  /* 0x00000000420472ca */ /* 0x040fe400000e0000 */
[C---:B------:R-:W-:Y:S02]  /*0610*/  R2UR UR5, R67.reuse ;  /* 0x00000000430572ca */ /* 0x040fe400000e0000 */
[C---:B------:R-:W-:Y:S02]  /*0620*/  R2UR UR8, R66.reuse ;  /* 0x00000000420872ca */ /* 0x040fe400000e0000 */
[C---:B------:R-:W-:Y:S02]  /*0630*/  R2UR UR9, R67.reuse ;  /* 0x00000000430972ca */ /* 0x040fe400000e0000 */
[----:B------:R-:W-:Y:S02]  /*0640*/  R2UR UR10, R66 ;  /* 0x00000000420a72ca */ /* 0x000fe400000e0000 */
[----:B------:R-:W-:Y:S01]  /*0650*/  R2UR UR11, R67 ;  /* 0x00000000430b72ca */ /* 0x000fe200000e0000 */
[----:B0-----:R-:W-:-:S04]  /*0660*/  IMAD R7, R7, 0xa, RZ ;  /* 0x0000000a07077824 */ /* 0x001fc800078e02ff */
[----:B------:R-:W-:Y:S02]  /*0670*/  IMAD.WIDE R8, R7, 0x4, R8 ;  /* 0x0000000407087825 */ /* 0x000fe400078e0208 */
[----:B------:R-:W2:Y:S04]  /*0680*/  LDG.E R7, desc[UR4][R10.64] ;  /* 0x000000040a077981 */ /* 0x000ea8000c1e1900 */
[----:B------:R-:W2:Y:S04]  /*0690*/  LDG.E R12, desc[UR8][R8.64] ;  /* 0x00000008080c7981 */ /* 0x000ea8000c1e1900 */
[----:B------:R-:W2:Y:S02]  /*06a0*/  LDG.E R13, desc[UR10][R8.64+0x4] ;  /* 0x0000040a080d7981 */ /* 0x000ea4000c1e1900 */
[----:B--2---:R-:W-:-:S04]  /*06b0*/  IADD3 R7, PT, PT, R7, -R12, -R13 ;  /* 0x8000000c07077210 */ /* 0x004fc80007ffe80d */
[----:B------:R-:W-:-:S13]  /*06c0*/  ISETP.GT.AND P0, PT, R7, 0x14, PT ;  /* 0x000000140700780c */ /* 0x000fda0003f04270 */
[----:B------:R-:W-:Y:S05]  /*06d0*/  @P0 BRA `(.L_x_3) ;  /* 0x000007d000f80947 */ /* 0x000fea0003800000 */
[----:B------:R-:W-:Y:S02]  /*06e0*/  R2UR UR4, R66 ;  /* 0x00000000420472ca */ /* 0x000fe400000e0000 */
[----:B------:R-:W-:-:S13]  /*06f0*/  R2UR UR5, R67 ;  /* 0x00000000430572ca */ /* 0x000fda00000e0000 */
[----:B------:R-:W2:Y:S01]  /*0700*/  LDG.E R10, desc[UR4][R10.64+0x20] ;  /* 0x000020040a0a7981 */ /* 0x000ea2000c1e1900 */
[----:B------:R-:W-:Y:S05]  /*0710*/  BMOV.32.CLEAR RZ, B0 ;  /* 0x0000000000ff7355 */ /* 0x000fea0000100000 */
[----:B------:R-:W-:Y:S04]  /*0720*/  BSSY.RECONVERGENT B0, `(.L_x_5) ;  /* 0x0007d2e000007945 */ /* 0x000fe80003800200 */
[----:B------:R-:W0:Y:S05]  /*0730*/  BMOV.32.CLEAR R25, B0 ;  /* 0x0000000000197355 */ /* 0x000e2a0000100000 */
[----:B--2---:R1:W-:Y:S01]  /*0740*/  STS [R3+0xc], R10 ;  /* 0x00000c0a03007388 */ /* 0x0043e20000000800 */
[----:B------:R-:W-:-:S13]  /*0750*/  ISETP.GE.AND P0, PT, R10, R4, PT ;  /* 0x000000040a00720c */ /* 0x000fda0003f06270 */
[----:B01----:R-:W-:Y:S05]  /*0760*/  @P0 BRA `(.L_x_6) ;  /* 0x000007d000a00947 */ /* 0x003fea0003800000 */
[----:B------:R-:W-:-:S07]  /*0770*/  IMAD.MOV.U32 R7, RZ, RZ, R10 ;  /* 0x000000ffff077224 */ /* 0x000fce00078e000a */
.L_x_1610:
[----:B------:R-:W-:-:S13]  /*0780*/  ISETP.NE.AND P0, PT, R7, -0x1, PT ;  /* 0xffffffff0700780c */ /* 0x000fda0003f05270 */
[----:B01234-:R-:W-:Y:S05]  /*0790*/  @!P0 BRA `(.L_x_6) ;  /* 0x000007d000948947 */ /* 0x01ffea0003800000 */
[----:B------:R-:W0:Y:S01]  /*07a0*/  LDC.64 R16, c[0x0][0x388] ;  /* 0x0000e200ff107b82 */ /* 0x000e220000000a00 */
[C---:B------:R-:W-:Y:S01]  /*07b0*/  R2UR UR8, R66.reuse ;  /* 0x00000000420872ca */ /* 0x040fe200000e0000 */
[----:B------:R-:W-:Y:S01]  /*07c0*/  IMAD R15, R7, 0xa, RZ ;  /* 0x0000000a070f7824 */ /* 0x000fe200078e02ff */
[C---:B------:R-:W-:Y:S02]  /*07d0*/  R2UR UR9, R67.reuse ;  /* 0x00000000430972ca */ /* 0x040fe400000e0000 */
[----:B------:R-:W-:Y:S02]  /*07e0*/  R2UR UR4, R66 ;  /* 0x00000000420472ca */ /* 0x000fe400000e0000 */
[----:B------:R-:W-:-:S13]  /*07f0*/  R2UR UR5, R67 ;  /* 0x00000000430572ca */ /* 0x000fda00000e0000 */
[----:B------:R-:W2:Y:S01]  /*0800*/  LDG.E R8, desc[UR4][R64.64+0x4] ;  /* 0x0000040440087981 */ /* 0x000ea2000c1e1900 */
[----:B0-----:R-:W-:-:S05]  /*0810*/  IMAD.WIDE R14, R15, 0x4, R16 ;  /* 0x000000040f0e7825 */ /* 0x001fca00078e0210 */
[----:B------:R-:W3:Y:S02]  /*0820*/  LDG.E R9, desc[UR8][R14.64+0x8] ;  /* 0x000008080e097981 */ /* 0x000ee4000c1e1900 */
[----:B---3--:R-:W-:-:S05]  /*0830*/  IMAD.HI R9, R9, 0x66666667, RZ ;  /* 0x6666666709097827 */ /* 0x008fca00078e02ff */
[----:B------:R-:W-:-:S04]  /*0840*/  SHF.R.U32.HI R10, RZ, 0x1f, R9 ;  /* 0x0000001fff0a7819 */ /* 0x000fc80000011609 */
[----:B------:R-:W-:-:S04]  /*0850*/  LEA.HI.SX32 R9, R9, R10, 0x1e ;  /* 0x0000000a09097211 */ /* 0x000fc800078ff2ff */
[----:B--2---:R-:W-:-:S05]  /*0860*/  LOP3.LUT P0, R9, R9, RZ, R8, 0xa0, !PT ;  /* 0x000000ff09097212 */ /* 0x004fca000780a008 */
[----:B------:R0:W-:Y:S08]  /*0870*/  STG.E desc[UR4][R64.64+0x8], R9 ;  /* 0x0000080940007986 */ /* 0x0001f0000c101904 */
[----:B------:R-:W-:Y:S05]  /*0880*/  @!P0 BRA `(.L_x_7) ;  /* 0x000007d000488947 */ /* 0x000fea0003800000 */
[----:B------:R-:W1:Y:S01]  /*0890*/  LDC.64 R12, c[0x0][0x3b8] ;  /* 0x0000ee00ff0c7b82 */ /* 0x000e620000000a00 */
[C---:B------:R-:W-:Y:S02]  /*08a0*/  R2UR UR4, R66.reuse ;  /* 0x00000000420472ca */ /* 0x040fe400000e0000 */
[C---:B------:R-:W-:Y:S02]  /*08b0*/  R2UR UR5, R67.reuse ;  /* 0x00000000430572ca */ /* 0x040fe400000e0000 */
[----:B------:R-:W-:Y:S02]  /*08c0*/  R2UR UR8, R66 ;  /* 0x00000000420872ca */ /* 0x000fe400000e0000 */
[----:B------:R-:W-:Y:S01]  /*08d0*/  R2UR UR9, R67 ;  /* 0x00000000430972ca */ /* 0x000fe200000e0000 */
[----:B-1----:R-:W-:-:S04]  /*08e0*/  IMAD.WIDE R10, R68, 0x4, R12 ;  /* 0x00000004440a7825 */ /* 0x002fc800078e020c */
[----:B0-----:R-:W-:-:S08]  /*08f0*/  IMAD.WIDE R8, R7, 0x4, R12 ;  /* 0x0000000407087825 */ /* 0x001fd000078e020c */
[----:B------:R-:W2:Y:S04]  /*0900*/  LDG.E R10, desc[UR8][R10.64] ;  /* 0x000000080a0a7981 */ /* 0x000ea8000c1e1900 */
[----:B------:R-:W2:Y:S02]  /*0910*/  LDG.E R19, desc[UR4][R8.64] ;  /* 0x0000000408137981 */ /* 0x000ea4000c1e1900 */
[----:B--2---:R-:W-:-:S05]  /*0920*/  FADD R18, R19, -R10 ;  /* 0x8000000a13127221 */ /* 0x004fca0000000000 */
[----:B------:R-:W-:-:S13]  /*0930*/  FSETP.GEU.AND P0, PT, R18, 3, PT ;  /* 0x404000001200780b */ /* 0x000fda0003f0e000 */
[----:B------:R-:W-:Y:S05]  /*0940*/  @!P0 BRA `(.L_x_7) ;  /* 0x000007d000188947 */ /* 0x000fea0003800000 */
[----:B------:R-:W0:Y:S01]  /*0950*/  LDS R11, [R3+0x4] ;  /* 0x00000400030b7984 */ /* 0x000e220000000800 */
[----:B------:R-:W-:Y:S02]  /*0960*/  R2UR UR4, R66 ;  /* 0x00000000420472ca */ /* 0x000fe400000e0000 */
[----:B------:R-:W-:Y:S01]  /*0970*/  R2UR UR5, R67 ;  /* 0x00000000430572ca */ /* 0x000fe200000e0000 */
[----:B0-----:R-:W-:-:S12]  /*0980*/  IMAD.WIDE R8, R11, 0x4, R12 ;  /* 0x000000040b087825 */ /* 0x001fd800078e020c */
[----:B------:R-:W2:Y:S02]  /*0990*/  LDG.E R8, desc[UR4][R8.64] ;  /* 0x0000000408087981 */ /* 0x000ea4000c1e1900 */
[----:B--2---:R-:W-:-:S05]  /*09a0*/  FADD R10, R19, -R8 ;  /* 0x80000008130a7221 */ /* 0x004fca0000000000 */
[----:B------:R-:W-:-:S13]  /*09b0*/  FSETP.GEU.AND P0, PT, R10, 3, PT ;  /* 0x404000000a00780b */ /* 0x000fda0003f0e000 */
[----:B------:R-:W-:Y:S05]  /*09c0*/  @!P0 BRA `(.L_x_7) ;  /* 0x000007cc00f88947 */ /* 0x000fea0003800000 */
[C---:B------:R-:W-:Y:S01]  /*09d0*/  R2UR UR4, R66.reuse ;  /* 0x00000000420472ca */ /* 0x040fe200000e0000 */
[----:B------:R-:W-:Y:S01]  /*09e0*/  IMAD R9, R11, 0xa, RZ ;  /* 0x0000000a0b097824 */ /* 0x000fe200078e02ff */
[----:B------:R-:W-:Y:S02]  /*09f0*/  R2UR UR5, R67 ;  /* 0x00000000430572ca */ /* 0x000fe400000e0000 */
[----:B------:R-:W-:Y:S01]  /*0a00*/  R2UR UR8, R66 ;  /* 0x00000000420872ca */ /* 0x000fe200000e0000 */
[----:B------:R-:W-:Y:S01]  /*0a10*/  IMAD.WIDE R8, R9, 0x4, R16 ;  /* 0x0000000409087825 */ /* 0x000fe200078e0210 */
[----:B------:R-:W-:-:S09]  /*0a20*/  R2UR UR9, R67 ;  /* 0x00000000430972ca */ /* 0x000fd200000e0000 */
[----:B------:R-:W2:Y:S04]  /*0a30*/  LDG.E R10, desc[UR4][R14.64] ;  /* 0x000000040e0a7981 */ /* 0x000ea8000c1e1900 */
[----:B------:R-:W2:Y:S02]  /*0a40*/  LDG.E R9, desc[UR8][R8.64] ;  /* 0x0000000808097981 */ /* 0x000ea4000c1e1900 */
[----:B--2---:R-:W-:-:S05]  /*0a50*/  IMAD.IADD R10, R9, 0x1, -R10 ;  /* 0x00000001090a7824 */ /* 0x004fca00078e0a0a */
[----:B------:R-:W-:-:S13]  /*0a60*/  ISETP.GT.AND P0, PT, R10, -0x29, PT ;  /* 0xffffffd70a00780c */ /* 0x000fda0003f04270 */
[----:B------:R-:W-:Y:S05]  /*0a70*/  @P0 BRA `(.L_x_7) ;  /* 0x000007cc00cc0947 */ /* 0x000fea0003800000 */
[----:B------:R-:W-:-:S13]  /*0a80*/  ISETP.GE.U32.AND P0, PT, R10, -0x3d, PT ;  /* 0xffffffc30a00780c */ /* 0x000fda0003f06070 */
[----:B------:R-:W-:Y:S05]  /*0a90*/  @!P0 BRA `(.L_x_6) ;  /* 0x000007cc00d48947 */ /* 0x000fea0003800000 */
        /* <DEDUP_REMOVED lines=10> */
.L_x_1609:
[----:B------:R-:W-:-:S13]  /*0b40*/  ISETP.NE.AND P0, PT, R7, -0x1, PT ;  /* 0xffffffff0700780c */ /* 0x000fda0003f05270 */
[----:B01234-:R-:W-:Y:S05]  /*0b50*/  @!P0 BRA `(.L_x_9) ;  /* 0x000007cc00748947 */ /* 0x01ffea0003800000 */
[----:B------:R-:W0:Y:S01]  /*0b60*/  LDC.64 R12, c[0x0][0x388] ;  /* 0x0000e200ff0c7b82 */ /* 0x000e220000000a00 */
[----:B------:R-:W-:Y:S01]  /*0b70*/  R2UR UR4, R66 ;  /* 0x00000000420472ca */ /* 0x000fe200000e0000 */
[----:B------:R-:W-:Y:S01]  /*0b80*/  IMAD R11, R7, 0xa, RZ ;  /* 0x0000000a070b7824 */ /* 0x000fe200078e02ff */
[----:B------:R-:W-:-:S13]  /*0b90*/  R2UR UR5, R67 ;  /* 0x00000000430572ca */ /* 0x000fda00000e0000 */
[----:B------:R-:W2:Y:S01]  /*0ba0*/  LDG.E R8, desc[UR4][R64.64+0x8] ;  /* 0x0000080440087981 */ /* 0x000ea2000c1e1900 */
[----:B0-----:R-:W-:-:S05]  /*0bb0*/  IMAD.WIDE R10, R11, 0x4, R12 ;  /* 0x000000040b0a7825 */ /* 0x001fca00078e020c */
[----:B------:R-:W3:Y:S02]  /*0bc0*/  LDG.E R9, desc[UR4][R10.64+0x8] ;  /* 0x000008040a097981 */ /* 0x000ee4000c1e1900 */
[----:B---3--:R-:W-:-:S05]  /*0bd0*/  IMAD.HI R14, R9, 0x66666667, RZ ;  /* 0x66666667090e7827 */ /* 0x008fca00078e02ff */
[----:B------:R-:W-:-:S04]  /*0be0*/  SHF.R.U32.HI R15, RZ, 0x1f, R14 ;  /* 0x0000001fff0f7819 */ /* 0x000fc8000001160e */
[----:B------:R-:W-:-:S05]  /*0bf0*/  LEA.HI.SX32 R14, R14, R15, 0x1e ;  /* 0x0000000f0e0e7211 */ /* 0x000fca00078ff2ff */
[----:B------:R-:W-:-:S05]  /*0c00*/  IMAD R9, R14, -0xa, R9 ;  /* 0xfffffff60e097824 */ /* 0x000fca00078e0209 */
        /* <DEDUP_REMOVED lines=23> */
[----:B------:R-:W0:Y:S01]  /*0d80*/  LDS R9, [R3+0xc] ;  /* 0x00000c0003097984 */ /* 0x000e220000000800 */
[C---:B------:R-:W-:Y:S02]  /*0d90*/  R2UR UR4, R66.reuse ;  /* 0x00000000420472ca */ /* 0x040fe400000e0000 */
[C---:B------:R-:W-:Y:S02]  /*0da0*/  R2UR UR5, R67.reuse ;  /* 0x00000000430572ca */ /* 0x040fe400000e0000 */
[----:B------:R-:W-:Y:S02]  /*0db0*/  R2UR UR8, R66 ;  /* 0x00000000420872ca */ /* 0x000fe400000e0000 */
[----:B------:R-:W-:-:S09]  /*0dc0*/  R2UR UR9, R67 ;  /* 0x00000000430972ca */ /* 0x000fd200000e0000 */
[----:B------:R-:W2:Y:S01]  /*0dd0*/  LDG.E R7, desc[UR4][R10.64] ;  /* 0x000000040a077981 */ /* 0x000ea2000c1e1900 */
[----:B0-----:R-:W-:-:S04]  /*0de0*/  IMAD R9, R9, 0xa, RZ ;  /* 0x0000000a09097824 */ /* 0x001fc800078e02ff */
[----:B------:R-:W-:-:S06]  /*0df0*/  IMAD.WIDE R8, R9, 0x4, R12 ;  /* 0x0000000409087825 */ /* 0x000fcc00078e020c */
[----:B------:R-:W2:Y:S02]  /*0e00*/  LDG.E R8, desc[UR8][R8.64] ;  /* 0x0000000808087981 */ /* 0x000ea4000c1e1900 */
[----:B--2---:R-:W-:-:S05]  /*0e10*/  IMAD.IADD R7, R7, 0x1, -R8 ;  /* 0x0000000107077824 */ /* 0x004fca00078e0a08 */
[----:B------:R-:W-:-:S13]  /*0e20*/  ISETP.GT.AND P0, PT, R7, 0x55, PT ;  /* 0x000000550700780c */ /* 0x000fda0003f04270 */
[----:B------:R-:W-:Y:S05]  /*0e30*/  @P0 BRA `(.L_x_9) ;  /* 0x000007c800bc0947 */ /* 0x000fea0003800000 */
[----:B------:R-:W-:Y:S02]  /*0e40*/  R2UR UR4, R66 ;  /* 0x00000000420472ca */ /* 0x000fe400000e0000 */
[----:B------:R-:W-:-:S13]  /*0e50*/  R2UR UR5, R67 ;  /* 0x00000000430572ca */ /* 0x000fda00000e0000 */
[----:B------:R-:W2:Y:S01]  /*0e60*/  LDG.E R10, desc[UR4][R10.64+0x20] ;  /* 0x000020040a0a7981 */ /* 0x000ea2000c1e1900 */
[----:B------:R-:W0:Y:S01]  /*0e70*/  LDCU UR4, c[0x3][URZ] ;  /* 0x00c00000ff0477ac */ /* 0x000e220008000800 */
[----:B------:R-:W-:Y:S05]  /*0e80*/  BMOV.32.CLEAR RZ, B0 ;  /* 0x0000000000ff7355 */ /* 0x000fea0000100000 */
[----:B------:R-:W-:Y:S04]  /*0e90*/  BSSY.RECONVERGENT B0, `(.L_x_11) ;  /* 0x0007c9f000007945 */ /* 0x000fe80003800200 */
[----:B------:R-:W1:Y:S05]  /*0ea0*/  BMOV.32.CLEAR R21, B0 ;  /* 0x0000000000157355 */ /* 0x000e6a0000100000 */
[----:B--2---:R2:W-:Y:S01]  /*0eb0*/  STS [R3+0x18], R10 ;  /* 0x0000180a03007388 */ /* 0x0045e20000000800 */
[----:B0-----:R-:W-:-:S13]  /*0ec0*/  ISETP.GE.AND P0, PT, R10, UR4, PT ;  /* 0x000000040a007c0c */ /* 0x001fda000bf06270 */
[----:B-12---:R-:W-:Y:S05]  /*0ed0*/  @P0 BRA `(.L_x_12) ;  /* 0x000007c800640947 */ /* 0x006fea0003800000 */
[----:B------:R-:W-:-:S07]  /*0ee0*/  IMAD.MOV.U32 R7, RZ, RZ, R10 ;  /* 0x000000ffff077224 */ /* 0x000fce00078e000a */
.L_x_1608:
        /* <DEDUP_REMOVED lines=17> */
[----:B------:R-:W0:Y:S01]  /*1000*/  LDS R19, [R3+0x10] ;  /* 0x0000100003137984 */ /* 0x000e220000000800 */
[----:B------:R-:W1:Y:S01]  /*1010*/  LDC.64 R12, c[0x0][0x3b8] ;  /* 0x0000ee00ff0c7b82 */ /* 0x000e620000000a00 */
[C---:B------:R-:W-:Y:S02]  /*1020*/  R2UR UR4, R66.reuse ;  /* 0x00000000420472ca */ /* 0x040fe400000e0000 */
[C---:B------:R-:W-:Y:S02]  /*1030*/  R2UR UR5, R67.reuse ;  /* 0x00000000430572ca */ /* 0x040fe400000e0000 */
[----:B------:R-:W-:Y:S02]  /*1040*/  R2UR UR8, R66 ;  /* 0x00000000420872ca */ /* 0x000fe400000e0000 */
[----:B------:R-:W-:Y:S01]  /*1050*/  R2UR UR9, R67 ;  /* 0x00000000430972ca */ /* 0x000fe200000e0000 */
[----:B-1----:R-:W-:-:S12]  /*1060*/  IMAD.WIDE R10, R7, 0x4, R12 ;  /* 0x00000004070a7825 */ /* 0x002fd800078e020c */
[----:B------:R-:W2:Y:S01]  /*1070*/  LDG.E R11, desc[UR8][R10.64] ;  /* 0x000000080a0b7981 */ /* 0x000ea2000c1e1900 */
[----:B0-----:R-:W-:-:S06]  /*1080*/  IMAD.WIDE R8, R19, 0x4, R12 ;  /* 0x0000000413087825 */ /* 0x001fcc00078e020c */
        /* <DEDUP_REMOVED lines=9> */
[----:B--2---:R-:W-:-:S05]  /*1120*/  FADD R10, -R11, R8 ;  /* 0x000000080b0a7221 */ /* 0x004fca0000000100 */
[----:B------:R-:W-:-:S13]  /*1130*/  FSETP.GEU.AND P0, PT, R10, 3, PT ;  /* 0x404000000a00780b */ /* 0x000fda0003f0e000 */
[----:B------:R-:W-:Y:S05]  /*1140*/  @!P0 BRA `(.L_x_13) ;  /* 0x000007c400b48947 */ /* 0x000fea0003800000 */
[C---:B------:R-:W-:Y:S01]  /*1150*/  R2UR UR4, R66.reuse ;  /* 0x00000000420472ca */ /* 0x040fe200000e0000 */
[----:B------:R-:W-:Y:S01]  /*1160*/  IMAD R9, R19, 0xa, RZ ;  /* 0x0000000a13097824 */ /* 0x000fe200078e02ff */
[----:B------:R-:W-:Y:S02]  /*1170*/  R2UR UR5, R67 ;  /* 0x00000000430572ca */ /* 0x000fe400000e0000 */
[C---:B------:R-:W-:Y:S01]  /*1180*/  R2UR UR8, R66.reuse ;  /* 0x00000000420872ca */ /* 0x040fe200000e0000 */
[----:B------:R-:W-:Y:S01]  /*1190*/  IMAD.WIDE R8, R9, 0x4, R16 ;  /* 0x0000000409087825 */ /* 0x000fe200078e0210 */
[C---:B------:R-:W-:Y:S02]  /*11a0*/  R2UR UR9, R67.reuse ;  /* 0x00000000430972ca */ /* 0x040fe400000e0000 */
[----:B------:R-:W-:Y:S02]  /*11b0*/  R2UR UR10, R66 ;  /* 0x00000000420a72ca */ /* 0x000fe400000e0000 */
[----:B------:R-:W-:-:S02]  /*11c0*/  R2UR UR11, R67 ;  /* 0x00000000430b72ca */ /* 0x000fc400000e0000 */
[----:B------:R-:W-:Y:S02]  /*11d0*/  R2UR UR12, R66 ;  /* 0x00000000420c72ca */ /* 0x000fe400000e0000 */
[----:B------:R-:W-:Y:S01]  /*11e0*/  R2UR UR13, R67 ;  /* 0x00000000430d72ca */ /* 0x000fe200000e0000 */
[----:B------:R-:W2:Y:S04]  /*11f0*/  LDG.E R19, desc[UR4][R14.64] ;  /* 0x000000040e137981 */ /* 0x000ea8000c1e1900 */
[----:B------:R-:W2:Y:S04]  /*1200*/  LDG.E R10, desc[UR8][R14.64+0x4] ;  /* 0x000004080e0a7981 */ /* 0x000ea8000c1e1900 */
[----:B------:R-:W3:Y:S04]  /*1210*/  LDG.E R11, desc[UR10][R8.64] ;  /* 0x0000000a080b7981 */ /* 0x000ee8000c1e1900 */
[----:B------:R-:W3:Y:S01]  /*1220*/  LDG.E R12, desc[UR12][R8.64+0x4] ;  /* 0x0000040c080c7981 */ /* 0x000ee2000c1e1900 */
[----:B--2---:R-:W-:-:S05]  /*1230*/  IMAD.IADD R13, R19, 0x1, R10 ;  /* 0x00000001130d7824 */ /* 0x004fca00078e020a */
[----:B---3--:R-:W-:-:S04]  /*1240*/  IADD3 R11, PT, PT, R12, R11, -R13 ;  /* 0x0000000b0c0b7210 */ /* 0x008fc80007ffe80d */
[----:B------:R-:W-:-:S13]  /*1250*/  ISETP.GT.AND P0, PT, R11, -0x29, PT ;  /* 0xffffffd70b00780c */ /* 0x000fda0003f04270 */
[----:B------:R-:W-:Y:S05]  /*1260*/  @P0 BRA `(.L_x_13) ;  /* 0x000007c4006c0947 */ /* 0x000fea0003800000 */
[----:B------:R-:W-:-:S13]  /*1270*/  ISETP.GE.U32.AND P0, PT, R11, -0x3d, PT ;  /* 0xffffffc30b00780c */ /* 0x000fda0003f06070 */
[----:B------:R-:W-:Y:S05]  /*1280*/  @!P0 BRA `(.L_x_12) ;  /* 0x000007c400788947 */ /* 0x000fea0003800000 */
[----:B------:R-:W0:Y:S01]  /*1290*/  LDS R11, [R3+0x4] ;  /* 0x00000400030b7984 */ /* 0x000e220000000800 */
[----:B------:R-:W-:Y:S02]  /*12a0*/  R2UR UR4, R66 ;  /* 0x00000000420472ca */ /* 0x000fe400000e0000 */
[----:B------:R-:W-:Y:S01]  /*12b0*/  R2UR UR5, R67 ;  /* 0x00000000430572ca */ /* 0x000fe200000e0000 */
[----:B0-----:R-:W-:-:S04]  /*12c0*/  IMAD R11, R11, 0xa, RZ ;  /* 0x0000000a0b0b7824 */ /* 0x001fc800078e02ff */
[----:B------:R-:W-:-:S08]  /*12d0*/  IMAD.WIDE R10, R11, 0x4, R16 ;  /* 0x000000040b0a7825 */ /* 0x000fd000078e0210 */
[----:B------:R-:W2:Y:S02]  /*12e0*/  LDG.E R12, desc[UR4][R10.64] ;  /* 0x000000040a0c7981 */ /* 0x000ea4000c1e1900 */
[----:B--2---:R-:W-:-:S05]  /*12f0*/  IMAD.IADD R12, R12, 0x1, -R13 ;  /* 0x000000010c0c7824 */ /* 0x004fca00078e0a0d */
[----:B------:R-:W-:-:S13]  /*1300*/  ISETP.GT.AND P0, PT, R12, -0x7a, PT ;  /* 0xffffff860c00780c */ /* 0x000fda0003f04270 */
[----:B------:R-:W-:Y:S05]  /*1310*/  @P0 BRA `(.L_x_13) ;  /* 0x000007c400400947 */ /* 0x000fea0003800000 */
[----:B------:R-:W-:-:S13]  /*1320*/  ISETP.GE.U32.AND P0, PT, R12, -0xb6, PT ;  /* 0xffffff4a0c00780c */ /* 0x000fda0003f06070 */
[----:B------:R-:W-:Y:S05]  /*1330*/  @!P0 BRA `(.L_x_12) ;  /* 0x000007c4004c8947 */ /* 0x000fea0003800000 */
[----:B------:R-:W0:Y:S02]  /*1340*/  LDCU UR4, c[0x3][0x14] ;  /* 0x00c00280ff0477ac */ /* 0x000e240008000800 */
[----:B0-----:R-:W-:-:S09]  /*1350*/  UISETP.NE.AND UP0, UPT, UR4, URZ, UPT ;  /* 0x000000ff0400728c */ /* 0x001fd2000bf05270 */
[----:B------:R-:W-:Y:S05]  /*1360*/  BRA.U !UP0, `(.L_x_14) ;  /* 0x00000001087c7547 */ /* 0x000fea000b800000 */
[----:B------:R-:W-:Y:S02]  /*1370*/  R2UR UR4, R66 ;  /* 0x00000000420472ca */ /* 0x000fe400000e0000 */
[----:B------:R-:W-:-:S13]  /*1380*/  R2UR UR5, R67 ;  /* 0x00000000430572ca */ /* 0x000fda00000e0000 */
[----:B------:R-:W2:Y:S02]  /*1390*/  LDG.E R10, desc[UR4][R10.64+0x24] ;  /* 0x000024040a0a7981 */ /* 0x000ea4000c1e1900 */
[----:B--2---:R-:W-:-:S13]  /*13a0*/  ISETP.NE.AND P0, PT, R10, -0x1, PT ;  /* 0xffffffff0a00780c */ /* 0x004fda0003f05270 */
[----:B------:R-:W-:Y:S05]  /*13b0*/  @!P0 BRA `(.L_x_15) ;  /* 0x0000000000348947 */ /* 0x000fea0003800000 */
[----:B------:R-:W-:Y:S01]  /*13c0*/  R2UR UR4, R66 ;  /* 0x00000000420472ca */ /* 0x000fe200000e0000 */
[----:B------:R-:W-:Y:S01]  /*13d0*/  IMAD R11, R10, 0xa, RZ ;  /* 0x0000000a0a0b7824 */ /* 0x000fe200078e02ff */
[----:B------:R-:W-:Y:S01]  /*13e0*/  R2UR UR5, R67 ;  /* 0x00000000430572ca */ /* 0x000fe200000e0000 */
[----:B------:R-:W-:Y:S01]  /*13f0*/  IMAD R13, R37, 0xa, RZ ;  /* 0x0000000a250d7824 */ /* 0x000fe200078e02ff */
[----:B------:R-:W-:Y:S01]  /*1400*/  R2UR UR8, R66 ;  /* 0x00000000420872ca */ /* 0x000fe200000e0000 */
[----:B------:R-:W-:Y:S01]  /*1410*/  IMAD.WIDE R10, R11, 0x4, R16 ;  /* 0x000000040b0a7825 */ /* 0x000fe200078e0210 */
[----:B------:R-:W-:-:S03]  /*1420*/  R2UR UR9, R67 ;  /* 0x00000000430972ca */ /* 0x000fc600000e0000 */
[----:B------:R-:W-:-:S06]  /*1430*/  IMAD.WIDE R12, R13, 0x4, R16 ;  /* 0x000000040d0c7825 */ /* 0x000fcc00078e0210 */
[----:B------:R-:W2:Y:S04]  /*1440*/  LDG.E R10, desc[UR4][R10.64] ;  /* 0x000000040a0a7981 */ /* 0x000ea8000c1e1900 */
[----:B------:R-:W3:Y:S01]  /*1450*/  LDG.E R13, desc[UR8][R12.64] ;  /* 0x000000080c0d7981 */ /* 0x000ee2000c1e1900 */
[----:B--2---:R-:W-:-:S05]  /*1460*/  VIADD R18, R10, 0x12 ;  /* 0x000000120a127836 */ /* 0x004fca0000000000 */
[----:B---3--:R-:W-:-:S13]  /*1470*/  ISETP.GT.AND P0, PT, R18, R13, PT ;  /* 0x0000000d1200720c */ /* 0x008fda0003f04270 */
[----:B------:R-:W-:Y:S05]  /*1480*/  @!P0 BRA `(.L_x_14) ;  /* 0x0000000000348947 */ /* 0x000fea0003800000 */
.L_x_15:
[----:B------:R-:W-:Y:S02]  /*1490*/  R2UR UR4, R66 ;  /* 0x00000000420472ca */ /* 0x000fe400000e0000 */
[----:B------:R-:W-:-:S13]  /*14a0*/  R2UR UR5, R67 ;  /* 0x00000000430572ca */ /* 0x000fda00000e0000 */
[----:B------:R-:W2:Y:S02]  /*14b0*/  LDG.E R8, desc[UR4][R8.64+0x24] ;  /* 0x0000240408087981 */ /* 0x000ea4000c1e1900 */
[----:B--2---:R-:W-:-:S13]  /*14c0*/  ISETP.NE.AND P0, PT, R8, -0x1, PT ;  /* 0xffffffff0800780c */ /* 0x004fda0003f05270 */
[----:B------:R-:W-:Y:S05]  /*14d0*/  @!P0 BRA `(.L_x_13) ;  /* 0x000007c000d08947 */ /* 0x000fea0003800000 */
[----:B------:R-:W-:Y:S01]  /*14e0*/  R2UR UR4, R66 ;  /* 0x00000000420472ca */ /* 0x000fe200000e0000 */
[----:B------:R-:W-:Y:S01]  /*14f0*/  IMAD R9, R8, 0xa, RZ ;  /* 0x0000000a08097824 */ /* 0x000fe200078e02ff */
[----:B------:R-:W-:-:S03]  /*1500*/  R2UR UR5, R67 ;  /* 0x00000000430572ca */ /* 0x000fc600000e0000 */
[----:B------:R-:W-:-:S10]  /*1510*/  IMAD.WIDE R8, R9, 0x4, R16 ;  /* 0x0000000409087825 */ /* 0x000fd400078e0210 */
[----:B------:R-:W2:Y:S02]  /*1520*/  LDG.E R8, desc[UR4][R8.64] ;  /* 0x0000000408087981 */ /* 0x000ea4000c1e1900 */
[----:B--2---:R-:W-:-:S05]  /*1530*/  VIADD R10, R8, 0x12 ;  /* 0x00000012080a7836 */ /* 0x004fca0000000000 */
[----:B------:R-:W-:-:S13]  /*1540*/  ISETP.GT.AND P0, PT, R10, R19, PT ;  /* 0x000000130a00720c */ /* 0x000fda0003f04270 */
[----:B------:R-:W-:Y:S05]  /*1550*/  @P0 BRA `(.L_x_13) ;  /* 0x000007c000b00947 */ /* 0x000fea0003800000 */
.L_x_14:
        /* <DEDUP_REMOVED lines=11> */
.L_x_1607:
[----:B------:R-:W-:-:S13]  /*1610*/  ISETP.NE.AND P0, PT, R12, -0x1, PT ;  /* 0xffffffff0c00780c */ /* 0x000fda0003f05270 */
[----:B--234-:R-:W-:Y:S05]  /*1620*/  @!P0 BRA `(.L_x_17) ;  /* 0x000007c0005c8947 */ /* 0x01cfea0003800000 */
[----:B------:R-:W0:Y:S01]  /*1630*/  LDC.64 R14, c[0x0][0x388] ;  /* 0x0000e200ff0e7b82 */ /* 0x000e220000000a00 */
[----:B------:R-:W-:Y:S01]  /*1640*/  R2UR UR8, R66 ;  /* 0x00000000420872ca */ /* 0x000fe200000e0000 */
[----:B------:R-:W-:Y:S01]  /*1650*/  IMAD R9, R12, 0xa, RZ ;  /* 0x0000000a0c097824 */ /* 0x000fe200078e02ff */
[C---:B------:R-:W-:Y:S02]  /*1660*/  R2UR UR9, R67.reuse ;  /* 0x00000000430972ca */ /* 0x040fe400000e0000 */
[----:B------:R-:W-:Y:S02]  /*1670*/  R2UR UR4, R66 ;  /* 0x00000000420472ca */ /* 0x000fe400000e0000 */
[----:B------:R-:W-:-:S13]  /*1680*/  R2UR UR5, R67 ;  /* 0x00000000430572ca */ /* 0x000fda00000e0000 */
[----:B------:R-:W2:Y:S01]  /*1690*/  LDG.E R7, desc[UR4][R64.64+0x10] ;  /* 0x0000100440077981 */ /* 0x000ea2000c1e1900 */
[----:B0-----:R-:W-:-:S05]  /*16a0*/  IMAD.WIDE R8, R9, 0x4, R14 ;  /* 0x0000000409087825 */ /* 0x001fca00078e020e */
[----:B------:R-:W3:Y:S01]  /*16b0*/  LDG.E R10, desc[UR8][R8.64+0x8] ;  /* 0x00000808080a7981 */ /* 0x000ee2000c1e1900 */
[----:B------:R-:W-:Y:S01]  /*16c0*/  BSSY.RELIABLE B5, `(.L_x_18) ;  /* 0x0007c01000057945 */ /* 0x000fe20003800100 */
[----:B---3--:R-:W-:-:S05]  /*16d0*/  IMAD.HI R10, R10, 0x66666667, RZ ;  /* 0x666666670a0a7827 */ /* 0x008fca00078e02ff */
[----:B------:R-:W-:-:S04]  /*16e0*/  SHF.R.U32.HI R11, RZ, 0x1f, R10 ;  /* 0x0000001fff0b7819 */ /* 0x000fc8000001160a */
[----:B------:R-:W-:-:S04]  /*16f0*/  LEA.HI.SX32 R10, R10, R11, 0x1e ;  /* 0x0000000b0a0a7211 */ /* 0x000fc800078ff2ff */
[----:B--2---:R-:W-:-:S05]  /*1700*/  LOP3.LUT P0, R7, R10, RZ, R7, 0xa0, !PT ;  /* 0x000000ff0a077212 */ /* 0x004fca000780a007 */
[----:B------:R0:W-:Y:S08]  /*1710*/  STG.E desc[UR4][R64.64+0x14], R7 ;  /* 0x0000140740007986 */ /* 0x0001f0000c101904 */
[----:B------:R-:W-:Y:S05]  /*1720*/  @!P0 BRA `(.L_x_19) ;  /* 0x000007bc00e88947 */ /* 0x000fea0003800000 */
[----:B0-----:R-:W0:Y:S01]  /*1730*/  LDS R7, [R3+0x10] ;  /* 0x0000100003077984 */ /* 0x001e220000000800 */
[----:B------:R-:W1:Y:S01]  /*1740*/  LDC.64 R16, c[0x0][0x3b8] ;  /* 0x0000ee00ff107b82 */ /* 0x000e620000000a00 */
[C---:B------:R-:W-:Y:S02]  /*1750*/  R2UR UR8, R66.reuse ;  /* 0x00000000420872ca */ /* 0x040fe400000e0000 */
[C---:B------:R-:W-:Y:S02]  /*1760*/  R2UR UR9, R67.reuse ;  /* 0x00000000430972ca */ /* 0x040fe400000e0000 */
[----:B------:R-:W-:Y:S02]  /*1770*/  R2UR UR4, R66 ;  /* 0x00000000420472ca */ /* 0x000fe400000e0000 */
[----:B------:R-:W-:Y:S01]  /*1780*/  R2UR UR5, R67 ;  /* 0x00000000430572ca */ /* 0x000fe200000e0000 */
[----:B-1----:R-:W-:-:S08]  /*1790*/  IMAD.WIDE R12, R12, 0x4, R16 ;  /* 0x000000040c0c7825 */ /* 0x002fd000078e0210 */
        /* <DEDUP_REMOVED lines=14> */
[----:B------:R-:W0:Y:S01]  /*1880*/  LDS R11, [R3+0x18] ;  /* 0x00001800030b7984 */ /* 0x000e220000000800 */
[C---:B------:R-:W-:Y:S02]  /*1890*/  R2UR UR8, R66.reuse ;  /* 0x00000000420872ca */ /* 0x040fe400000e0000 */
[C---:B------:R-:W-:Y:S02]  /*18a0*/  R2UR UR9, R67.reuse ;  /* 0x00000000430972ca */ /* 0x040fe400000e0000 */
[C---:B------:R-:W-:Y:S02]  /*18b0*/  R2UR UR10, R66.reuse ;  /* 0x00000000420a72ca */ /* 0x040fe400000e0000 */
[C---:B------:R-:W-:Y:S02]  /*18c0*/  R2UR UR11, R67.reuse ;  /* 0x00000000430b72ca */ /* 0x040fe400000e0000 */
[----:B------:R-:W-:Y:S02]  /*18d0*/  R2UR UR4, R66 ;  /* 0x00000000420472ca */ /* 0x000fe400000e0000 */
[----:B------:R-:W-:-:S13]  /*18e0*/  R2UR UR5, R67 ;  /* 0x00000000430572ca */ /* 0x000fda00000e0000 */
[----:B------:R-:W2:Y:S01]  /*18f0*/  LDG.E R37, desc[UR4][R8.64] ;  /* 0x0000000408257981 */ /* 0x000ea2000c1e1900 */
[----:B0-----:R-:W-:-:S04]  /*1900*/  IMAD R11, R11, 0xa, RZ ;  /* 0x0000000a0b0b7824 */ /* 0x001fc800078e02ff */
[----:B------:R-:W-:-:S05]  /*1910*/  IMAD.WIDE R10, R11, 0x4, R14 ;  /* 0x000000040b0a7825 */ /* 0x000fca00078e020e */
[----:B------:R-:W3:Y:S04]  /*1920*/  LDG.E R12, desc[UR8][R10.64] ;  /* 0x000000080a0c7981 */ /* 0x000ee8000c1e1900 */
[----:B------:R-:W3:Y:S02]  /*1930*/  LDG.E R17, desc[UR10][R10.64+0x4] ;  /* 0x0000040a0a117981 */ /* 0x000ee4000c1e1900 */
[----:B---3--:R-:W-:-:S05]  /*1940*/  IMAD.IADD R12, R12, 0x1, R17 ;  /* 0x000000010c0c7824 */ /* 0x008fca00078e0211 */
[----:B--2---:R-:W-:-:S13]  /*1950*/  ISETP.GE.AND P0, PT, R37, R12, PT ;  /* 0x0000000c2500720c */ /* 0x004fda0003f06270 */
[----:B------:R-:W-:Y:S05]  /*1960*/  @!P0 BRA `(.L_x_19) ;  /* 0x000007bc00588947 */ /* 0x000fea0003800000 */
[----:B------:R-:W-:-:S05]  /*1970*/  IMAD.IADD R12, R37, 0x1, -R12 ;  /* 0x00000001250c7824 */ /* 0x000fca00078e0a0c */
[----:B------:R-:W-:-:S13]  /*1980*/  ISETP.GT.AND P0, PT, R12, 0x14, PT ;  /* 0x000000140c00780c */ /* 0x000fda0003f04270 */
[----:B------:R-:W-:Y:S05]  /*1990*/  @P0 BREAK.RELIABLE B5 ;  /* 0x0000000000050942 */ /* 0x000fea0003800100 */
[----:B------:R-:W-:Y:S05]  /*19a0*/  @P0 BRA `(.L_x_17) ;  /* 0x000007bc007c0947 */ /* 0x000fea0003800000 */
[----:B------:R-:W0:Y:S01]  /*19b0*/  LDS R12, [R3] ;  /* 0x00000000030c7984 */ /* 0x000e220000000800 */
[C---:B------:R-:W-:Y:S02]  /*19c0*/  R2UR UR8, R66.reuse ;  /* 0x00000000420872ca */ /* 0x040fe400000e0000 */
[C---:B------:R-:W-:Y:S02]  /*19d0*/  R2UR UR9, R67.reuse ;  /* 0x00000000430972ca */ /* 0x040fe400000e0000 */
[----:B------:R-:W-:Y:S02]  /*19e0*/  R2UR UR4, R66 ;  /* 0x00000000420472ca */ /* 0x000fe400000e0000 */
[----:B------:R-:W-:Y:S01]  /*19f0*/  R2UR UR5, R67 ;  /* 0x00000000430572ca */ /* 0x000fe200000e0000 */
[----:B0-----:R-:W-:-:S04]  /*1a00*/  IMAD R11, R12, 0xa, RZ ;  /* 0x0000000a0c0b7824 */ /* 0x001fc800078e02ff */
[----:B------:R-:W-:-:S04]  /*1a10*/  IMAD.WIDE R10, R11, 0x4, R14 ;  /* 0x000000040b0a7825 */ /* 0x000fc800078e020e */
[----:B------:R-:W2:Y:S04]  /*1a20*/  LDG.E R14, desc[UR8][R8.64+0x4] ;  /* 0x00000408080e7981 */ /* 0x000ea8000c1e1900 */
[----:B------:R-:W3:Y:S01]  /*1a30*/  LDG.E R17, desc[UR4][R10.64] ;  /* 0x000000040a117981 */ /* 0x000ee2000c1e1900 */
[----:B------:R-:W-:Y:S05]  /*1a40*/  BMOV.32.CLEAR RZ, B0 ;  /* 0x0000000000ff7355 */ /* 0x000fea0000100000 */
[----:B------:R0:W-:Y:S01]  /*1a50*/  STG.E desc[UR4][R62.64+0x104], RZ ;  /* 0x000104ff3e007986 */ /* 0x0001e2000c101904 */
[----:B------:R-:W-:Y:S01]  /*1a60*/  BSSY.RECONVERGENT B0, `(.L_x_20) ;  /* 0x000001d000007945 */ /* 0x000fe20003800200 */
[----:B------:R-:W-:Y:S01]  /*1a70*/  CS2R R94, SRZ ;  /* 0x00000000005e7805 */ /* 0x000fe2000001ff00 */
[----:B--2---:R-:W-:-:S05]  /*1a80*/  IMAD.IADD R92, R37, 0x1, R14 ;  /* 0x00000001255c7824 */ /* 0x004fca00078e020e */
[----:B---3--:R-:W-:Y:S01]  /*1a90*/  ISETP.GT.AND P0, PT, R92, R17, PT ;  /* 0x000000115c00720c */ /* 0x008fe20003f04270 */
[----:B------:R0:W-:-:S12]  /*1aa0*/  STG.E desc[UR8][R62.64+0x100], R17 ;  /* 0x000100113e007986 */ /* 0x0001d8000c101908 */
[----:B0-----:R-:W-:Y:S05]  /*1ab0*/  @!P0 BRA `(.L_x_21) ;  /* 0x00000000005c8947 */ /* 0x001fea0003800000 */
[----:B------:R-:W-:Y:S01]  /*1ac0*/  BSSY.RECONVERGENT B1, `(.L_x_22) ;  /* 0x0000014000017945 */ /* 0x000fe20003800200 */
[----:B------:R-:W-:Y:S02]  /*1ad0*/  IMAD.MOV.U32 R37, RZ, RZ, RZ ;  /* 0x000000ffff257224 */ /* 0x000fe400078e00ff */
[----:B------:R-:W-:-:S07]  /*1ae0*/  IMAD.MOV.U32 R39, RZ, RZ, R17 ;  /* 0x000000ffff277224 */ /* 0x000fce00078e0011 */
.L_x_23:
[----:B------:R-:W0:Y:S01]  /*1af0*/  LDCU.64 UR4, c[0x0][0x380] ;  /* 0x00007000ff0477ac */ /* 0x000e220008000a00 */
[----:B------:R-:W-:Y:S02]  /*1b00*/  R2UR UR8, R66 ;  /* 0x00000000420872ca */ /* 0x000fe400000e0000 */
[----:B------:R-:W-:Y:S02]  /*1b10*/  R2UR UR9, R67 ;  /* 0x00000000430972ca */ /* 0x000fe400000e0000 */
[----:B0-----:R-:W-:-:S04]  /*1b20*/  IADD3 R14, P0, PT, R39, UR4, RZ ;  /* 0x00000004270e7c10 */ /* 0x001fc8000ff1e0ff */
[----:B------:R-:W-:-:S07]  /*1b30*/  LEA.HI.X.SX32 R15, R39, UR5, 0x1, P0 ;  /* 0x00000005270f7c11 */ /* 0x000fce00080f0eff */
[----:B------:R-:W2:Y:S01]  /*1b40*/  LDG.E.U8 R14, desc[UR8][R14.64] ;  /* 0x000000080e0e7981 */ /* 0x000ea2000c1e1100 */
[----:B------:R-:W-:-:S05]  /*1b50*/  VIADD R39, R39, 0x1 ;  /* 0x0000000127277836 */ /* 0x000fca0000000000 */
[----:B------:R0:W-:Y:S01]  /*1b60*/  STG.E desc[UR8][R62.64+0x100], R39 ;  /* 0x000100273e007986 */ /* 0x0001e2000c101908 */
[----:B--2---:R-:W-:-:S04]  /*1b70*/  LOP3.LUT R16, R14, 0x4, RZ, 0xfc, !PT ;  /* 0x000000040e107812 */ /* 0x004fc800078efcff */
[----:B------:R-:W-:-:S04]  /*1b80*/  PRMT R16, R16, 0x9910, RZ ;  /* 0x0000991010107816 */ /* 0x000fc800000000ff */
[----:B------:R-:W-:-:S13]  /*1b90*/  ISETP.NE.AND P0, PT, R16, 0x47, PT ;  /* 0x000000471000780c */ /* 0x000fda0003f05270 */
[----:B------:R-:W-:Y:S01]  /*1ba0*/  @!P0 R2UR UR4, R66 ;  /* 0x00000000420482ca */ /* 0x000fe200000e0000 */
[----:B------:R-:W-:Y:S01]  /*1bb0*/  @!P0 VIADD R37, R37, 0x1 ;  /* 0x0000000125258836 */ /* 0x000fe20000000000 */
[----:B------:R-:W-:-:S13]  /*1bc0*/  @!P0 R2UR UR5, R67 ;  /* 0x00000000430582ca */ /* 0x000fda00000e0000 */
[----:B------:R0:W-:Y:S01]  /*1bd0*/  @!P0 STG.E desc[UR4][R62.64+0x104], R37 ;  /* 0x000104253e008986 */ /* 0x0001e2000c101904 */
[----:B------:R-:W-:-:S13]  /*1be0*/  ISETP.GE.AND P0, PT, R39, R92, PT ;  /* 0x0000005c2700720c */ /* 0x000fda0003f06270 */
[----:B0-----:R-:W-:Y:S05]  /*1bf0*/  @!P0 BRA `(.L_x_23) ;  /* 0xfffffffc00bc8947 */ /* 0x001fea000383ffff */
[----:B------:R-:W-:Y:S05]  /*1c00*/  BSYNC.RECONVERGENT B1 ;  /* 0x0000000000017941 */ /* 0x000fea0003800200 */
.L_x_22:
[----:B------:R-:W0:Y:S02]  /*1c10*/  I2F.F64 R94, R37 ;  /* 0x00000025005e7312 */ /* 0x000e240000201c00 */
[----:B0-----:R-:W-:-:S11]  /*1c20*/  DMUL R94, R94, 100 ;  /* 0x405900005e5e7828 */ /* 0x001fd60000000000 */
.L_x_21:
[----:B------:R-:W-:Y:S05]  /*1c30*/  BSYNC.RECONVERGENT B0 ;  /* 0x0000000000007941 */ /* 0x000fea0003800200 */
.L_x_20:
[----:B------:R-:W-:Y:S01]  /*1c40*/  IMAD.IADD R92, R92, 0x1, -R17 ;  /* 0x000000015c5c7824 */ /* 0x000fe200078e0a11 */
[----:B------:R-:W-:Y:S01]  /*1c50*/  FSETP.GEU.AND P1, PT, |R95|, 6.5827683646048100446e-37, PT ;  /* 0x036000005f00780b */ /* 0x000fe20003f2e200 */
[----:B------:R-:W-:Y:S01]  /*1c60*/  IMAD.MOV.U32 R14, RZ, RZ, 0x1 ;  /* 0x00000001ff0e7424 */ /* 0x000fe200078e00ff */
[----:B------:R-:W-:Y:S05]  /*1c70*/  BMOV.32.CLEAR RZ, B0 ;  /* 0x0000000000ff7355 */ /* 0x000fea0000100000 */
[----:B------:R-:W0:Y:S01]  /*1c80*/  I2F.F64 R92, R92 ;  /* 0x0000005c005c7312 */ /* 0x000e220000201c00 */
[----:B------:R-:W-:Y:S07]  /*1c90*/  BSSY.RECONVERGENT B0, `(.L_x_24) ;  /* 0x0000010000007945 */ /* 0x000fee0003800200 */
[----:B0-----:R-:W0:Y:S02]  /*1ca0*/  MUFU.RCP64H R15, R93 ;  /* 0x0000005d000f7308 */ /* 0x001e240000001800 */
[----:B0-----:R-:W-:-:S08]  /*1cb0*/  DFMA R16, -R92, R14, 1 ;  /* 0x3ff000005c10742b */ /* 0x001fd0000000010e */
[----:B------:R-:W-:-:S08]  /*1cc0*/  DFMA R16, R16, R16, R16 ;  /* 0x000000101010722b */ /* 0x000fd00000000010 */
[----:B------:R-:W-:-:S08]  /*1cd0*/  DFMA R16, R14, R16, R14 ;  /* 0x000000100e10722b */ /* 0x000fd0000000000e */
[----:B------:R-:W-:-:S08]  /*1ce0*/  DFMA R14, -R92, R16, 1 ;  /* 0x3ff000005c0e742b */ /* 0x000fd00000000110 */
[----:B------:R-:W-:-:S08]  /*1cf0*/  DFMA R14, R16, R14, R16 ;  /* 0x0000000e100e722b */ /* 0x000fd00000000010 */
[----:B------:R-:W-:-:S08]  /*1d00*/  DMUL R98, R14, R94 ;  /* 0x0000005e0e627228 */ /* 0x000fd00000000000 */
[----:B------:R-:W-:-:S08]  /*1d10*/  DFMA R16, -R92, R98, R94 ;  /* 0x000000625c10722b */ /* 0x000fd0000000015e */
[----:B------:R-:W-:-:S10]  /*1d20*/  DFMA R98, R14, R16, R98 ;  /* 0x000000100e62722b */ /* 0x000fd40000000062 */
[----:B------:R-:W-:-:S05]  /*1d30*/  FFMA R14, RZ, R93, R99 ;  /* 0x0000005dff0e7223 */ /* 0x000fca0000000063 */
[----:B------:R-:W-:-:S13]  /*1d40*/  FSETP.GT.AND P0, PT, |R14|, 1.469367938527859385e-39, PT ;  /* 0x001000000e00780b */ /* 0x000fda0003f04200 */
[----:B------:R-:W-:Y:S05]  /*1d50*/  @P0 BRA P1, `(.L_x_25) ;  /* 0x00000000000c0947 */ /* 0x000fea0000800000 */
[----:B------:R-:W-:Y:S05]  /*1d60*/  BMOV.32.CLEAR RZ, B11 ;  /* 0x000000000bff7355 */ /* 0x000fea0000100000 */
[----:B------:R-:W-:-:S07]  /*1d70*/  MOV R40, 0x1d90 ;  /* 0x00001d9000287802 */ /* 0x000fce0000000f00 */
[----:B------:R-:W-:Y:S05]  /*1d80*/  CALL.REL.NOINC `($__internal_0_$__cuda_sm20_div_rn_f64_full) ;  /* 0x0000163c00947944 */ /* 0x000fea0003c00000 */
.L_x_25:
[----:B------:R-:W-:Y:S05]  /*1d90*/  BSYNC.RECONVERGENT B0 ;  /* 0x0000000000007941 */ /* 0x000fea0003800200 */
.L_x_24:
[----:B------:R-:W-:Y:S02]  /*1da0*/  R2UR UR4, R66 ;  /* 0x00000000420472ca */ /* 0x000fe400000e0000 */
[----:B------:R-:W-:-:S13]  /*1db0*/  R2UR UR5, R67 ;  /* 0x00000000430572ca */ /* 0x000fda00000e0000 */
[----:B------:R-:W2:Y:S01]  /*1dc0*/  LDG.E R16, desc[UR4][R64.64+0x14] ;  /* 0x0000140440107981 */ /* 0x000ea2000c1e1900 */
[C---:B------:R-:W-:Y:S01]  /*1dd0*/  DSETP.GTU.AND P1, PT, R98.reuse, 45, PT ;  /* 0x404680006200742a */ /* 0x040fe20003f2c000 */
[----:B------:R-:W-:Y:S01]  /*1de0*/  IMAD.MOV.U32 R14, RZ, RZ, 0x2 ;  /* 0x00000002ff0e7424 */ /* 0x000fe200078e00ff */
[----:B------:R-:W-:-:S04]  /*1df0*/  DSETP.GE.AND P0, PT, R98, 60, PT ;  /* 0x404e00006200742a */ /* 0x000fc80003f06000 */
[----:B------:R-:W-:-:S04]  /*1e00*/  SEL R14, R14, 0x4, !P1 ;  /* 0x000000040e0e7807 */ /* 0x000fc80004800000 */
[----:B------:R-:W-:-:S05]  /*1e10*/  SEL R15, R14, 0x1, !P0 ;  /* 0x000000010e0f7807 */ /* 0x000fca0004000000 */
[----:B------:R1:W-:Y:S01]  /*1e20*/  STS [R2], R15 ;  /* 0x0000000f02007388 */ /* 0x0003e20000000800 */
[----:B--2---:R-:W-:-:S13]  /*1e30*/  LOP3.LUT P0, RZ, R16, R15, RZ, 0xc0, !PT ;  /* 0x0000000f10ff7212 */ /* 0x004fda000780c0ff */
[----:B-1----:R-:W-:Y:S05]  /*1e40*/  @!P0 BRA `(.L_x_19) ;  /* 0x000007b800208947 */ /* 0x002fea0003800000 */
[----:B------:R-:W0:Y:S02]  /*1e50*/  LDCU UR4, c[0x3][0x10] ;  /* 0x00c00200ff0477ac */ /* 0x000e240008000800 */
[----:B0-----:R-:W-:-:S09]  /*1e60*/  UISETP.NE.AND UP0, UPT, UR4, URZ, UPT ;  /* 0x000000ff0400728c */ /* 0x001fd2000bf05270 */
[----:B------:R-:W-:Y:S05]  /*1e70*/  BRA.U !UP0, `(.L_x_26) ;  /* 0x0000002908f47547 */ /* 0x000fea000b800000 */
[----:B------:R-:W0:Y:S01]  /*1e80*/  LDS R14, [R3+0x4] ;  /* 0x00000400030e7984 */ /* 0x000e220000000800 */
[----:B------:R-:W1:Y:S01]  /*1e90*/  LDC.64 R38, c[0x0][0x388] ;  /* 0x0000e200ff267b82 */ /* 0x000e620000000a00 */
[C---:B------:R-:W-:Y:S02]  /*1ea0*/  R2UR UR4, R66.reuse ;  /* 0x00000000420472ca */ /* 0x040fe400000e0000 */
[C---:B------:R-:W-:Y:S02]  /*1eb0*/  R2UR UR5, R67.reuse ;  /* 0x00000000430572ca */ /* 0x040fe400000e0000 */
[----:B------:R-:W-:Y:S02]  /*1ec0*/  R2UR UR8, R66 ;  /* 0x00000000420872ca */ /* 0x000fe400000e0000 */
[----:B------:R-:W-:Y:S01]  /*1ed0*/  R2UR UR9, R67 ;  /* 0x00000000430972ca */ /* 0x000fe200000e0000 */
[----:B------:R-:W-:Y:S01]  /*1ee0*/  IMAD R17, R13, 0xa, RZ ;  /* 0x0000000a0d117824 */ /* 0x000fe200078e02ff */
[----:B------:R-:W2:Y:S01]  /*1ef0*/  LDS R18, [R3+0x18] ;  /* 0x0000180003127984 */ /* 0x000ea20000000800 */
[----:B0-----:R-:W-:-:S04]  /*1f00*/  IMAD R15, R14, 0xa, RZ ;  /* 0x0000000a0e0f7824 */ /* 0x001fc800078e02ff */
[----:B-1----:R-:W-:-:S05]  /*1f10*/  IMAD.WIDE R14, R15, 0x4, R38 ;  /* 0x000000040f0e7825 */ /* 0x002fca00078e0226 */
[----:B------:R-:W3:Y:S01]  /*1f20*/  LDG.E R41, desc[UR4][R14.64+0x14] ;  /* 0x000014040e297981 */ /* 0x000ee2000c1e1900 */
[----:B------:R-:W-:-:S04]  /*1f30*/  IMAD.WIDE R16, R17, 0x4, R38 ;  /* 0x0000000411107825 */ /* 0x000fc800078e0226 */
[----:B------:R-:W-:Y:S01]  /*1f40*/  IMAD R37, R7, 0xa, RZ ;  /* 0x0000000a07257824 */ /* 0x000fe200078e02ff */
[----:B---3--:R0:W-:Y:S04]  /*1f50*/  STG.E desc[UR4][R62.64+0x128], R41 ;  /* 0x000128293e007986 */ /* 0x0081e8000c101904 */
[----:B------:R-:W3:Y:S01]  /*1f60*/  LDG.E R43, desc[UR8][R16.64+0x14] ;  /* 0x00001408102b7981 */ /* 0x000ee2000c1e1900 */
[----:B------:R-:W-:-:S04]  /*1f70*/  IMAD.WIDE R36, R37, 0x4, R38 ;  /* 0x0000000425247825 */ /* 0x000fc800078e0226 */
[----:B--2---:R-:W-:Y:S01]  /*1f80*/  IMAD R47, R18, 0xa, RZ ;  /* 0x0000000a122f7824 */ /* 0x004fe200078e02ff */
[----:B---3--:R0:W-:Y:S04]  /*1f90*/  STG.E desc[UR4][R62.64+0x12c], R43 ;  /* 0x00012c2b3e007986 */ /* 0x0081e8000c101904 */
[----:B------:R-:W2:Y:S01]  /*1fa0*/  LDG.E R45, desc[UR8][R36.64+0x14] ;  /* 0x00001408242d7981 */ /* 0x000ea2000c1e1900 */
[----:B------:R-:W-:-:S03]  /*1fb0*/  IMAD.WIDE R38, R47, 0x4, R38 ;  /* 0x000000042f267825 */ /* 0x000fc600078e0226 */
[----:B--2---:R0:W-:Y:S04]  /*1fc0*/  STG.E desc[UR4][R62.64+0x130], R45 ;  /* 0x0001302d3e007986 */ /* 0x0041e8000c101904 */
[----:B------:R-:W2:Y:S04]  /*1fd0*/  LDG.E R47, desc[UR8][R38.64+0x14] ;  /* 0x00001408262f7981 */ /* 0x000ea8000c1e1900 */
[----:B--2---:R0:W-:Y:S04]  /*1fe0*/  STG.E desc[UR4][R62.64+0x134], R47 ;  /* 0x0001342f3e007986 */ /* 0x0041e8000c101904 */
[----:B------:R-:W2:Y:S04]  /*1ff0*/  LDG.E R49, desc[UR8][R8.64+0x14] ;  /* 0x0000140808317981 */ /* 0x000ea8000c1e1900 */
[----:B--2---:R0:W-:Y:S04]  /*2000*/  STG.E desc[UR4][R62.64+0x138], R49 ;  /* 0x000138313e007986 */ /* 0x0041e8000c101904 */
[----:B------:R-:W2:Y:S04]  /*2010*/  LDG.E R51, desc[UR8][R10.64+0x14] ;  /* 0x000014080a337981 */ /* 0x000ea8000c1e1900 */
[----:B--2---:R0:W-:Y:S04]  /*2020*/  STG.E desc[UR4][R62.64+0x100], R51 ;  /* 0x000100333e007986 */ /* 0x0041e8000c101904 */
[----:B------:R-:W2:Y:S02]  /*2030*/  LDG.E R18, desc[UR8][R10.64+0x18] ;  /* 0x000018080a127981 */ /* 0x000ea4000c1e1900 */
[----:B--2---:R-:W-:-:S13]  /*2040*/  ISETP.GE.AND P0, PT, R51, R18, PT ;  /* 0x000000123300720c */ /* 0x004fda0003f06270 */
[----:B0-----:R-:W-:Y:S05]  /*2050*/  @P0 BRA `(.L_x_27) ;  /* 0x00000014000c0947 */ /* 0x001fea0003800000 */
[----:B------:R-:W-:Y:S02]  /*2060*/  IMAD.MOV.U32 R57, RZ, RZ, R41 ;  /* 0x000000ffff397224 */ /* 0x000fe400078e0029 */
[----:B------:R-:W-:Y:S02]  /*2070*/  IMAD.MOV.U32 R59, RZ, RZ, R43 ;  /* 0x000000ffff3b7224 */ /* 0x000fe400078e002b */
[----:B------:R-:W-:Y:S02]  /*2080*/  IMAD.MOV.U32 R61, RZ, RZ, R45 ;  /* 0x000000ffff3d7224 */ /* 0x000fe400078e002d */
[----:B------:R-:W-:Y:S02]  /*2090*/  IMAD.MOV.U32 R69, RZ, RZ, R47 ;  /* 0x000000ffff457224 */ /* 0x000fe400078e002f */
[----:B------:R-:W-:Y:S02]  /*20a0*/  IMAD.MOV.U32 R71, RZ, RZ, R49 ;  /* 0x000000ffff477224 */ /* 0x000fe400078e0031 */
[----:B------:R-:W-:-:S07]  /*20b0*/  IMAD.MOV.U32 R73, RZ, RZ, R51 ;  /* 0x000000ffff497224 */ /* 0x000fce00078e0033 */
.L_x_40:
[----:B------:R-:W0:Y:S01]  /*20c0*/  LDC.64 R40, c[0x0][0x390] ;  /* 0x0000e400ff287b82 */ /* 0x000e220000000a00 */
[----:B------:R-:W-:Y:S01]  /*20d0*/  R2UR UR4, R66 ;  /* 0x00000000420472ca */ /* 0x000fe200000e0000 */
[----:B------:R-:W-:Y:S01]  /*20e0*/  IMAD R43, R73, 0x3, RZ ;  /* 0x00000003492b7824 */ /* 0x000fe200078e02ff */
[----:B------:R-:W-:-:S03]  /*20f0*/  R2UR UR5, R67 ;  /* 0x00000000430572ca */ /* 0x000fc600000e0000 */
[----:B0-----:R-:W-:-:S10]  /*2100*/  IMAD.WIDE R40, R43, 0x4, R40 ;  /* 0x000000042b287825 */ /* 0x001fd400078e0228 */
[----:B--2---:R-:W2:Y:S02]  /*2110*/  LDG.E R18, desc[UR4][R40.64+0x8] ;  /* 0x0000080428127981 */ /* 0x004ea4000c1e1900 */
[----:B--2---:R-:W-:-:S04]  /*2120*/  LOP3.LUT R18, R18, 0x1, RZ, 0xc0, !PT ;  /* 0x0000000112127812 */ /* 0x004fc800078ec0ff */
[----:B------:R-:W-:-:S13]  /*2130*/  ISETP.NE.U32.AND P0, PT, R18, 0x1, PT ;  /* 0x000000011200780c */ /* 0x000fda0003f05070 */
[----:B-1-34-:R-:W-:Y:S05]  /*2140*/  @P0 BRA `(.L_x_28) ;  /* 0x0000001000ac0947 */ /* 0x01afea0003800000 */
[----:B------:R-:W-:Y:S02]  /*2150*/  R2UR UR4, R66 ;  /* 0x00000000420472ca */ /* 0x000fe400000e0000 */
[----:B------:R-:W-:-:S13]  /*2160*/  R2UR UR5, R67 ;  /* 0x00000000430572ca */ /* 0x000fda00000e0000 */
[----:B------:R-:W2:Y:S01]  /*2170*/  LDG.E R87, desc[UR4][R40.64] ;  /* 0x0000000428577981 */ /* 0x000ea2000c1e1900 */
[C---:B------:R-:W-:Y:S02]  /*2180*/  R2UR UR8, R66.reuse ;  /* 0x00000000420872ca */ /* 0x040fe400000e0000 */
[C---:B------:R-:W-:Y:S02]  /*2190*/  R2UR UR9, R67.reuse ;  /* 0x00000000430972ca */ /* 0x040fe400000e0000 */
[----:B------:R-:W-:Y:S02]  /*21a0*/  R2UR UR10, R66 ;  /* 0x00000000420a72ca */ /* 0x000fe400000e0000 */
[----:B------:R-:W-:-:S09]  /*21b0*/  R2UR UR11, R67 ;  /* 0x00000000430b72ca */ /* 0x000fd200000e0000 */
[----:B------:R0:W-:Y:S04]  /*21c0*/  STG.E desc[UR8][R62.64+0x104], R57 ;  /* 0x000104393e007986 */ /* 0x0001e8000c101908 */
[----:B--2---:R0:W-:Y:S04]  /*21d0*/  STG.E desc[UR4][R62.64+0x118], R87 ;  /* 0x000118573e007986 */ /* 0x0041e8000c101904 */
[----:B------:R-:W2:Y:S02]  /*21e0*/  LDG.E R18, desc[UR10][R14.64+0x18] ;  /* 0x0000180a0e127981 */ /* 0x000ea4000c1e1900 */
[----:B--2---:R-:W-:-:S13]  /*21f0*/  ISETP.GE.AND P0, PT, R57, R18, PT ;  /* 0x000000123900720c */ /* 0x004fda0003f06270 */
[----:B0-----:R-:W-:Y:S05]  /*2200*/  @P0 BRA `(.L_x_28) ;  /* 0x00000010007c0947 */ /* 0x001fea0003800000 */
[----:B------:R-:W-:-:S07]  /*2210*/  IMAD.MOV.U32 R75, RZ, RZ, R57 ;  /* 0x000000ffff4b7224 */ /* 0x000fce00078e0039 */
.L_x_39:
[----:B------:R-:W0:Y:S01]  /*2220*/  LDC.64 R42, c[0x0][0x390] ;  /* 0x0000e400ff2a7b82 */ /* 0x000e220000000a00 */
[----:B------:R-:W-:Y:S01]  /*2230*/  R2UR UR4, R66 ;  /* 0x00000000420472ca */ /* 0x000fe200000e0000 */
[----:B------:R-:W-:Y:S01]  /*2240*/  IMAD R45, R75, 0x3, RZ ;  /* 0x000000034b2d7824 */ /* 0x000fe200078e02ff */
[----:B------:R-:W-:-:S03]  /*2250*/  R2UR UR5, R67 ;  /* 0x00000000430572ca */ /* 0x000fc600000e0000 */
[----:B0-----:R-:W-:-:S10]  /*2260*/  IMAD.WIDE R42, R45, 0x4, R42 ;  /* 0x000000042d2a7825 */ /* 0x001fd400078e022a */
[----:B--2---:R-:W2:Y:S02]  /*2270*/  LDG.E R18, desc[UR4][R42.64] ;  /* 0x000000042a127981 */ /* 0x004ea4000c1e1900 */
[----:B--2---:R-:W-:-:S13]  /*2280*/  ISETP.GE.AND P0, PT, R18, R87, PT ;  /* 0x000000571200720c */ /* 0x004fda0003f06270 */
[----:B------:R-:W-:Y:S01]  /*2290*/  @!P0 R2UR UR4, R66 ;  /* 0x00000000420482ca */ /* 0x000fe200000e0000 */
[----:B-1----:R-:W-:Y:S01]  /*22a0*/  @!P0 VIADD R57, R57, 0x1 ;  /* 0x0000000139398836 */ /* 0x002fe20000000000 */
[----:B------:R-:W-:-:S13]  /*22b0*/  @!P0 R2UR UR5, R67 ;  /* 0x00000000430582ca */ /* 0x000fda00000e0000 */
[----:B------:R0:W-:Y:S01]  /*22c0*/  @!P0 STG.E desc[UR4][R62.64+0x128], R57 ;  /* 0x000128393e008986 */ /* 0x0001e2000c101904 */
[----:B---34-:R-:W-:Y:S05]  /*22d0*/  @!P0 BRA `(.L_x_29) ;  /* 0x0000001000248947 */ /* 0x018fea0003800000 */
[----:B------:R-:W-:-:S13]  /*22e0*/  ISETP.GT.AND P0, PT, R18, R87, PT ;  /* 0x000000571200720c */ /* 0x000fda0003f04270 */
[----:B------:R-:W-:Y:S05]  /*22f0*/  @P0 BRA `(.L_x_28) ;  /* 0x0000001000400947 */ /* 0x000fea0003800000 */
[C---:B------:R-:W-:Y:S02]  /*2300*/  R2UR UR4, R66.reuse ;  /* 0x00000000420472ca */ /* 0x040fe400000e0000 */
[C---:B------:R-:W-:Y:S02]  /*2310*/  R2UR UR5, R67.reuse ;  /* 0x00000000430572ca */ /* 0x040fe400000e0000 */
[----:B------:R-:W-:Y:S02]  /*2320*/  R2UR UR8, R66 ;  /* 0x00000000420872ca */ /* 0x000fe400000e0000 */
[----:B------:R-:W-:-:S09]  /*2330*/  R2UR UR9, R67 ;  /* 0x00000000430972ca */ /* 0x000fd200000e0000 */
[----:B------:R-:W2:Y:S04]  /*2340*/  LDG.E R18, desc[UR4][R42.64+0x4] ;  /* 0x000004042a127981 */ /* 0x000ea8000c1e1900 */
[----:B------:R-:W2:Y:S02]  /*2350*/  LDG.E R45, desc[UR8][R40.64+0x4] ;  /* 0x00000408282d7981 */ /* 0x000ea4000c1e1900 */
[----:B--2---:R-:W-:-:S13]  /*2360*/  ISETP.GE.AND P0, PT, R18, R45, PT ;  /* 0x0000002d1200720c */ /* 0x004fda0003f06270 */
[----:B------:R-:W-:Y:S01]  /*2370*/  @!P0 R2UR UR4, R66 ;  /* 0x00000000420482ca */ /* 0x000fe200000e0000 */
[----:B0-----:R-:W-:Y:S01]  /*2380*/  @!P0 VIADD R57, R57, 0x1 ;  /* 0x0000000139398836 */ /* 0x001fe20000000000 */
[----:B------:R-:W-:-:S13]  /*2390*/  @!P0 R2UR UR5, R67 ;  /* 0x00000000430582ca */ /* 0x000fda00000e0000 */
[----:B------:R1:W-:Y:S01]  /*23a0*/  @!P0 STG.E desc[UR4][R62.64+0x128], R57 ;  /* 0x000128393e008986 */ /* 0x0003e2000c101904 */
[----:B------:R-:W-:Y:S05]  /*23b0*/  @!P0 BRA `(.L_x_29) ;  /* 0x0000000c00ec8947 */ /* 0x000fea0003800000 */
[----:B------:R-:W-:-:S05]  /*23c0*/  IMAD.IADD R18, R18, 0x1, -R45 ;  /* 0x0000000112127824 */ /* 0x000fca00078e0a2d */
[----:B------:R-:W-:-:S13]  /*23d0*/  ISETP.GT.AND P0, PT, R18, 0x3e8, PT ;  /* 0x000003e81200780c */ /* 0x000fda0003f04270 */
[----:B------:R-:W-:Y:S05]  /*23e0*/  @P0 BRA `(.L_x_28) ;  /* 0x0000001000040947 */ /* 0x000fea0003800000 */
[----:B------:R-:W-:Y:S02]  /*23f0*/  R2UR UR4, R66 ;  /* 0x00000000420472ca */ /* 0x000fe400000e0000 */
[----:B------:R-:W-:-:S13]  /*2400*/  R2UR UR5, R67 ;  /* 0x00000000430572ca */ /* 0x000fda00000e0000 */
[----:B------:R-:W2:Y:S02]  /*2410*/  LDG.E R18, desc[UR4][R42.64+0x8] ;  /* 0x000008042a127981 */ /* 0x000ea4000c1e1900 */
[----:B--2---:R-:W-:-:S04]  /*2420*/  LOP3.LUT R18, R18, 0x1, RZ, 0xc0, !PT ;  /* 0x0000000112127812 */ /* 0x004fc800078ec0ff */
[----:B------:R-:W-:-:S13]  /*2430*/  ISETP.NE.U32.AND P0, PT, R18, 0x1, PT ;  /* 0x000000011200780c */ /* 0x000fda0003f05070 */
[----:B------:R-:W-:Y:S05]  /*2440*/  @P0 BRA `(.L_x_29) ;  /* 0x0000000c00c80947 */ /* 0x000fea0003800000 */
[C---:B------:R-:W-:Y:S02]  /*2450*/  R2UR UR4, R66.reuse ;  /* 0x00000000420472ca */ /* 0x040fe400000e0000 */
[C---:B------:R-:W-:Y:S02]  /*2460*/  R2UR UR5, R67.reuse ;  /* 0x00000000430572ca */ /* 0x040fe400000e0000 */
[----:B------:R-:W-:Y:S02]  /*2470*/  R2UR UR8, R66 ;  /* 0x00000000420872ca */ /* 0x000fe400000e0000 */
[----:B------:R-:W-:-:S09]  /*2480*/  R2UR UR9, R67 ;  /* 0x00000000430972ca */ /* 0x000fd200000e0000 */
[----:B------:R2:W-:Y:S04]  /*2490*/  STG.E desc[UR4][R62.64+0x108], R59 ;  /* 0x0001083b3e007986 */ /* 0x0005e8000c101904 */
[----:B------:R-:W3:Y:S02]  /*24a0*/  LDG.E R18, desc[UR8][R16.64+0x18] ;  /* 0x0000180810127981 */ /* 0x000ee4000c1e1900 */
[----:B---3--:R-:W-:-:S13]  /*24b0*/  ISETP.GE.AND P0, PT, R59, R18, PT ;  /* 0x000000123b00720c */ /* 0x008fda0003f06270 */
[----:B--2---:R-:W-:Y:S05]  /*24c0*/  @P0 BRA `(.L_x_29) ;  /* 0x0000000c00a80947 */ /* 0x004fea0003800000 */
[----:B------:R-:W-:-:S07]  /*24d0*/  IMAD.MOV.U32 R77, RZ, RZ, R59 ;  /* 0x000000ffff4d7224 */ /* 0x000fce00078e003b */
.L_x_38:
        /* <DEDUP_REMOVED lines=8> */
[----:B------:R-:W-:Y:S01]  /*2560*/  @!P0 VIADD R59, R59, 0x1 ;  /* 0x000000013b3b8836 */ /* 0x000fe20000000000 */
        /* <DEDUP_REMOVED lines=22> */
[----:B------:R-:W3:Y:S02]  /*26d0*/  LDG.E R18, desc[UR4][R44.64+0x8] ;  /* 0x000008042c127981 */ /* 0x000ee4000c1e1900 */
[----:B---3--:R-:W-:-:S13]  /*26e0*/  LOP3.LUT P0, RZ, R18, 0x2, RZ, 0xc0, !PT ;  /* 0x0000000212ff7812 */ /* 0x008fda000780c0ff */
[----:B------:R-:W-:Y:S05]  /*26f0*/  @!P0 BRA `(.L_x_30) ;  /* 0x0000000800f88947 */ /* 0x000fea0003800000 */
[C---:B------:R-:W-:Y:S02]  /*2700*/  R2UR UR4, R66.reuse ;  /* 0x00000000420472ca */ /* 0x040fe400000e0000 */
[C---:B------:R-:W-:Y:S02]  /*2710*/  R2UR UR5, R67.reuse ;  /* 0x00000000430572ca */ /* 0x040fe400000e0000 */
[----:B------:R-:W-:Y:S02]  /*2720*/  R2UR UR8, R66 ;  /* 0x00000000420872ca */ /* 0x000fe400000e0000 */
[----:B------:R-:W-:-:S09]  /*2730*/  R2UR UR9, R67 ;  /* 0x00000000430972ca */ /* 0x000fd200000e0000 */
[----:B------:R3:W-:Y:S04]  /*2740*/  STG.E desc[UR4][R62.64+0x10c], R61 ;  /* 0x00010c3d3e007986 */ /* 0x0007e8000c101904 */
[----:B------:R-:W4:Y:S02]  /*2750*/  LDG.E R18, desc[UR8][R36.64+0x18] ;  /* 0x0000180824127981 */ /* 0x000f24000c1e1900 */
[----:B----4-:R-:W-:-:S13]  /*2760*/  ISETP.GE.AND P0, PT, R61, R18, PT ;  /* 0x000000123d00720c */ /* 0x010fda0003f06270 */
[----:B---3--:R-:W-:Y:S05]  /*2770*/  @P0 BRA `(.L_x_30) ;  /* 0x0000000800d80947 */ /* 0x008fea0003800000 */
[----:B------:R-:W-:-:S07]  /*2780*/  IMAD.MOV.U32 R79, RZ, RZ, R61 ;  /* 0x000000ffff4f7224 */ /* 0x000fce00078e003d */
.L_x_37:
[----:B------:R-:W0:Y:S01]  /*2790*/  LDC.64 R46, c[0x0][0x390] ;  /* 0x0000e400ff2e7b82 */ /* 0x000e220000000a00 */
[----:B------:R-:W-:Y:S01]  /*27a0*/  R2UR UR4, R66 ;  /* 0x00000000420472ca */ /* 0x000fe200000e0000 */
[----:B------:R-:W-:Y:S01]  /*27b0*/  IMAD R49, R79, 0x3, RZ ;  /* 0x000000034f317824 */ /* 0x000fe200078e02ff */
[----:B------:R-:W-:-:S03]  /*27c0*/  R2UR UR5, R67 ;  /* 0x00000000430572ca */ /* 0x000fc600000e0000 */
[----:B0-----:R-:W-:-:S10]  /*27d0*/  IMAD.WIDE R46, R49, 0x4, R46 ;  /* 0x00000004312e7825 */ /* 0x001fd400078e022e */
[----:B---3--:R-:W3:Y:S02]  /*27e0*/  LDG.E R18, desc[UR4][R46.64] ;  /* 0x000000042e127981 */ /* 0x008ee4000c1e1900 */
[----:B---3--:R-:W-:-:S13]  /*27f0*/  ISETP.GE.AND P0, PT, R18, R87, PT ;  /* 0x000000571200720c */ /* 0x008fda0003f06270 */
[----:B------:R-:W-:Y:S01]  /*2800*/  @!P0 R2UR UR4, R66 ;  /* 0x00000000420482ca */ /* 0x000fe200000e0000 */
[----:B------:R-:W-:Y:S01]  /*2810*/  @!P0 VIADD R61, R61, 0x1 ;  /* 0x000000013d3d8836 */ /* 0x000fe20000000000 */
[----:B------:R-:W-:-:S13]  /*2820*/  @!P0 R2UR UR5, R67 ;  /* 0x00000000430582ca */ /* 0x000fda00000e0000 */
[----:B------:R0:W-:Y:S01]  /*2830*/  @!P0 STG.E desc[UR4][R62.64+0x130], R61 ;  /* 0x0001303d3e008986 */ /* 0x0001e2000c101904 */
[----:B----4-:R-:W-:Y:S05]  /*2840*/  @!P0 BRA `(.L_x_31) ;  /* 0x0000000800808947 */ /* 0x010fea0003800000 */
[----:B------:R-:W-:-:S13]  /*2850*/  ISETP.GT.AND P0, PT, R18, R87, PT ;  /* 0x000000571200720c */ /* 0x000fda0003f04270 */
[----:B------:R-:W-:Y:S05]  /*2860*/  @P0 BRA `(.L_x_30) ;  /* 0x00000008009c0947 */ /* 0x000fea0003800000 */
[C---:B------:R-:W-:Y:S02]  /*2870*/  R2UR UR4, R66.reuse ;  /* 0x00000000420472ca */ /* 0x040fe400000e0000 */
[C---:B------:R-:W-:Y:S02]  /*2880*/  R2UR UR5, R67.reuse ;  /* 0x00000000430572ca */ /* 0x040fe400000e0000 */
[----:B------:R-:W-:Y:S02]  /*2890*/  R2UR UR8, R66 ;  /* 0x00000000420872ca */ /* 0x000fe400000e0000 */
[----:B------:R-:W-:-:S09]  /*28a0*/  R2UR UR9, R67 ;  /* 0x00000000430972ca */ /* 0x000fd200000e0000 */
[----:B------:R-:W3:Y:S04]  /*28b0*/  LDG.E R18, desc[UR4][R46.64+0x4] ;  /* 0x000004042e127981 */ /* 0x000ee8000c1e1900 */
[----:B------:R-:W3:Y:S02]  /*28c0*/  LDG.E R49, desc[UR8][R40.64+0x4] ;  /* 0x0000040828317981 */ /* 0x000ee4000c1e1900 */
[----:B---3--:R-:W-:-:S13]  /*28d0*/  ISETP.GE.AND P0, PT, R18, R49, PT ;  /* 0x000000311200720c */ /* 0x008fda0003f06270 */
        /* <DEDUP_REMOVED lines=10> */
[----:B------:R-:W4:Y:S02]  /*2980*/  LDG.E R18, desc[UR4][R46.64+0x8] ;  /* 0x000008042e127981 */ /* 0x000f24000c1e1900 */
[----:B----4-:R-:W-:-:S04]  /*2990*/  LOP3.LUT R18, R18, 0x1, RZ, 0xc0, !PT ;  /* 0x0000000112127812 */ /* 0x010fc800078ec0ff */
[----:B------:R-:W-:-:S13]  /*29a0*/  ISETP.NE.U32.AND P0, PT, R18, 0x1, PT ;  /* 0x000000011200780c */ /* 0x000fda0003f05070 */
[----:B------:R-:W-:Y:S05]  /*29b0*/  @P0 BRA `(.L_x_31) ;  /* 0x0000000800240947 */ /* 0x000fea0003800000 */
[C---:B------:R-:W-:Y:S02]  /*29c0*/  R2UR UR4, R66.reuse ;  /* 0x00000000420472ca */ /* 0x040fe400000e0000 */
[C---:B------:R-:W-:Y:S02]  /*29d0*/  R2UR UR5, R67.reuse ;  /* 0x00000000430572ca */ /* 0x040fe400000e0000 */
[----:B------:R-:W-:Y:S02]  /*29e0*/  R2UR UR8, R66 ;  /* 0x00000000420872ca */ /* 0x000fe400000e0000 */
[----:B------:R-:W-:-:S09]  /*29f0*/  R2UR UR9, R67 ;  /* 0x00000000430972ca */ /* 0x000fd200000e0000 */
[----:B------:R4:W-:Y:S04]  /*2a00*/  STG.E desc[UR4][R62.64+0x110], R69 ;  /* 0x000110453e007986 */ /* 0x0009e8000c101904 */
[----:B------:R-:W5:Y:S02]  /*2a10*/  LDG.E R18, desc[UR8][R38.64+0x18] ;  /* 0x0000180826127981 */ /* 0x000f64000c1e1900 */
[----:B-----5:R-:W-:-:S13]  /*2a20*/  ISETP.GE.AND P0, PT, R69, R18, PT ;  /* 0x000000124500720c */ /* 0x020fda0003f06270 */
[----:B----4-:R-:W-:Y:S05]  /*2a30*/  @P0 BRA `(.L_x_31) ;  /* 0x0000000800040947 */ /* 0x010fea0003800000 */
[----:B------:R-:W-:-:S07]  /*2a40*/  IMAD.MOV.U32 R81, RZ, RZ, R69 ;  /* 0x000000ffff517224 */ /* 0x000fce00078e0045 */
.L_x_36:
[----:B------:R-:W0:Y:S01]  /*2a50*/  LDC.64 R48, c[0x0][0x390] ;  /* 0x0000e400ff307b82 */ /* 0x000e220000000a00 */
[----:B------:R-:W-:Y:S01]  /*2a60*/  R2UR UR4, R66 ;  /* 0x00000000420472ca */ /* 0x000fe200000e0000 */
[----:B------:R-:W-:Y:S01]  /*2a70*/  IMAD R51, R81, 0x3, RZ ;  /* 0x0000000351337824 */ /* 0x000fe200078e02ff */
[----:B------:R-:W-:-:S03]  /*2a80*/  R2UR UR5, R67 ;  /* 0x00000000430572ca */ /* 0x000fc600000e0000 */
[----:B0-----:R-:W-:-:S10]  /*2a90*/  IMAD.WIDE R48, R51, 0x4, R48 ;  /* 0x0000000433307825 */ /* 0x001fd400078e0230 */
[----:B----4-:R-:W4:Y:S02]  /*2aa0*/  LDG.E R18, desc[UR4][R48.64] ;  /* 0x0000000430127981 */ /* 0x010f24000c1e1900 */
[----:B----4-:R-:W-:-:S13]  /*2ab0*/  ISETP.GE.AND P0, PT, R18, R87, PT ;  /* 0x000000571200720c */ /* 0x010fda0003f06270 */
[----:B------:R-:W-:Y:S01]  /*2ac0*/  @!P0 R2UR UR4, R66 ;  /* 0x00000000420482ca */ /* 0x000fe200000e0000 */
[----:B------:R-:W-:Y:S01]  /*2ad0*/  @!P0 VIADD R69, R69, 0x1 ;  /* 0x0000000145458836 */ /* 0x000fe20000000000 */
[----:B------:R-:W-:-:S13]  /*2ae0*/  @!P0 R2UR UR5, R67 ;  /* 0x00000000430582ca */ /* 0x000fda00000e0000 */
[----:B------:R0:W-:Y:S01]  /*2af0*/  @!P0 STG.E desc[UR4][R62.64+0x134], R69 ;  /* 0x000134453e008986 */ /* 0x0001e2000c101904 */
[----:B------:R-:W-:Y:S05]  /*2b00*/  @!P0 BRA `(.L_x_32) ;  /* 0x0000000400ac8947 */ /* 0x000fea0003800000 */
[----:B------:R-:W-:-:S13]  /*2b10*/  ISETP.GT.AND P0, PT, R18, R87, PT ;  /* 0x000000571200720c */ /* 0x000fda0003f04270 */
[----:B------:R-:W-:Y:S05]  /*2b20*/  @P0 BRA `(.L_x_31) ;  /* 0x0000000400c80947 */ /* 0x000fea0003800000 */
[C---:B------:R-:W-:Y:S02]  /*2b30*/  R2UR UR4, R66.reuse ;  /* 0x00000000420472ca */ /* 0x040fe400000e0000 */
[C---:B------:R-:W-:Y:S02]  /*2b40*/  R2UR UR5, R67.reuse ;  /* 0x00000000430572ca */ /* 0x040fe400000e0000 */
[----:B------:R-:W-:Y:S02]  /*2b50*/  R2UR UR8, R66 ;  /* 0x00000000420872ca */ /* 0x000fe400000e0000 */
[----:B------:R-:W-:-:S09]  /*2b60*/  R2UR UR9, R67 ;  /* 0x00000000430972ca */ /* 0x000fd200000e0000 */
[----:B------:R-:W4:Y:S04]  /*2b70*/  LDG.E R18, desc[UR4][R48.64+0x4] ;  /* 0x0000040430127981 */ /* 0x000f28000c1e1900 */
[----:B------:R-:W4:Y:S02]  /*2b80*/  LDG.E R51, desc[UR8][R40.64+0x4] ;  /* 0x0000040828337981 */ /* 0x000f24000c1e1900 */
[----:B----4-:R-:W-:-:S13]  /*2b90*/  ISETP.GE.AND P0, PT, R18, R51, PT ;  /* 0x000000331200720c */ /* 0x010fda0003f06270 */
        /* <DEDUP_REMOVED lines=10> */
[----:B------:R-:W5:Y:S02]  /*2c40*/  LDG.E R18, desc[UR4][R48.64+0x8] ;  /* 0x0000080430127981 */ /* 0x000f64000c1e1900 */
[----:B-----5:R-:W-:-:S13]  /*2c50*/  LOP3.LUT P0, RZ, R18, 0x2, RZ, 0xc0, !PT ;  /* 0x0000000212ff7812 */ /* 0x020fda000780c0ff */
[----:B------:R-:W-:Y:S05]  /*2c60*/  @!P0 BRA `(.L_x_32) ;  /* 0x0000000400548947 */ /* 0x000fea0003800000 */
[C---:B------:R-:W-:Y:S02]  /*2c70*/  R2UR UR4, R66.reuse ;  /* 0x00000000420472ca */ /* 0x040fe400000e0000 */
[C---:B------:R-:W-:Y:S02]  /*2c80*/  R2UR UR5, R67.reuse ;  /* 0x00000000430572ca */ /* 0x040fe400000e0000 */
[----:B------:R-:W-:Y:S02]  /*2c90*/  R2UR UR8, R66 ;  /* 0x00000000420872ca */ /* 0x000fe400000e0000 */
[----:B------:R-:W-:-:S09]  /*2ca0*/  R2UR UR9, R67 ;  /* 0x00000000430972ca */ /* 0x000fd200000e0000 */
[----:B------:R0:W-:Y:S04]  /*2cb0*/  STG.E desc[UR4][R62.64+0x114], R71 ;  /* 0x000114473e007986 */ /* 0x0001e8000c101904 */
[----:B------:R-:W5:Y:S02]  /*2cc0*/  LDG.E R18, desc[UR8][R8.64+0x18] ;  /* 0x0000180808127981 */ /* 0x000f64000c1e1900 */
[----:B-----5:R-:W-:-:S13]  /*2cd0*/  ISETP.GE.AND P0, PT, R71, R18, PT ;  /* 0x000000124700720c */ /* 0x020fda0003f06270 */
[----:B0-----:R-:W-:Y:S05]  /*2ce0*/  @P0 BRA `(.L_x_32) ;  /* 0x0000000400340947 */ /* 0x001fea0003800000 */
[----:B------:R-:W-:-:S07]  /*2cf0*/  IMAD.MOV.U32 R83, RZ, RZ, R71 ;  /* 0x000000ffff537224 */ /* 0x000fce00078e0047 */
.L_x_35:
[----:B------:R-:W0:Y:S01]  /*2d00*/  LDC.64 R50, c[0x0][0x390] ;  /* 0x0000e400ff327b82 */ /* 0x000e220000000a00 */
[----:B------:R-:W-:Y:S01]  /*2d10*/  R2UR UR4, R66 ;  /* 0x00000000420472ca */ /* 0x000fe200000e0000 */
[----:B------:R-:W-:Y:S01]  /*2d20*/  IMAD R85, R83, 0x3, RZ ;  /* 0x0000000353557824 */ /* 0x000fe200078e02ff */
[----:B------:R-:W-:-:S03]  /*2d30*/  R2UR UR5, R67 ;  /* 0x00000000430572ca */ /* 0x000fc600000e0000 */
[----:B0-----:R-:W-:-:S10]  /*2d40*/  IMAD.WIDE R50, R85, 0x4, R50 ;  /* 0x0000000455327825 */ /* 0x001fd400078e0232 */
[----:B------:R-:W5:Y:S02]  /*2d50*/  LDG.E R18, desc[UR4][R50.64] ;  /* 0x0000000432127981 */ /* 0x000f64000c1e1900 */
[----:B-----5:R-:W-:-:S13]  /*2d60*/  ISETP.GE.AND P0, PT, R18, R87, PT ;  /* 0x000000571200720c */ /* 0x020fda0003f06270 */
        /* <DEDUP_REMOVED lines=11> */
[----:B------:R-:W5:Y:S04]  /*2e20*/  LDG.E R85, desc[UR4][R50.64+0x4] ;  /* 0x0000040432557981 */ /* 0x000f68000c1e1900 */
[----:B------:R-:W5:Y:S02]  /*2e30*/  LDG.E R18, desc[UR8][R40.64+0x4] ;  /* 0x0000040828127981 */ /* 0x000f64000c1e1900 */
[----:B-----5:R-:W-:-:S13]  /*2e40*/  ISETP.GE.AND P0, PT, R85, R18, PT ;  /* 0x000000125500720c */ /* 0x020fda0003f06270 */
        /* <DEDUP_REMOVED lines=13> */
[----:B------:R-:W-:Y:S02]  /*2f20*/  R2UR UR4, R66 ;  /* 0x00000000420472ca */ /* 0x000fe400000e0000 */
[----:B------:R-:W-:-:S13]  /*2f30*/  R2UR UR5, R67 ;  /* 0x00000000430572ca */ /* 0x000fda00000e0000 */
[----:B------:R-:W5:Y:S02]  /*2f40*/  LDG.E R51, desc[UR4][R42.64+0x4] ;  /* 0x000004042a337981 */ /* 0x000f64000c1e1900 */
[----:B-----5:R-:W-:-:S13]  /*2f50*/  ISETP.GE.AND P0, PT, R51, R18, PT ;  /* 0x000000123300720c */ /* 0x020fda0003f06270 */
[----:B------:R-:W-:Y:S05]  /*2f60*/  @!P0 BRA `(.L_x_33) ;  /* 0x0000000000708947 */ /* 0x000fea0003800000 */
[C---:B------:R-:W-:Y:S02]  /*2f70*/  R2UR UR8, R66.reuse ;  /* 0x00000000420872ca */ /* 0x040fe400000e0000 */
[C---:B------:R-:W-:Y:S02]  /*2f80*/  R2UR UR9, R67.reuse ;  /* 0x00000000430972ca */ /* 0x040fe400000e0000 */
[----:B------:R-:W-:Y:S02]  /*2f90*/  R2UR UR4, R66 ;  /* 0x00000000420472ca */ /* 0x000fe400000e0000 */
[----:B------:R-:W-:-:S09]  /*2fa0*/  R2UR UR5, R67 ;  /* 0x00000000430572ca */ /* 0x000fd200000e0000 */
[----:B------:R-:W5:Y:S04]  /*2fb0*/  LDG.E R18, desc[UR8][R14.64+0x4] ;  /* 0x000004080e127981 */ /* 0x000f68000c1e1900 */
[----:B------:R-:W2:Y:S01]  /*2fc0*/  LDG.E R89, desc[UR4][R44.64+0x4] ;  /* 0x000004042c597981 */ /* 0x000ea2000c1e1900 */
[----:B-----5:R-:W-:-:S05]  /*2fd0*/  IMAD.IADD R18, R51, 0x1, R18 ;  /* 0x0000000133127824 */ /* 0x020fca00078e0212 */
[----:B--2---:R-:W-:-:S13]  /*2fe0*/  ISETP.GE.AND P0, PT, R89, R18, PT ;  /* 0x000000125900720c */ /* 0x004fda0003f06270 */
[----:B------:R-:W-:Y:S05]  /*2ff0*/  @!P0 BRA `(.L_x_33) ;  /* 0x00000000004c8947 */ /* 0x000fea0003800000 */
[C---:B------:R-:W-:Y:S02]  /*3000*/  R2UR UR8, R66.reuse ;  /* 0x00000000420872ca */ /* 0x040fe400000e0000 */
[C---:B------:R-:W-:Y:S02]  /*3010*/  R2UR UR9, R67.reuse ;  /* 0x00000000430972ca */ /* 0x040fe400000e0000 */
[----:B------:R-:W-:Y:S02]  /*3020*/  R2UR UR4, R66 ;  /* 0x00000000420472ca */ /* 0x000fe400000e0000 */
[----:B------:R-:W-:-:S09]  /*3030*/  R2UR UR5, R67 ;  /* 0x00000000430572ca */ /* 0x000fd200000e0000 */
[----:B------:R-:W2:Y:S04]  /*3040*/  LDG.E R18, desc[UR8][R16.64+0x4] ;  /* 0x0000040810127981 */ /* 0x000ea8000c1e1900 */
[----:B------:R-:W5:Y:S01]  /*3050*/  LDG.E R51, desc[UR4][R46.64+0x4] ;  /* 0x000004042e337981 */ /* 0x000f62000c1e1900 */
[----:B--2---:R-:W-:-:S05]  /*3060*/  IMAD.IADD R18, R89, 0x1, R18 ;  /* 0x0000000159127824 */ /* 0x004fca00078e0212 */
[----:B-----5:R-:W-:-:S13]  /*3070*/  ISETP.GE.AND P0, PT, R51, R18, PT ;  /* 0x000000123300720c */ /* 0x020fda0003f06270 */
[----:B------:R-:W-:Y:S05]  /*3080*/  @!P0 BRA `(.L_x_33) ;  /* 0x0000000000288947 */ /* 0x000fea0003800000 */
[C---:B------:R-:W-:Y:S02]  /*3090*/  R2UR UR8, R66.reuse ;  /* 0x00000000420872ca */ /* 0x040fe400000e0000 */
[C---:B------:R-:W-:Y:S02]  /*30a0*/  R2UR UR9, R67.reuse ;  /* 0x00000000430972ca */ /* 0x040fe400000e0000 */
[----:B------:R-:W-:Y:S02]  /*30b0*/  R2UR UR4, R66 ;  /* 0x00000000420472ca */ /* 0x000fe400000e0000 */
[----:B------:R-:W-:-:S09]  /*30c0*/  R2UR UR5, R67 ;  /* 0x00000000430572ca */ /* 0x000fd200000e0000 */
[----:B------:R-:W2:Y:S04]  /*30d0*/  LDG.E R50, desc[UR8][R36.64+0x4] ;  /* 0x0000040824327981 */ /* 0x000ea8000c1e1900 */
[----:B------:R-:W5:Y:S01]  /*30e0*/  LDG.E R18, desc[UR4][R48.64+0x4] ;  /* 0x0000040430127981 */ /* 0x000f62000c1e1900 */
[----:B--2---:R-:W-:Y:S01]  /*30f0*/  IMAD.IADD R51, R51, 0x1, R50 ;  /* 0x0000000133337824 */ /* 0x004fe200078e0232 */
[----:B-----5:R-:W-:-:S04]  /*3100*/  ISETP.GE.AND P0, PT, R85, R18, PT ;  /* 0x000000125500720c */ /* 0x020fc80003f06270 */
[----:B------:R-:W-:-:S13]  /*3110*/  ISETP.GE.AND P1, PT, R18, R51, PT ;  /* 0x000000331200720c */ /* 0x000fda0003f26270 */
[----:B------:R-:W-:Y:S05]  /*3120*/  @P0 BRA P1, `(.L_x_34) ;  /* 0x000007a400500947 */ /* 0x000fea0000800000 */
.L_x_33:
[C---:B------:R-:W-:Y:S01]  /*3130*/  R2UR UR4, R66.reuse ;  /* 0x00000000420472ca */ /* 0x040fe200000e0000 */
[----:B------:R-:W-:Y:S01]  /*3140*/  VIADD R83, R83, 0x1 ;  /* 0x0000000153537836 */ /* 0x000fe20000000000 */
[C---:B------:R-:W-:Y:S02]  /*3150*/  R2UR UR5, R67.reuse ;  /* 0x00000000430572ca */ /* 0x040fe400000e0000 */
[----:B------:R-:W-:Y:S02]  /*3160*/  R2UR UR8, R66 ;  /* 0x00000000420872ca */ /* 0x000fe400000e0000 */
[----:B------:R-:W-:-:S09]  /*3170*/  R2UR UR9, R67 ;  /* 0x00000000430972ca */ /* 0x000fd200000e0000 */
[----:B------:R0:W-:Y:S04]  /*3180*/  STG.E desc[UR4][R62.64+0x114], R83 ;  /* 0x000114533e007986 */ /* 0x0001e8000c101904 */
[----:B------:R-:W5:Y:S02]  /*3190*/  LDG.E R18, desc[UR8][R8.64+0x18] ;  /* 0x0000180808127981 */ /* 0x000f64000c1e1900 */
[----:B-----5:R-:W-:-:S13]  /*31a0*/  ISETP.GE.AND P0, PT, R83, R18, PT ;  /* 0x000000125300720c */ /* 0x020fda0003f06270 */
[----:B0-----:R-:W-:Y:S05]  /*31b0*/  @!P0 BRA `(.L_x_35) ;  /* 0xfffffff800d08947 */ /* 0x001fea000383ffff */
.L_x_32:
        /* <DEDUP_REMOVED lines=9> */
.L_x_31:
        /* <DEDUP_REMOVED lines=9> */
.L_x_30:
        /* <DEDUP_REMOVED lines=9> */
.L_x_29:
        /* <DEDUP_REMOVED lines=9> */
.L_x_28:
        /* <DEDUP_REMOVED lines=9> */
.L_x_27:
[----:B------:R-:W-:Y:S02]  /*3490*/  R2UR UR4, R66 ;  /* 0x00000000420472ca */ /* 0x000fe400000e0000 */
[----:B------:R-:W-:-:S13]  /*34a0*/  R2UR UR5, R67 ;  /* 0x00000000430572ca */ /* 0x000fda00000e0000 */
[----:B------:R-:W5:Y:S01]  /*34b0*/  LDG.E R41, desc[UR4][R14.64+0x14] ;  /* 0x000014040e297981 */ /* 0x000f62000c1e1900 */
[----:B------:R-:W-:Y:S02]  /*34c0*/  R2UR UR8, R66 ;  /* 0x00000000420872ca */ /* 0x000fe400000e0000 */
[----:B------:R-:W-:Y:S01]  /*34d0*/  R2UR UR9, R67 ;  /* 0x00000000430972ca */ /* 0x000fe200000e0000 */
[----:B-----5:R0:W-:-:S12]  /*34e0*/  STG.E desc[UR4][R62.64+0x128], R41 ;  /* 0x000128293e007986 */ /* 0x0201d8000c101904 */
[----:B------:R-:W5:Y:S04]  /*34f0*/  LDG.E R43, desc[UR8][R16.64+0x14] ;  /* 0x00001408102b7981 */ /* 0x000f68000c1e1900 */
[----:B-----5:R0:W-:Y:S04]  /*3500*/  STG.E desc[UR4][R62.64+0x12c], R43 ;  /* 0x00012c2b3e007986 */ /* 0x0201e8000c101904 */
        /* <DEDUP_REMOVED lines=8> */
[----:B------:R-:W5:Y:S02]  /*3590*/  LDG.E R18, desc[UR8][R10.64+0x18] ;  /* 0x000018080a127981 */ /* 0x000f64000c1e1900 */
[----:B-----5:R-:W-:-:S13]  /*35a0*/  ISETP.GE.AND P0, PT, R51, R18, PT ;  /* 0x000000123300720c */ /* 0x020fda0003f06270 */
[----:B0-----:R-:W-:Y:S05]  /*35b0*/  @P0 BRA `(.L_x_41) ;  /* 0x0000001400140947 */ /* 0x001fea0003800000 */
[----:B-1----:R-:W-:Y:S02]  /*35c0*/  IMAD.MOV.U32 R57, RZ, RZ, R41 ;  /* 0x000000ffff397224 */ /* 0x002fe400078e0029 */
[----:B--2---:R-:W-:Y:S02]  /*35d0*/  IMAD.MOV.U32 R59, RZ, RZ, R43 ;  /* 0x000000ffff3b7224 */ /* 0x004fe400078e002b */
[----:B---3--:R-:W-:Y:S02]  /*35e0*/  IMAD.MOV.U32 R61, RZ, RZ, R45 ;  /* 0x000000ffff3d7224 */ /* 0x008fe400078e002d */
[----:B----4-:R-:W-:Y:S02]  /*35f0*/  IMAD.MOV.U32 R69, RZ, RZ, R47 ;  /* 0x000000ffff457224 */ /* 0x010fe400078e002f */
[----:B------:R-:W-:Y:S02]  /*3600*/  IMAD.MOV.U32 R71, RZ, RZ, R49 ;  /* 0x000000ffff477224 */ /* 0x000fe400078e0031 */
[----:B------:R-:W-:-:S07]  /*3610*/  IMAD.MOV.U32 R73, RZ, RZ, R51 ;  /* 0x000000ffff497224 */ /* 0x000fce00078e0033 */
.L_x_53:
[----:B------:R-:W0:Y:S01]  /*3620*/  LDC.64 R40, c[0x0][0x390] ;  /* 0x0000e400ff287b82 */ /* 0x000e220000000a00 */
[----:B------:R-:W-:Y:S01]  /*3630*/  R2UR UR4, R66 ;  /* 0x00000000420472ca */ /* 0x000fe200000e0000 */
[----:B------:R-:W-:Y:S01]  /*3640*/  IMAD R43, R73, 0x3, RZ ;  /* 0x00000003492b7824 */ /* 0x000fe200078e02ff */
[----:B------:R-:W-:-:S03]  /*3650*/  R2UR UR5, R67 ;  /* 0x00000000430572ca */ /* 0x000fc600000e0000 */
[----:B0-----:R-:W-:-:S10]  /*3660*/  IMAD.WIDE R40, R43, 0x4, R40 ;  /* 0x000000042b287825 */ /* 0x001fd400078e0228 */
[----:B--2---:R-:W2:Y:S02]  /*3670*/  LDG.E R18, desc[UR4][R40.64+0x8] ;  /* 0x0000080428127981 */ /* 0x004ea4000c1e1900 */
[----:B--2---:R-:W-:-:S13]  /*3680*/  LOP3.LUT P0, RZ, R18, 0x2, RZ, 0xc0, !PT ;  /* 0x0000000212ff7812 */ /* 0x004fda000780c0ff */
[----:B-1-34-:R-:W-:Y:S05]  /*3690*/  @!P0 BRA `(.L_x_42) ;  /* 0x0000001000b88947 */ /* 0x01afea0003800000 */
        /* <DEDUP_REMOVED lines=13> */
.L_x_52:
        /* <DEDUP_REMOVED lines=20> */
[----:B--2---:R-:W-:-:S13]  /*38b0*/  ISETP.GT.AND P0, PT, R18, R45, PT ;  /* 0x0000002d1200720c */ /* 0x004fda0003f04270 */
[----:B------:R-:W-:Y:S05]  /*38c0*/  @P0 BRA `(.L_x_42) ;  /* 0x00000010002c0947 */ /* 0x000fea0003800000 */
[----:B------:R-:W-:-:S05]  /*38d0*/  IMAD.IADD R18, R18, 0x1, -R45 ;  /* 0x0000000112127824 */ /* 0x000fca00078e0a2d */
[----:B------:R-:W-:-:S13]  /*38e0*/  ISETP.GT.AND P0, PT, R18, -0x3e9, PT ;  /* 0xfffffc171200780c */ /* 0x000fda0003f04270 */
[----:B------:R-:W-:Y:S01]  /*38f0*/  @!P0 R2UR UR4, R66 ;  /* 0x00000000420482ca */ /* 0x000fe200000e0000 */
[----:B0-----:R-:W-:Y:S01]  /*3900*/  @!P0 VIADD R57, R57, 0x1 ;  /* 0x0000000139398836 */ /* 0x001fe20000000000 */
[----:B------:R-:W-:-:S13]  /*3910*/  @!P0 R2UR UR5, R67 ;  /* 0x00000000430582ca */ /* 0x000fda00000e0000 */
[----:B------:R1:W-:Y:S01]  /*3920*/  @!P0 STG.E desc[UR4][R62.64+0x128], R57 ;  /* 0x000128393e008986 */ /* 0x0003e2000c101904 */
[----:B------:R-:W-:Y:S05]  /*3930*/  @!P0 BRA `(.L_x_43) ;  /* 0x0000000c00ec8947 */ /* 0x000fea0003800000 */
[----:B------:R-:W-:Y:S02]  /*3940*/  R2UR UR4, R66 ;  /* 0x00000000420472ca */ /* 0x000fe400000e0000 */
[----:B------:R-:W-:-:S13]  /*3950*/  R2UR UR5, R67 ;  /* 0x00000000430572ca */ /* 0x000fda00000e0000 */
[----:B------:R-:W2:Y:S02]  /*3960*/  LDG.E R18, desc[UR4][R42.64+0x8] ;  /* 0x000008042a127981 */ /* 0x000ea4000c1e1900 */
[----:B--2---:R-:W-:-:S13]  /*3970*/  LOP3.LUT P0, RZ, R18, 0x2, RZ, 0xc0, !PT ;  /* 0x0000000212ff7812 */ /* 0x004fda000780c0ff */
[----:B------:R-:W-:Y:S05]  /*3980*/  @!P0 BRA `(.L_x_43) ;  /* 0x0000000c00d88947 */ /* 0x000fea0003800000 */
        /* <DEDUP_REMOVED lines=9> */
.L_x_51:
        /* <DEDUP_REMOVED lines=20> */
[----:B--2---:R-:W-:-:S05]  /*3b60*/  IMAD.IADD R18, R46, 0x1, -R47 ;  /* 0x000000012e127824 */ /* 0x004fca00078e0a2f */
[----:B------:R-:W-:-:S13]  /*3b70*/  ISETP.GT.AND P0, PT, R18, -0x3e9, PT ;  /* 0xfffffc171200780c */ /* 0x000fda0003f04270 */
[----:B------:R-:W-:Y:S01]  /*3b80*/  @!P0 R2UR UR4, R66 ;  /* 0x00000000420482ca */ /* 0x000fe200000e0000 */
[----:B0-----:R-:W-:Y:S01]  /*3b90*/  @!P0 VIADD R59, R59, 0x1 ;  /* 0x000000013b3b8836 */ /* 0x001fe20000000000 */
[----:B------:R-:W-:-:S13]  /*3ba0*/  @!P0 R2UR UR5, R67 ;  /* 0x00000000430582ca */ /* 0x000fda00000e0000 */
[----:B------:R2:W-:Y:S01]  /*3bb0*/  @!P0 STG.E desc[UR4][R62.64+0x12c], R59 ;  /* 0x00012c3b3e008986 */ /* 0x0005e2000c101904 */
[----:B------:R-:W-:Y:S05]  /*3bc0*/  @!P0 BRA `(.L_x_44) ;  /* 0x0000000c00248947 */ /* 0x000fea0003800000 */
[----:B------:R-:W-:-:S13]  /*3bd0*/  ISETP.GT.AND P0, PT, R46, R47, PT ;  /* 0x0000002f2e00720c */ /* 0x000fda0003f04270 */
[----:B------:R-:W-:Y:S05]  /*3be0*/  @P0 BRA `(.L_x_43) ;  /* 0x0000000c00400947 */ /* 0x000fea0003800000 */
[----:B------:R-:W-:Y:S02]  /*3bf0*/  R2UR UR4, R66 ;  /* 0x00000000420472ca */ /* 0x000fe400000e0000 */
[----:B------:R-:W-:-:S13]  /*3c00*/  R2UR UR5, R67 ;  /* 0x00000000430572ca */ /* 0x000fda00000e0000 */
[----:B------:R-:W3:Y:S02]  /*3c10*/  LDG.E R18, desc[UR4][R44.64+0x8] ;  /* 0x000008042c127981 */ /* 0x000ee4000c1e1900 */
[----:B---3--:R-:W-:-:S04]  /*3c20*/  LOP3.LUT R18, R18, 0x1, RZ, 0xc0, !PT ;  /* 0x0000000112127812 */ /* 0x008fc800078ec0ff */
[----:B------:R-:W-:-:S13]  /*3c30*/  ISETP.NE.U32.AND P0, PT, R18, 0x1, PT ;  /* 0x000000011200780c */ /* 0x000fda0003f05070 */
[----:B------:R-:W-:Y:S05]  /*3c40*/  @P0 BRA `(.L_x_44) ;  /* 0x0000000c00040947 */ /* 0x000fea0003800000 */
        /* <DEDUP_REMOVED lines=9> */
.L_x_50:
        /* <DEDUP_REMOVED lines=20> */
[----:B---3--:R-:W-:-:S05]  /*3e20*/  IMAD.IADD R18, R48, 0x1, -R49 ;  /* 0x0000000130127824 */ /* 0x008fca00078e0a31 */
        /* <DEDUP_REMOVED lines=10> */
[----:B------:R-:W4:Y:S02]  /*3ed0*/  LDG.E R18, desc[UR4][R46.64+0x8] ;  /* 0x000008042e127981 */ /* 0x000f24000c1e1900 */
[----:B----4-:R-:W-:-:S13]  /*3ee0*/  LOP3.LUT P0, RZ, R18, 0x2, RZ, 0xc0, !PT ;  /* 0x0000000212ff7812 */ /* 0x010fda000780c0ff */
        /* <DEDUP_REMOVED lines=10> */
.L_x_49:
        /* <DEDUP_REMOVED lines=20> */
[----:B----4-:R-:W-:-:S05]  /*40d0*/  IMAD.IADD R18, R50, 0x1, -R51 ;  /* 0x0000000132127824 */ /* 0x010fca00078e0a33 */
        /* <DEDUP_REMOVED lines=10> */
[----:B------:R-:W5:Y:S02]  /*4180*/  LDG.E R18, desc[UR4][R48.64+0x8] ;  /* 0x0000080430127981 */ /* 0x000f64000c1e1900 */
[----:B-----5:R-:W-:-:S04]  /*4190*/  LOP3.LUT R18, R18, 0x1, RZ, 0xc0, !PT ;  /* 0x0000000112127812 */ /* 0x020fc800078ec0ff */
        /* <DEDUP_REMOVED lines=11> */
.L_x_48:
        /* <DEDUP_REMOVED lines=20> */
[----:B-----5:R-:W-:-:S05]  /*4390*/  IMAD.IADD R18, R85, 0x1, -R56 ;  /* 0x0000000155127824 */ /* 0x020fca00078e0a38 */
        /* <DEDUP_REMOVED lines=24> */
[----:B------:R-:W5:Y:S02]  /*4520*/  LDG.E R18, desc[UR8][R16.64+0x4] ;  /* 0x0000040810127981 */ /* 0x000f64000c1e1900 */
[----:B-----5:R-:W-:-:S05]  /*4530*/  IMAD.IADD R18, R89, 0x1, R18 ;  /* 0x0000000159127824 */ /* 0x020fca00078e0212 */
[----:B------:R-:W-:-:S13]  /*4540*/  ISETP.GE.AND P0, PT, R51, R18, PT ;  /* 0x000000123300720c */ /* 0x000fda0003f06270 */
        /* <DEDUP_REMOVED lines=15> */
[----:B------:R-:W2:Y:S01]  /*4640*/  LDG.E R51, desc[UR8][R38.64+0x4] ;  /* 0x0000040826337981 */ /* 0x000ea2000c1e1900 */
[----:B------:R-:W-:-:S05]  /*4650*/  IMAD.IADD R50, R56, 0x1, -R85 ;  /* 0x0000000138327824 */ /* 0x000fca00078e0a55 */
[----:B------:R-:W-:Y:S02]  /*4660*/  ISETP.LT.AND P1, PT, R50, 0x3e9, PT ;  /* 0x000003e93200780c */ /* 0x000fe40003f21270 */
[C---:B-----5:R-:W-:Y:S01]  /*4670*/  ISETP.GE.AND P0, PT, R18.reuse, R85, PT ;  /* 0x000000551200720c */ /* 0x060fe20003f06270 */
[----:B--2---:R-:W-:-:S05]  /*4680*/  IMAD.IADD R51, R18, 0x1, R51 ;  /* 0x0000000112337824 */ /* 0x004fca00078e0233 */
[----:B------:R-:W-:-:S13]  /*4690*/  ISETP.GE.AND P0, PT, R58, R51, P0 ;  /* 0x000000333a00720c */ /* 0x000fda0000706270 */
[----:B------:R-:W-:Y:S05]  /*46a0*/  @P0 BRA P1, `(.L_x_34) ;  /* 0x0000078c00f00947 */ /* 0x000fea0000800000 */
.L_x_47:
        /* <DEDUP_REMOVED lines=9> */
.L_x_46:
        /* <DEDUP_REMOVED lines=9> */
.L_x_45:
        /* <DEDUP_REMOVED lines=9> */
.L_x_44:
        /* <DEDUP_REMOVED lines=9> */
.L_x_43:
        /* <DEDUP_REMOVED lines=9> */
.L_x_42:
        /* <DEDUP_REMOVED lines=9> */
.L_x_41:
[----:B------:R-:W-:Y:S01]  /*4a10*/  R2UR UR4, R66 ;  /* 0x00000000420472ca */ /* 0x000fe200000e0000 */
[----:B------:R-:W-:Y:S01]  /*4a20*/  IMAD.MOV.U32 R15, RZ, RZ, 0x1 ;  /* 0x00000001ff0f7424 */ /* 0x000fe200078e00ff */
[----:B------:R-:W-:-:S13]  /*4a30*/  R2UR UR5, R67 ;  /* 0x00000000430572ca */ /* 0x000fda00000e0000 */
[----:B------:R0:W-:Y:S02]  /*4a40*/  STG.E desc[UR4][R62.64+0x11c], R15 ;  /* 0x00011c0f3e007986 */ /* 0x0001e4000c101904 */
.L_x_26:
[----:B------:R-:W5:Y:S01]  /*4a50*/  LDCU UR4, c[0x3][0xc] ;  /* 0x00c00180ff0477ac */ /* 0x000f620008000800 */
[----:B------:R-:W-:-:S05]  /*4a60*/  IMAD.MOV.U32 R14, RZ, RZ, -0x1 ;  /* 0xffffffffff0e7424 */ /* 0x000fca00078e00ff */
[----:B------:R0:W-:Y:S04]  /*4a70*/  STS [R3+0x8], R14 ;  /* 0x0000080e03007388 */ /* 0x0001e80000000800 */
[----:B------:R0:W-:Y:S01]  /*4a80*/  STS [R3+0x14], R14 ;  /* 0x0000140e03007388 */ /* 0x0001e20000000800 */
[----:B-----5:R-:W-:-:S09]  /*4a90*/  UISETP.NE.AND UP0, UPT, UR4, URZ, UPT ;  /* 0x000000ff0400728c */ /* 0x020fd2000bf05270 */
[----:B0-----:R-:W-:Y:S05]  /*4aa0*/  BRA.U !UP0, `(.L_x_54) ;  /* 0x0000004908807547 */ /* 0x001fea000b800000 */
[----:B------:R-:W0:Y:S01]  /*4ab0*/  LDC R40, c[0x3][0x1c] ;  /* 0x00c00700ff287b82 */ /* 0x000e220000000800 */
[----:B------:R0:W0:Y:S01]  /*4ac0*/  LDS R18, [R3+0x4] ;  /* 0x0000040003127984 */ /* 0x0000220000000800 */
[----:B------:R-:W-:Y:S02]  /*4ad0*/  R2UR UR4, R66 ;  /* 0x00000000420472ca */ /* 0x000fe400000e0000 */
[----:B------:R-:W-:-:S04]  /*4ae0*/  R2UR UR5, R67 ;  /* 0x00000000430572ca */ /* 0x000fc800000e0000 */
[----:B------:R-:W1:Y:S09]  /*4af0*/  LDC.64 R38, c[0x0][0x388] ;  /* 0x0000e200ff267b82 */ /* 0x000e720000000a00 */
[----:B------:R0:W-:Y:S02]  /*4b00*/  STG.E desc[UR4][R62.64+0x120], RZ ;  /* 0x000120ff3e007986 */ /* 0x0001e4000c101904 */
[----:B0-----:R-:W-:-:S13]  /*4b10*/  ISETP.GE.AND P0, PT, R40, 0x1, PT ;  /* 0x000000012800780c */ /* 0x001fda0003f06270 */
[----:B-1----:R-:W-:Y:S05]  /*4b20*/  @!P0 BRA `(.L_x_55) ;  /* 0x00000000005c8947 */ /* 0x002fea0003800000 */
[----:B------:R-:W-:Y:S05]  /*4b30*/  BMOV.32.CLEAR RZ, B0 ;  /* 0x0000000000ff7355 */ /* 0x000fea0000100000 */
[----:B------:R-:W-:Y:S01]  /*4b40*/  BSSY.RECONVERGENT B0, `(.L_x_55) ;  /* 0x0000015000007945 */ /* 0x000fe20003800200 */
[----:B------:R-:W-:Y:S02]  /*4b50*/  IMAD R16, R5, R12, RZ ;  /* 0x0000000c05107224 */ /* 0x000fe400078e02ff */
[----:B------:R-:W-:-:S07]  /*4b60*/  IMAD.MOV.U32 R17, RZ, RZ, RZ ;  /* 0x000000ffff117224 */ /* 0x000fce00078e00ff */
.L_x_56:
[----:B------:R-:W0:Y:S01]  /*4b70*/  LDCU.64 UR4, c[0x0][0x398] ;  /* 0x00007300ff0477ac */ /* 0x000e220008000a00 */
[----:B------:R-:W-:Y:S02]  /*4b80*/  IADD3 R15, P1, PT, R16, R17, RZ ;  /* 0x00000011100f7210 */ /* 0x000fe40007f3e0ff */
[----:B------:R-:W-:Y:S02]  /*4b90*/  SHF.R.S32.HI R17, RZ, 0x1f, R17 ;  /* 0x0000001fff117819 */ /* 0x000fe40000011411 */
[C---:B------:R-:W-:Y:S02]  /*4ba0*/  R2UR UR8, R66.reuse ;  /* 0x00000000420872ca */ /* 0x040fe400000e0000 */
[C---:B------:R-:W-:Y:S02]  /*4bb0*/  R2UR UR9, R67.reuse ;  /* 0x00000000430972ca */ /* 0x040fe400000e0000 */
[----:B------:R-:W-:Y:S02]  /*4bc0*/  R2UR UR10, R66 ;  /* 0x00000000420a72ca */ /* 0x000fe400000e0000 */
[----:B------:R-:W-:-:S02]  /*4bd0*/  R2UR UR11, R67 ;  /* 0x00000000430b72ca */ /* 0x000fc400000e0000 */
[----:B------:R-:W-:Y:S02]  /*4be0*/  LEA.HI.X.SX32 R36, R16, R17, 0x1, P1 ;  /* 0x0000001110247211 */ /* 0x000fe400008f0eff */
[----:B0-----:R-:W-:-:S04]  /*4bf0*/  LEA R14, P1, R15, UR4, 0x2 ;  /* 0x000000040f0e7c11 */ /* 0x001fc8000f8210ff */
[----:B------:R-:W-:-:S05]  /*4c00*/  LEA.HI.X R15, R15, UR5, R36, 0x2, P1 ;  /* 0x000000050f0f7c11 */ /* 0x000fca00088f1424 */
[----:B------:R0:W-:Y:S04]  /*4c10*/  STG.E desc[UR8][R14.64+0x20], RZ ;  /* 0x000020ff0e007986 */ /* 0x0001e8000c101908 */
[----:B------:R-:W5:Y:S01]  /*4c20*/  LDG.E R17, desc[UR10][R62.64+0x120] ;  /* 0x0001200a3e117981 */ /* 0x000f62000c1e1900 */
[----:B------:R-:W-:Y:S02]  /*4c30*/  R2UR UR4, R66 ;  /* 0x00000000420472ca */ /* 0x000fe400000e0000 */
[----:B------:R-:W-:Y:S01]  /*4c40*/  R2UR UR5, R67 ;  /* 0x00000000430572ca */ /* 0x000fe200000e0000 */
[----:B-----5:R-:W-:-:S05]  /*4c50*/  VIADD R17, R17, 0x1 ;  /* 0x0000000111117836 */ /* 0x020fca0000000000 */
[----:B------:R-:W-:-:S07]  /*4c60*/  ISETP.GE.AND P1, PT, R17, R40, PT ;  /* 0x000000281100720c */ /* 0x000fce0003f26270 */
[----:B------:R0:W-:Y:S06]  /*4c70*/  STG.E desc[UR4][R62.64+0x120], R17 ;  /* 0x000120113e007986 */ /* 0x0001ec000c101904 */
[----:B0-----:R-:W-:Y:S05]  /*4c80*/  @!P1 BRA `(.L_x_56) ;  /* 0xfffffffc00b89947 */ /* 0x001fea000383ffff */
[----:B------:R-:W-:Y:S05]  /*4c90*/  BSYNC.RECONVERGENT B0 ;  /* 0x0000000000007941 */ /* 0x000fea0003800200 */
.L_x_55:
[----:B------:R-:W-:Y:S01]  /*4ca0*/  R2UR UR4, R66 ;  /* 0x00000000420472ca */ /* 0x000fe200000e0000 */
[----:B------:R-:W-:Y:S01]  /*4cb0*/  IMAD R15, R18, 0xa, RZ ;  /* 0x0000000a120f7824 */ /* 0x000fe200078e02ff */
[----:B------:R-:W-:Y:S02]  /*4cc0*/  R2UR UR5, R67 ;  /* 0x00000000430572ca */ /* 0x000fe400000e0000 */
[----:B------:R-:W-:Y:S01]  /*4cd0*/  R2UR UR8, R66 ;  /* 0x00000000420872ca */ /* 0x000fe200000e0000 */
[----:B------:R-:W-:Y:S01]  /*4ce0*/  IMAD.WIDE R14, R15, 0x4, R38 ;  /* 0x000000040f0e7825 */ /* 0x000fe200078e0226 */
[----:B------:R-:W-:Y:S01]  /*4cf0*/  R2UR UR9, R67 ;  /* 0x00000000430972ca */ /* 0x000fe200000e0000 */
[----:B------:R-:W0:Y:S08]  /*4d00*/  LDS R18, [R3+0x18] ;  /* 0x0000180003127984 */ /* 0x000e300000000800 */
[----:B------:R-:W5:Y:S01]  /*4d10*/  LDG.E R41, desc[UR4][R14.64+0xc] ;  /* 0x00000c040e297981 */ /* 0x000f62000c1e1900 */
[----:B------:R-:W-:-:S04]  /*4d20*/  IMAD R17, R13, 0xa, RZ ;  /* 0x0000000a0d117824 */ /* 0x000fc800078e02ff */
[----:B------:R-:W-:Y:S01]  /*4d30*/  IMAD.WIDE R16, R17, 0x4, R38 ;  /* 0x0000000411107825 */ /* 0x000fe200078e0226 */
[----:B-----5:R0:W-:Y:S04]  /*4d40*/  STG.E desc[UR4][R62.64+0x128], R41 ;  /* 0x000128293e007986 */ /* 0x0201e8000c101904 */
[----:B------:R-:W5:Y:S01]  /*4d50*/  LDG.E R13, desc[UR8][R16.64+0xc] ;  /* 0x00000c08100d7981 */ /* 0x000f62000c1e1900 */
[----:B------:R-:W-:-:S04]  /*4d60*/  IMAD R37, R7, 0xa, RZ ;  /* 0x0000000a07257824 */ /* 0x000fc800078e02ff */
[----:B------:R-:W-:Y:S01]  /*4d70*/  IMAD.WIDE R36, R37, 0x4, R38 ;  /* 0x0000000425247825 */ /* 0x000fe200078e0226 */
[----:B-----5:R1:W-:Y:S04]  /*4d80*/  STG.E desc[UR4][R62.64+0x12c], R13 ;  /* 0x00012c0d3e007986 */ /* 0x0203e8000c101904 */
[----:B------:R-:W5:Y:S01]  /*4d90*/  LDG.E R7, desc[UR8][R36.64+0xc] ;  /* 0x00000c0824077981 */ /* 0x000f62000c1e1900 */
[----:B0-----:R-:W-:-:S04]  /*4da0*/  IMAD R41, R18, 0xa, RZ ;  /* 0x0000000a12297824 */ /* 0x001fc800078e02ff */
[----:B------:R-:W-:Y:S01]  /*4db0*/  IMAD.WIDE R38, R41, 0x4, R38 ;  /* 0x0000000429267825 */ /* 0x000fe200078e0226 */
[----:B-----5:R0:W-:Y:S04]  /*4dc0*/  STG.E desc[UR4][R62.64+0x130], R7 ;  /* 0x000130073e007986 */ /* 0x0201e8000c101904 */
[----:B------:R-:W5:Y:S04]  /*4dd0*/  LDG.E R41, desc[UR8][R38.64+0xc] ;  /* 0x00000c0826297981 */ /* 0x000f68000c1e1900 */
[----:B-----5:R0:W-:Y:S04]  /*4de0*/  STG.E desc[UR4][R62.64+0x134], R41 ;  /* 0x000134293e007986 */ /* 0x0201e8000c101904 */
[----:B-1----:R-:W5:Y:S04]  /*4df0*/  LDG.E R13, desc[UR8][R8.64+0xc] ;  /* 0x00000c08080d7981 */ /* 0x002f68000c1e1900 */
[----:B-----5:R0:W-:Y:S04]  /*4e00*/  STG.E desc[UR4][R62.64+0x138], R13 ;  /* 0x0001380d3e007986 */ /* 0x0201e8000c101904 */
[----:B------:R-:W5:Y:S04]  /*4e10*/  LDG.E R43, desc[UR8][R10.64+0xc] ;  /* 0x00000c080a2b7981 */ /* 0x000f68000c1e1900 */
[----:B-----5:R0:W-:Y:S04]  /*4e20*/  STG.E desc[UR4][R62.64+0x100], R43 ;  /* 0x0001002b3e007986 */ /* 0x0201e8000c101904 */
[----:B------:R-:W5:Y:S01]  /*4e30*/  LDG.E R18, desc[UR8][R10.64+0x10] ;  /* 0x000010080a127981 */ /* 0x000f62000c1e1900 */
[----:B------:R-:W-:Y:S01]  /*4e40*/  BSSY.RECONVERGENT B8, `(.L_x_57) ;  /* 0x0000215000087945 */ /* 0x000fe20003800200 */
[----:B-----5:R-:W-:-:S13]  /*4e50*/  ISETP.GE.AND P1, PT, R43, R18, PT ;  /* 0x000000122b00720c */ /* 0x020fda0003f26270 */
[----:B0-----:R-:W-:Y:S05]  /*4e60*/  @P1 BRA `(.L_x_58) ;  /* 0x0000002000481947 */ /* 0x001fea0003800000 */
[----:B------:R-:W-:Y:S02]  /*4e70*/  IMAD.MOV.U32 R13, RZ, RZ, R43 ;  /* 0x000000ffff0d7224 */ /* 0x000fe400078e002b */
[----:B------:R-:W-:-:S07]  /*4e80*/  IMAD R7, R5, R12, RZ ;  /* 0x0000000c05077224 */ /* 0x000fce00078e02ff */
.L_x_101:
[----:B------:R-:W0:Y:S01]  /*4e90*/  LDC.64 R42, c[0x0][0x390] ;  /* 0x0000e400ff2a7b82 */ /* 0x000e220000000a00 */
[----:B------:R-:W-:Y:S01]  /*4ea0*/  R2UR UR4, R66 ;  /* 0x00000000420472ca */ /* 0x000fe200000e0000 */
[----:B-1----:R-:W-:Y:S01]  /*4eb0*/  IMAD R41, R13, 0x3, RZ ;  /* 0x000000030d297824 */ /* 0x002fe200078e02ff */
[----:B------:R-:W-:-:S03]  /*4ec0*/  R2UR UR5, R67 ;  /* 0x00000000430572ca */ /* 0x000fc600000e0000 */
[----:B0-----:R-:W-:-:S10]  /*4ed0*/  IMAD.WIDE R42, R41, 0x4, R42 ;  /* 0x00000004292a7825 */ /* 0x001fd400078e022a */
[----:B------:R-:W5:Y:S01]  /*4ee0*/  LDG.E R18, desc[UR4][R42.64+0x8] ;  /* 0x000008042a127981 */ /* 0x000f62000c1e1900 */
[----:B------:R-:W-:Y:S01]  /*4ef0*/  BSSY.RECONVERGENT B7, `(.L_x_59) ;  /* 0x0000200000077945 */ /* 0x000fe20003800200 */
[----:B-----5:R-:W-:-:S04]  /*4f00*/  LOP3.LUT R18, R18, 0x1, RZ, 0xc0, !PT ;  /* 0x0000000112127812 */ /* 0x020fc800078ec0ff */
[----:B------:R-:W-:-:S13]  /*4f10*/  ISETP.NE.U32.AND P1, PT, R18, 0x1, PT ;  /* 0x000000011200780c */ /* 0x000fda0003f25070 */
[----:B------:R-:W-:Y:S05]  /*4f20*/  @P1 BRA `(.L_x_60) ;  /* 0x0000001c00f01947 */ /* 0x000fea0003800000 */
[----:B------:R-:W-:Y:S01]  /*4f30*/  R2UR UR4, R66 ;  /* 0x00000000420472ca */ /* 0x000fe200000e0000 */
[----:B------:R-:W0:Y:S01]  /*4f40*/  LDC.64 R40, c[0x0][0x398] ;  /* 0x0000e600ff287b82 */ /* 0x000e220000000a00 */
[----:B------:R-:W-:-:S13]  /*4f50*/  R2UR UR5, R67 ;  /* 0x00000000430572ca */ /* 0x000fda00000e0000 */
[----:B------:R-:W5:Y:S01]  /*4f60*/  LDG.E R42, desc[UR4][R42.64] ;  /* 0x000000042a2a7981 */ /* 0x000f62000c1e1900 */
[----:B------:R-:W-:Y:S02]  /*4f70*/  R2UR UR8, R66 ;  /* 0x00000000420872ca */ /* 0x000fe400000e0000 */
[----:B------:R-:W-:Y:S02]  /*4f80*/  R2UR UR9, R67 ;  /* 0x00000000430972ca */ /* 0x000fe400000e0000 */
[----:B-----5:R-:W-:Y:S01]  /*4f90*/  IADD3 R45, PT, PT, R42, 0x8, R7 ;  /* 0x000000082a2d7810 */ /* 0x020fe20007ffe007 */
[----:B------:R1:W-:Y:S04]  /*4fa0*/  STG.E desc[UR4][R62.64+0x120], R42 ;  /* 0x0001202a3e007986 */ /* 0x0003e8000c101904 */
[----:B0-----:R-:W-:-:S06]  /*4fb0*/  IMAD.WIDE R40, R45, 0x4, R40 ;  /* 0x000000042d287825 */ /* 0x001fcc00078e0228 */
[----:B------:R-:W5:Y:S02]  /*4fc0*/  LDG.E R40, desc[UR8][R40.64] ;  /* 0x0000000828287981 */ /* 0x000f64000c1e1900 */
[----:B-----5:R-:W-:-:S13]  /*4fd0*/  ISETP.NE.AND P1, PT, R40, RZ, PT ;  /* 0x000000ff2800720c */ /* 0x020fda0003f25270 */
[----:B-1----:R-:W-:Y:S05]  /*4fe0*/  @P1 BRA `(.L_x_60) ;  /* 0x0000001c00c01947 */ /* 0x002fea0003800000 */
[----:B------:R-:W-:Y:S02]  /*4ff0*/  R2UR UR4, R66 ;  /* 0x00000000420472ca */ /* 0x000fe400000e0000 */
[----:B------:R-:W-:-:S13]  /*5000*/  R2UR UR5, R67 ;  /* 0x00000000430572ca */ /* 0x000fda00000e0000 */
[----:B------:R-:W5:Y:S01]  /*5010*/  LDG.E R41, desc[UR4][R62.64+0x128] ;  /* 0x000128043e297981 */ /* 0x000f62000c1e1900 */
[----:B------:R-:W-:Y:S02]  /*5020*/  R2UR UR8, R66 ;  /* 0x00000000420872ca */ /* 0x000fe400000e0000 */
[----:B------:R-:W-:Y:S01]  /*5030*/  R2UR UR9, R67 ;  /* 0x00000000430972ca */ /* 0x000fe200000e0000 */
[----:B-----5:R0:W-:-:S12]  /*5040*/  STG.E desc[UR4][R62.64+0x104], R41 ;  /* 0x000104293e007986 */ /* 0x0201d8000c101904 */
[----:B------:R-:W5:Y:S02]  /*5050*/  LDG.E R18, desc[UR8][R14.64+0x10] ;  /* 0x000010080e127981 */ /* 0x000f64000c1e1900 */
[----:B-----5:R-:W-:-:S13]  /*5060*/  ISETP.GE.AND P1, PT, R41, R18, PT ;  /* 0x000000122900720c */ /* 0x020fda0003f26270 */
[----:B0-----:R-:W-:Y:S05]  /*5070*/  @P1 BRA `(.L_x_60) ;  /* 0x0000001c009c1947 */ /* 0x001fea0003800000 */
[----:B------:R-:W-:Y:S01]  /*5080*/  BSSY.RECONVERGENT B6, `(.L_x_61) ;  /* 0x00001e3000067945 */ /* 0x000fe20003800200 */
[----:B------:R-:W-:-:S07]  /*5090*/  IMAD.MOV.U32 R13, RZ, RZ, R41 ;  /* 0x000000ffff0d7224 */ /* 0x000fce00078e0029 */
.L_x_100:
[----:B-1----:R-:W0:Y:S01]  /*50a0*/  LDC.64 R40, c[0x0][0x390] ;  /* 0x0000e400ff287b82 */ /* 0x002e220000000a00 */
[C---:B------:R-:W-:Y:S01]  /*50b0*/  R2UR UR8, R66.reuse ;  /* 0x00000000420872ca */ /* 0x040fe200000e0000 */
[----:B------:R-:W-:Y:S01]  /*50c0*/  IMAD R43, R13, 0x3, RZ ;  /* 0x000000030d2b7824 */ /* 0x000fe200078e02ff */
[C---:B------:R-:W-:Y:S02]  /*50d0*/  R2UR UR9, R67.reuse ;  /* 0x00000000430972ca */ /* 0x040fe400000e0000 */
[----:B------:R-:W-:Y:S02]  /*50e0*/  R2UR UR4, R66 ;  /* 0x00000000420472ca */ /* 0x000fe400000e0000 */
[----:B------:R-:W-:-:S09]  /*50f0*/  R2UR UR5, R67 ;  /* 0x00000000430572ca */ /* 0x000fd200000e0000 */
[----:B------:R-:W5:Y:S01]  /*5100*/  LDG.E R45, desc[UR8][R62.64+0x120] ;  /* 0x000120083e2d7981 */ /* 0x000f62000c1e1900 */
[----:B0-----:R-:W-:-:S05]  /*5110*/  IMAD.WIDE R42, R43, 0x4, R40 ;  /* 0x000000042b2a7825 */ /* 0x001fca00078e0228 */
[----:B------:R-:W5:Y:S01]  /*5120*/  LDG.E R18, desc[UR4][R42.64] ;  /* 0x000000042a127981 */ /* 0x000f62000c1e1900 */
[----:B------:R-:W-:Y:S01]  /*5130*/  BSSY.RELIABLE B4, `(.L_x_62) ;  /* 0x00001ce000047945 */ /* 0x000fe20003800100 */
[----:B-----5:R-:W-:-:S13]  /*5140*/  ISETP.GE.AND P1, PT, R18, R45, PT ;  /* 0x0000002d1200720c */ /* 0x020fda0003f26270 */
[----:B------:R-:W-:Y:S05]  /*5150*/  @P1 BRA `(.L_x_63) ;  /* 0x0000000000181947 */ /* 0x000fea0003800000 */
[----:B------:R-:W-:Y:S02]  /*5160*/  R2UR UR4, R66 ;  /* 0x00000000420472ca */ /* 0x000fe400000e0000 */
[----:B------:R-:W-:-:S13]  /*5170*/  R2UR UR5, R67 ;  /* 0x00000000430572ca */ /* 0x000fda00000e0000 */
[----:B------:R-:W5:Y:S02]  /*5180*/  LDG.E R18, desc[UR4][R62.64+0x128] ;  /* 0x000128043e127981 */ /* 0x000f64000c1e1900 */
[----:B-----5:R-:W-:-:S05]  /*5190*/  VIADD R41, R18, 0x1 ;  /* 0x0000000112297836 */ /* 0x020fca0000000000 */
[----:B------:R0:W-:Y:S01]  /*51a0*/  STG.E desc[UR4][R62.64+0x128], R41 ;  /* 0x000128293e007986 */ /* 0x0001e2000c101904 */
[----:B------:R-:W-:Y:S05]  /*51b0*/  BRA `(.L_x_64) ;  /* 0x0000001c00147947 */ /* 0x000fea0003800000 */
.L_x_63:
[----:B------:R-:W-:-:S13]  /*51c0*/  ISETP.GT.AND P1, PT, R18, R45, PT ;  /* 0x0000002d1200720c */ /* 0x000fda0003f24270 */
[----:B------:R-:W-:Y:S05]  /*51d0*/  @P1 BREAK.RELIABLE B4 ;  /* 0x0000000000041942 */ /* 0x000fea0003800100 */
        /* <DEDUP_REMOVED lines=9> */
[----:B------:R-:W5:Y:S01]  /*5270*/  LDG.E R18, desc[UR4][R62.64+0x100] ;  /* 0x000100043e127981 */ /* 0x000f62000c1e1900 */
[----:B------:R-:W-:Y:S02]  /*5280*/  R2UR UR8, R66 ;  /* 0x00000000420872ca */ /* 0x000fe400000e0000 */
[----:B------:R-:W-:Y:S01]  /*5290*/  R2UR UR9, R67 ;  /* 0x00000000430972ca */ /* 0x000fe200000e0000 */
[----:B-----5:R-:W-:Y:S02]  /*52a0*/  IMAD R45, R18, 0x3, RZ ;  /* 0x00000003122d7824 */ /* 0x020fe400078e02ff */
[----:B------:R-:W5:Y:S02]  /*52b0*/  LDG.E R18, desc[UR4][R42.64+0x4] ;  /* 0x000004042a127981 */ /* 0x000f64000c1e1900 */
[----:B------:R-:W-:-:S08]  /*52c0*/  IMAD.WIDE R40, R45, 0x4, R40 ;  /* 0x000000042d287825 */ /* 0x000fd000078e0228 */
[----:B------:R-:W5:Y:S02]  /*52d0*/  LDG.E R41, desc[UR8][R40.64+0x4] ;  /* 0x0000040828297981 */ /* 0x000f64000c1e1900 */
        /* <DEDUP_REMOVED lines=8> */
.L_x_66:
[----:B------:R-:W-:-:S05]  /*5360*/  IMAD.IADD R18, R18, 0x1, -R41 ;  /* 0x0000000112127824 */ /* 0x000fca00078e0a29 */
[----:B------:R-:W-:-:S13]  /*5370*/  ISETP.GT.AND P1, PT, R18, 0x12c, PT ;  /* 0x0000012c1200780c */ /* 0x000fda0003f24270 */
[----:B------:R-:W-:Y:S05]  /*5380*/  @P1 BREAK.RELIABLE B4 ;  /* 0x0000000000041942 */ /* 0x000fea0003800100 */
[----:B------:R-:W-:Y:S05]  /*5390*/  @P1 BRA `(.L_x_65) ;  /* 0x0000001800c41947 */ /* 0x000fea0003800000 */
[----:B------:R-:W-:Y:S02]  /*53a0*/  R2UR UR4, R66 ;  /* 0x00000000420472ca */ /* 0x000fe400000e0000 */
[----:B------:R-:W-:-:S13]  /*53b0*/  R2UR UR5, R67 ;  /* 0x00000000430572ca */ /* 0x000fda00000e0000 */
[----:B------:R-:W5:Y:S01]  /*53c0*/  LDG.E R41, desc[UR4][R62.64+0x12c] ;  /* 0x00012c043e297981 */ /* 0x000f62000c1e1900 */
[----:B------:R-:W-:Y:S02]  /*53d0*/  R2UR UR8, R66 ;  /* 0x00000000420872ca */ /* 0x000fe400000e0000 */
[----:B------:R-:W-:Y:S01]  /*53e0*/  R2UR UR9, R67 ;  /* 0x00000000430972ca */ /* 0x000fe200000e0000 */
[----:B-----5:R0:W-:-:S12]  /*53f0*/  STG.E desc[UR4][R62.64+0x108], R41 ;  /* 0x000108293e007986 */ /* 0x0201d8000c101904 */
[----:B------:R-:W5:Y:S01]  /*5400*/  LDG.E R18, desc[UR8][R16.64+0x10] ;  /* 0x0000100810127981 */ /* 0x000f62000c1e1900 */
[----:B------:R-:W-:Y:S01]  /*5410*/  BSSY.RECONVERGENT B3, `(.L_x_64) ;  /* 0x000019f000037945 */ /* 0x000fe20003800200 */
[----:B-----5:R-:W-:-:S13]  /*5420*/  ISETP.GE.AND P1, PT, R41, R18, PT ;  /* 0x000000122900720c */ /* 0x020fda0003f26270 */
[----:B0-----:R-:W-:Y:S05]  /*5430*/  @P1 BRA `(.L_x_67) ;  /* 0x0000001800701947 */ /* 0x001fea0003800000 */
[----:B------:R-:W-:Y:S01]  /*5440*/  BSSY.RECONVERGENT B2, `(.L_x_68) ;  /* 0x0000198000027945 */ /* 0x000fe20003800200 */
[----:B------:R-:W-:-:S07]  /*5450*/  IMAD.MOV.U32 R13, RZ, RZ, R41 ;  /* 0x000000ffff0d7224 */ /* 0x000fce00078e0029 */
.L_x_99:
        /* <DEDUP_REMOVED lines=18> */
.L_x_70:
[----:B------:R-:W-:-:S13]  /*5580*/  ISETP.GT.AND P1, PT, R18, R45, PT ;  /* 0x0000002d1200720c */ /* 0x000fda0003f24270 */
[----:B------:R-:W-:Y:S05]  /*5590*/  @P1 BREAK.RELIABLE B1 ;  /* 0x0000000000011942 */ /* 0x000fea0003800100 */
        /* <DEDUP_REMOVED lines=23> */
.L_x_73:
        /* <DEDUP_REMOVED lines=11> */
[----:B------:R-:W-:Y:S05]  /*57c0*/  BMOV.32.CLEAR RZ, B0 ;  /* 0x0000000000ff7355 */ /* 0x000fea0000100000 */
[----:B------:R-:W-:Y:S01]  /*57d0*/  BSSY.RECONVERGENT B0, `(.L_x_71) ;  /* 0x0000154000007945 */ /* 0x000fe20003800200 */
[----:B-----5:R-:W-:-:S13]  /*57e0*/  ISETP.GE.AND P1, PT, R41, R18, PT ;  /* 0x000000122900720c */ /* 0x020fda0003f26270 */
[----:B0-----:R-:W-:Y:S05]  /*57f0*/  @P1 BRA `(.L_x_74) ;  /* 0x0000001400441947 */ /* 0x001fea0003800000 */
[----:B------:R-:W-:Y:S01]  /*5800*/  BSSY.RECONVERGENT B9, `(.L_x_75) ;  /* 0x000014d000097945 */ /* 0x000fe20003800200 */
[----:B------:R-:W-:-:S03]  /*5810*/  IMAD.MOV.U32 R13, RZ, RZ, R41 ;  /* 0x000000ffff0d7224 */ /* 0x000fc600078e0029 */
[----:B------:R-:W0:Y:S05]  /*5820*/  BMOV.32.CLEAR R58, B9 ;  /* 0x00000000093a7355 */ /* 0x000e2a0000100000 */
.L_x_98:
[----:B-1----:R-:W1:Y:S01]  /*5830*/  LDC.64 R40, c[0x0][0x390] ;  /* 0x0000e400ff287b82 */ /* 0x002e620000000a00 */
[C---:B------:R-:W-:Y:S01]  /*5840*/  R2UR UR8, R66.reuse ;  /* 0x00000000420872ca */ /* 0x040fe200000e0000 */
[----:B------:R-:W-:Y:S01]  /*5850*/  IMAD R43, R13, 0x3, RZ ;  /* 0x000000030d2b7824 */ /* 0x000fe200078e02ff */
[C---:B------:R-:W-:Y:S02]  /*5860*/  R2UR UR9, R67.reuse ;  /* 0x00000000430972ca */ /* 0x040fe400000e0000 */
[----:B------:R-:W-:Y:S02]  /*5870*/  R2UR UR4, R66 ;  /* 0x00000000420472ca */ /* 0x000fe400000e0000 */
[----:B------:R-:W-:-:S09]  /*5880*/  R2UR UR5, R67 ;  /* 0x00000000430572ca */ /* 0x000fd200000e0000 */
[----:B------:R-:W5:Y:S01]  /*5890*/  LDG.E R45, desc[UR8][R62.64+0x120] ;  /* 0x000120083e2d7981 */ /* 0x000f62000c1e1900 */
[----:B-1----:R-:W-:-:S05]  /*58a0*/  IMAD.WIDE R42, R43, 0x4, R40 ;  /* 0x000000042b2a7825 */ /* 0x002fca00078e0228 */
        /* <DEDUP_REMOVED lines=10> */
.L_x_77:
        /* <DEDUP_REMOVED lines=26> */
.L_x_80:
        /* <DEDUP_REMOVED lines=11> */
[----:B------:R-:W-:Y:S04]  /*5ba0*/  BSSY.RECONVERGENT B10, `(.L_x_78) ;  /* 0x00001070000a7945 */ /* 0x000fe80003800200 */
[----:B--2---:R-:W2:Y:S05]  /*5bb0*/  BMOV.32.CLEAR R59, B10 ;  /* 0x000000000a3b7355 */ /* 0x004eaa0000100000 */
[----:B-----5:R-:W-:-:S13]  /*5bc0*/  ISETP.GE.AND P1, PT, R41, R18, PT ;  /* 0x000000122900720c */ /* 0x020fda0003f26270 */
[----:B-12---:R-:W-:Y:S05]  /*5bd0*/  @P1 BRA `(.L_x_81) ;  /* 0x0000001000081947 */ /* 0x006fea0003800000 */
[----:B------:R-:W-:Y:S05]  /*5be0*/  BMOV.32.CLEAR RZ, B10 ;  /* 0x000000000aff7355 */ /* 0x000fea0000100000 */
[----:B------:R-:W-:Y:S01]  /*5bf0*/  BSSY.RECONVERGENT B10, `(.L_x_82) ;  /* 0x00000fd0000a7945 */ /* 0x000fe20003800200 */
[----:B------:R-:W-:-:S03]  /*5c00*/  IMAD.MOV.U32 R13, RZ, RZ, R41 ;  /* 0x000000ffff0d7224 */ /* 0x000fc600078e0029 */
[----:B------:R-:W1:Y:S05]  /*5c10*/  BMOV.32.CLEAR R60, B10 ;  /* 0x000000000a3c7355 */ /* 0x000e6a0000100000 */
.L_x_97:
[----:B--2---:R-:W2:Y:S01]  /*5c20*/  LDC.64 R40, c[0x0][0x390] ;  /* 0x0000e400ff287b82 */ /* 0x004ea20000000a00 */
[C---:B------:R-:W-:Y:S01]  /*5c30*/  R2UR UR8, R66.reuse ;  /* 0x00000000420872ca */ /* 0x040fe200000e0000 */
[----:B------:R-:W-:Y:S01]  /*5c40*/  IMAD R43, R13, 0x3, RZ ;  /* 0x000000030d2b7824 */ /* 0x000fe200078e02ff */
[C---:B------:R-:W-:Y:S02]  /*5c50*/  R2UR UR9, R67.reuse ;  /* 0x00000000430972ca */ /* 0x040fe400000e0000 */
[----:B------:R-:W-:Y:S02]  /*5c60*/  R2UR UR4, R66 ;  /* 0x00000000420472ca */ /* 0x000fe400000e0000 */
[----:B------:R-:W-:-:S09]  /*5c70*/  R2UR UR5, R67 ;  /* 0x00000000430572ca */ /* 0x000fd200000e0000 */
[----:B------:R-:W5:Y:S01]  /*5c80*/  LDG.E R45, desc[UR8][R62.64+0x120] ;  /* 0x000120083e2d7981 */ /* 0x000f62000c1e1900 */
[----:B--2---:R-:W-:-:S05]  /*5c90*/  IMAD.WIDE R42, R43, 0x4, R40 ;  /* 0x000000042b2a7825 */ /* 0x004fca00078e0228 */
[----:B------:R-:W5:Y:S01]  /*5ca0*/  LDG.E R18, desc[UR4][R42.64] ;  /* 0x000000042a127981 */ /* 0x000f62000c1e1900 */
[----:B------:R-:W-:Y:S05]  /*5cb0*/  BMOV.32.CLEAR RZ, B10 ;  /* 0x000000000aff7355 */ /* 0x000fea0000100000 */
[----:B------:R-:W-:Y:S01]  /*5cc0*/  BSSY.RELIABLE B10, `(.L_x_83) ;  /* 0x00000e50000a7945 */ /* 0x000fe20003800100 */
[----:B-----5:R-:W-:-:S13]  /*5cd0*/  ISETP.GE.AND P1, PT, R18, R45, PT ;  /* 0x0000002d1200720c */ /* 0x020fda0003f26270 */
[----:B------:R-:W-:Y:S05]  /*5ce0*/  @P1 BRA `(.L_x_84) ;  /* 0x0000000000181947 */ /* 0x000fea0003800000 */
[----:B------:R-:W-:Y:S02]  /*5cf0*/  R2UR UR4, R66 ;  /* 0x00000000420472ca */ /* 0x000fe400000e0000 */
[----:B------:R-:W-:-:S13]  /*5d00*/  R2UR UR5, R67 ;  /* 0x00000000430572ca */ /* 0x000fda00000e0000 */
[----:B------:R-:W2:Y:S02]  /*5d10*/  LDG.E R18, desc[UR4][R62.64+0x134] ;  /* 0x000134043e127981 */ /* 0x000ea4000c1e1900 */
[----:B--2---:R-:W-:-:S05]  /*5d20*/  VIADD R41, R18, 0x1 ;  /* 0x0000000112297836 */ /* 0x004fca0000000000 */
[----:B------:R2:W-:Y:S01]  /*5d30*/  STG.E desc[UR4][R62.64+0x134], R41 ;  /* 0x000134293e007986 */ /* 0x0005e2000c101904 */
[----:B------:R-:W-:Y:S05]  /*5d40*/  BRA `(.L_x_85) ;  /* 0x0000000c00707947 */ /* 0x000fea0003800000 */
.L_x_84:
[----:B------:R-:W-:-:S13]  /*5d50*/  ISETP.GT.AND P1, PT, R18, R45, PT ;  /* 0x0000002d1200720c */ /* 0x000fda0003f24270 */
[----:B------:R-:W-:Y:S05]  /*5d60*/  @P1 BREAK.RELIABLE B10 ;  /* 0x00000000000a1942 */ /* 0x000fea0003800100 */
[----:B------:R-:W-:Y:S05]  /*5d70*/  @P1 BRA `(.L_x_86) ;  /* 0x0000000c008c1947 */ /* 0x000fea0003800000 */
[----:B------:R-:W-:Y:S02]  /*5d80*/  R2UR UR4, R66 ;  /* 0x00000000420472ca */ /* 0x000fe400000e0000 */
[----:B------:R-:W-:-:S13]  /*5d90*/  R2UR UR5, R67 ;  /* 0x00000000430572ca */ /* 0x000fda00000e0000 */
[----:B------:R-:W2:Y:S02]  /*5da0*/  LDG.E R18, desc[UR4][R42.64+0x8] ;  /* 0x000008042a127981 */ /* 0x000ea4000c1e1900 */
[----:B--2---:R-:W-:-:S13]  /*5db0*/  LOP3.LUT P1, RZ, R18, 0x2, RZ, 0xc0, !PT ;  /* 0x0000000212ff7812 */ /* 0x004fda000782c0ff */
[----:B------:R-:W-:Y:S05]  /*5dc0*/  @!P1 BRA `(.L_x_85) ;  /* 0x0000000c00509947 */ /* 0x000fea0003800000 */
[----:B------:R-:W-:Y:S02]  /*5dd0*/  R2UR UR4, R66 ;  /* 0x00000000420472ca */ /* 0x000fe400000e0000 */
[----:B------:R-:W-:-:S13]  /*5de0*/  R2UR UR5, R67 ;  /* 0x00000000430572ca */ /* 0x000fda00000e0000 */
[----:B------:R-:W2:Y:S01]  /*5df0*/  LDG.E R18, desc[UR4][R62.64+0x100] ;  /* 0x000100043e127981 */ /* 0x000ea2000c1e1900 */
[----:B------:R-:W-:Y:S02]  /*5e00*/  R2UR UR8, R66 ;  /* 0x00000000420872ca */ /* 0x000fe400000e0000 */
[----:B------:R-:W-:Y:S01]  /*5e10*/  R2UR UR9, R67 ;  /* 0x00000000430972ca */ /* 0x000fe200000e0000 */
[----:B--2---:R-:W-:Y:S02]  /*5e20*/  IMAD R45, R18, 0x3, RZ ;  /* 0x00000003122d7824 */ /* 0x004fe400078e02ff */
[----:B------:R-:W2:Y:S02]  /*5e30*/  LDG.E R18, desc[UR4][R42.64+0x4] ;  /* 0x000004042a127981 */ /* 0x000ea4000c1e1900 */
[----:B------:R-:W-:-:S08]  /*5e40*/  IMAD.WIDE R40, R45, 0x4, R40 ;  /* 0x000000042d287825 */ /* 0x000fd000078e0228 */
[----:B------:R-:W2:Y:S02]  /*5e50*/  LDG.E R41, desc[UR8][R40.64+0x4] ;  /* 0x0000040828297981 */ /* 0x000ea4000c1e1900 */
[----:B--2---:R-:W-:-:S13]  /*5e60*/  ISETP.GE.AND P1, PT, R18, R41, PT ;  /* 0x000000291200720c */ /* 0x004fda0003f26270 */
[----:B------:R-:W-:Y:S05]  /*5e70*/  @P1 BRA `(.L_x_87) ;  /* 0x0000000000181947 */ /* 0x000fea0003800000 */
[----:B------:R-:W-:Y:S02]  /*5e80*/  R2UR UR4, R66 ;  /* 0x00000000420472ca */ /* 0x000fe400000e0000 */
[----:B------:R-:W-:-:S13]  /*5e90*/  R2UR UR5, R67 ;  /* 0x00000000430572ca */ /* 0x000fda00000e0000 */
[----:B------:R-:W2:Y:S02]  /*5ea0*/  LDG.E R41, desc[UR4][R62.64+0x134] ;  /* 0x000134043e297981 */ /* 0x000ea4000c1e1900 */
[----:B--2---:R-:W-:-:S05]  /*5eb0*/  VIADD R41, R41, 0x1 ;  /* 0x0000000129297836 */ /* 0x004fca0000000000 */
[----:B------:R2:W-:Y:S01]  /*5ec0*/  STG.E desc[UR4][R62.64+0x134], R41 ;  /* 0x000134293e007986 */ /* 0x0005e2000c101904 */
[----:B------:R-:W-:Y:S05]  /*5ed0*/  BRA `(.L_x_85) ;  /* 0x0000000c000c7947 */ /* 0x000fea0003800000 */
.L_x_87:
[----:B------:R-:W-:-:S05]  /*5ee0*/  IMAD.IADD R18, R18, 0x1, -R41 ;  /* 0x0000000112127824 */ /* 0x000fca00078e0a29 */
[----:B------:R-:W-:-:S13]  /*5ef0*/  ISETP.GT.AND P1, PT, R18, 0x12c, PT ;  /* 0x0000012c1200780c */ /* 0x000fda0003f24270 */
[----:B------:R-:W-:Y:S05]  /*5f00*/  @P1 BREAK.RELIABLE B10 ;  /* 0x00000000000a1942 */ /* 0x000fea0003800100 */
[----:B------:R-:W-:Y:S05]  /*5f10*/  @P1 BRA `(.L_x_86) ;  /* 0x0000000c00241947 */ /* 0x000fea0003800000 */
[----:B------:R-:W-:Y:S02]  /*5f20*/  R2UR UR4, R66 ;  /* 0x00000000420472ca */ /* 0x000fe400000e0000 */
[----:B------:R-:W-:-:S13]  /*5f30*/  R2UR UR5, R67 ;  /* 0x00000000430572ca */ /* 0x000fda00000e0000 */
[----:B------:R-:W2:Y:S01]  /*5f40*/  LDG.E R41, desc[UR4][R62.64+0x138] ;  /* 0x000138043e297981 */ /* 0x000ea2000c1e1900 */
[----:B------:R-:W-:Y:S02]  /*5f50*/  R2UR UR8, R66 ;  /* 0x00000000420872ca */ /* 0x000fe400000e0000 */
[----:B------:R-:W-:Y:S01]  /*5f60*/  R2UR UR9, R67 ;  /* 0x00000000430972ca */ /* 0x000fe200000e0000 */
[----:B--2---:R2:W-:-:S12]  /*5f70*/  STG.E desc[UR4][R62.64+0x114], R41 ;  /* 0x000114293e007986 */ /* 0x0045d8000c101904 */
[----:B------:R-:W5:Y:S01]  /*5f80*/  LDG.E R18, desc[UR8][R8.64+0x10] ;  /* 0x0000100808127981 */ /* 0x000f62000c1e1900 */
[----:B------:R-:W-:Y:S05]  /*5f90*/  BMOV.32.CLEAR RZ, B11 ;  /* 0x000000000bff7355 */ /* 0x000fea0000100000 */
[----:B------:R-:W-:Y:S04]  /*5fa0*/  BSSY.RECONVERGENT B11, `(.L_x_85) ;  /* 0x00000b60000b7945 */ /* 0x000fe80003800200 */
[----:B---3--:R-:W3:Y:S05]  /*5fb0*/  BMOV.32.CLEAR R61, B11 ;  /* 0x000000000b3d7355 */ /* 0x008eea0000100000 */
[----:B-----5:R-:W-:-:S13]  /*5fc0*/  ISETP.GE.AND P1, PT, R41, R18, PT ;  /* 0x000000122900720c */ /* 0x020fda0003f26270 */
[----:B--23--:R-:W-:Y:S05]  /*5fd0*/  @P1 BRA `(.L_x_88) ;  /* 0x0000000800c41947 */ /* 0x00cfea0003800000 */
[----:B------:R-:W-:Y:S05]  /*5fe0*/  BMOV.32.CLEAR RZ, B11 ;  /* 0x000000000bff7355 */ /* 0x000fea0000100000 */
[----:B------:R-:W-:Y:S01]  /*5ff0*/  BSSY.RECONVERGENT B11, `(.L_x_89) ;  /* 0x00000ac0000b7945 */ /* 0x000fe20003800200 */
[----:B------:R-:W-:-:S03]  /*6000*/  IMAD.MOV.U32 R13, RZ, RZ, R41 ;  /* 0x000000ffff0d7224 */ /* 0x000fc600078e0029 */
[----:B----4-:R-:W2:Y:S05]  /*6010*/  BMOV.32.CLEAR R69, B11 ;  /* 0x000000000b457355 */ /* 0x010eaa0000100000 */
.L_x_96:
[----:B---3--:R-:W3:Y:S01]  /*6020*/  LDC.64 R42, c[0x0][0x390] ;  /* 0x0000e400ff2a7b82 */ /* 0x008ee20000000a00 */
[C---:B------:R-:W-:Y:S01]  /*6030*/  R2UR UR8, R66.reuse ;  /* 0x00000000420872ca */ /* 0x040fe200000e0000 */
[----:B------:R-:W-:Y:S01]  /*6040*/  IMAD R41, R13, 0x3, RZ ;  /* 0x000000030d297824 */ /* 0x000fe200078e02ff */
[C---:B------:R-:W-:Y:S02]  /*6050*/  R2UR UR9, R67.reuse ;  /* 0x00000000430972ca */ /* 0x040fe400000e0000 */
[----:B------:R-:W-:Y:S02]  /*6060*/  R2UR UR4, R66 ;  /* 0x00000000420472ca */ /* 0x000fe400000e0000 */
[----:B------:R-:W-:-:S09]  /*6070*/  R2UR UR5, R67 ;  /* 0x00000000430572ca */ /* 0x000fd200000e0000 */
[----:B------:R-:W4:Y:S01]  /*6080*/  LDG.E R57, desc[UR8][R62.64+0x120] ;  /* 0x000120083e397981 */ /* 0x000f22000c1e1900 */
[----:B---3--:R-:W-:-:S05]  /*6090*/  IMAD.WIDE R40, R41, 0x4, R42 ;  /* 0x0000000429287825 */ /* 0x008fca00078e022a */
[----:B------:R-:W4:Y:S02]  /*60a0*/  LDG.E R18, desc[UR4][R40.64] ;  /* 0x0000000428127981 */ /* 0x000f24000c1e1900 */
[----:B----4-:R-:W-:Y:S02]  /*60b0*/  ISETP.GE.AND P1, PT, R18, R57, PT ;  /* 0x000000391200720c */ /* 0x010fe40003f26270 */
[----:B------:R-:W-:-:S11]  /*60c0*/  SHF.R.S32.HI R56, RZ, 0x1f, R57 ;  /* 0x0000001fff387819 */ /* 0x000fd60000011439 */
[----:B------:R-:W-:Y:S05]  /*60d0*/  @P1 BRA `(.L_x_90) ;  /* 0x0000000000181947 */ /* 0x000fea0003800000 */
[----:B------:R-:W-:Y:S02]  /*60e0*/  R2UR UR4, R66 ;  /* 0x00000000420472ca */ /* 0x000fe400000e0000 */
[----:B------:R-:W-:-:S13]  /*60f0*/  R2UR UR5, R67 ;  /* 0x00000000430572ca */ /* 0x000fda00000e0000 */
[----:B------:R-:W3:Y:S02]  /*6100*/  LDG.E R18, desc[UR4][R62.64+0x138] ;  /* 0x000138043e127981 */ /* 0x000ee4000c1e1900 */
[----:B---3--:R-:W-:-:S05]  /*6110*/  VIADD R41, R18, 0x1 ;  /* 0x0000000112297836 */ /* 0x008fca0000000000 */
[----:B------:R3:W-:Y:S01]  /*6120*/  STG.E desc[UR4][R62.64+0x138], R41 ;  /* 0x000138293e007986 */ /* 0x0007e2000c101904 */
[----:B------:R-:W-:Y:S05]  /*6130*/  BRA `(.L_x_91) ;  /* 0x0000000800347947 */ /* 0x000fea0003800000 */
.L_x_90:
[----:B------:R-:W-:-:S13]  /*6140*/  ISETP.GT.AND P1, PT, R18, R57, PT ;  /* 0x000000391200720c */ /* 0x000fda0003f24270 */
[----:B------:R-:W-:Y:S05]  /*6150*/  @P1 BRA `(.L_x_92) ;  /* 0x0000000800501947 */ /* 0x000fea0003800000 */
[----:B------:R-:W-:Y:S02]  /*6160*/  R2UR UR4, R66 ;  /* 0x00000000420472ca */ /* 0x000fe400000e0000 */
[----:B------:R-:W-:-:S13]  /*6170*/  R2UR UR5, R67 ;  /* 0x00000000430572ca */ /* 0x000fda00000e0000 */
[----:B------:R-:W3:Y:S02]  /*6180*/  LDG.E R18, desc[UR4][R40.64+0x8] ;  /* 0x0000080428127981 */ /* 0x000ee4000c1e1900 */
[----:B---3--:R-:W-:-:S13]  /*6190*/  LOP3.LUT P1, RZ, R18, 0x2, RZ, 0xc0, !PT ;  /* 0x0000000212ff7812 */ /* 0x008fda000782c0ff */
[----:B------:R-:W-:Y:S05]  /*61a0*/  @!P1 BRA `(.L_x_91) ;  /* 0x0000000800189947 */ /* 0x000fea0003800000 */
[----:B------:R-:W-:Y:S02]  /*61b0*/  R2UR UR4, R66 ;  /* 0x00000000420472ca */ /* 0x000fe400000e0000 */
[----:B------:R-:W-:-:S13]  /*61c0*/  R2UR UR5, R67 ;  /* 0x00000000430572ca */ /* 0x000fda00000e0000 */
[----:B------:R-:W3:Y:S01]  /*61d0*/  LDG.E R18, desc[UR4][R62.64+0x100] ;  /* 0x000100043e127981 */ /* 0x000ee2000c1e1900 */
[----:B------:R-:W-:Y:S02]  /*61e0*/  R2UR UR8, R66 ;  /* 0x00000000420872ca */ /* 0x000fe400000e0000 */
[----:B------:R-:W-:Y:S01]  /*61f0*/  R2UR UR9, R67 ;  /* 0x00000000430972ca */ /* 0x000fe200000e0000 */
[----:B---3--:R-:W-:Y:S02]  /*6200*/  IMAD R45, R18, 0x3, RZ ;  /* 0x00000003122d7824 */ /* 0x008fe400078e02ff */
[----:B------:R-:W3:Y:S02]  /*6210*/  LDG.E R18, desc[UR4][R40.64+0x4] ;  /* 0x0000040428127981 */ /* 0x000ee4000c1e1900 */
[----:B------:R-:W-:-:S08]  /*6220*/  IMAD.WIDE R44, R45, 0x4, R42 ;  /* 0x000000042d2c7825 */ /* 0x000fd000078e022a */
[----:B------:R-:W3:Y:S02]  /*6230*/  LDG.E R49, desc[UR8][R44.64+0x4] ;  /* 0x000004082c317981 */ /* 0x000ee4000c1e1900 */
[----:B---3--:R-:W-:-:S13]  /*6240*/  ISETP.GE.AND P1, PT, R18, R49, PT ;  /* 0x000000311200720c */ /* 0x008fda0003f26270 */
[----:B------:R-:W-:Y:S05]  /*6250*/  @P1 BRA `(.L_x_93) ;  /* 0x0000000000181947 */ /* 0x000fea0003800000 */
[----:B------:R-:W-:Y:S02]  /*6260*/  R2UR UR4, R66 ;  /* 0x00000000420472ca */ /* 0x000fe400000e0000 */
[----:B------:R-:W-:-:S13]  /*6270*/  R2UR UR5, R67 ;  /* 0x00000000430572ca */ /* 0x000fda00000e0000 */
[----:B------:R-:W3:Y:S02]  /*6280*/  LDG.E R41, desc[UR4][R62.64+0x138] ;  /* 0x000138043e297981 */ /* 0x000ee4000c1e1900 */
[----:B---3--:R-:W-:-:S05]  /*6290*/  VIADD R41, R41, 0x1 ;  /* 0x0000000129297836 */ /* 0x008fca0000000000 */
[----:B------:R3:W-:Y:S01]  /*62a0*/  STG.E desc[UR4][R62.64+0x138], R41 ;  /* 0x000138293e007986 */ /* 0x0007e2000c101904 */
[----:B------:R-:W-:Y:S05]  /*62b0*/  BRA `(.L_x_91) ;  /* 0x0000000400d47947 */ /* 0x000fea0003800000 */
.L_x_93:
[----:B------:R-:W-:-:S05]  /*62c0*/  IMAD.IADD R18, R18, 0x1, -R49 ;  /* 0x0000000112127824 */ /* 0x000fca00078e0a31 */
[----:B------:R-:W-:-:S13]  /*62d0*/  ISETP.GT.AND P1, PT, R18, 0x12c, PT ;  /* 0x0000012c1200780c */ /* 0x000fda0003f24270 */
[----:B------:R-:W-:Y:S05]  /*62e0*/  @P1 BRA `(.L_x_92) ;  /* 0x0000000400ec1947 */ /* 0x000fea0003800000 */
[----:B------:R-:W-:Y:S01]  /*62f0*/  R2UR UR4, R66 ;  /* 0x00000000420472ca */ /* 0x000fe200000e0000 */
[----:B------:R-:W3:Y:S05]  /*6300*/  BMOV.32.CLEAR R46, B0 ;  /* 0x00000000002e7355 */ /* 0x000eea0000100000 */
[----:B------:R-:W-:-:S13]  /*6310*/  R2UR UR5, R67 ;  /* 0x00000000430572ca */ /* 0x000fda00000e0000 */
[----:B------:R-:W4:Y:S01]  /*6320*/  LDG.E R18, desc[UR4][R62.64+0x104] ;  /* 0x000104043e127981 */ /* 0x000f22000c1e1900 */
[----:B------:R-:W-:Y:S02]  /*6330*/  R2UR UR8, R66 ;  /* 0x00000000420872ca */ /* 0x000fe400000e0000 */
[----:B------:R-:W-:-:S13]  /*6340*/  R2UR UR9, R67 ;  /* 0x00000000430972ca */ /* 0x000fda00000e0000 */
[----:B------:R-:W5:Y:S01]  /*6350*/  LDG.E R47, desc[UR8][R10.64+0x4] ;  /* 0x000004080a2f7981 */ /* 0x000f62000c1e1900 */
[----:B----4-:R-:W-:-:S04]  /*6360*/  IMAD R45, R18, 0x3, RZ ;  /* 0x00000003122d7824 */ /* 0x010fc800078e02ff */
[----:B------:R-:W-:-:S05]  /*6370*/  IMAD.WIDE R44, R45, 0x4, R42 ;  /* 0x000000042d2c7825 */ /* 0x000fca00078e022a */
[----:B------:R-:W5:Y:S01]  /*6380*/  LDG.E R18, desc[UR4][R44.64+0x4] ;  /* 0x000004042c127981 */ /* 0x000f62000c1e1900 */
[----:B------:R-:W-:Y:S04]  /*6390*/  BSSY.RECONVERGENT B0, `(.L_x_94) ;  /* 0x0000066000007945 */ /* 0x000fe80003800200 */
[----:B------:R-:W4:Y:S05]  /*63a0*/  BMOV.32.CLEAR R70, B0 ;  /* 0x0000000000467355 */ /* 0x000f2a0000100000 */
[----:B---3--:R3:W-:Y:S05]  /*63b0*/  BMOV.32 B0, R46 ;  /* 0x0000002e00007356 */ /* 0x0087ea0000000000 */
[----:B-----5:R-:W-:-:S04]  /*63c0*/  IADD3 R47, PT, PT, R18, -R49, -R47 ;  /* 0x80000031122f7210 */ /* 0x020fc80007ffe82f */
[----:B------:R-:W-:Y:S01]  /*63d0*/  ISETP.GT.U32.AND P1, PT, R47, 0x14, PT ;  /* 0x000000142f00780c */ /* 0x000fe20003f24070 */
[----:B------:R3:W-:-:S12]  /*63e0*/  STG.E desc[UR4][R62.64+0x11c], R47 ;  /* 0x00011c2f3e007986 */ /* 0x0007d8000c101904 */
[----:B---34-:R-:W-:Y:S05]  /*63f0*/  @P1 BRA `(.L_x_95) ;  /* 0x0000000400741947 */ /* 0x018fea0003800000 */
[----:B------:R-:W-:Y:S02]  /*6400*/  R2UR UR4, R66 ;  /* 0x00000000420472ca */ /* 0x000fe400000e0000 */
[----:B------:R-:W-:-:S13]  /*6410*/  R2UR UR5, R67 ;  /* 0x00000000430572ca */ /* 0x000fda00000e0000 */
[----:B------:R-:W3:Y:S01]  /*6420*/  LDG.E R18, desc[UR4][R62.64+0x108] ;  /* 0x000108043e127981 */ /* 0x000ee2000c1e1900 */
[----:B------:R-:W-:Y:S02]  /*6430*/  R2UR UR8, R66 ;  /* 0x00000000420872ca */ /* 0x000fe400000e0000 */
[----:B------:R-:W-:-:S13]  /*6440*/  R2UR UR9, R67 ;  /* 0x00000000430972ca */ /* 0x000fda00000e0000 */
[----:B------:R-:W4:Y:S01]  /*6450*/  LDG.E R48, desc[UR8][R44.64+0x4] ;  /* 0x000004082c307981 */ /* 0x000f22000c1e1900 */
[----:B---3--:R-:W-:-:S04]  /*6460*/  IMAD R47, R18, 0x3, RZ ;  /* 0x00000003122f7824 */ /* 0x008fc800078e02ff */
[----:B------:R-:W-:-:S05]  /*6470*/  IMAD.WIDE R46, R47, 0x4, R42 ;  /* 0x000000042f2e7825 */ /* 0x000fca00078e022a */
[----:B------:R-:W3:Y:S01]  /*6480*/  LDG.E R18, desc[UR4][R46.64+0x4] ;  /* 0x000004042e127981 */ /* 0x000ee2000c1e1900 */
[----:B----4-:R-:W-:-:S05]  /*6490*/  LOP3.LUT R49, RZ, R48, RZ, 0x33, !PT ;  /* 0x00000030ff317212 */ /* 0x010fca00078e33ff */
[----:B---3--:R-:W-:-:S04]  /*64a0*/  IMAD.IADD R49, R18, 0x1, R49 ;  /* 0x0000000112317824 */ /* 0x008fc800078e0231 */
[----:B------:R-:W-:-:S05]  /*64b0*/  VIADD R18, R49, 0xffffffc3 ;  /* 0xffffffc331127836 */ /* 0x000fca0000000000 */
[----:B------:R-:W-:Y:S01]  /*64c0*/  ISETP.GE.U32.AND P1, PT, R18, -0x15, PT ;  /* 0xffffffeb1200780c */ /* 0x000fe20003f26070 */
[----:B------:R3:W-:-:S12]  /*64d0*/  STG.E desc[UR4][R62.64+0x11c], R49 ;  /* 0x00011c313e007986 */ /* 0x0007d8000c101904 */
[----:B---3--:R-:W-:Y:S05]  /*64e0*/  @!P1 BRA `(.L_x_95) ;  /* 0x0000000400389947 */ /* 0x008fea0003800000 */
[----:B------:R-:W-:Y:S02]  /*64f0*/  R2UR UR4, R66 ;  /* 0x00000000420472ca */ /* 0x000fe400000e0000 */
[----:B------:R-:W-:-:S13]  /*6500*/  R2UR UR5, R67 ;  /* 0x00000000430572ca */ /* 0x000fda00000e0000 */
[----:B------:R-:W3:Y:S01]  /*6510*/  LDG.E R18, desc[UR4][R62.64+0x10c] ;  /* 0x00010c043e127981 */ /* 0x000ee2000c1e1900 */
[C---:B------:R-:W-:Y:S02]  /*6520*/  R2UR UR8, R66.reuse ;  /* 0x00000000420872ca */ /* 0x040fe400000e0000 */
[C---:B------:R-:W-:Y:S02]  /*6530*/  R2UR UR9, R67.reuse ;  /* 0x00000000430972ca */ /* 0x040fe400000e0000 */
[----:B------:R-:W-:Y:S02]  /*6540*/  R2UR UR10, R66 ;  /* 0x00000000420a72ca */ /* 0x000fe400000e0000 */
[----:B------:R-:W-:-:S09]  /*6550*/  R2UR UR11, R67 ;  /* 0x00000000430b72ca */ /* 0x000fd200000e0000 */
[----:B------:R-:W4:Y:S04]  /*6560*/  LDG.E R47, desc[UR8][R46.64+0x4] ;  /* 0x000004082e2f7981 */ /* 0x000f28000c1e1900 */
[----:B------:R-:W4:Y:S01]  /*6570*/  LDG.E R50, desc[UR10][R16.64+0x4] ;  /* 0x0000040a10327981 */ /* 0x000f22000c1e1900 */
[----:B---3--:R-:W-:-:S04]  /*6580*/  IMAD R49, R18, 0x3, RZ ;  /* 0x0000000312317824 */ /* 0x008fc800078e02ff */
[----:B------:R-:W-:-:S05]  /*6590*/  IMAD.WIDE R48, R49, 0x4, R42 ;  /* 0x0000000431307825 */ /* 0x000fca00078e022a */
[----:B------:R-:W4:Y:S02]  /*65a0*/  LDG.E R18, desc[UR4][R48.64+0x4] ;  /* 0x0000040430127981 */ /* 0x000f24000c1e1900 */
[----:B----4-:R-:W-:-:S04]  /*65b0*/  IADD3 R51, PT, PT, R18, -R47, -R50 ;  /* 0x8000002f12337210 */ /* 0x010fc80007ffe832 */
[----:B------:R-:W-:Y:S01]  /*65c0*/  ISETP.GE.AND P1, PT, R51, RZ, PT ;  /* 0x000000ff3300720c */ /* 0x000fe20003f26270 */
[----:B------:R3:W-:-:S12]  /*65d0*/  STG.E desc[UR4][R62.64+0x11c], R51 ;  /* 0x00011c333e007986 */ /* 0x0007d8000c101904 */
[----:B---3--:R-:W-:Y:S05]  /*65e0*/  @!P1 BRA `(.L_x_95) ;  /* 0x0000000000f89947 */ /* 0x008fea0003800000 */
[----:B------:R-:W-:Y:S02]  /*65f0*/  R2UR UR4, R66 ;  /* 0x00000000420472ca */ /* 0x000fe400000e0000 */
[----:B------:R-:W-:-:S13]  /*6600*/  R2UR UR5, R67 ;  /* 0x00000000430572ca */ /* 0x000fda00000e0000 */
[----:B------:R-:W3:Y:S01]  /*6610*/  LDG.E R18, desc[UR4][R62.64+0x110] ;  /* 0x000110043e127981 */ /* 0x000ee2000c1e1900 */
[C---:B------:R-:W-:Y:S02]  /*6620*/  R2UR UR10, R66.reuse ;  /* 0x00000000420a72ca */ /* 0x040fe400000e0000 */
[C---:B------:R-:W-:Y:S02]  /*6630*/  R2UR UR11, R67.reuse ;  /* 0x00000000430b72ca */ /* 0x040fe400000e0000 */
[C---:B------:R-:W-:Y:S02]  /*6640*/  R2UR UR12, R66.reuse ;  /* 0x00000000420c72ca */ /* 0x040fe400000e0000 */
[C---:B------:R-:W-:Y:S02]  /*6650*/  R2UR UR13, R67.reuse ;  /* 0x00000000430d72ca */ /* 0x040fe400000e0000 */
[----:B------:R-:W-:Y:S02]  /*6660*/  R2UR UR8, R66 ;  /* 0x00000000420872ca */ /* 0x000fe400000e0000 */
[----:B------:R-:W-:-:S05]  /*6670*/  R2UR UR9, R67 ;  /* 0x00000000430972ca */ /* 0x000fca00000e0000 */
[----:B------:R-:W4:Y:S04]  /*6680*/  LDG.E R48, desc[UR10][R48.64+0x4] ;  /* 0x0000040a30307981 */ /* 0x000f28000c1e1900 */
[----:B------:R-:W4:Y:S01]  /*6690*/  LDG.E R51, desc[UR12][R36.64+0x4] ;  /* 0x0000040c24337981 */ /* 0x000f22000c1e1900 */
[----:B---3--:R-:W-:-:S04]  /*66a0*/  IMAD R47, R18, 0x3, RZ ;  /* 0x00000003122f7824 */ /* 0x008fc800078e02ff */
[----:B------:R-:W-:Y:S02]  /*66b0*/  IMAD.WIDE R42, R47, 0x4, R42 ;  /* 0x000000042f2a7825 */ /* 0x000fe400078e022a */
[----:B------:R-:W3:Y:S04]  /*66c0*/  LDG.E R47, desc[UR8][R38.64+0x4] ;  /* 0x00000408262f7981 */ /* 0x000ee8000c1e1900 */
[----:B------:R-:W3:Y:S01]  /*66d0*/  LDG.E R18, desc[UR4][R42.64+0x4] ;  /* 0x000004042a127981 */ /* 0x000ee2000c1e1900 */
[----:B----4-:R-:W-:-:S05]  /*66e0*/  IMAD.IADD R51, R48, 0x1, R51 ;  /* 0x0000000130337824 */ /* 0x010fca00078e0233 */
[----:B------:R-:W-:-:S04]  /*66f0*/  LOP3.LUT R51, RZ, R51, RZ, 0x33, !PT ;  /* 0x00000033ff337212 */ /* 0x000fc800078e33ff */
[----:B---3--:R-:W-:-:S05]  /*6700*/  IADD3 R47, PT, PT, R51, R47, R18 ;  /* 0x0000002f332f7210 */ /* 0x008fca0007ffe012 */
[----:B------:R-:W-:Y:S01]  /*6710*/  VIADD R18, R47, 0xffffffc3 ;  /* 0xffffffc32f127836 */ /* 0x000fe20000000000 */
[----:B------:R3:W-:Y:S04]  /*6720*/  STG.E desc[UR4][R62.64+0x11c], R47 ;  /* 0x00011c2f3e007986 */ /* 0x0007e8000c101904 */
[----:B------:R-:W-:-:S13]  /*6730*/  ISETP.GE.U32.AND P1, PT, R18, -0x15, PT ;  /* 0xffffffeb1200780c */ /* 0x000fda0003f26070 */
[----:B---3--:R-:W-:Y:S05]  /*6740*/  @!P1 BRA `(.L_x_95) ;  /* 0x0000000000a09947 */ /* 0x008fea0003800000 */
[C---:B------:R-:W-:Y:S02]  /*6750*/  R2UR UR10, R66.reuse ;  /* 0x00000000420a72ca */ /* 0x040fe400000e0000 */
[C---:B------:R-:W-:Y:S02]  /*6760*/  R2UR UR11, R67.reuse ;  /* 0x00000000430b72ca */ /* 0x040fe400000e0000 */
[C---:B------:R-:W-:Y:S02]  /*6770*/  R2UR UR4, R66.reuse ;  /* 0x00000000420472ca */ /* 0x040fe400000e0000 */
[C---:B------:R-:W-:Y:S02]  /*6780*/  R2UR UR5, R67.reuse ;  /* 0x00000000430572ca */ /* 0x040fe400000e0000 */
[----:B------:R-:W-:Y:S02]  /*6790*/  R2UR UR8, R66 ;  /* 0x00000000420872ca */ /* 0x000fe400000e0000 */
[----:B------:R-:W-:-:S05]  /*67a0*/  R2UR UR9, R67 ;  /* 0x00000000430972ca */ /* 0x000fca00000e0000 */
[----:B------:R-:W3:Y:S04]  /*67b0*/  LDG.E R44, desc[UR10][R44.64+0x4] ;  /* 0x0000040a2c2c7981 */ /* 0x000ee8000c1e1900 */
[----:B------:R-:W4:Y:S04]  /*67c0*/  LDG.E R18, desc[UR4][R42.64+0x4] ;  /* 0x000004042a127981 */ /* 0x000f28000c1e1900 */
[----:B------:R-:W4:Y:S01]  /*67d0*/  LDG.E R47, desc[UR8][R38.64+0x4] ;  /* 0x00000408262f7981 */ /* 0x000f22000c1e1900 */
[----:B---3--:R-:W-:-:S04]  /*67e0*/  LOP3.LUT R46, RZ, R44, RZ, 0x33, !PT ;  /* 0x0000002cff2e7212 */ /* 0x008fc800078e33ff */
[----:B----4-:R-:W-:-:S05]  /*67f0*/  IADD3 R18, PT, PT, R46, R47, R18 ;  /* 0x0000002f2e127210 */ /* 0x010fca0007ffe012 */
[C---:B------:R-:W-:Y:S02]  /*6800*/  VIADD R47, R18.reuse, 0xffffffff ;  /* 0xffffffff122f7836 */ /* 0x040fe40000000000 */
[----:B------:R-:W-:-:S03]  /*6810*/  VIADD R18, R18, 0xffffff4a ;  /* 0xffffff4a12127836 */ /* 0x000fc60000000000 */
[----:B------:R3:W-:Y:S02]  /*6820*/  STG.E desc[UR4][R62.64+0x11c], R47 ;  /* 0x00011c2f3e007986 */ /* 0x0007e4000c101904 */
        /* <DEDUP_REMOVED lines=9> */
[----:B------:R-:W3:Y:S04]  /*68c0*/  LDG.E R43, desc[UR8][R42.64+0x4] ;  /* 0x000004082a2b7981 */ /* 0x000ee8000c1e1900 */
[----:B------:R-:W3:Y:S02]  /*68d0*/  LDG.E R18, desc[UR10][R38.64+0x4] ;  /* 0x0000040a26127981 */ /* 0x000ee4000c1e1900 */
[----:B---3--:R-:W-:-:S04]  /*68e0*/  IADD3 R45, PT, PT, R40, -R43, -R18 ;  /* 0x8000002b282d7210 */ /* 0x008fc80007ffe812 */
[----:B------:R-:W-:Y:S01]  /*68f0*/  ISETP.GT.U32.AND P1, PT, R45, 0x14, PT ;  /* 0x000000142d00780c */ /* 0x000fe20003f24070 */
[----:B------:R3:W-:-:S12]  /*6900*/  STG.E desc[UR4][R62.64+0x11c], R45 ;  /* 0x00011c2d3e007986 */ /* 0x0007d8000c101904 */
[----:B------:R-:W4:Y:S01]  /*6910*/  @!P1 LDC.64 R46, c[0x0][0x398] ;  /* 0x0000e600ff2e9b82 */ /* 0x000f220000000a00 */
[----:B------:R-:W-:Y:S01]  /*6920*/  @!P1 IADD3 R18, P2, PT, R7, R57, RZ ;  /* 0x0000003907129210 */ /* 0x000fe20007f5e0ff */
[----:B------:R-:W-:Y:S01]  /*6930*/  @!P1 IMAD.MOV.U32 R43, RZ, RZ, 0x1 ;  /* 0x00000001ff2b9424 */ /* 0x000fe200078e00ff */
[C---:B------:R-:W-:Y:S02]  /*6940*/  @!P1 R2UR UR8, R66.reuse ;  /* 0x00000000420892ca */ /* 0x040fe400000e0000 */
[C---:B------:R-:W-:Y:S02]  /*6950*/  @!P1 R2UR UR9, R67.reuse ;  /* 0x00000000430992ca */ /* 0x040fe400000e0000 */
[----:B------:R-:W-:Y:S02]  /*6960*/  @!P1 R2UR UR10, R66 ;  /* 0x00000000420a92ca */ /* 0x000fe400000e0000 */
[----:B------:R-:W-:Y:S02]  /*6970*/  @!P1 R2UR UR11, R67 ;  /* 0x00000000430b92ca */ /* 0x000fe400000e0000 */
[----:B------:R-:W-:-:S02]  /*6980*/  @!P1 LEA.HI.X.SX32 R44, R7, R56, 0x1, P2 ;  /* 0x00000038072c9211 */ /* 0x000fc400010f0eff */
[----:B----4-:R-:W-:-:S04]  /*6990*/  @!P1 LEA R40, P2, R18, R46, 0x2 ;  /* 0x0000002e12289211 */ /* 0x010fc800078410ff */
[----:B------:R-:W-:-:S05]  /*69a0*/  @!P1 LEA.HI.X R41, R18, R47, R44, 0x2, P2 ;  /* 0x0000002f12299211 */ /* 0x000fca00010f142c */
[----:B------:R3:W-:Y:S04]  /*69b0*/  @!P1 STG.E desc[UR8][R40.64+0x20], R43 ;  /* 0x0000202b28009986 */ /* 0x0007e8000c101908 */
[----:B------:R3:W5:Y:S02]  /*69c0*/  @!P1 LDG.E R13, desc[UR10][R62.64+0x114] ;  /* 0x0001140a3e0d9981 */ /* 0x000764000c1e1900 */
.L_x_95:
[----:B------:R-:W4:Y:S05]  /*69d0*/  BMOV.32.CLEAR R18, B0 ;  /* 0x0000000000127355 */ /* 0x000f2a0000100000 */
[----:B------:R0:W-:Y:S05]  /*69e0*/  BMOV.32 B0, R70 ;  /* 0x0000004600007356 */ /* 0x0001ea0000000000 */
[----:B------:R-:W-:Y:S05]  /*69f0*/  BSYNC.RECONVERGENT B0 ;  /* 0x0000000000007941 */ /* 0x000fea0003800200 */
.L_x_94:
[----:B----4-:R4:W-:Y:S05]  /*6a00*/  BMOV.32 B0, R18 ;  /* 0x0000001200007356 */ /* 0x0109ea0000000000 */
.L_x_91:
[C---:B------:R-:W-:Y:S01]  /*6a10*/  R2UR UR4, R66.reuse ;  /* 0x00000000420472ca */ /* 0x040fe200000e0000 */
[----:B-----5:R-:W-:Y:S01]  /*6a20*/  VIADD R13, R13, 0x1 ;  /* 0x000000010d0d7836 */ /* 0x020fe20000000000 */
[C---:B------:R-:W-:Y:S02]  /*6a30*/  R2UR UR5, R67.reuse ;  /* 0x00000000430572ca */ /* 0x040fe400000e0000 */
[----:B------:R-:W-:Y:S02]  /*6a40*/  R2UR UR8, R66 ;  /* 0x00000000420872ca */ /* 0x000fe400000e0000 */
[----:B------:R-:W-:-:S09]  /*6a50*/  R2UR UR9, R67 ;  /* 0x00000000430972ca */ /* 0x000fd200000e0000 */
[----:B------:R0:W-:Y:S04]  /*6a60*/  STG.E desc[UR4][R62.64+0x114], R13 ;  /* 0x0001140d3e007986 */ /* 0x0001e8000c101904 */
[----:B----4-:R-:W4:Y:S02]  /*6a70*/  LDG.E R18, desc[UR8][R8.64+0x10] ;  /* 0x0000100808127981 */ /* 0x010f24000c1e1900 */
[----:B----4-:R-:W-:-:S13]  /*6a80*/  ISETP.GE.AND P1, PT, R13, R18, PT ;  /* 0x000000120d00720c */ /* 0x010fda0003f26270 */
[----:B0-----:R-:W-:Y:S05]  /*6a90*/  @!P1 BRA `(.L_x_96) ;  /* 0xfffffff400609947 */ /* 0x001fea000383ffff */
.L_x_92:
[----:B--2---:R2:W-:Y:S05]  /*6aa0*/  BMOV.32 B11, R69 ;  /* 0x000000450b007356 */ /* 0x0045ea0000000000 */
[----:B------:R-:W-:Y:S05]  /*6ab0*/  BSYNC.RECONVERGENT B11 ;  /* 0x00000000000b7941 */ /* 0x000fea0003800200 */
.L_x_89:
[----:B------:R-:W-:Y:S02]  /*6ac0*/  R2UR UR4, R66 ;  /* 0x00000000420472ca */ /* 0x000fe400000e0000 */
[----:B------:R-:W-:-:S13]  /*6ad0*/  R2UR UR5, R67 ;  /* 0x00000000430572ca */ /* 0x000fda00000e0000 */
[----:B------:R4:W5:Y:S02]  /*6ae0*/  LDG.E R13, desc[UR4][R62.64+0x110] ;  /* 0x000110043e0d7981 */ /* 0x000964000c1e1900 */
.L_x_88:
[----:B------:R0:W-:Y:S05]  /*6af0*/  BMOV.32 B11, R61 ;  /* 0x0000003d0b007356 */ /* 0x0001ea0000000000 */
[----:B------:R-:W-:Y:S05]  /*6b00*/  BSYNC.RECONVERGENT B11 ;  /* 0x00000000000b7941 */ /* 0x000fea0003800200 */
.L_x_85:
[----:B------:R-:W-:Y:S05]  /*6b10*/  BSYNC.RELIABLE B10 ;  /* 0x00000000000a7941 */ /* 0x000fea0003800100 */
.L_x_83:
[C---:B------:R-:W-:Y:S01]  /*6b20*/  R2UR UR4, R66.reuse ;  /* 0x00000000420472ca */ /* 0x040fe200000e0000 */
[----:B-----5:R-:W-:Y:S01]  /*6b30*/  VIADD R13, R13, 0x1 ;  /* 0x000000010d0d7836 */ /* 0x020fe20000000000 */
[C---:B------:R-:W-:Y:S02]  /*6b40*/  R2UR UR5, R67.reuse ;  /* 0x00000000430572ca */ /* 0x040fe400000e0000 */
[----:B------:R-:W-:Y:S02]  /*6b50*/  R2UR UR8, R66 ;  /* 0x00000000420872ca */ /* 0x000fe400000e0000 */
[----:B------:R-:W-:-:S09]  /*6b60*/  R2UR UR9, R67 ;  /* 0x00000000430972ca */ /* 0x000fd200000e0000 */
[----:B------:R0:W-:Y:S04]  /*6b70*/  STG.E desc[UR4][R62.64+0x110], R13 ;  /* 0x0001100d3e007986 */ /* 0x0001e8000c101904 */
[----:B------:R-:W3:Y:S02]  /*6b80*/  LDG.E R18, desc[UR8][R38.64+0x10] ;  /* 0x0000100826127981 */ /* 0x000ee4000c1e1900 */
[----:B---3--:R-:W-:-:S13]  /*6b90*/  ISETP.GE.AND P1, PT, R13, R18, PT ;  /* 0x000000120d00720c */ /* 0x008fda0003f26270 */
[----:B0-----:R-:W-:Y:S05]  /*6ba0*/  @!P1 BRA `(.L_x_97) ;  /* 0xfffffff0001c9947 */ /* 0x001fea000383ffff */
.L_x_86:
[----:B-1----:R1:W-:Y:S05]  /*6bb0*/  BMOV.32 B11, R60 ;  /* 0x0000003c0b007356 */ /* 0x0023ea0000000000 */
[----:B------:R-:W-:Y:S05]  /*6bc0*/  BSYNC.RECONVERGENT B11 ;  /* 0x00000000000b7941 */ /* 0x000fea0003800200 */
.L_x_82:
[----:B------:R-:W-:Y:S02]  /*6bd0*/  R2UR UR4, R66 ;  /* 0x00000000420472ca */ /* 0x000fe400000e0000 */
[----:B------:R-:W-:-:S13]  /*6be0*/  R2UR UR5, R67 ;  /* 0x00000000430572ca */ /* 0x000fda00000e0000 */
[----:B------:R0:W5:Y:S02]  /*6bf0*/  LDG.E R13, desc[UR4][R62.64+0x10c] ;  /* 0x00010c043e0d7981 */ /* 0x000164000c1e1900 */
.L_x_81:
[----:B------:R0:W-:Y:S05]  /*6c00*/  BMOV.32 B10, R59 ;  /* 0x0000003b0a007356 */ /* 0x0001ea0000000000 */
[----:B------:R-:W-:Y:S05]  /*6c10*/  BSYNC.RECONVERGENT B10 ;  /* 0x00000000000a7941 */ /* 0x000fea0003800200 */
.L_x_78:
[----:B------:R-:W-:Y:S05]  /*6c20*/  BSYNC.RELIABLE B9 ;  /* 0x0000000000097941 */ /* 0x000fea0003800100 */
.L_x_76:
[C---:B------:R-:W-:Y:S01]  /*6c30*/  R2UR UR4, R66.reuse ;  /* 0x00000000420472ca */ /* 0x040fe200000e0000 */
[----:B-----5:R-:W-:Y:S01]  /*6c40*/  VIADD R13, R13, 0x1 ;  /* 0x000000010d0d7836 */ /* 0x020fe20000000000 */
[C---:B------:R-:W-:Y:S02]  /*6c50*/  R2UR UR5, R67.reuse ;  /* 0x00000000430572ca */ /* 0x040fe400000e0000 */
[----:B------:R-:W-:Y:S02]  /*6c60*/  R2UR UR8, R66 ;  /* 0x00000000420872ca */ /* 0x000fe400000e0000 */
[----:B------:R-:W-:-:S09]  /*6c70*/  R2UR UR9, R67 ;  /* 0x00000000430972ca */ /* 0x000fd200000e0000 */
[----:B------:R0:W-:Y:S04]  /*6c80*/  STG.E desc[UR4][R62.64+0x10c], R13 ;  /* 0x00010c0d3e007986 */ /* 0x0001e8000c101904 */
[----:B------:R-:W2:Y:S02]  /*6c90*/  LDG.E R18, desc[UR8][R36.64+0x10] ;  /* 0x0000100824127981 */ /* 0x000ea4000c1e1900 */
[----:B--2---:R-:W-:-:S13]  /*6ca0*/  ISETP.GE.AND P1, PT, R13, R18, PT ;  /* 0x000000120d00720c */ /* 0x004fda0003f26270 */
[----:B0-----:R-:W-:Y:S05]  /*6cb0*/  @!P1 BRA `(.L_x_98) ;  /* 0xffffffe800dc9947 */ /* 0x001fea000383ffff */
.L_x_79:
[----:B0-----:R0:W-:Y:S05]  /*6cc0*/  BMOV.32 B11, R58 ;  /* 0x0000003a0b007356 */ /* 0x0011ea0000000000 */
[----:B------:R-:W-:Y:S05]  /*6cd0*/  BSYNC.RECONVERGENT B11 ;  /* 0x00000000000b7941 */ /* 0x000fea0003800200 */
.L_x_75:
[----:B------:R-:W-:Y:S02]  /*6ce0*/  R2UR UR4, R66 ;  /* 0x00000000420472ca */ /* 0x000fe400000e0000 */
[----:B------:R-:W-:-:S13]  /*6cf0*/  R2UR UR5, R67 ;  /* 0x00000000430572ca */ /* 0x000fda00000e0000 */
[----:B------:R0:W5:Y:S02]  /*6d00*/  LDG.E R13, desc[UR4][R62.64+0x108] ;  /* 0x000108043e0d7981 */ /* 0x000164000c1e1900 */
.L_x_74:
[----:B------:R-:W-:Y:S05]  /*6d10*/  BSYNC.RECONVERGENT B0 ;  /* 0x0000000000007941 */ /* 0x000fea0003800200 */
.L_x_71:
[----:B------:R-:W-:Y:S05]  /*6d20*/  BSYNC.RELIABLE B1 ;  /* 0x0000000000017941 */ /* 0x000fea0003800100 */
.L_x_69:
        /* <DEDUP_REMOVED lines=9> */
.L_x_72:
[----:B------:R-:W-:Y:S05]  /*6dc0*/  BSYNC.RECONVERGENT B2 ;  /* 0x0000000000027941 */ /* 0x000fea0003800200 */
.L_x_68:
[----:B------:R-:W-:Y:S02]  /*6dd0*/  R2UR UR4, R66 ;  /* 0x00000000420472ca */ /* 0x000fe400000e0000 */
[----:B------:R-:W-:-:S13]  /*6de0*/  R2UR UR5, R67 ;  /* 0x00000000430572ca */ /* 0x000fda00000e0000 */
[----:B------:R0:W5:Y:S02]  /*6df0*/  LDG.E R13, desc[UR4][R62.64+0x104] ;  /* 0x000104043e0d7981 */ /* 0x000164000c1e1900 */
.L_x_67:
[----:B------:R-:W-:Y:S05]  /*6e00*/  BSYNC.RECONVERGENT B3 ;  /* 0x0000000000037941 */ /* 0x000fea0003800200 */
.L_x_64:
[----:B------:R-:W-:Y:S05]  /*6e10*/  BSYNC.RELIABLE B4 ;  /* 0x0000000000047941 */ /* 0x000fea0003800100 */
.L_x_62:
        /* <DEDUP_REMOVED lines=9> */
.L_x_65:
[----:B------:R-:W-:Y:S05]  /*6eb0*/  BSYNC.RECONVERGENT B6 ;  /* 0x0000000000067941 */ /* 0x000fea0003800200 */
.L_x_61:
[----:B------:R-:W-:Y:S02]  /*6ec0*/  R2UR UR4, R66 ;  /* 0x00000000420472ca */ /* 0x000fe400000e0000 */
[----:B------:R-:W-:-:S13]  /*6ed0*/  R2UR UR5, R67 ;  /* 0x00000000430572ca */ /* 0x000fda00000e0000 */
[----:B------:R0:W5:Y:S02]  /*6ee0*/  LDG.E R13, desc[UR4][R62.64+0x100] ;  /* 0x000100043e0d7981 */ /* 0x000164000c1e1900 */
.L_x_60:
[----:B------:R-:W-:Y:S05]  /*6ef0*/  BSYNC.RECONVERGENT B7 ;  /* 0x0000000000077941 */ /* 0x000fea0003800200 */
.L_x_59:
        /* <DEDUP_REMOVED lines=9> */
.L_x_58:
[----:B------:R-:W-:Y:S05]  /*6f90*/  BSYNC.RECONVERGENT B8 ;  /* 0x0000000000087941 */ /* 0x000fea0003800200 */
.L_x_57:
        /* <DEDUP_REMOVED lines=8> */
[----:B-1----:R-:W2:Y:S04]  /*7020*/  LDG.E R41, desc[UR8][R36.64+0xc] ;  /* 0x00000c0824297981 */ /* 0x002ea8000c1e1900 */
[----:B--2---:R1:W-:Y:S04]  /*7030*/  STG.E desc[UR4][R62.64+0x130], R41 ;  /* 0x000130293e007986 */ /* 0x0043e8000c101904 */
[----:B------:R-:W2:Y:S04]  /*7040*/  LDG.E R43, desc[UR8][R38.64+0xc] ;  /* 0x00000c08262b7981 */ /* 0x000ea8000c1e1900 */
[----:B--2---:R1:W-:Y:S04]  /*7050*/  STG.E desc[UR4][R62.64+0x134], R43 ;  /* 0x0001342b3e007986 */ /* 0x0043e8000c101904 */
[----:B0-----:R-:W2:Y:S04]  /*7060*/  LDG.E R7, desc[UR8][R8.64+0xc] ;  /* 0x00000c0808077981 */ /* 0x001ea8000c1e1900 */
[----:B--2---:R1:W-:Y:S04]  /*7070*/  STG.E desc[UR4][R62.64+0x138], R7 ;  /* 0x000138073e007986 */ /* 0x0043e8000c101904 */
[----:B-----5:R-:W2:Y:S04]  /*7080*/  LDG.E R13, desc[UR8][R10.64+0xc] ;  /* 0x00000c080a0d7981 */ /* 0x020ea8000c1e1900 */
[----:B--2---:R1:W-:Y:S04]  /*7090*/  STG.E desc[UR4][R62.64+0x100], R13 ;  /* 0x0001000d3e007986 */ /* 0x0043e8000c101904 */
[----:B------:R-:W2:Y:S01]  /*70a0*/  LDG.E R18, desc[UR8][R10.64+0x10] ;  /* 0x000010080a127981 */ /* 0x000ea2000c1e1900 */
[----:B------:R-:W-:Y:S01]  /*70b0*/  BSSY.RECONVERGENT B8, `(.L_x_102) ;  /* 0x0000214000087945 */ /* 0x000fe20003800200 */
[----:B--2---:R-:W-:-:S13]  /*70c0*/  ISETP.GE.AND P1, PT, R13, R18, PT ;  /* 0x000000120d00720c */ /* 0x004fda0003f26270 */
[----:B-1----:R-:W-:Y:S05]  /*70d0*/  @P1 BRA `(.L_x_103) ;  /* 0x0000002000441947 */ /* 0x002fea0003800000 */
[----:B------:R-:W-:-:S07]  /*70e0*/  IMAD R7, R5, R12, RZ ;  /* 0x0000000c05077224 */ /* 0x000fce00078e02ff */
.L_x_146:
[----:B-1----:R-:W0:Y:S01]  /*70f0*/  LDC.64 R42, c[0x0][0x390] ;  /* 0x0000e400ff2a7b82 */ /* 0x002e220000000a00 */
[----:B------:R-:W-:Y:S01]  /*7100*/  R2UR UR4, R66 ;  /* 0x00000000420472ca */ /* 0x000fe200000e0000 */
[----:B------:R-:W-:Y:S01]  /*7110*/  IMAD R41, R13, 0x3, RZ ;  /* 0x000000030d297824 */ /* 0x000fe200078e02ff */
[----:B------:R-:W-:-:S03]  /*7120*/  R2UR UR5, R67 ;  /* 0x00000000430572ca */ /* 0x000fc600000e0000 */
[----:B0-----:R-:W-:-:S10]  /*7130*/  IMAD.WIDE R42, R41, 0x4, R42 ;  /* 0x00000004292a7825 */ /* 0x001fd400078e022a */
[----:B------:R-:W2:Y:S01]  /*7140*/  LDG.E R18, desc[UR4][R42.64+0x8] ;  /* 0x000008042a127981 */ /* 0x000ea2000c1e1900 */
[----:B------:R-:W-:Y:S01]  /*7150*/  BSSY.RECONVERGENT B7, `(.L_x_104) ;  /* 0x0000200000077945 */ /* 0x000fe20003800200 */
[----:B--2---:R-:W-:-:S13]  /*7160*/  LOP3.LUT P1, RZ, R18, 0x2, RZ, 0xc0, !PT ;  /* 0x0000000212ff7812 */ /* 0x004fda000782c0ff */
[----:B------:R-:W-:Y:S05]  /*7170*/  @!P1 BRA `(.L_x_105) ;  /* 0x0000001c00f49947 */ /* 0x000fea0003800000 */
[----:B------:R-:W-:Y:S01]  /*7180*/  R2UR UR4, R66 ;  /* 0x00000000420472ca */ /* 0x000fe200000e0000 */
[----:B------:R-:W0:Y:S01]  /*7190*/  LDC.64 R40, c[0x0][0x398] ;  /* 0x0000e600ff287b82 */ /* 0x000e220000000a00 */
[----:B------:R-:W-:-:S13]  /*71a0*/  R2UR UR5, R67 ;  /* 0x00000000430572ca */ /* 0x000fda00000e0000 */
[----:B------:R-:W2:Y:S01]  /*71b0*/  LDG.E R42, desc[UR4][R42.64] ;  /* 0x000000042a2a7981 */ /* 0x000ea2000c1e1900 */
[----:B------:R-:W-:Y:S02]  /*71c0*/  R2UR UR8, R66 ;  /* 0x00000000420872ca */ /* 0x000fe400000e0000 */
[----:B------:R-:W-:Y:S02]  /*71d0*/  R2UR UR9, R67 ;  /* 0x00000000430972ca */ /* 0x000fe400000e0000 */
[----:B--2---:R-:W-:Y:S01]  /*71e0*/  IADD3 R45, PT, PT, R42, 0x8, R7 ;  /* 0x000000082a2d7810 */ /* 0x004fe20007ffe007 */
[----:B------:R1:W-:Y:S04]  /*71f0*/  STG.E desc[UR4][R62.64+0x120], R42 ;  /* 0x0001202a3e007986 */ /* 0x0003e8000c101904 */
[----:B0-----:R-:W-:-:S06]  /*7200*/  IMAD.WIDE R40, R45, 0x4, R40 ;  /* 0x000000042d287825 */ /* 0x001fcc00078e0228 */
[----:B------:R-:W2:Y:S02]  /*7210*/  LDG.E R40, desc[UR8][R40.64] ;  /* 0x0000000828287981 */ /* 0x000ea4000c1e1900 */
[----:B--2---:R-:W-:-:S13]  /*7220*/  ISETP.NE.AND P1, PT, R40, RZ, PT ;  /* 0x000000ff2800720c */ /* 0x004fda0003f25270 */
[----:B-1----:R-:W-:Y:S05]  /*7230*/  @P1 BRA `(.L_x_105) ;  /* 0x0000001c00c41947 */ /* 0x002fea0003800000 */
[----:B------:R-:W-:Y:S02]  /*7240*/  R2UR UR4, R66 ;  /* 0x00000000420472ca */ /* 0x000fe400000e0000 */
[----:B------:R-:W-:-:S13]  /*7250*/  R2UR UR5, R67 ;  /* 0x00000000430572ca */ /* 0x000fda00000e0000 */
[----:B------:R-:W2:Y:S01]  /*7260*/  LDG.E R41, desc[UR4][R62.64+0x128] ;  /* 0x000128043e297981 */ /* 0x000ea2000c1e1900 */
[----:B------:R-:W-:Y:S02]  /*7270*/  R2UR UR8, R66 ;  /* 0x00000000420872ca */ /* 0x000fe400000e0000 */
[----:B------:R-:W-:Y:S01]  /*7280*/  R2UR UR9, R67 ;  /* 0x00000000430972ca */ /* 0x000fe200000e0000 */
[----:B--2---:R0:W-:-:S12]  /*7290*/  STG.E desc[UR4][R62.64+0x104], R41 ;  /* 0x000104293e007986 */ /* 0x0041d8000c101904 */
[----:B------:R-:W2:Y:S02]  /*72a0*/  LDG.E R18, desc[UR8][R14.64+0x10] ;  /* 0x000010080e127981 */ /* 0x000ea4000c1e1900 */
[----:B--2---:R-:W-:-:S13]  /*72b0*/  ISETP.GE.AND P1, PT, R41, R18, PT ;  /* 0x000000122900720c */ /* 0x004fda0003f26270 */
[----:B0-----:R-:W-:Y:S05]  /*72c0*/  @P1 BRA `(.L_x_105) ;  /* 0x0000001c00a01947 */ /* 0x001fea0003800000 */
[----:B------:R-:W-:Y:S01]  /*72d0*/  BSSY.RECONVERGENT B6, `(.L_x_106) ;  /* 0x00001e4000067945 */ /* 0x000fe20003800200 */
[----:B------:R-:W-:-:S07]  /*72e0*/  IMAD.MOV.U32 R13, RZ, RZ, R41 ;  /* 0x000000ffff0d7224 */ /* 0x000fce00078e0029 */
.L_x_145:
[----:B-12---:R-:W0:Y:S01]  /*72f0*/  LDC.64 R40, c[0x0][0x390] ;  /* 0x0000e400ff287b82 */ /* 0x006e220000000a00 */
[C---:B------:R-:W-:Y:S01]  /*7300*/  R2UR UR8, R66.reuse ;  /* 0x00000000420872ca */ /* 0x040fe200000e0000 */
[----:B------:R-:W-:Y:S01]  /*7310*/  IMAD R43, R13, 0x3, RZ ;  /* 0x000000030d2b7824 */ /* 0x000fe200078e02ff */
[C---:B------:R-:W-:Y:S02]  /*7320*/  R2UR UR9, R67.reuse ;  /* 0x00000000430972ca */ /* 0x040fe400000e0000 */
[----:B------:R-:W-:Y:S02]  /*7330*/  R2UR UR4, R66 ;  /* 0x00000000420472ca */ /* 0x000fe400000e0000 */
[----:B------:R-:W-:-:S09]  /*7340*/  R2UR UR5, R67 ;  /* 0x00000000430572ca */ /* 0x000fd200000e0000 */
[----:B------:R-:W2:Y:S01]  /*7350*/  LDG.E R45, desc[UR8][R62.64+0x120] ;  /* 0x000120083e2d7981 */ /* 0x000ea2000c1e1900 */
[----:B0-----:R-:W-:-:S05]  /*7360*/  IMAD.WIDE R42, R43, 0x4, R40 ;  /* 0x000000042b2a7825 */ /* 0x001fca00078e0228 */
[----:B------:R-:W2:Y:S01]  /*7370*/  LDG.E R18, desc[UR4][R42.64] ;  /* 0x000000042a127981 */ /* 0x000ea2000c1e1900 */
[----:B------:R-:W-:Y:S01]  /*7380*/  BSSY.RELIABLE B4, `(.L_x_107) ;  /* 0x00001cf000047945 */ /* 0x000fe20003800100 */
        /* <DEDUP_REMOVED lines=8> */
.L_x_108:
        /* <DEDUP_REMOVED lines=13> */
[----:B------:R-:W5:Y:S01]  /*74e0*/  LDG.E R42, desc[UR4][R42.64+0x4] ;  /* 0x000004042a2a7981 */ /* 0x000f62000c1e1900 */
[----:B--2---:R-:W-:-:S04]  /*74f0*/  IMAD R45, R18, 0x3, RZ ;  /* 0x00000003122d7824 */ /* 0x004fc800078e02ff */
[----:B------:R-:W-:-:S07]  /*7500*/  IMAD.WIDE R40, R45, 0x4, R40 ;  /* 0x000000042d287825 */ /* 0x000fce00078e0228 */
[----:B------:R-:W5:Y:S02]  /*7510*/  LDG.E R41, desc[UR8][R40.64+0x4] ;  /* 0x0000040828297981 */ /* 0x000f64000c1e1900 */
[----:B-----5:R-:W-:-:S05]  /*7520*/  IMAD.IADD R18, R42, 0x1, -R41 ;  /* 0x000000012a127824 */ /* 0x020fca00078e0a29 */
[----:B------:R-:W-:-:S13]  /*7530*/  ISETP.GT.AND P1, PT, R18, -0x12d, PT ;  /* 0xfffffed31200780c */ /* 0x000fda0003f24270 */
[----:B------:R-:W-:Y:S05]  /*7540*/  @P1 BRA `(.L_x_111) ;  /* 0x0000000000181947 */ /* 0x000fea0003800000 */
[----:B------:R-:W-:Y:S02]  /*7550*/  R2UR UR4, R66 ;  /* 0x00000000420472ca */ /* 0x000fe400000e0000 */
[----:B------:R-:W-:-:S13]  /*7560*/  R2UR UR5, R67 ;  /* 0x00000000430572ca */ /* 0x000fda00000e0000 */
[----:B------:R-:W2:Y:S02]  /*7570*/  LDG.E R41, desc[UR4][R62.64+0x128] ;  /* 0x000128043e297981 */ /* 0x000ea4000c1e1900 */
[----:B--2---:R-:W-:-:S05]  /*7580*/  VIADD R41, R41, 0x1 ;  /* 0x0000000129297836 */ /* 0x004fca0000000000 */
[----:B------:R0:W-:Y:S01]  /*7590*/  STG.E desc[UR4][R62.64+0x128], R41 ;  /* 0x000128293e007986 */ /* 0x0001e2000c101904 */
[----:B------:R-:W-:Y:S05]  /*75a0*/  BRA `(.L_x_109) ;  /* 0x0000001800b07947 */ /* 0x000fea0003800000 */
.L_x_111:
[----:B------:R-:W-:-:S13]  /*75b0*/  ISETP.GT.AND P1, PT, R42, R41, PT ;  /* 0x000000292a00720c */ /* 0x000fda0003f24270 */
        /* <DEDUP_REMOVED lines=8> */
[----:B------:R-:W2:Y:S01]  /*7640*/  LDG.E R18, desc[UR8][R16.64+0x10] ;  /* 0x0000100810127981 */ /* 0x000ea2000c1e1900 */
[----:B------:R-:W-:Y:S01]  /*7650*/  BSSY.RECONVERGENT B3, `(.L_x_109) ;  /* 0x00001a1000037945 */ /* 0x000fe20003800200 */
[----:B--2---:R-:W-:-:S13]  /*7660*/  ISETP.GE.AND P1, PT, R41, R18, PT ;  /* 0x000000122900720c */ /* 0x004fda0003f26270 */
[----:B0-----:R-:W-:Y:S05]  /*7670*/  @P1 BRA `(.L_x_112) ;  /* 0x0000001800781947 */ /* 0x001fea0003800000 */
[----:B------:R-:W-:Y:S01]  /*7680*/  BSSY.RECONVERGENT B2, `(.L_x_113) ;  /* 0x000019a000027945 */ /* 0x000fe20003800200 */
[----:B------:R-:W-:-:S07]  /*7690*/  IMAD.MOV.U32 R13, RZ, RZ, R41 ;  /* 0x000000ffff0d7224 */ /* 0x000fce00078e0029 */
.L_x_144:
[----:B-1----:R-:W0:Y:S01]  /*76a0*/  LDC.64 R40, c[0x0][0x390] ;  /* 0x0000e400ff287b82 */ /* 0x002e220000000a00 */
        /* <DEDUP_REMOVED lines=10> */
[----:B---3--:R-:W-:Y:S05]  /*7750*/  @P1 BRA `(.L_x_115) ;  /* 0x0000000000181947 */ /* 0x008fea0003800000 */
[----:B------:R-:W-:Y:S02]  /*7760*/  R2UR UR4, R66 ;  /* 0x00000000420472ca */ /* 0x000fe400000e0000 */
[----:B------:R-:W-:-:S13]  /*7770*/  R2UR UR5, R67 ;  /* 0x00000000430572ca */ /* 0x000fda00000e0000 */
[----:B------:R-:W2:Y:S02]  /*7780*/  LDG.E R18, desc[UR4][R62.64+0x12c] ;  /* 0x00012c043e127981 */ /* 0x000ea4000c1e1900 */
[----:B--2---:R-:W-:-:S05]  /*7790*/  VIADD R41, R18, 0x1 ;  /* 0x0000000112297836 */ /* 0x004fca0000000000 */
[----:B------:R0:W-:Y:S01]  /*77a0*/  STG.E desc[UR4][R62.64+0x12c], R41 ;  /* 0x00012c293e007986 */ /* 0x0001e2000c101904 */
[----:B------:R-:W-:Y:S05]  /*77b0*/  BRA `(.L_x_116) ;  /* 0x0000001400f07947 */ /* 0x000fea0003800000 */
.L_x_115:
[----:B------:R-:W-:-:S13]  /*77c0*/  ISETP.GT.AND P1, PT, R18, R45, PT ;  /* 0x0000002d1200720c */ /* 0x000fda0003f24270 */
[----:B------:R-:W-:Y:S05]  /*77d0*/  @P1 BREAK.RELIABLE B1 ;  /* 0x0000000000011942 */ /* 0x000fea0003800100 */
[----:B------:R-:W-:Y:S05]  /*77e0*/  @P1 BRA `(.L_x_117) ;  /* 0x00000018000c1947 */ /* 0x000fea0003800000 */
[----:B------:R-:W-:Y:S02]  /*77f0*/  R2UR UR4, R66 ;  /* 0x00000000420472ca */ /* 0x000fe400000e0000 */
[----:B------:R-:W-:-:S13]  /*7800*/  R2UR UR5, R67 ;  /* 0x00000000430572ca */ /* 0x000fda00000e0000 */
[----:B------:R-:W2:Y:S02]  /*7810*/  LDG.E R18, desc[UR4][R42.64+0x8] ;  /* 0x000008042a127981 */ /* 0x000ea4000c1e1900 */
[----:B--2---:R-:W-:-:S04]  /*7820*/  LOP3.LUT R18, R18, 0x1, RZ, 0xc0, !PT ;  /* 0x0000000112127812 */ /* 0x004fc800078ec0ff */
[----:B------:R-:W-:-:S13]  /*7830*/  ISETP.NE.U32.AND P1, PT, R18, 0x1, PT ;  /* 0x000000011200780c */ /* 0x000fda0003f25070 */
[----:B------:R-:W-:Y:S05]  /*7840*/  @P1 BRA `(.L_x_116) ;  /* 0x0000001400cc1947 */ /* 0x000fea0003800000 */
        /* <DEDUP_REMOVED lines=18> */
.L_x_118:
        /* <DEDUP_REMOVED lines=10> */
[----:B------:R-:W-:Y:S05]  /*7a10*/  BMOV.32.CLEAR RZ, B0 ;  /* 0x0000000000ff7355 */ /* 0x000fea0000100000 */
[----:B------:R-:W-:Y:S01]  /*7a20*/  BSSY.RECONVERGENT B0, `(.L_x_116) ;  /* 0x0000155000007945 */ /* 0x000fe20003800200 */
[----:B--2---:R-:W-:-:S13]  /*7a30*/  ISETP.GE.AND P1, PT, R41, R18, PT ;  /* 0x000000122900720c */ /* 0x004fda0003f26270 */
[----:B0-----:R-:W-:Y:S05]  /*7a40*/  @P1 BRA `(.L_x_119) ;  /* 0x0000001400481947 */ /* 0x001fea0003800000 */
[----:B------:R-:W-:Y:S01]  /*7a50*/  BSSY.RECONVERGENT B9, `(.L_x_120) ;  /* 0x000014e000097945 */ /* 0x000fe20003800200 */
[----:B------:R-:W-:-:S03]  /*7a60*/  IMAD.MOV.U32 R13, RZ, RZ, R41 ;  /* 0x000000ffff0d7224 */ /* 0x000fc600078e0029 */
[----:B------:R-:W0:Y:S05]  /*7a70*/  BMOV.32.CLEAR R50, B9 ;  /* 0x0000000009327355 */ /* 0x000e2a0000100000 */
.L_x_143:
[----:B-1----:R-:W1:Y:S01]  /*7a80*/  LDC.64 R40, c[0x0][0x390] ;  /* 0x0000e400ff287b82 */ /* 0x002e620000000a00 */
[C---:B------:R-:W-:Y:S01]  /*7a90*/  R2UR UR8, R66.reuse ;  /* 0x00000000420872ca */ /* 0x040fe200000e0000 */
[----:B------:R-:W-:Y:S01]  /*7aa0*/  IMAD R43, R13, 0x3, RZ ;  /* 0x000000030d2b7824 */ /* 0x000fe200078e02ff */
[C---:B------:R-:W-:Y:S02]  /*7ab0*/  R2UR UR9, R67.reuse ;  /* 0x00000000430972ca */ /* 0x040fe400000e0000 */
[----:B------:R-:W-:Y:S02]  /*7ac0*/  R2UR UR4, R66 ;  /* 0x00000000420472ca */ /* 0x000fe400000e0000 */
[----:B------:R-:W-:-:S09]  /*7ad0*/  R2UR UR5, R67 ;  /* 0x00000000430572ca */ /* 0x000fd200000e0000 */
[----:B------:R-:W2:Y:S01]  /*7ae0*/  LDG.E R45, desc[UR8][R62.64+0x120] ;  /* 0x000120083e2d7981 */ /* 0x000ea2000c1e1900 */
[----:B-1----:R-:W-:-:S05]  /*7af0*/  IMAD.WIDE R42, R43, 0x4, R40 ;  /* 0x000000042b2a7825 */ /* 0x002fca00078e0228 */
        /* <DEDUP_REMOVED lines=10> */
.L_x_122:
        /* <DEDUP_REMOVED lines=26> */
.L_x_125:
        /* <DEDUP_REMOVED lines=10> */
[----:B------:R-:W-:Y:S04]  /*7de0*/  BSSY.RECONVERGENT B10, `(.L_x_123) ;  /* 0x00001090000a7945 */ /* 0x000fe80003800200 */
[----:B------:R-:W0:Y:S05]  /*7df0*/  BMOV.32.CLEAR R58, B10 ;  /* 0x000000000a3a7355 */ /* 0x000e2a0000100000 */
[----:B--2---:R-:W-:-:S13]  /*7e00*/  ISETP.GE.AND P1, PT, R41, R18, PT ;  /* 0x000000122900720c */ /* 0x004fda0003f26270 */
[----:B01----:R-:W-:Y:S05]  /*7e10*/  @P1 BRA `(.L_x_126) ;  /* 0x0000001000101947 */ /* 0x003fea0003800000 */
[----:B------:R-:W-:Y:S05]  /*7e20*/  BMOV.32.CLEAR RZ, B10 ;  /* 0x000000000aff7355 */ /* 0x000fea0000100000 */
[----:B------:R-:W-:Y:S01]  /*7e30*/  BSSY.RECONVERGENT B10, `(.L_x_127) ;  /* 0x00000ff0000a7945 */ /* 0x000fe20003800200 */
[----:B------:R-:W-:-:S03]  /*7e40*/  IMAD.MOV.U32 R13, RZ, RZ, R41 ;  /* 0x000000ffff0d7224 */ /* 0x000fc600078e0029 */
[----:B------:R-:W0:Y:S05]  /*7e50*/  BMOV.32.CLEAR R59, B10 ;  /* 0x000000000a3b7355 */ /* 0x000e2a0000100000 */
.L_x_142:
        /* <DEDUP_REMOVED lines=9> */
[----:B------:R-:W-:Y:S05]  /*7ef0*/  BMOV.32.CLEAR RZ, B10 ;  /* 0x000000000aff7355 */ /* 0x000fea0000100000 */
        /* <DEDUP_REMOVED lines=9> */
.L_x_129:
        /* <DEDUP_REMOVED lines=27> */
.L_x_132:
        /* <DEDUP_REMOVED lines=11> */
[----:B------:R-:W-:Y:S04]  /*81f0*/  BSSY.RECONVERGENT B11, `(.L_x_130) ;  /* 0x00000b70000b7945 */ /* 0x000fe80003800200 */
[----:B------:R-:W0:Y:S05]  /*8200*/  BMOV.32.CLEAR R60, B11 ;  /* 0x000000000b3c7355 */ /* 0x000e2a0000100000 */
[----:B--2---:R-:W-:-:S13]  /*8210*/  ISETP.GE.AND P1, PT, R41, R18, PT ;  /* 0x000000122900720c */ /* 0x004fda0003f26270 */
[----:B01----:R-:W-:Y:S05]  /*8220*/  @P1 BRA `(.L_x_133) ;  /* 0x0000000800c81947 */ /* 0x003fea0003800000 */
[----:B------:R-:W-:Y:S05]  /*8230*/  BMOV.32.CLEAR RZ, B11 ;  /* 0x000000000bff7355 */ /* 0x000fea0000100000 */
[----:B------:R-:W-:Y:S01]  /*8240*/  BSSY.RECONVERGENT B11, `(.L_x_134) ;  /* 0x00000ad0000b7945 */ /* 0x000fe20003800200 */
[----:B------:R-:W-:-:S03]  /*8250*/  IMAD.MOV.U32 R13, RZ, RZ, R41 ;  /* 0x000000ffff0d7224 */ /* 0x000fc600078e0029 */
[----:B---3--:R-:W0:Y:S05]  /*8260*/  BMOV.32.CLEAR R61, B11 ;  /* 0x000000000b3d7355 */ /* 0x008e2a0000100000 */
.L_x_141:
        /* <DEDUP_REMOVED lines=8> */
[----:B------:R-:W2:Y:S02]  /*82f0*/  LDG.E R18, desc[UR4][R40.64] ;  /* 0x0000000428127981 */ /* 0x000ea4000c1e1900 */
[----:B--2---:R-:W-:Y:S02]  /*8300*/  ISETP.GE.AND P1, PT, R18, R57, PT ;  /* 0x000000391200720c */ /* 0x004fe40003f26270 */
[----:B------:R-:W-:-:S11]  /*8310*/  SHF.R.S32.HI R56, RZ, 0x1f, R57 ;  /* 0x0000001fff387819 */ /* 0x000fd60000011439 */
[----:B---3--:R-:W-:Y:S05]  /*8320*/  @P1 BRA `(.L_x_135) ;  /* 0x0000000000181947 */ /* 0x008fea0003800000 */
[----:B------:R-:W-:Y:S02]  /*8330*/  R2UR UR4, R66 ;  /* 0x00000000420472ca */ /* 0x000fe400000e0000 */
[----:B------:R-:W-:-:S13]  /*8340*/  R2UR UR5, R67 ;  /* 0x00000000430572ca */ /* 0x000fda00000e0000 */
[----:B------:R-:W2:Y:S02]  /*8350*/  LDG.E R18, desc[UR4][R62.64+0x138] ;  /* 0x000138043e127981 */ /* 0x000ea4000c1e1900 */
[----:B--2---:R-:W-:-:S05]  /*8360*/  VIADD R41, R18, 0x1 ;  /* 0x0000000112297836 */ /* 0x004fca0000000000 */
[----:B------:R1:W-:Y:S01]  /*8370*/  STG.E desc[UR4][R62.64+0x138], R41 ;  /* 0x000138293e007986 */ /* 0x0003e2000c101904 */
[----:B------:R-:W-:Y:S05]  /*8380*/  BRA `(.L_x_136) ;  /* 0x0000000800387947 */ /* 0x000fea0003800000 */
.L_x_135:
[----:B------:R-:W-:-:S13]  /*8390*/  ISETP.GT.AND P1, PT, R18, R57, PT ;  /* 0x000000391200720c */ /* 0x000fda0003f24270 */
        /* <DEDUP_REMOVED lines=12> */
[----:B------:R-:W3:Y:S01]  /*8460*/  LDG.E R46, desc[UR4][R40.64+0x4] ;  /* 0x00000404282e7981 */ /* 0x000ee2000c1e1900 */
[----:B--2---:R-:W-:-:S04]  /*8470*/  IMAD R45, R18, 0x3, RZ ;  /* 0x00000003122d7824 */ /* 0x004fc800078e02ff */
[----:B------:R-:W-:-:S07]  /*8480*/  IMAD.WIDE R44, R45, 0x4, R42 ;  /* 0x000000042d2c7825 */ /* 0x000fce00078e022a */
[----:B------:R-:W3:Y:S02]  /*8490*/  LDG.E R49, desc[UR8][R44.64+0x4] ;  /* 0x000004082c317981 */ /* 0x000ee4000c1e1900 */
[----:B---3--:R-:W-:-:S05]  /*84a0*/  IMAD.IADD R18, R46, 0x1, -R49 ;  /* 0x000000012e127824 */ /* 0x008fca00078e0a31 */
        /* <DEDUP_REMOVED lines=8> */
.L_x_138:
[----:B------:R-:W-:-:S13]  /*8530*/  ISETP.GT.AND P1, PT, R46, R49, PT ;  /* 0x000000312e00720c */ /* 0x000fda0003f24270 */
[----:B------:R-:W-:Y:S05]  /*8540*/  @P1 BRA `(.L_x_137) ;  /* 0x0000000400ec1947 */ /* 0x000fea0003800000 */
[----:B------:R-:W-:Y:S01]  /*8550*/  R2UR UR4, R66 ;  /* 0x00000000420472ca */ /* 0x000fe200000e0000 */
[----:B------:R-:W1:Y:S05]  /*8560*/  BMOV.32.CLEAR R46, B0 ;  /* 0x00000000002e7355 */ /* 0x000e6a0000100000 */
[----:B------:R-:W-:-:S13]  /*8570*/  R2UR UR5, R67 ;  /* 0x00000000430572ca */ /* 0x000fda00000e0000 */
[----:B------:R-:W2:Y:S01]  /*8580*/  LDG.E R18, desc[UR4][R62.64+0x104] ;  /* 0x000104043e127981 */ /* 0x000ea2000c1e1900 */
[----:B------:R-:W-:Y:S02]  /*8590*/  R2UR UR8, R66 ;  /* 0x00000000420872ca */ /* 0x000fe400000e0000 */
[----:B------:R-:W-:-:S13]  /*85a0*/  R2UR UR9, R67 ;  /* 0x00000000430972ca */ /* 0x000fda00000e0000 */
[----:B------:R-:W3:Y:S01]  /*85b0*/  LDG.E R47, desc[UR8][R14.64+0x4] ;  /* 0x000004080e2f7981 */ /* 0x000ee2000c1e1900 */
[----:B--2---:R-:W-:-:S04]  /*85c0*/  IMAD R45, R18, 0x3, RZ ;  /* 0x00000003122d7824 */ /* 0x004fc800078e02ff */
[----:B------:R-:W-:-:S05]  /*85d0*/  IMAD.WIDE R44, R45, 0x4, R42 ;  /* 0x000000042d2c7825 */ /* 0x000fca00078e022a */
[----:B------:R-:W3:Y:S01]  /*85e0*/  LDG.E R18, desc[UR4][R44.64+0x4] ;  /* 0x000004042c127981 */ /* 0x000ee2000c1e1900 */
[----:B------:R-:W-:Y:S04]  /*85f0*/  BSSY.RECONVERGENT B0, `(.L_x_139) ;  /* 0x0000066000007945 */ /* 0x000fe80003800200 */
[----:B----4-:R-:W2:Y:S05]  /*8600*/  BMOV.32.CLEAR R69, B0 ;  /* 0x0000000000457355 */ /* 0x010eaa0000100000 */
[----:B-1----:R1:W-:Y:S05]  /*8610*/  BMOV.32 B0, R46 ;  /* 0x0000002e00007356 */ /* 0x0023ea0000000000 */
[----:B---3--:R-:W-:-:S04]  /*8620*/  IADD3 R47, PT, PT, R49, -R18, -R47 ;  /* 0x80000012312f7210 */ /* 0x008fc80007ffe82f */
[----:B------:R-:W-:Y:S01]  /*8630*/  ISETP.GT.U32.AND P1, PT, R47, 0x14, PT ;  /* 0x000000142f00780c */ /* 0x000fe20003f24070 */
[----:B------:R1:W-:-:S12]  /*8640*/  STG.E desc[UR4][R62.64+0x11c], R47 ;  /* 0x00011c2f3e007986 */ /* 0x0003d8000c101904 */
[----:B-12---:R-:W-:Y:S05]  /*8650*/  @P1 BRA `(.L_x_140) ;  /* 0x0000000400741947 */ /* 0x006fea0003800000 */
[----:B------:R-:W-:Y:S02]  /*8660*/  R2UR UR4, R66 ;  /* 0x00000000420472ca */ /* 0x000fe400000e0000 */
[----:B------:R-:W-:-:S13]  /*8670*/  R2UR UR5, R67 ;  /* 0x00000000430572ca */ /* 0x000fda00000e0000 */
[----:B------:R-:W2:Y:S01]  /*8680*/  LDG.E R18, desc[UR4][R62.64+0x108] ;  /* 0x000108043e127981 */ /* 0x000ea2000c1e1900 */
[C---:B------:R-:W-:Y:S02]  /*8690*/  R2UR UR12, R66.reuse ;  /* 0x00000000420c72ca */ /* 0x040fe400000e0000 */
[C---:B------:R-:W-:Y:S02]  /*86a0*/  R2UR UR13, R67.reuse ;  /* 0x00000000430d72ca */ /* 0x040fe400000e0000 */
[C---:B------:R-:W-:Y:S02]  /*86b0*/  R2UR UR10, R66.reuse ;  /* 0x00000000420a72ca */ /* 0x040fe400000e0000 */
[C---:B------:R-:W-:Y:S02]  /*86c0*/  R2UR UR11, R67.reuse ;  /* 0x00000000430b72ca */ /* 0x040fe400000e0000 */
[----:B------:R-:W-:Y:S02]  /*86d0*/  R2UR UR8, R66 ;  /* 0x00000000420872ca */ /* 0x000fe400000e0000 */
[----:B------:R-:W-:-:S05]  /*86e0*/  R2UR UR9, R67 ;  /* 0x00000000430972ca */ /* 0x000fca00000e0000 */
[----:B------:R-:W3:Y:S08]  /*86f0*/  LDG.E R51, desc[UR12][R16.64+0x4] ;  /* 0x0000040c10337981 */ /* 0x000ef0000c1e1900 */
[----:B------:R-:W4:Y:S01]  /*8700*/  LDG.E R49, desc[UR8][R14.64+0x4] ;  /* 0x000004080e317981 */ /* 0x000f22000c1e1900 */
[----:B--2---:R-:W-:-:S03]  /*8710*/  IMAD R47, R18, 0x3, RZ ;  /* 0x00000003122f7824 */ /* 0x004fc600078e02ff */
[----:B------:R-:W4:Y:S01]  /*8720*/  LDG.E R18, desc[UR4][R44.64+0x4] ;  /* 0x000004042c127981 */ /* 0x000f22000c1e1900 */
[----:B------:R-:W-:-:S05]  /*8730*/  IMAD.WIDE R46, R47, 0x4, R42 ;  /* 0x000000042f2e7825 */ /* 0x000fca00078e022a */
[----:B------:R-:W3:Y:S02]  /*8740*/  LDG.E R48, desc[UR10][R46.64+0x4] ;  /* 0x0000040a2e307981 */ /* 0x000ee4000c1e1900 */
[----:B---3--:R-:W-:-:S05]  /*8750*/  IMAD.IADD R48, R48, 0x1, R51 ;  /* 0x0000000130307824 */ /* 0x008fca00078e0233 */
[----:B------:R-:W-:-:S04]  /*8760*/  LOP3.LUT R48, RZ, R48, RZ, 0x33, !PT ;  /* 0x00000030ff307212 */ /* 0x000fc800078e33ff */
[----:B----4-:R-:W-:-:S05]  /*8770*/  IADD3 R49, PT, PT, R48, R49, R18 ;  /* 0x0000003130317210 */ /* 0x010fca0007ffe012 */
[----:B------:R-:W-:-:S05]  /*8780*/  VIADD R18, R49, 0xffffffc3 ;  /* 0xffffffc331127836 */ /* 0x000fca0000000000 */
[----:B------:R-:W-:Y:S01]  /*8790*/  ISETP.GE.U32.AND P1, PT, R18, -0x15, PT ;  /* 0xffffffeb1200780c */ /* 0x000fe20003f26070 */
[----:B------:R1:W-:-:S12]  /*87a0*/  STG.E desc[UR4][R62.64+0x11c], R49 ;  /* 0x00011c313e007986 */ /* 0x0003d8000c101904 */
[----:B-1----:R-:W-:Y:S05]  /*87b0*/  @!P1 BRA `(.L_x_140) ;  /* 0x00000004001c9947 */ /* 0x002fea0003800000 */
[----:B------:R-:W-:Y:S02]  /*87c0*/  R2UR UR4, R66 ;  /* 0x00000000420472ca */ /* 0x000fe400000e0000 */
[----:B------:R-:W-:-:S13]  /*87d0*/  R2UR UR5, R67 ;  /* 0x00000000430572ca */ /* 0x000fda00000e0000 */
[----:B------:R-:W2:Y:S01]  /*87e0*/  LDG.E R18, desc[UR4][R62.64+0x10c] ;  /* 0x00010c043e127981 */ /* 0x000ea2000c1e1900 */
[C---:B------:R-:W-:Y:S02]  /*87f0*/  R2UR UR10, R66.reuse ;  /* 0x00000000420a72ca */ /* 0x040fe400000e0000 */
[C---:B------:R-:W-:Y:S01]  /*8800*/  R2UR UR11, R67.reuse ;  /* 0x00000000430b72ca */ /* 0x040fe200000e0000 */
[----:B------:R-:W3:Y:S01]  /*8810*/  LDG.E R46, desc[UR4][R46.64+0x4] ;  /* 0x000004042e2e7981 */ /* 0x000ee2000c1e1900 */
[----:B------:R-:W-:Y:S02]  /*8820*/  R2UR UR8, R66 ;  /* 0x00000000420872ca */ /* 0x000fe400000e0000 */
[----:B------:R-:W-:Y:S01]  /*8830*/  R2UR UR9, R67 ;  /* 0x00000000430972ca */ /* 0x000fe200000e0000 */
[----:B--2---:R-:W-:-:S08]  /*8840*/  IMAD R49, R18, 0x3, RZ ;  /* 0x0000000312317824 */ /* 0x004fd000078e02ff */
[----:B------:R-:W3:Y:S01]  /*8850*/  LDG.E R18, desc[UR10][R36.64+0x4] ;  /* 0x0000040a24127981 */ /* 0x000ee2000c1e1900 */
[----:B------:R-:W-:-:S05]  /*8860*/  IMAD.WIDE R48, R49, 0x4, R42 ;  /* 0x0000000431307825 */ /* 0x000fca00078e022a */
[----:B------:R-:W3:Y:S02]  /*8870*/  LDG.E R51, desc[UR8][R48.64+0x4] ;  /* 0x0000040830337981 */ /* 0x000ee4000c1e1900 */
[----:B---3--:R-:W-:-:S04]  /*8880*/  IADD3 R51, PT, PT, R46, -R51, -R18 ;  /* 0x800000332e337210 */ /* 0x008fc80007ffe812 */
[----:B------:R-:W-:Y:S01]  /*8890*/  ISETP.GE.AND P1, PT, R51, RZ, PT ;  /* 0x000000ff3300720c */ /* 0x000fe20003f26270 */
[----:B------:R1:W-:-:S12]  /*88a0*/  STG.E desc[UR4][R62.64+0x11c], R51 ;  /* 0x00011c333e007986 */ /* 0x0003d8000c101904 */
[----:B-1----:R-:W-:Y:S05]  /*88b0*/  @!P1 BRA `(.L_x_140) ;  /* 0x0000000000dc9947 */ /* 0x002fea0003800000 */
        /* <DEDUP_REMOVED lines=8> */
[----:B------:R-:W2:Y:S02]  /*8940*/  LDG.E R18, desc[UR8][R42.64+0x4] ;  /* 0x000004082a127981 */ /* 0x000ea4000c1e1900 */
[----:B--2---:R-:W-:-:S05]  /*8950*/  LOP3.LUT R47, RZ, R18, RZ, 0x33, !PT ;  /* 0x00000012ff2f7212 */ /* 0x004fca00078e33ff */
[----:B---3--:R-:W-:-:S04]  /*8960*/  IMAD.IADD R47, R48, 0x1, R47 ;  /* 0x00000001302f7824 */ /* 0x008fc800078e022f */
[----:B------:R-:W-:-:S05]  /*8970*/  VIADD R18, R47, 0xffffffc3 ;  /* 0xffffffc32f127836 */ /* 0x000fca0000000000 */
[----:B------:R-:W-:Y:S01]  /*8980*/  ISETP.GE.U32.AND P1, PT, R18, -0x15, PT ;  /* 0xffffffeb1200780c */ /* 0x000fe20003f26070 */
[----:B------:R1:W-:-:S12]  /*8990*/  STG.E desc[UR4][R62.64+0x11c], R47 ;  /* 0x00011c2f3e007986 */ /* 0x0003d8000c101904 */
[----:B-1----:R-:W-:Y:S05]  /*89a0*/  @!P1 BRA `(.L_x_140) ;  /* 0x0000000000a09947 */ /* 0x002fea0003800000 */
[C---:B------:R-:W-:Y:S02]  /*89b0*/  R2UR UR10, R66.reuse ;  /* 0x00000000420a72ca */ /* 0x040fe400000e0000 */
[C---:B------:R-:W-:Y:S02]  /*89c0*/  R2UR UR11, R67.reuse ;  /* 0x00000000430b72ca */ /* 0x040fe400000e0000 */
[C---:B------:R-:W-:Y:S02]  /*89d0*/  R2UR UR4, R66.reuse ;  /* 0x00000000420472ca */ /* 0x040fe400000e0000 */
[C---:B------:R-:W-:Y:S02]  /*89e0*/  R2UR UR5, R67.reuse ;  /* 0x00000000430572ca */ /* 0x040fe400000e0000 */
[----:B------:R-:W-:Y:S02]  /*89f0*/  R2UR UR8, R66 ;  /* 0x00000000420872ca */ /* 0x000fe400000e0000 */
[----:B------:R-:W-:-:S05]  /*8a00*/  R2UR UR9, R67 ;  /* 0x00000000430972ca */ /* 0x000fca00000e0000 */
[----:B------:R-:W2:Y:S04]  /*8a10*/  LDG.E R18, desc[UR10][R42.64+0x4] ;  /* 0x0000040a2a127981 */ /* 0x000ea8000c1e1900 */
[----:B------:R-:W3:Y:S04]  /*8a20*/  LDG.E R44, desc[UR4][R44.64+0x4] ;  /* 0x000004042c2c7981 */ /* 0x000ee8000c1e1900 */
[----:B------:R-:W3:Y:S01]  /*8a30*/  LDG.E R47, desc[UR8][R14.64+0x4] ;  /* 0x000004080e2f7981 */ /* 0x000ee2000c1e1900 */
[----:B--2---:R-:W-:-:S04]  /*8a40*/  LOP3.LUT R18, RZ, R18, RZ, 0x33, !PT ;  /* 0x00000012ff127212 */ /* 0x004fc800078e33ff */
[----:B---3--:R-:W-:-:S05]  /*8a50*/  IADD3 R18, PT, PT, R18, R47, R44 ;  /* 0x0000002f12127210 */ /* 0x008fca0007ffe02c */
[C---:B------:R-:W-:Y:S02]  /*8a60*/  VIADD R47, R18.reuse, 0xffffffff ;  /* 0xffffffff122f7836 */ /* 0x040fe40000000000 */
[----:B------:R-:W-:-:S03]  /*8a70*/  VIADD R18, R18, 0xffffff4a ;  /* 0xffffff4a12127836 */ /* 0x000fc60000000000 */
[----:B------:R1:W-:Y:S02]  /*8a80*/  STG.E desc[UR4][R62.64+0x11c], R47 ;  /* 0x00011c2f3e007986 */ /* 0x0003e4000c101904 */
[----:B------:R-:W-:-:S13]  /*8a90*/  ISETP.GE.U32.AND P1, PT, R18, -0x3d, PT ;  /* 0xffffffc31200780c */ /* 0x000fda0003f26070 */
        /* <DEDUP_REMOVED lines=8> */
[----:B------:R-:W2:Y:S04]  /*8b20*/  LDG.E R41, desc[UR8][R40.64+0x4] ;  /* 0x0000040828297981 */ /* 0x000ea8000c1e1900 */
[----:B------:R-:W2:Y:S02]  /*8b30*/  LDG.E R18, desc[UR10][R8.64+0x4] ;  /* 0x0000040a08127981 */ /* 0x000ea4000c1e1900 */
[----:B--2---:R-:W-:-:S04]  /*8b40*/  IADD3 R45, PT, PT, R42, -R41, -R18 ;  /* 0x800000292a2d7210 */ /* 0x004fc80007ffe812 */
[----:B------:R-:W-:Y:S01]  /*8b50*/  ISETP.GT.U32.AND P1, PT, R45, 0x14, PT ;  /* 0x000000142d00780c */ /* 0x000fe20003f24070 */
[----:B------:R1:W-:-:S12]  /*8b60*/  STG.E desc[UR4][R62.64+0x11c], R45 ;  /* 0x00011c2d3e007986 */ /* 0x0003d8000c101904 */
[----:B------:R-:W2:Y:S01]  /*8b70*/  @!P1 LDC.64 R46, c[0x0][0x398] ;  /* 0x0000e600ff2e9b82 */ /* 0x000ea20000000a00 */
[----:B------:R-:W-:Y:S01]  /*8b80*/  @!P1 IADD3 R18, P2, PT, R7, R57, RZ ;  /* 0x0000003907129210 */ /* 0x000fe20007f5e0ff */
[----:B------:R-:W-:Y:S01]  /*8b90*/  @!P1 IMAD.MOV.U32 R41, RZ, RZ, 0x1 ;  /* 0x00000001ff299424 */ /* 0x000fe200078e00ff */
[C---:B------:R-:W-:Y:S02]  /*8ba0*/  @!P1 R2UR UR8, R66.reuse ;  /* 0x00000000420892ca */ /* 0x040fe400000e0000 */
[C---:B------:R-:W-:Y:S02]  /*8bb0*/  @!P1 R2UR UR9, R67.reuse ;  /* 0x00000000430992ca */ /* 0x040fe400000e0000 */
[----:B------:R-:W-:Y:S02]  /*8bc0*/  @!P1 R2UR UR10, R66 ;  /* 0x00000000420a92ca */ /* 0x000fe400000e0000 */
[----:B------:R-:W-:Y:S02]  /*8bd0*/  @!P1 R2UR UR11, R67 ;  /* 0x00000000430b92ca */ /* 0x000fe400000e0000 */
[----:B------:R-:W-:-:S02]  /*8be0*/  @!P1 LEA.HI.X.SX32 R44, R7, R56, 0x1, P2 ;  /* 0x00000038072c9211 */ /* 0x000fc400010f0eff */
[----:B--2---:R-:W-:-:S04]  /*8bf0*/  @!P1 LEA R42, P2, R18, R46, 0x2 ;  /* 0x0000002e122a9211 */ /* 0x004fc800078410ff */
[----:B------:R-:W-:-:S05]  /*8c00*/  @!P1 LEA.HI.X R43, R18, R47, R44, 0x2, P2 ;  /* 0x0000002f122b9211 */ /* 0x000fca00010f142c */
[----:B------:R1:W-:Y:S04]  /*8c10*/  @!P1 STG.E desc[UR8][R42.64+0x20], R41 ;  /* 0x000020292a009986 */ /* 0x0003e8000c101908 */
[----:B------:R1:W5:Y:S02]  /*8c20*/  @!P1 LDG.E R13, desc[UR10][R62.64+0x114] ;  /* 0x0001140a3e0d9981 */ /* 0x000364000c1e1900 */
.L_x_140:
[----:B------:R-:W2:Y:S05]  /*8c30*/  BMOV.32.CLEAR R18, B0 ;  /* 0x0000000000127355 */ /* 0x000eaa0000100000 */
[----:B------:R3:W-:Y:S05]  /*8c40*/  BMOV.32 B0, R69 ;  /* 0x0000004500007356 */ /* 0x0007ea0000000000 */
[----:B------:R-:W-:Y:S05]  /*8c50*/  BSYNC.RECONVERGENT B0 ;  /* 0x0000000000007941 */ /* 0x000fea0003800200 */
.L_x_139:
[----:B--2---:R2:W-:Y:S05]  /*8c60*/  BMOV.32 B0, R18 ;  /* 0x0000001200007356 */ /* 0x0045ea0000000000 */
.L_x_136:
[C---:B------:R-:W-:Y:S01]  /*8c70*/  R2UR UR4, R66.reuse ;  /* 0x00000000420472ca */ /* 0x040fe200000e0000 */
[----:B-----5:R-:W-:Y:S01]  /*8c80*/  VIADD R13, R13, 0x1 ;  /* 0x000000010d0d7836 */ /* 0x020fe20000000000 */
[C---:B------:R-:W-:Y:S02]  /*8c90*/  R2UR UR5, R67.reuse ;  /* 0x00000000430572ca */ /* 0x040fe400000e0000 */
[----:B------:R-:W-:Y:S02]  /*8ca0*/  R2UR UR8, R66 ;  /* 0x00000000420872ca */ /* 0x000fe400000e0000 */
[----:B------:R-:W-:-:S09]  /*8cb0*/  R2UR UR9, R67 ;  /* 0x00000000430972ca */ /* 0x000fd200000e0000 */
[----:B------:R0:W-:Y:S04]  /*8cc0*/  STG.E desc[UR4][R62.64+0x114], R13 ;  /* 0x0001140d3e007986 */ /* 0x0001e8000c101904 */
[----:B--2---:R-:W2:Y:S02]  /*8cd0*/  LDG.E R18, desc[UR8][R8.64+0x10] ;  /* 0x0000100808127981 */ /* 0x004ea4000c1e1900 */
[----:B--2---:R-:W-:-:S13]  /*8ce0*/  ISETP.GE.AND P1, PT, R13, R18, PT ;  /* 0x000000120d00720c */ /* 0x004fda0003f26270 */
[----:B0-----:R-:W-:Y:S05]  /*8cf0*/  @!P1 BRA `(.L_x_141) ;  /* 0xfffffff4005c9947 */ /* 0x001fea000383ffff */
.L_x_137:
[----:B0-----:R0:W-:Y:S05]  /*8d00*/  BMOV.32 B11, R61 ;  /* 0x0000003d0b007356 */ /* 0x0011ea0000000000 */
[----:B------:R-:W-:Y:S05]  /*8d10*/  BSYNC.RECONVERGENT B11 ;  /* 0x00000000000b7941 */ /* 0x000fea0003800200 */
.L_x_134:
[----:B------:R-:W-:Y:S02]  /*8d20*/  R2UR UR4, R66 ;  /* 0x00000000420472ca */ /* 0x000fe400000e0000 */
[----:B------:R-:W-:-:S13]  /*8d30*/  R2UR UR5, R67 ;  /* 0x00000000430572ca */ /* 0x000fda00000e0000 */
[----:B------:R2:W5:Y:S02]  /*8d40*/  LDG.E R13, desc[UR4][R62.64+0x110] ;  /* 0x000110043e0d7981 */ /* 0x000564000c1e1900 */
.L_x_133:
[----:B------:R0:W-:Y:S05]  /*8d50*/  BMOV.32 B11, R60 ;  /* 0x0000003c0b007356 */ /* 0x0001ea0000000000 */
[----:B------:R-:W-:Y:S05]  /*8d60*/  BSYNC.RECONVERGENT B11 ;  /* 0x00000000000b7941 */ /* 0x000fea0003800200 */
.L_x_130:
[----:B------:R-:W-:Y:S05]  /*8d70*/  BSYNC.RELIABLE B10 ;  /* 0x00000000000a7941 */ /* 0x000fea0003800100 */
.L_x_128:
        /* <DEDUP_REMOVED lines=9> */
.L_x_131:
[----:B0-----:R0:W-:Y:S05]  /*8e10*/  BMOV.32 B11, R59 ;  /* 0x0000003b0b007356 */ /* 0x0011ea0000000000 */
[----:B------:R-:W-:Y:S05]  /*8e20*/  BSYNC.RECONVERGENT B11 ;  /* 0x00000000000b7941 */ /* 0x000fea0003800200 */
.L_x_127:
[----:B------:R-:W-:Y:S02]  /*8e30*/  R2UR UR4, R66 ;  /* 0x00000000420472ca */ /* 0x000fe400000e0000 */
[----:B------:R-:W-:-:S13]  /*8e40*/  R2UR UR5, R67 ;  /* 0x00000000430572ca */ /* 0x000fda00000e0000 */
[----:B------:R2:W5:Y:S02]  /*8e50*/  LDG.E R13, desc[UR4][R62.64+0x10c] ;  /* 0x00010c043e0d7981 */ /* 0x000564000c1e1900 */
.L_x_126:
[----:B------:R0:W-:Y:S05]  /*8e60*/  BMOV.32 B10, R58 ;  /* 0x0000003a0a007356 */ /* 0x0001ea0000000000 */
[----:B------:R-:W-:Y:S05]  /*8e70*/  BSYNC.RECONVERGENT B10 ;  /* 0x00000000000a7941 */ /* 0x000fea0003800200 */
.L_x_123:
[----:B------:R-:W-:Y:S05]  /*8e80*/  BSYNC.RELIABLE B9 ;  /* 0x0000000000097941 */ /* 0x000fea0003800100 */
.L_x_121:
        /* <DEDUP_REMOVED lines=9> */
.L_x_124:
[----:B0-----:R0:W-:Y:S05]  /*8f20*/  BMOV.32 B11, R50 ;  /* 0x000000320b007356 */ /* 0x0011ea0000000000 */
[----:B------:R-:W-:Y:S05]  /*8f30*/  BSYNC.RECONVERGENT B11 ;  /* 0x00000000000b7941 */ /* 0x000fea0003800200 */
.L_x_120:
[----:B------:R-:W-:Y:S02]  /*8f40*/  R2UR UR4, R66 ;  /* 0x00000000420472ca */ /* 0x000fe400000e0000 */
[----:B------:R-:W-:-:S13]  /*8f50*/  R2UR UR5, R67 ;  /* 0x00000000430572ca */ /* 0x000fda00000e0000 */
[----:B------:R2:W5:Y:S02]  /*8f60*/  LDG.E R13, desc[UR4][R62.64+0x108] ;  /* 0x000108043e0d7981 */ /* 0x000564000c1e1900 */
.L_x_119:
[----:B------:R-:W-:Y:S05]  /*8f70*/  BSYNC.RECONVERGENT B0 ;  /* 0x0000000000007941 */ /* 0x000fea0003800200 */
.L_x_116:
[----:B------:R-:W-:Y:S05]  /*8f80*/  BSYNC.RELIABLE B1 ;  /* 0x0000000000017941 */ /* 0x000fea0003800100 */
.L_x_114:
        /* <DEDUP_REMOVED lines=9> */
.L_x_117:
[----:B------:R-:W-:Y:S05]  /*9020*/  BSYNC.RECONVERGENT B2 ;  /* 0x0000000000027941 */ /* 0x000fea0003800200 */
.L_x_113:
[----:B------:R-:W-:Y:S02]  /*9030*/  R2UR UR4, R66 ;  /* 0x00000000420472ca */ /* 0x000fe400000e0000 */
[----:B------:R-:W-:-:S13]  /*9040*/  R2UR UR5, R67 ;  /* 0x00000000430572ca */ /* 0x000fda00000e0000 */
[----:B------:R0:W5:Y:S02]  /*9050*/  LDG.E R13, desc[UR4][R62.64+0x104] ;  /* 0x000104043e0d7981 */ /* 0x000164000c1e1900 */
.L_x_112:
[----:B------:R-:W-:Y:S05]  /*9060*/  BSYNC.RECONVERGENT B3 ;  /* 0x0000000000037941 */ /* 0x000fea0003800200 */
.L_x_109:
[----:B------:R-:W-:Y:S05]  /*9070*/  BSYNC.RELIABLE B4 ;  /* 0x0000000000047941 */ /* 0x000fea0003800100 */
.L_x_107:
        /* <DEDUP_REMOVED lines=9> */
.L_x_110:
[----:B------:R-:W-:Y:S05]  /*9110*/  BSYNC.RECONVERGENT B6 ;  /* 0x0000000000067941 */ /* 0x000fea0003800200 */
.L_x_106:
[----:B------:R-:W-:Y:S02]  /*9120*/  R2UR UR4, R66 ;  /* 0x00000000420472ca */ /* 0x000fe400000e0000 */
[----:B------:R-:W-:-:S13]  /*9130*/  R2UR UR5, R67 ;  /* 0x00000000430572ca */ /* 0x000fda00000e0000 */
[----:B------:R0:W5:Y:S02]  /*9140*/  LDG.E R13, desc[UR4][R62.64+0x100] ;  /* 0x000100043e0d7981 */ /* 0x000164000c1e1900 */
.L_x_105:
[----:B------:R-:W-:Y:S05]  /*9150*/  BSYNC.RECONVERGENT B7 ;  /* 0x0000000000077941 */ /* 0x000fea0003800200 */
.L_x_104:
        /* <DEDUP_REMOVED lines=9> */
.L_x_103:
[----:B------:R-:W-:Y:S05]  /*91f0*/  BSYNC.RECONVERGENT B8 ;  /* 0x0000000000087941 */ /* 0x000fea0003800200 */
.L_x_102:
[C---:B------:R-:W-:Y:S01]  /*9200*/  R2UR UR4, R66.reuse ;  /* 0x00000000420472ca */ /* 0x040fe200000e0000 */
[----:B------:R-:W-:Y:S01]  /*9210*/  IMAD.MOV.U32 R7, RZ, RZ, RZ ;  /* 0x000000ffff077224 */ /* 0x000fe200078e00ff */
[C---:B------:R-:W-:Y:S02]  /*9220*/  R2UR UR5, R67.reuse ;  /* 0x00000000430572ca */ /* 0x040fe400000e0000 */
[----:B------:R-:W-:Y:S02]  /*9230*/  R2UR UR8, R66 ;  /* 0x00000000420872ca */ /* 0x000fe400000e0000 */
[----:B------:R-:W-:-:S09]  /*9240*/  R2UR UR9, R67 ;  /* 0x00000000430972ca */ /* 0x000fd200000e0000 */
[----:B------:R0:W-:Y:S04]  /*9250*/  STG.E desc[UR4][R62.64+0x11c], RZ ;  /* 0x00011cff3e007986 */ /* 0x0001e8000c101904 */
[----:B------:R0:W-:Y:S01]  /*9260*/  STG.E desc[UR8][R62.64+0x120], RZ ;  /* 0x000120ff3e007986 */ /* 0x0001e2000c101908 */
[----:B------:R-:W-:Y:S05]  /*9270*/  @!P0 BRA `(.L_x_147) ;  /* 0x00000000005c8947 */ /* 0x000fea0003800000 */
[----:B------:R-:W-:Y:S05]  /*9280*/  BMOV.32.CLEAR RZ, B0 ;  /* 0x0000000000ff7355 */ /* 0x000fea0000100000 */
[----:B------:R-:W-:Y:S01]  /*9290*/  BSSY.RECONVERGENT B0, `(.L_x_147) ;  /* 0x0000015000007945 */ /* 0x000fe20003800200 */
[----:B------:R-:W-:Y:S02]  /*92a0*/  IMAD R12, R5, R12, RZ ;  /* 0x0000000c050c7224 */ /* 0x000fe400078e02ff */
[----:B------:R-:W-:Y:S02]  /*92b0*/  IMAD.MOV.U32 R11, RZ, RZ, RZ ;  /* 0x000000ffff0b7224 */ /* 0x000fe400078e00ff */
[----:B------:R-:W-:-:S07]  /*92c0*/  IMAD.MOV.U32 R7, RZ, RZ, RZ ;  /* 0x000000ffff077224 */ /* 0x000fce00078e00ff */
.L_x_148:
[----:B--2---:R-:W2:Y:S01]  /*92d0*/  LDCU.64 UR4, c[0x0][0x398] ;  /* 0x00007300ff0477ac */ /* 0x004ea20008000a00 */
[----:B------:R-:W-:Y:S02]  /*92e0*/  IADD3 R9, P0, PT, R12, R11, RZ ;  /* 0x0000000b0c097210 */ /* 0x000fe40007f1e0ff */
[----:B------:R-:W-:Y:S02]  /*92f0*/  R2UR UR8, R66 ;  /* 0x00000000420872ca */ /* 0x000fe400000e0000 */
[----:B------:R-:W-:Y:S02]  /*9300*/  R2UR UR9, R67 ;  /* 0x00000000430972ca */ /* 0x000fe400000e0000 */
[----:B------:R-:W-:Y:S02]  /*9310*/  LEA.HI.X.SX32 R10, R12, RZ, 0x1, P0 ;  /* 0x000000ff0c0a7211 */ /* 0x000fe400000f0eff */
[C---:B--2---:R-:W-:Y:S01]  /*9320*/  LEA R8, P0, R9.reuse, UR4, 0x2 ;  /* 0x0000000409087c11 */ /* 0x044fe2000f8010ff */
[----:B------:R-:W2:Y:S03]  /*9330*/  LDCU UR4, c[0x3][0x1c] ;  /* 0x00c00380ff0477ac */ /* 0x000ea60008000800 */
[----:B------:R-:W-:-:S05]  /*9340*/  LEA.HI.X R9, R9, UR5, R10, 0x2, P0 ;  /* 0x0000000509097c11 */ /* 0x000fca00080f140a */
[----:B------:R-:W5:Y:S01]  /*9350*/  LDG.E R8, desc[UR8][R8.64+0x20] ;  /* 0x0000200808087981 */ /* 0x000f62000c1e1900 */
[----:B------:R-:W-:Y:S01]  /*9360*/  VIADD R11, R11, 0x1 ;  /* 0x000000010b0b7836 */ /* 0x000fe20000000000 */
[----:B------:R-:W-:Y:S02]  /*9370*/  R2UR UR10, R66 ;  /* 0x00000000420a72ca */ /* 0x000fe400000e0000 */
[----:B------:R-:W-:Y:S02]  /*9380*/  R2UR UR11, R67 ;  /* 0x00000000430b72ca */ /* 0x000fe400000e0000 */
[----:B--2---:R-:W-:-:S11]  /*9390*/  ISETP.GE.AND P0, PT, R11, UR4, PT ;  /* 0x000000040b007c0c */ /* 0x004fd6000bf06270 */
[----:B------:R2:W-:Y:S01]  /*93a0*/  STG.E desc[UR10][R62.64+0x120], R11 ;  /* 0x0001200b3e007986 */ /* 0x0005e2000c10190a */
[----:B-----5:R-:W-:-:S05]  /*93b0*/  IMAD.IADD R7, R8, 0x1, R7 ;  /* 0x0000000108077824 */ /* 0x020fca00078e0207 */
[----:B------:R2:W-:Y:S01]  /*93c0*/  STG.E desc[UR8][R62.64+0x11c], R7 ;  /* 0x00011c073e007986 */ /* 0x0005e2000c101908 */
[----:B------:R-:W-:Y:S05]  /*93d0*/  @!P0 BRA `(.L_x_148) ;  /* 0xfffffffc00bc8947 */ /* 0x000fea000383ffff */
[----:B------:R-:W-:Y:S05]  /*93e0*/  BSYNC.RECONVERGENT B0 ;  /* 0x0000000000007941 */ /* 0x000fea0003800200 */
.L_x_147:
[----:B------:R-:W5:Y:S02]  /*93f0*/  LDCU UR4, c[0x3][0x20] ;  /* 0x00c00400ff0477ac */ /* 0x000f640008000800 */
[----:B-----5:R-:W-:-:S13]  /*9400*/  ISETP.GE.AND P0, PT, R7, UR4, PT ;  /* 0x0000000407007c0c */ /* 0x020fda000bf06270 */
[----:B------:R-:W-:Y:S05]  /*9410*/  @P0 BRA `(.L_x_54) ;  /* 0x0000000000240947 */ /* 0x000fea0003800000 */
[----:B------:R-:W5:Y:S02]  /*9420*/  LDCU UR4, c[0x3][0x4c] ;  /* 0x00c00980ff0477ac */ /* 0x000f640008000800 */
[----:B-----5:R-:W-:-:S09]  /*9430*/  UISETP.NE.AND UP0, UPT, UR4, URZ, UPT ;  /* 0x000000ff0400728c */ /* 0x020fd2000bf05270 */
[----:B------:R-:W-:Y:S05]  /*9440*/  BRA.U !UP0, `(.L_x_19) ;  /* 0x0000074108a07547 */ /* 0x000fea000b800000 */
[----:B------:R-:W-:Y:S05]  /*9450*/  BREAK.RELIABLE B5 ;  /* 0x0000000000057942 */ /* 0x000fea0003800100 */
[----:B------:R-:W-:Y:S01]  /*9460*/  R2UR UR4, R66 ;  /* 0x00000000420472ca */ /* 0x000fe200000e0000 */
[----:B--2---:R-:W-:Y:S01]  /*9470*/  IMAD.MOV.U32 R7, RZ, RZ, 0x1 ;  /* 0x00000001ff077424 */ /* 0x004fe200078e00ff */
[----:B------:R-:W-:-:S13]  /*9480*/  R2UR UR5, R67 ;  /* 0x00000000430572ca */ /* 0x000fda00000e0000 */
[----:B------:R2:W-:Y:S01]  /*9490*/  STG.E desc[UR4][R62.64+0x124], R7 ;  /* 0x000124073e007986 */ /* 0x0005e2000c101904 */
[----:B------:R-:W-:Y:S05]  /*94a0*/  BRA `(.L_x_17) ;  /* 0x0000074000bc7947 */ /* 0x000fea0003800000 */
.L_x_54:
[----:B------:R-:W5:Y:S02]  /*94b0*/  LDCU UR4, c[0x3][0x18] ;  /* 0x00c00300ff0477ac */ /* 0x000f640008000800 */
[----:B-----5:R-:W-:-:S09]  /*94c0*/  UISETP.NE.AND UP0, UPT, UR4, URZ, UPT ;  /* 0x000000ff0400728c */ /* 0x020fd2000bf05270 */
[----:B------:R-:W-:Y:S05]  /*94d0*/  BRA.U !UP0, `(.L_x_149) ;  /* 0x0000073d08047547 */ /* 0x000fea000b800000 */
[----:B------:R-:W-:Y:S01]  /*94e0*/  R2UR UR4, R66 ;  /* 0x00000000420472ca */ /* 0x000fe200000e0000 */
[----:B--2---:R-:W-:Y:S01]  /*94f0*/  IMAD.MOV.U32 R7, RZ, RZ, RZ ;  /* 0x000000ffff077224 */ /* 0x004fe200078e00ff */
[----:B------:R-:W-:-:S13]  /*9500*/  R2UR UR5, R67 ;  /* 0x00000000430572ca */ /* 0x000fda00000e0000 */
[----:B------:R2:W-:Y:S02]  /*9510*/  STG.E desc[UR4][R62.64+0x100], RZ ;  /* 0x000100ff3e007986 */ /* 0x0005e4000c101904 */
.L_x_1601:
[----:B------:R-:W-:Y:S01]  /*9520*/  R2UR UR4, R66 ;  /* 0x00000000420472ca */ /* 0x000fe200000e0000 */
[----:B0-----:R-:W-:Y:S01]  /*9530*/  VIADD R7, R7, 0x1 ;  /* 0x0000000107077836 */ /* 0x001fe20000000000 */
[----:B------:R-:W-:-:S13]  /*9540*/  R2UR UR5, R67 ;  /* 0x00000000430572ca */ /* 0x000fda00000e0000 */
[----:B-1-34-:R0:W-:Y:S02]  /*9550*/  STG.E desc[UR4][R62.64+0x104], R7 ;  /* 0x000104073e007986 */ /* 0x01a1e4000c101904 */
.L_x_1600:
[----:B------:R-:W-:Y:S02]  /*9560*/  R2UR UR4, R66 ;  /* 0x00000000420472ca */ /* 0x000fe400000e0000 */
[----:B------:R-:W-:-:S13]  /*9570*/  R2UR UR5, R67 ;  /* 0x00000000430572ca */ /* 0x000fda00000e0000 */
[----:B----4-:R-:W5:Y:S01]  /*9580*/  LDG.E R14, desc[UR4][R62.64+0x100] ;  /* 0x000100043e0e7981 */ /* 0x010f62000c1e1900 */
[----:B------:R-:W-:Y:S01]  /*9590*/  ISETP.NE.AND P0, PT, R7, 0x2, PT ;  /* 0x000000020700780c */ /* 0x000fe20003f05270 */
[----:B------:R-:W-:-:S03]  /*95a0*/  IMAD.MOV.U32 R12, RZ, RZ, R7 ;  /* 0x000000ffff0c7224 */ /* 0x000fc600078e0007 */
[----:B------:R-:W-:-:S04]  /*95b0*/  ISETP.NE.AND P0, PT, R7, 0x5, P0 ;  /* 0x000000050700780c */ /* 0x000fc80000705270 */
[C---:B-----5:R-:W-:Y:S02]  /*95c0*/  ISETP.NE.AND P0, PT, R14.reuse, 0x5, P0 ;  /* 0x000000050e00780c */ /* 0x060fe40000705270 */
[----:B------:R-:W-:-:S13]  /*95d0*/  ISETP.NE.AND P1, PT, R14, 0x2, PT ;  /* 0x000000020e00780c */ /* 0x000fda0003f25270 */
[----:B-1-3--:R-:W-:Y:S05]  /*95e0*/  @P0 BRA P1, `(.L_x_150) ;  /* 0x0000000000180947 */ /* 0x00afea0000800000 */
[----:B0-----:R-:W0:Y:S02]  /*95f0*/  LDS R7, [R3+0x8] ;  /* 0x0000080003077984 */ /* 0x001e240000000800 */
[----:B0-----:R-:W-:-:S13]  /*9600*/  ISETP.NE.AND P0, PT, R7, -0x1, PT ;  /* 0xffffffff0700780c */ /* 0x001fda0003f05270 */
[----:B------:R-:W-:Y:S05]  /*9610*/  @P0 BRA `(.L_x_150) ;  /* 0x00000000000c0947 */ /* 0x000fea0003800000 */
[----:B------:R-:W0:Y:S02]  /*9620*/  LDS R7, [R3+0x14] ;  /* 0x0000140003077984 */ /* 0x000e240000000800 */
[----:B0-----:R-:W-:-:S13]  /*9630*/  ISETP.NE.AND P0, PT, R7, -0x1, PT ;  /* 0xffffffff0700780c */ /* 0x001fda0003f05270 */
[----:B------:R-:W-:Y:S05]  /*9640*/  @!P0 BRA `(.L_x_151) ;  /* 0x0000073800648947 */ /* 0x000fea0003800000 */
.L_x_150:
[----:B0-----:R-:W-:-:S06]  /*9650*/  IMAD R7, R14, 0x4, R3 ;  /* 0x000000040e077824 */ /* 0x001fcc00078e0203 */
[----:B------:R-:W0:Y:S02]  /*9660*/  LDS R7, [R7] ;  /* 0x0000000007077984 */ /* 0x000e240000000800 */
[----:B0-----:R-:W-:-:S13]  /*9670*/  ISETP.NE.AND P0, PT, R7, -0x1, PT ;  /* 0xffffffff0700780c */ /* 0x001fda0003f05270 */
[----:B------:R-:W-:Y:S05]  /*9680*/  @!P0 BRA `(.L_x_151) ;  /* 0x0000073800548947 */ /* 0x000fea0003800000 */
[----:B------:R-:W-:-:S06]  /*9690*/  IMAD R10, R12, 0x4, R3 ;  /* 0x000000040c0a7824 */ /* 0x000fcc00078e0203 */
[----:B------:R-:W0:Y:S02]  /*96a0*/  LDS R10, [R10] ;  /* 0x000000000a0a7984 */ /* 0x000e240000000800 */
[----:B0-----:R-:W-:-:S13]  /*96b0*/  ISETP.NE.AND P0, PT, R10, -0x1, PT ;  /* 0xffffffff0a00780c */ /* 0x001fda0003f05270 */
[----:B------:R-:W-:Y:S05]  /*96c0*/  @!P0 BRA `(.L_x_151) ;  /* 0x0000073800448947 */ /* 0x000fea0003800000 */
[----:B------:R-:W0:Y:S01]  /*96d0*/  LDC.64 R8, c[0x0][0x388] ;  /* 0x0000e200ff087b82 */ /* 0x000e220000000a00 */
[----:B------:R-:W-:Y:S01]  /*96e0*/  R2UR UR4, R66 ;  /* 0x00000000420472ca */ /* 0x000fe200000e0000 */
[----:B------:R-:W-:Y:S01]  /*96f0*/  IMAD R7, R7, 0xa, RZ ;  /* 0x0000000a07077824 */ /* 0x000fe200078e02ff */
[----:B------:R-:W-:-:S03]  /*9700*/  R2UR UR5, R67 ;  /* 0x00000000430572ca */ /* 0x000fc600000e0000 */
[----:B0-----:R-:W-:-:S10]  /*9710*/  IMAD.WIDE R8, R7, 0x4, R8 ;  /* 0x0000000407087825 */ /* 0x001fd400078e0208 */
[----:B------:R-:W2:Y:S04]  /*9720*/  LDG.E R15, desc[UR4][R8.64+0x4] ;  /* 0x00000404080f7981 */ /* 0x000ea8000c1e1900 */
[----:B------:R0:W5:Y:S01]  /*9730*/  LDG.E R16, desc[UR4][R8.64] ;  /* 0x0000000408107981 */ /* 0x000162000c1e1900 */
[----:B------:R-:W-:Y:S01]  /*9740*/  UMOV UR4, 0x2c ;  /* 0x0000002c00047882 */ /* 0x000fe20000000000 */
[----:B------:R-:W-:Y:S05]  /*9750*/  BMOV.32.CLEAR RZ, B0 ;  /* 0x0000000000ff7355 */ /* 0x000fea0000100000 */
[----:B------:R-:W-:Y:S01]  /*9760*/  LEA R11, R14, UR4, 0x2 ;  /* 0x000000040e0b7c11 */ /* 0x000fe2000f8e10ff */
[----:B------:R-:W-:Y:S01]  /*9770*/  BSSY.RECONVERGENT B0, `(.L_x_152) ;  /* 0x0000143000007945 */ /* 0x000fe20003800200 */
[----:B------:R-:W-:-:S02]  /*9780*/  LEA R7, R12, UR4, 0x2 ;  /* 0x000000040c077c11 */ /* 0x000fc4000f8e10ff */
[----:B------:R-:W-:Y:S02]  /*9790*/  R2UR UR4, R66 ;  /* 0x00000000420472ca */ /* 0x000fe400000e0000 */
[----:B------:R-:W0:Y:S08]  /*97a0*/  LDC R11, c[0x3][R11] ;  /* 0x00c000000b0b7b82 */ /* 0x000e300000000800 */
[----:B------:R-:W0:Y:S03]  /*97b0*/  LDC R7, c[0x3][R7] ;  /* 0x00c0000007077b82 */ /* 0x000e260000000800 */
[----:B------:R0:W-:Y:S01]  /*97c0*/  STG.E desc[UR4][R62.64+0xd8], RZ ;  /* 0x0000d8ff3e007986 */ /* 0x0001e2000c101904 */
[----:B--2---:R-:W-:-:S04]  /*97d0*/  LOP3.LUT R13, R15, 0x80000001, RZ, 0xc0, !PT ;  /* 0x800000010f0d7812 */ /* 0x004fc800078ec0ff */
[----:B------:R-:W-:-:S13]  /*97e0*/  ISETP.NE.AND P0, PT, R13, 0x1, PT ;  /* 0x000000010d00780c */ /* 0x000fda0003f05270 */
[----:B------:R-:W-:Y:S02]  /*97f0*/  @!P0 R2UR UR8, R66 ;  /* 0x00000000420882ca */ /* 0x000fe400000e0000 */
[----:B------:R-:W-:-:S13]  /*9800*/  @!P0 R2UR UR9, R67 ;  /* 0x00000000430982ca */ /* 0x000fda00000e0000 */
[----:B------:R2:W-:Y:S01]  /*9810*/  @!P0 STG.E desc[UR8][R62.64+0xf8], RZ ;  /* 0x0000f8ff3e008986 */ /* 0x0005e2000c101908 */
[----:B0-----:R-:W-:Y:S05]  /*9820*/  @!P0 BRA `(.L_x_153) ;  /* 0x0000000c00e88947 */ /* 0x001fea0003800000 */
[----:B------:R-:W-:Y:S01]  /*9830*/  R2UR UR4, R66 ;  /* 0x00000000420472ca */ /* 0x000fe200000e0000 */
[----:B------:R-:W-:Y:S01]  /*9840*/  IMAD.MOV.U32 R13, RZ, RZ, 0x1 ;  /* 0x00000001ff0d7424 */ /* 0x000fe200078e00ff */
[----:B------:R-:W-:Y:S02]  /*9850*/  R2UR UR5, R67 ;  /* 0x00000000430572ca */ /* 0x000fe400000e0000 */
[----:B------:R-:W-:-:S11]  /*9860*/  ISETP.GE.AND P0, PT, R15, 0x2, PT ;  /* 0x000000020f00780c */ /* 0x000fd60003f06270 */
[----:B------:R0:W-:Y:S02]  /*9870*/  STG.E desc[UR4][R62.64+0xf8], R13 ;  /* 0x0000f80d3e007986 */ /* 0x0001e4000c101904 */
[----:B------:R-:W-:Y:S05]  /*9880*/  @!P0 BRA `(.L_x_154) ;  /* 0x0000000000ac8947 */ /* 0x000fea0003800000 */
[----:B------:R-:W-:Y:S01]  /*9890*/  LEA.HI R12, R15, R15, RZ, 0x1 ;  /* 0x0000000f0f0c7211 */ /* 0x000fe200078f08ff */
[----:B-----5:R-:W-:Y:S02]  /*98a0*/  IMAD.IADD R37, R16, 0x1, R15 ;  /* 0x0000000110257824 */ /* 0x020fe400078e020f */
[----:B------:R-:W-:Y:S01]  /*98b0*/  IMAD.MOV.U32 R17, RZ, RZ, RZ ;  /* 0x000000ffff117224 */ /* 0x000fe200078e00ff */
[----:B------:R-:W-:-:S07]  /*98c0*/  SHF.R.S32.HI R18, RZ, 0x1, R12 ;  /* 0x00000001ff127819 */ /* 0x000fce000001140c */
.L_x_157:
[----:B------:R-:W5:Y:S01]  /*98d0*/  LDCU.64 UR4, c[0x0][0x380] ;  /* 0x00007000ff0477ac */ /* 0x000f620008000a00 */
[----:B------:R-:W-:Y:S01]  /*98e0*/  LOP3.LUT R12, RZ, R17, RZ, 0x33, !PT ;  /* 0x00000011ff0c7212 */ /* 0x000fe200078e33ff */
[----:B0-----:R-:W-:Y:S01]  /*98f0*/  IMAD.IADD R13, R16, 0x1, R17 ;  /* 0x00000001100d7824 */ /* 0x001fe200078e0211 */
[C---:B------:R-:W-:Y:S02]  /*9900*/  R2UR UR8, R66.reuse ;  /* 0x00000000420872ca */ /* 0x040fe400000e0000 */
[----:B------:R-:W-:Y:S01]  /*9910*/  R2UR UR9, R67 ;  /* 0x00000000430972ca */ /* 0x000fe200000e0000 */
[----:B------:R-:W-:Y:S01]  /*9920*/  IMAD.IADD R15, R37, 0x1, R12 ;  /* 0x00000001250f7824 */ /* 0x000fe200078e020c */
[----:B------:R-:W-:Y:S02]  /*9930*/  R2UR UR10, R66 ;  /* 0x00000000420a72ca */ /* 0x000fe400000e0000 */
[----:B------:R-:W-:Y:S02]  /*9940*/  R2UR UR11, R67 ;  /* 0x00000000430b72ca */ /* 0x000fe400000e0000 */
[----:B-----5:R-:W-:-:S02]  /*9950*/  IADD3 R12, P0, PT, R13, UR4, RZ ;  /* 0x000000040d0c7c10 */ /* 0x020fc4000ff1e0ff */
[----:B------:R-:W-:Y:S02]  /*9960*/  IADD3 R14, P1, PT, R15, UR4, RZ ;  /* 0x000000040f0e7c10 */ /* 0x000fe4000ff3e0ff */
[----:B------:R-:W-:Y:S02]  /*9970*/  LEA.HI.X.SX32 R13, R13, UR5, 0x1, P0 ;  /* 0x000000050d0d7c11 */ /* 0x000fe400080f0eff */
[----:B------:R-:W-:-:S03]  /*9980*/  LEA.HI.X.SX32 R15, R15, UR5, 0x1, P1 ;  /* 0x000000050f0f7c11 */ /* 0x000fc600088f0eff */
[----:B------:R-:W5:Y:S04]  /*9990*/  LDG.E.U8 R12, desc[UR8][R12.64] ;  /* 0x000000080c0c7981 */ /* 0x000f68000c1e1100 */
[----:B------:R-:W2:Y:S01]  /*99a0*/  LDG.E.U8 R14, desc[UR10][R14.64] ;  /* 0x0000000a0e0e7981 */ /* 0x000ea2000c1e1100 */
[----:B-----5:R-:W-:Y:S02]  /*99b0*/  ISETP.EQ.AND P1, PT, R12, 0x41, PT ;  /* 0x000000410c00780c */ /* 0x020fe40003f22270 */
[----:B--2---:R-:W-:-:S13]  /*99c0*/  ISETP.NE.AND P0, PT, R14, 0x54, PT ;  /* 0x000000540e00780c */ /* 0x004fda0003f05270 */
[----:B------:R-:W-:Y:S05]  /*99d0*/  @P0 BRA P1, `(.L_x_155) ;  /* 0x0000000c00700947 */ /* 0x000fea0000800000 */
[----:B------:R-:W-:Y:S02]  /*99e0*/  ISETP.NE.AND P0, PT, R14, 0x41, PT ;  /* 0x000000410e00780c */ /* 0x000fe40003f05270 */
[----:B------:R-:W-:-:S13]  /*99f0*/  ISETP.EQ.AND P1, PT, R12, 0x54, PT ;  /* 0x000000540c00780c */ /* 0x000fda0003f22270 */
[----:B------:R-:W-:Y:S05]  /*9a00*/  @P0 BRA P1, `(.L_x_155) ;  /* 0x0000000c00640947 */ /* 0x000fea0000800000 */
[C---:B------:R-:W-:Y:S02]  /*9a10*/  ISETP.NE.AND P0, PT, R12.reuse, 0x54, PT ;  /* 0x000000540c00780c */ /* 0x040fe40003f05270 */
[----:B------:R-:W-:Y:S02]  /*9a20*/  ISETP.NE.AND P1, PT, R12, 0x41, PT ;  /* 0x000000410c00780c */ /* 0x000fe40003f25270 */
[C---:B------:R-:W-:Y:S02]  /*9a30*/  ISETP.NE.OR P0, PT, R14.reuse, 0x41, !P0 ;  /* 0x000000410e00780c */ /* 0x040fe40004705670 */
[----:B------:R-:W-:-:S04]  /*9a40*/  ISETP.NE.OR P1, PT, R14, 0x54, !P1 ;  /* 0x000000540e00780c */ /* 0x000fc80004f25670 */
[----:B------:R-:W-:-:S13]  /*9a50*/  PLOP3.LUT P0, PT, P0, P1, PT, 0x80, 0x8 ;  /* 0x000000000008781c */ /* 0x000fda0000703070 */
[----:B------:R-:W-:Y:S05]  /*9a60*/  @!P0 BRA `(.L_x_155) ;  /* 0x0000000c004c8947 */ /* 0x000fea0003800000 */
[----:B------:R-:W-:Y:S02]  /*9a70*/  ISETP.NE.AND P0, PT, R14, 0x43, PT ;  /* 0x000000430e00780c */ /* 0x000fe40003f05270 */
[C---:B------:R-:W-:Y:S02]  /*9a80*/  ISETP.NE.AND P2, PT, R12.reuse, 0x43, PT ;  /* 0x000000430c00780c */ /* 0x040fe40003f45270 */
[----:B------:R-:W-:Y:S02]  /*9a90*/  ISETP.EQ.XOR P1, PT, R12, 0x47, P0 ;  /* 0x000000470c00780c */ /* 0x000fe40000722a70 */
[C---:B------:R-:W-:Y:S02]  /*9aa0*/  ISETP.NE.AND P0, PT, R14.reuse, 0x47, !P2 ;  /* 0x000000470e00780c */ /* 0x040fe40005705270 */
[----:B------:R-:W-:-:S04]  /*9ab0*/  ISETP.NE.OR P2, PT, R14, 0x47, !P2 ;  /* 0x000000470e00780c */ /* 0x000fc80005745670 */
[----:B------:R-:W-:-:S13]  /*9ac0*/  PLOP3.LUT P0, PT, P0, P1, P2, 0xf7, 0x0 ;  /* 0x000000000000781c */ /* 0x000fda0000703e27 */
[----:B------:R-:W-:Y:S05]  /*9ad0*/  @P0 BRA `(.L_x_156) ;  /* 0x0000000c00200947 */ /* 0x000fea0003800000 */
[----:B------:R-:W-:Y:S01]  /*9ae0*/  VIADD R17, R17, 0x1 ;  /* 0x0000000111117836 */ /* 0x000fe20000000000 */
[----:B------:R-:W-:Y:S02]  /*9af0*/  R2UR UR4, R66 ;  /* 0x00000000420472ca */ /* 0x000fe400000e0000 */
[----:B------:R-:W-:Y:S02]  /*9b00*/  R2UR UR5, R67 ;  /* 0x00000000430572ca */ /* 0x000fe400000e0000 */
[----:B------:R-:W-:-:S11]  /*9b10*/  ISETP.GE.AND P0, PT, R17, R18, PT ;  /* 0x000000121100720c */ /* 0x000fd60003f06270 */
[----:B------:R0:W-:Y:S02]  /*9b20*/  STG.E desc[UR4][R62.64+0xd8], R17 ;  /* 0x0000d8113e007986 */ /* 0x0001e4000c101904 */
[----:B------:R-:W-:Y:S05]  /*9b30*/  @!P0 BRA `(.L_x_157) ;  /* 0xfffffffc00648947 */ /* 0x000fea000383ffff */
.L_x_154:
[----:B0-----:R-:W0:Y:S01]  /*9b40*/  LDC.64 R12, c[0x0][0x388] ;  /* 0x0000e200ff0c7b82 */ /* 0x001e220000000a00 */
[----:B------:R-:W-:Y:S01]  /*9b50*/  R2UR UR4, R66 ;  /* 0x00000000420472ca */ /* 0x000fe200000e0000 */
[----:B------:R-:W-:Y:S01]  /*9b60*/  IMAD R15, R10, 0xa, RZ ;  /* 0x0000000a0a0f7824 */ /* 0x000fe200078e02ff */
[----:B------:R-:W-:-:S03]  /*9b70*/  R2UR UR5, R67 ;  /* 0x00000000430572ca */ /* 0x000fc600000e0000 */
[----:B0-----:R-:W-:-:S10]  /*9b80*/  IMAD.WIDE R12, R15, 0x4, R12 ;  /* 0x000000040f0c7825 */ /* 0x001fd400078e020c */
[----:B------:R-:W2:Y:S04]  /*9b90*/  LDG.E R15, desc[UR4][R12.64+0x4] ;  /* 0x000004040c0f7981 */ /* 0x000ea8000c1e1900 */
[----:B-----5:R0:W5:Y:S04]  /*9ba0*/  LDG.E R16, desc[UR4][R12.64] ;  /* 0x000000040c107981 */ /* 0x020168000c1e1900 */
[----:B------:R0:W-:Y:S01]  /*9bb0*/  STG.E desc[UR4][R62.64+0xd8], RZ ;  /* 0x0000d8ff3e007986 */ /* 0x0001e2000c101904 */
[----:B--2---:R-:W-:-:S04]  /*9bc0*/  LOP3.LUT R14, R15, 0x80000001, RZ, 0xc0, !PT ;  /* 0x800000010f0e7812 */ /* 0x004fc800078ec0ff */
[----:B------:R-:W-:-:S13]  /*9bd0*/  ISETP.NE.AND P0, PT, R14, 0x1, PT ;  /* 0x000000010e00780c */ /* 0x000fda0003f05270 */
[----:B------:R-:W-:Y:S02]  /*9be0*/  @!P0 R2UR UR8, R66 ;  /* 0x00000000420882ca */ /* 0x000fe400000e0000 */
[----:B------:R-:W-:-:S13]  /*9bf0*/  @!P0 R2UR UR9, R67 ;  /* 0x00000000430982ca */ /* 0x000fda00000e0000 */
[----:B------:R0:W-:Y:S01]  /*9c00*/  @!P0 STG.E desc[UR8][R62.64+0xf8], RZ ;  /* 0x0000f8ff3e008986 */ /* 0x0001e2000c101908 */
[----:B------:R-:W-:Y:S05]  /*9c10*/  @!P0 BRA `(.L_x_158) ;  /* 0x0000000400d88947 */ /* 0x000fea0003800000 */
[----:B------:R-:W-:Y:S01]  /*9c20*/  R2UR UR4, R66 ;  /* 0x00000000420472ca */ /* 0x000fe200000e0000 */
[----:B0-----:R-:W-:Y:S01]  /*9c30*/  IMAD.MOV.U32 R13, RZ, RZ, 0x1 ;  /* 0x00000001ff0d7424 */ /* 0x001fe200078e00ff */
        /* <DEDUP_REMOVED lines=8> */
.L_x_162:
[----:B--2---:R-:W2:Y:S01]  /*9cc0*/  LDCU.64 UR4, c[0x0][0x380] ;  /* 0x00007000ff0477ac */ /* 0x004ea20008000a00 */
[----:B------:R-:W-:Y:S01]  /*9cd0*/  LOP3.LUT R12, RZ, R17, RZ, 0x33, !PT ;  /* 0x00000011ff0c7212 */ /* 0x000fe200078e33ff */
[----:B0-----:R-:W-:Y:S01]  /*9ce0*/  IMAD.IADD R13, R16, 0x1, R17 ;  /* 0x00000001100d7824 */ /* 0x001fe200078e0211 */
[C---:B------:R-:W-:Y:S02]  /*9cf0*/  R2UR UR8, R66.reuse ;  /* 0x00000000420872ca */ /* 0x040fe400000e0000 */
[----:B------:R-:W-:Y:S01]  /*9d00*/  R2UR UR9, R67 ;  /* 0x00000000430972ca */ /* 0x000fe200000e0000 */
[----:B------:R-:W-:Y:S01]  /*9d10*/  IMAD.IADD R15, R37, 0x1, R12 ;  /* 0x00000001250f7824 */ /* 0x000fe200078e020c */
[----:B------:R-:W-:Y:S02]  /*9d20*/  R2UR UR10, R66 ;  /* 0x00000000420a72ca */ /* 0x000fe400000e0000 */
[----:B------:R-:W-:Y:S02]  /*9d30*/  R2UR UR11, R67 ;  /* 0x00000000430b72ca */ /* 0x000fe400000e0000 */
[----:B--2---:R-:W-:-:S02]  /*9d40*/  IADD3 R12, P0, PT, R13, UR4, RZ ;  /* 0x000000040d0c7c10 */ /* 0x004fc4000ff1e0ff */
[----:B------:R-:W-:Y:S02]  /*9d50*/  IADD3 R14, P1, PT, R15, UR4, RZ ;  /* 0x000000040f0e7c10 */ /* 0x000fe4000ff3e0ff */
[----:B------:R-:W-:Y:S02]  /*9d60*/  LEA.HI.X.SX32 R13, R13, UR5, 0x1, P0 ;  /* 0x000000050d0d7c11 */ /* 0x000fe400080f0eff */
[----:B------:R-:W-:-:S03]  /*9d70*/  LEA.HI.X.SX32 R15, R15, UR5, 0x1, P1 ;  /* 0x000000050f0f7c11 */ /* 0x000fc600088f0eff */
[----:B------:R-:W2:Y:S04]  /*9d80*/  LDG.E.U8 R12, desc[UR8][R12.64] ;  /* 0x000000080c0c7981 */ /* 0x000ea8000c1e1100 */
[----:B------:R-:W5:Y:S01]  /*9d90*/  LDG.E.U8 R14, desc[UR10][R14.64] ;  /* 0x0000000a0e0e7981 */ /* 0x000f62000c1e1100 */
[----:B--2---:R-:W-:Y:S02]  /*9da0*/  ISETP.EQ.AND P1, PT, R12, 0x41, PT ;  /* 0x000000410c00780c */ /* 0x004fe40003f22270 */
[----:B-----5:R-:W-:-:S13]  /*9db0*/  ISETP.NE.AND P0, PT, R14, 0x54, PT ;  /* 0x000000540e00780c */ /* 0x020fda0003f05270 */
        /* <DEDUP_REMOVED lines=23> */
.L_x_159:
[----:B0-----:R-:W0:Y:S01]  /*9f30*/  MUFU.RCP64H R13, 2.2750682830810546875 ;  /* 0x40023357000d7908 */ /* 0x001e220000001800 */
[----:B------:R-:W-:Y:S01]  /*9f40*/  IMAD.MOV.U32 R14, RZ, RZ, 0x11d70f68 ;  /* 0x11d70f68ff0e7424 */ /* 0x000fe200078e00ff */
[----:B------:R-:W-:Y:S01]  /*9f50*/  UMOV UR4, 0x8eb87b44 ;  /* 0x8eb87b4400047882 */ /* 0x000fe20000000000 */
[----:B------:R-:W-:Y:S01]  /*9f60*/  IMAD.MOV.U32 R15, RZ, RZ, 0x40023357 ;  /* 0x40023357ff0f7424 */ /* 0x000fe200078e00ff */
[----:B------:R-:W-:Y:S01]  /*9f70*/  UMOV UR5, 0x3fd19ab8 ;  /* 0x3fd19ab800057882 */ /* 0x000fe20000000000 */
[----:B------:R-:W-:Y:S01]  /*9f80*/  IMAD.MOV.U32 R12, RZ, RZ, RZ ;  /* 0x000000ffff0c7224 */ /* 0x000fe200078e00ff */
[----:B------:R-:W-:Y:S01]  /*9f90*/  UMOV UR8, 0x3ae80f1e ;  /* 0x3ae80f1e00087882 */ /* 0x000fe20000000000 */
[----:B------:R-:W-:Y:S01]  /*9fa0*/  IMAD.MOV.U32 R36, RZ, RZ, -0x748574fc ;  /* 0x8b7a8b04ff247424 */ /* 0x000fe200078e00ff */
[----:B------:R-:W-:Y:S01]  /*9fb0*/  UMOV UR9, 0x3eb1380b ;  /* 0x3eb1380b00097882 */ /* 0x000fe20000000000 */
[----:B------:R-:W-:Y:S01]  /*9fc0*/  IMAD.MOV.U32 R37, RZ, RZ, 0x3ed0ee25 ;  /* 0x3ed0ee25ff257424 */ /* 0x000fe200078e00ff */
[----:B------:R-:W-:Y:S01]  /*9fd0*/  UMOV UR10, 0x0 ;  /* 0x00000000000a7882 */ /* 0x000fe20000000000 */
[----:B------:R-:W-:Y:S01]  /*9fe0*/  IMAD.MOV.U32 R40, RZ, RZ, -0x105c611 ;  /* 0xfefa39efff287424 */ /* 0x000fe200078e00ff */
[----:B------:R-:W-:Y:S01]  /*9ff0*/  UMOV UR11, 0x40390000 ;  /* 0x40390000000b7882 */ /* 0x000fe20000000000 */
[----:B-1----:R-:W-:-:S02]  /*a000*/  IMAD.MOV.U32 R41, RZ, RZ, 0x3fe62e42 ;  /* 0x3fe62e42ff297424 */ /* 0x002fc400078e00ff */
[----:B------:R-:W-:Y:S01]  /*a010*/  IMAD.MOV.U32 R42, RZ, RZ, -0x105c611 ;  /* 0xfefa39efff2a7424 */ /* 0x000fe200078e00ff */
[----:B0-----:R-:W-:Y:S01]  /*a020*/  DFMA R14, R12, -R14, 1 ;  /* 0x3ff000000c0e742b */ /* 0x001fe2000000080e */
[----:B------:R-:W-:-:S07]  /*a030*/  IMAD.MOV.U32 R43, RZ, RZ, 0x3fe62e42 ;  /* 0x3fe62e42ff2b7424 */ /* 0x000fce00078e00ff */
[----:B------:R-:W-:-:S08]  /*a040*/  DFMA R14, R14, R14, R14 ;  /* 0x0000000e0e0e722b */ /* 0x000fd0000000000e */
[----:B------:R-:W-:-:S08]  /*a050*/  DFMA R14, R12, R14, R12 ;  /* 0x0000000e0c0e722b */ /* 0x000fd0000000000c */
[----:B------:R-:W-:-:S08]  /*a060*/  DMUL R12, R14, UR4 ;  /* 0x000000040e0c7c28 */ /* 0x000fd00008000000 */
[----:B------:R-:W-:-:S08]  /*a070*/  DFMA R12, R14, UR4, R12 ;  /* 0x000000040e0c7c2b */ /* 0x000fd0000800000c */
[C---:B--2--5:R-:W-:Y:S02]  /*a080*/  DMUL R16, R12.reuse, R12 ;  /* 0x0000000c0c107228 */ /* 0x064fe40000000000 */
[----:B------:R-:W-:Y:S02]  /*a090*/  DADD R38, -R12, UR4 ;  /* 0x000000040c267e29 */ /* 0x000fe40008000100 */
[----:B------:R-:W-:-:S04]  /*a0a0*/  DFMA R40, R40, -UR10, R12 ;  /* 0x8000000a28287c2b */ /* 0x000fc8000800000c */
[----:B------:R-:W-:Y:S01]  /*a0b0*/  DFMA R36, R16, UR8, R36 ;  /* 0x0000000810247c2b */ /* 0x000fe20008000024 */
[----:B------:R-:W-:Y:S01]  /*a0c0*/  UMOV UR8, 0x9f02676f ;  /* 0x9f02676f00087882 */ /* 0x000fe20000000000 */
[----:B------:R-:W-:Y:S01]  /*a0d0*/  UMOV UR9, 0x3ef3b266 ;  /* 0x3ef3b26600097882 */ /* 0x000fe20000000000 */
[----:B------:R-:W-:Y:S02]  /*a0e0*/  DADD R38, R38, R38 ;  /* 0x0000000026267229 */ /* 0x000fe40000000026 */
[----:B------:R-:W-:-:S03]  /*a0f0*/  DFMA R42, -R42, -25, R40 ;  /* 0xc03900002a2a782b */ /* 0x000fc60000000128 */
[----:B------:R-:W-:Y:S01]  /*a100*/  DFMA R36, R16, R36, UR8 ;  /* 0x0000000810247e2b */ /* 0x000fe20008000024 */
[----:B------:R-:W-:Y:S01]  /*a110*/  UMOV UR8, 0xa9ab0956 ;  /* 0xa9ab095600087882 */ /* 0x000fe20000000000 */
[----:B------:R-:W-:Y:S01]  /*a120*/  UMOV UR9, 0x3f1745cb ;  /* 0x3f1745cb00097882 */ /* 0x000fe20000000000 */
[C---:B------:R-:W-:Y:S01]  /*a130*/  DFMA R38, -R12.reuse, UR4, R38 ;  /* 0x000000040c267c2b */ /* 0x040fe20008000126 */
[----:B------:R-:W-:Y:S01]  /*a140*/  UMOV UR4, 0x3a29c77a ;  /* 0x3a29c77a00047882 */ /* 0x000fe20000000000 */
[----:B------:R-:W-:Y:S01]  /*a150*/  DADD R42, -R12, R42 ;  /* 0x000000000c2a7229 */ /* 0x000fe2000000012a */
[----:B------:R-:W-:Y:S02]  /*a160*/  UMOV UR5, 0x3fffcb92 ;  /* 0x3fffcb9200057882 */ /* 0x000fe40000000000 */
[----:B------:R-:W-:Y:S01]  /*a170*/  DFMA R36, R16, R36, UR8 ;  /* 0x0000000810247e2b */ /* 0x000fe20008000024 */
[----:B------:R-:W-:Y:S01]  /*a180*/  UMOV UR8, 0x2d1b5154 ;  /* 0x2d1b515400087882 */ /* 0x000fe20000000000 */
[----:B------:R-:W-:Y:S01]  /*a190*/  UMOV UR9, 0x3f3c71c7 ;  /* 0x3f3c71c700097882 */ /* 0x000fe20000000000 */
[----:B------:R-:W-:-:S05]  /*a1a0*/  DMUL R38, R14, R38 ;  /* 0x000000260e267228 */ /* 0x000fca0000000000 */
[----:B------:R-:W-:Y:S01]  /*a1b0*/  DFMA R36, R16, R36, UR8 ;  /* 0x0000000810247e2b */ /* 0x000fe20008000024 */
[----:B------:R-:W-:Y:S01]  /*a1c0*/  UMOV UR8, 0x923be72d ;  /* 0x923be72d00087882 */ /* 0x000fe20000000000 */
[----:B------:R-:W-:-:S06]  /*a1d0*/  UMOV UR9, 0x3f624924 ;  /* 0x3f62492400097882 */ /* 0x000fcc0000000000 */
[----:B------:R-:W-:Y:S01]  /*a1e0*/  DFMA R36, R16, R36, UR8 ;  /* 0x0000000810247e2b */ /* 0x000fe20008000024 */
[----:B------:R-:W-:Y:S01]  /*a1f0*/  UMOV UR8, 0x9999a3c4 ;  /* 0x9999a3c400087882 */ /* 0x000fe20000000000 */
[----:B------:R-:W-:-:S06]  /*a200*/  UMOV UR9, 0x3f899999 ;  /* 0x3f89999900097882 */ /* 0x000fcc0000000000 */
[----:B------:R-:W-:Y:S01]  /*a210*/  DFMA R36, R16, R36, UR8 ;  /* 0x0000000810247e2b */ /* 0x000fe20008000024 */
[----:B------:R-:W-:Y:S01]  /*a220*/  UMOV UR8, 0x55555554 ;  /* 0x5555555400087882 */ /* 0x000fe20000000000 */
[----:B------:R-:W-:-:S06]  /*a230*/  UMOV UR9, 0x3fb55555 ;  /* 0x3fb5555500097882 */ /* 0x000fcc0000000000 */
[----:B------:R-:W-:Y:S01]  /*a240*/  DFMA R36, R16, R36, UR8 ;  /* 0x0000000810247e2b */ /* 0x000fe20008000024 */
[----:B------:R-:W-:Y:S02]  /*a250*/  R2UR UR8, R66 ;  /* 0x00000000420872ca */ /* 0x000fe400000e0000 */
[----:B------:R-:W-:-:S05]  /*a260*/  R2UR UR9, R67 ;  /* 0x00000000430972ca */ /* 0x000fca00000e0000 */
[----:B------:R-:W-:-:S08]  /*a270*/  DMUL R36, R16, R36 ;  /* 0x0000002410247228 */ /* 0x000fd00000000000 */
[----:B------:R-:W-:Y:S01]  /*a280*/  DFMA R36, R12, R36, R38 ;  /* 0x000000240c24722b */ /* 0x000fe20000000026 */
[----:B------:R-:W-:Y:S02]  /*a290*/  IMAD.MOV.U32 R12, RZ, RZ, 0x3b39803f ;  /* 0x3b39803fff0c7424 */ /* 0x000fe400078e00ff */
[----:B------:R-:W-:-:S05]  /*a2a0*/  IMAD.MOV.U32 R13, RZ, RZ, 0x3c7abc9e ;  /* 0x3c7abc9eff0d7424 */ /* 0x000fca00078e00ff */
[----:B------:R-:W-:-:S08]  /*a2b0*/  DADD R36, R36, -R42 ;  /* 0x0000000024247229 */ /* 0x000fd0000000082a */
[----:B------:R-:W-:-:S08]  /*a2c0*/  DFMA R36, R12, -UR10, R36 ;  /* 0x8000000a0c247c2b */ /* 0x000fd00008000024 */
[----:B------:R-:W-:-:S08]  /*a2d0*/  DADD R36, R40, R36 ;  /* 0x0000000028247229 */ /* 0x000fd00000000024 */
[----:B------:R-:W-:-:S07]  /*a2e0*/  DMUL R36, R36, UR4 ;  /* 0x0000000424247c28 */ /* 0x000fce0008000000 */
[----:B------:R0:W-:Y:S01]  /*a2f0*/  STG.E.64 desc[UR8][R52.64+0x2720], R36 ;  /* 0x0027202434007986 */ /* 0x0001e2000c101b08 */
[----:B------:R-:W-:Y:S05]  /*a300*/  BRA `(.L_x_163) ;  /* 0x0000000800247947 */ /* 0x000fea0003800000 */
.L_x_161:
[----:B------:R-:W-:Y:S02]  /*a310*/  R2UR UR4, R66 ;  /* 0x00000000420472ca */ /* 0x000fe400000e0000 */
[----:B------:R-:W-:-:S13]  /*a320*/  R2UR UR5, R67 ;  /* 0x00000000430572ca */ /* 0x000fda00000e0000 */
[----:B------:R2:W-:Y:S01]  /*a330*/  STG.E desc[UR4][R62.64+0xf8], RZ ;  /* 0x0000f8ff3e007986 */ /* 0x0005e2000c101904 */
[----:B------:R-:W-:Y:S05]  /*a340*/  BRA `(.L_x_158) ;  /* 0x00000000000c7947 */ /* 0x000fea0003800000 */
.L_x_160:
[----:B------:R-:W-:Y:S02]  /*a350*/  R2UR UR4, R66 ;  /* 0x00000000420472ca */ /* 0x000fe400000e0000 */
[----:B------:R-:W-:-:S13]  /*a360*/  R2UR UR5, R67 ;  /* 0x00000000430572ca */ /* 0x000fda00000e0000 */
[----:B------:R0:W-:Y:S02]  /*a370*/  STG.E desc[UR4][R62.64+0xf8], RZ ;  /* 0x0000f8ff3e007986 */ /* 0x0001e4000c101904 */
.L_x_158:
[----:B0-----:R-:W0:Y:S01]  /*a380*/  MUFU.RCP64H R13, 2.2750682830810546875 ;  /* 0x40023357000d7908 */ /* 0x001e220000001800 */
[----:B------:R-:W-:Y:S01]  /*a390*/  IMAD.MOV.U32 R14, RZ, RZ, 0x11d70f68 ;  /* 0x11d70f68ff0e7424 */ /* 0x000fe200078e00ff */
[----:B------:R-:W-:Y:S01]  /*a3a0*/  UMOV UR8, 0x8eb87b44 ;  /* 0x8eb87b4400087882 */ /* 0x000fe20000000000 */
[----:B------:R-:W-:Y:S01]  /*a3b0*/  IMAD.MOV.U32 R15, RZ, RZ, 0x40023357 ;  /* 0x40023357ff0f7424 */ /* 0x000fe200078e00ff */
[----:B------:R-:W-:Y:S01]  /*a3c0*/  UMOV UR9, 0x3fd19ab8 ;  /* 0x3fd19ab800097882 */ /* 0x000fe20000000000 */
[----:B------:R-:W-:Y:S01]  /*a3d0*/  IMAD.MOV.U32 R12, RZ, RZ, RZ ;  /* 0x000000ffff0c7224 */ /* 0x000fe200078e00ff */
[----:B------:R-:W-:Y:S01]  /*a3e0*/  UMOV UR4, 0x3ae80f1e ;  /* 0x3ae80f1e00047882 */ /* 0x000fe20000000000 */
[----:B------:R-:W-:Y:S01]  /*a3f0*/  UMOV UR5, 0x3eb1380b ;  /* 0x3eb1380b00057882 */ /* 0x000fe20000000000 */
[----:B-1----:R-:W-:Y:S01]  /*a400*/  IMAD.MOV.U32 R42, RZ, RZ, -0x105c611 ;  /* 0xfefa39efff2a7424 */ /* 0x002fe200078e00ff */
[----:B------:R-:W-:Y:S01]  /*a410*/  UMOV UR10, 0x55555554 ;  /* 0x55555554000a7882 */ /* 0x000fe20000000000 */
[----:B------:R-:W-:Y:S01]  /*a420*/  IMAD.MOV.U32 R43, RZ, RZ, 0x3fe62e42 ;  /* 0x3fe62e42ff2b7424 */ /* 0x000fe200078e00ff */
[----:B------:R-:W-:Y:S01]  /*a430*/  UMOV UR11, 0x3fb55555 ;  /* 0x3fb55555000b7882 */ /* 0x000fe20000000000 */
[----:B------:R-:W-:-:S02]  /*a440*/  IMAD.MOV.U32 R44, RZ, RZ, -0x105c611 ;  /* 0xfefa39efff2c7424 */ /* 0x000fc400078e00ff */
[----:B------:R-:W-:Y:S01]  /*a450*/  IMAD.MOV.U32 R45, RZ, RZ, 0x3fe62e42 ;  /* 0x3fe62e42ff2d7424 */ /* 0x000fe200078e00ff */
[----:B0-----:R-:W-:-:S08]  /*a460*/  DFMA R14, R12, -R14, 1 ;  /* 0x3ff000000c0e742b */ /* 0x001fd0000000080e */
[----:B------:R-:W-:-:S08]  /*a470*/  DFMA R14, R14, R14, R14 ;  /* 0x0000000e0e0e722b */ /* 0x000fd0000000000e */
[----:B-----5:R-:W-:-:S08]  /*a480*/  DFMA R16, R12, R14, R12 ;  /* 0x0000000e0c10722b */ /* 0x020fd0000000000c */
[----:B------:R-:W-:-:S08]  /*a490*/  DMUL R12, R16, UR8 ;  /* 0x00000008100c7c28 */ /* 0x000fd00008000000 */
[----:B------:R-:W-:Y:S01]  /*a4a0*/  DFMA R36, R16, UR8, R12 ;  /* 0x0000000810247c2b */ /* 0x000fe2000800000c */
[----:B------:R-:W-:Y:S02]  /*a4b0*/  IMAD.MOV.U32 R12, RZ, RZ, -0x748574fc ;  /* 0x8b7a8b04ff0c7424 */ /* 0x000fe400078e00ff */
[----:B------:R-:W-:-:S05]  /*a4c0*/  IMAD.MOV.U32 R13, RZ, RZ, 0x3ed0ee25 ;  /* 0x3ed0ee25ff0d7424 */ /* 0x000fca00078e00ff */
[C---:B------:R-:W-:Y:S02]  /*a4d0*/  DMUL R38, R36.reuse, R36 ;  /* 0x0000002424267228 */ /* 0x040fe40000000000 */
[----:B------:R-:W-:-:S06]  /*a4e0*/  DADD R14, -R36, UR8 ;  /* 0x00000008240e7e29 */ /* 0x000fcc0008000100 */
[----:B------:R-:W-:Y:S01]  /*a4f0*/  DFMA R12, R38, UR4, R12 ;  /* 0x00000004260c7c2b */ /* 0x000fe2000800000c */
[----:B------:R-:W-:Y:S01]  /*a500*/  UMOV UR4, 0x9f02676f ;  /* 0x9f02676f00047882 */ /* 0x000fe20000000000 */
[----:B------:R-:W-:Y:S01]  /*a510*/  UMOV UR5, 0x3ef3b266 ;  /* 0x3ef3b26600057882 */ /* 0x000fe20000000000 */
[----:B------:R-:W-:-:S05]  /*a520*/  DADD R40, R14, R14 ;  /* 0x000000000e287229 */ /* 0x000fca000000000e */
        /* <DEDUP_REMOVED lines=14> */
[----:B------:R-:W-:Y:S02]  /*a610*/  UMOV UR5, 0x403b0000 ;  /* 0x403b000000057882 */ /* 0x000fe40000000000 */
[----:B------:R-:W-:Y:S02]  /*a620*/  DFMA R12, R42, -UR4, R36 ;  /* 0x800000042a0c7c2b */ /* 0x000fe40008000024 */
[----:B------:R-:W-:Y:S01]  /*a630*/  DFMA R42, -R36, UR8, R40 ;  /* 0x00000008242a7c2b */ /* 0x000fe20008000128 */
[----:B------:R-:W-:Y:S01]  /*a640*/  R2UR UR8, R66 ;  /* 0x00000000420872ca */ /* 0x000fe200000e0000 */
[----:B------:R-:W-:Y:S01]  /*a650*/  DFMA R40, R38, R14, UR10 ;  /* 0x0000000a26287e2b */ /* 0x000fe2000800000e */
[----:B------:R-:W-:-:S03]  /*a660*/  R2UR UR9, R67 ;  /* 0x00000000430972ca */ /* 0x000fc600000e0000 */
[----:B------:R-:W-:Y:S02]  /*a670*/  DFMA R14, -R44, -27, R12 ;  /* 0xc03b00002c0e782b */ /* 0x000fe4000000010c */
[----:B------:R-:W-:Y:S02]  /*a680*/  DMUL R42, R16, R42 ;  /* 0x0000002a102a7228 */ /* 0x000fe40000000000 */
[----:B------:R-:W-:Y:S01]  /*a690*/  DMUL R40, R38, R40 ;  /* 0x0000002826287228 */ /* 0x000fe20000000000 */
[----:B------:R-:W-:Y:S02]  /*a6a0*/  IMAD.MOV.U32 R16, RZ, RZ, 0x3b39803f ;  /* 0x3b39803fff107424 */ /* 0x000fe400078e00ff */
[----:B------:R-:W-:Y:S01]  /*a6b0*/  IMAD.MOV.U32 R17, RZ, RZ, 0x3c7abc9e ;  /* 0x3c7abc9eff117424 */ /* 0x000fe200078e00ff */
[----:B------:R-:W-:-:S04]  /*a6c0*/  DADD R14, R14, -R36 ;  /* 0x000000000e0e7229 */ /* 0x000fc80000000824 */
[----:B------:R-:W-:-:S08]  /*a6d0*/  DFMA R40, R36, R40, R42 ;  /* 0x000000282428722b */ /* 0x000fd0000000002a */
[----:B------:R-:W-:-:S08]  /*a6e0*/  DADD R14, -R14, R40 ;  /* 0x000000000e0e7229 */ /* 0x000fd00000000128 */
[----:B------:R-:W-:Y:S01]  /*a6f0*/  DFMA R14, R16, -UR4, R14 ;  /* 0x80000004100e7c2b */ /* 0x000fe2000800000e */
[----:B------:R-:W-:Y:S01]  /*a700*/  UMOV UR4, 0x3a29c77a ;  /* 0x3a29c77a00047882 */ /* 0x000fe20000000000 */
[----:B------:R-:W-:-:S06]  /*a710*/  UMOV UR5, 0x3fffcb92 ;  /* 0x3fffcb9200057882 */ /* 0x000fcc0000000000 */
[----:B------:R-:W-:-:S08]  /*a720*/  DADD R14, R12, R14 ;  /* 0x000000000c0e7229 */ /* 0x000fd0000000000e */
[----:B------:R-:W-:-:S07]  /*a730*/  DMUL R14, R14, UR4 ;  /* 0x000000040e0e7c28 */ /* 0x000fce0008000000 */
[----:B------:R1:W-:Y:S01]  /*a740*/  STG.E.64 desc[UR8][R52.64+0x2720], R14 ;  /* 0x0027200e34007986 */ /* 0x0003e2000c101b08 */
[----:B------:R-:W-:Y:S05]  /*a750*/  BRA `(.L_x_163) ;  /* 0x0000000400107947 */ /* 0x000fea0003800000 */
.L_x_156:
[----:B------:R-:W-:Y:S02]  /*a760*/  R2UR UR4, R66 ;  /* 0x00000000420472ca */ /* 0x000fe400000e0000 */
[----:B------:R-:W-:-:S13]  /*a770*/  R2UR UR5, R67 ;  /* 0x00000000430572ca */ /* 0x000fda00000e0000 */
[----:B------:R0:W-:Y:S01]  /*a780*/  STG.E desc[UR4][R62.64+0xf8], RZ ;  /* 0x0000f8ff3e007986 */ /* 0x0001e2000c101904 */
[----:B------:R-:W-:Y:S05]  /*a790*/  BRA `(.L_x_153) ;  /* 0x00000000000c7947 */ /* 0x000fea0003800000 */
.L_x_155:
[----:B------:R-:W-:Y:S02]  /*a7a0*/  R2UR UR4, R66 ;  /* 0x00000000420472ca */ /* 0x000fe400000e0000 */
[----:B------:R-:W-:-:S13]  /*a7b0*/  R2UR UR5, R67 ;  /* 0x00000000430572ca */ /* 0x000fda00000e0000 */
[----:B------:R0:W-:Y:S02]  /*a7c0*/  STG.E desc[UR4][R62.64+0xf8], RZ ;  /* 0x0000f8ff3e007986 */ /* 0x0001e4000c101904 */
.L_x_153:
[----:B------:R-:W3:Y:S01]  /*a7d0*/  MUFU.RCP64H R13, 2.2750682830810546875 ;  /* 0x40023357000d7908 */ /* 0x000ee20000001800 */
        /* <DEDUP_REMOVED lines=14> */
[----:B---3--:R-:W-:Y:S01]  /*a8c0*/  DFMA R14, R12, -R14, 1 ;  /* 0x3ff000000c0e742b */ /* 0x008fe2000000080e */
[----:B------:R-:W-:-:S07]  /*a8d0*/  IMAD.MOV.U32 R43, RZ, RZ, 0x3fe62e42 ;  /* 0x3fe62e42ff2b7424 */ /* 0x000fce00078e00ff */
[----:B------:R-:W-:-:S08]  /*a8e0*/  DFMA R14, R14, R14, R14 ;  /* 0x0000000e0e0e722b */ /* 0x000fd0000000000e */
[----:B------:R-:W-:-:S08]  /*a8f0*/  DFMA R14, R12, R14, R12 ;  /* 0x0000000e0c0e722b */ /* 0x000fd0000000000c */
[----:B------:R-:W-:-:S08]  /*a900*/  DMUL R12, R14, UR4 ;  /* 0x000000040e0c7c28 */ /* 0x000fd00008000000 */
[----:B------:R-:W-:-:S08]  /*a910*/  DFMA R12, R14, UR4, R12 ;  /* 0x000000040e0c7c2b */ /* 0x000fd0000800000c */
[C---:B-----5:R-:W-:Y:S02]  /*a920*/  DMUL R16, R12.reuse, R12 ;  /* 0x0000000c0c107228 */ /* 0x060fe40000000000 */
        /* <DEDUP_REMOVED lines=10> */
[----:B------:R-:W-:Y:S01]  /*a9d0*/  DFMA R38, -R12, UR4, R38 ;  /* 0x000000040c267c2b */ /* 0x000fe20008000126 */
[----:B------:R-:W-:Y:S01]  /*a9e0*/  UMOV UR4, 0x3a29c77a ;  /* 0x3a29c77a00047882 */ /* 0x000fe20000000000 */
[----:B------:R-:W-:Y:S01]  /*a9f0*/  DADD R42, R42, -R12 ;  /* 0x000000002a2a7229 */ /* 0x000fe2000000080c */
        /* <DEDUP_REMOVED lines=21> */
[----:B------:R-:W-:-:S08]  /*ab50*/  DADD R36, -R42, R36 ;  /* 0x000000002a247229 */ /* 0x000fd00000000124 */
[----:B------:R-:W-:-:S08]  /*ab60*/  DFMA R12, R12, -UR10, R36 ;  /* 0x8000000a0c0c7c2b */ /* 0x000fd00008000024 */
[----:B------:R-:W-:-:S08]  /*ab70*/  DADD R12, R40, R12 ;  /* 0x00000000280c7229 */ /* 0x000fd0000000000c */
[----:B------:R-:W-:-:S07]  /*ab80*/  DMUL R12, R12, UR4 ;  /* 0x000000040c0c7c28 */ /* 0x000fce0008000000 */
[----:B------:R1:W-:Y:S04]  /*ab90*/  STG.E.64 desc[UR8][R52.64+0x2720], R12 ;  /* 0x0027200c34007986 */ /* 0x0003e8000c101b08 */
.L_x_163:
[----:B------:R-:W-:Y:S05]  /*aba0*/  BSYNC.RECONVERGENT B0 ;  /* 0x0000000000007941 */ /* 0x000fea0003800200 */
.L_x_152:
[----:B------:R-:W-:Y:S01]  /*abb0*/  R2UR UR4, R66 ;  /* 0x00000000420472ca */ /* 0x000fe200000e0000 */
[----:B-1----:R-:W1:Y:S01]  /*abc0*/  LDC.64 R12, c[0x0][0x388] ;  /* 0x0000e200ff0c7b82 */ /* 0x002e620000000a00 */
[----:B------:R-:W-:-:S13]  /*abd0*/  R2UR UR5, R67 ;  /* 0x00000000430572ca */ /* 0x000fda00000e0000 */
[----:B------:R-:W5:Y:S01]  /*abe0*/  LDG.E R17, desc[UR4][R8.64+0x4] ;  /* 0x0000040408117981 */ /* 0x000f62000c1e1900 */
[----:B------:R-:W-:Y:S01]  /*abf0*/  R2UR UR8, R66 ;  /* 0x00000000420872ca */ /* 0x000fe200000e0000 */
[----:B------:R-:W-:Y:S01]  /*ac00*/  IMAD R15, R10, 0xa, RZ ;  /* 0x0000000a0a0f7824 */ /* 0x000fe200078e02ff */
[----:B------:R-:W-:-:S03]  /*ac10*/  R2UR UR9, R67 ;  /* 0x00000000430972ca */ /* 0x000fc600000e0000 */
[----:B-1----:R-:W-:Y:S01]  /*ac20*/  IMAD.WIDE R12, R15, 0x4, R12 ;  /* 0x000000040f0c7825 */ /* 0x002fe200078e020c */
[----:B------:R-:W-:Y:S01]  /*ac30*/  ISETP.NE.AND P0, PT, R11, RZ, PT ;  /* 0x000000ff0b00720c */ /* 0x000fe20003f05270 */
[----:B-----5:R1:W-:Y:S08]  /*ac40*/  STG.E desc[UR4][R62.64+0xc8], R17 ;  /* 0x0000c8113e007986 */ /* 0x0203f0000c101904 */
[----:B------:R-:W5:Y:S01]  /*ac50*/  LDG.E R15, desc[UR8][R12.64+0x4] ;  /* 0x000004080c0f7981 */ /* 0x000f62000c1e1900 */
[----:B------:R-:W-:Y:S05]  /*ac60*/  BMOV.32.CLEAR RZ, B0 ;  /* 0x0000000000ff7355 */ /* 0x000fea0000100000 */
[----:B------:R-:W-:Y:S01]  /*ac70*/  BSSY.RECONVERGENT B0, `(.L_x_164) ;  /* 0x000005d000007945 */ /* 0x000fe20003800200 */
[----:B-----5:R1:W-:Y:S03]  /*ac80*/  STG.E desc[UR4][R62.64+0xcc], R15 ;  /* 0x0000cc0f3e007986 */ /* 0x0203e6000c101904 */
[----:B------:R-:W-:Y:S05]  /*ac90*/  @!P0 BRA `(.L_x_165) ;  /* 0x0000000000bc8947 */ /* 0x000fea0003800000 */
[----:B------:R-:W-:Y:S01]  /*aca0*/  ISETP.GE.AND P0, PT, R17, 0x1, PT ;  /* 0x000000011100780c */ /* 0x000fe20003f06270 */
[----:B------:R-:W-:-:S12]  /*acb0*/  BSSY.RECONVERGENT B1, `(.L_x_166) ;  /* 0x000002c000017945 */ /* 0x000fd80003800200 */
[----:B------:R-:W-:Y:S05]  /*acc0*/  @!P0 BRA `(.L_x_167) ;  /* 0x0000000000a88947 */ /* 0x000fea0003800000 */
[----:B-1----:R-:W-:-:S07]  /*acd0*/  IMAD.MOV.U32 R15, RZ, RZ, 0x1 ;  /* 0x00000001ff0f7424 */ /* 0x002fce00078e00ff */
.L_x_173:
[C---:B------:R-:W-:Y:S02]  /*ace0*/  R2UR UR4, R66.reuse ;  /* 0x00000000420472ca */ /* 0x040fe400000e0000 */
[C---:B------:R-:W-:Y:S02]  /*acf0*/  R2UR UR5, R67.reuse ;  /* 0x00000000430572ca */ /* 0x040fe400000e0000 */
[----:B------:R-:W-:Y:S02]  /*ad00*/  R2UR UR8, R66 ;  /* 0x00000000420872ca */ /* 0x000fe400000e0000 */
[----:B------:R-:W-:-:S09]  /*ad10*/  R2UR UR9, R67 ;  /* 0x00000000430972ca */ /* 0x000fd200000e0000 */
[----:B------:R-:W5:Y:S01]  /*ad20*/  LDG.E R10, desc[UR4][R8.64] ;  /* 0x00000004080a7981 */ /* 0x000f62000c1e1900 */
[----:B------:R-:W1:Y:S03]  /*ad30*/  LDCU.64 UR4, c[0x0][0x380] ;  /* 0x00007000ff0477ac */ /* 0x000e660008000a00 */
[----:B------:R-:W5:Y:S02]  /*ad40*/  LDG.E R11, desc[UR8][R8.64+0x4] ;  /* 0x00000408080b7981 */ /* 0x000f64000c1e1900 */
[----:B-----5:R-:W-:-:S04]  /*ad50*/  IADD3 R11, PT, PT, R11, R10, -R15 ;  /* 0x0000000a0b0b7210 */ /* 0x020fc80007ffe80f */
[----:B-1----:R-:W-:-:S04]  /*ad60*/  IADD3 R10, P0, PT, R11, UR4, RZ ;  /* 0x000000040b0a7c10 */ /* 0x002fc8000ff1e0ff */
[----:B------:R-:W-:-:S05]  /*ad70*/  LEA.HI.X.SX32 R11, R11, UR5, 0x1, P0 ;  /* 0x000000050b0b7c11 */ /* 0x000fca00080f0eff */
[----:B------:R-:W5:Y:S01]  /*ad80*/  LDG.E.U8 R10, desc[UR8][R10.64] ;  /* 0x000000080a0a7981 */ /* 0x000f62000c1e1100 */
[----:B------:R-:W-:Y:S01]  /*ad90*/  BSSY.RECONVERGENT B2, `(.L_x_168) ;  /* 0x0000012000027945 */ /* 0x000fe20003800200 */
[----:B------:R-:W-:Y:S02]  /*ada0*/  PRMT R14, RZ, 0x7610, R14 ;  /* 0x00007610ff0e7816 */ /* 0x000fe4000000000e */
[----:B-----5:R-:W-:-:S13]  /*adb0*/  ISETP.GT.AND P0, PT, R10, 0x46, PT ;  /* 0x000000460a00780c */ /* 0x020fda0003f04270 */
[----:B------:R-:W-:Y:S05]  /*adc0*/  @P0 BRA `(.L_x_169) ;  /* 0x0000000000200947 */ /* 0x000fea0003800000 */
[----:B------:R-:W-:-:S13]  /*add0*/  ISETP.NE.AND P0, PT, R10, 0x41, PT ;  /* 0x000000410a00780c */ /* 0x000fda0003f05270 */
[----:B------:R-:W-:Y:S05]  /*ade0*/  @!P0 BRA `(.L_x_170) ;  /* 0x0000000000108947 */ /* 0x000fea0003800000 */
[----:B------:R-:W-:-:S13]  /*adf0*/  ISETP.NE.AND P0, PT, R10, 0x43, PT ;  /* 0x000000430a00780c */ /* 0x000fda0003f05270 */
[----:B------:R-:W-:Y:S05]  /*ae00*/  @P0 BRA `(.L_x_171) ;  /* 0x0000000000240947 */ /* 0x000fea0003800000 */
[----:B------:R-:W-:Y:S01]  /*ae10*/  IMAD.MOV.U32 R14, RZ, RZ, 0x2 ;  /* 0x00000002ff0e7424 */ /* 0x000fe200078e00ff */
[----:B------:R-:W-:Y:S06]  /*ae20*/  BRA `(.L_x_172) ;  /* 0x0000000000207947 */ /* 0x000fec0003800000 */
.L_x_170:
[----:B------:R-:W-:Y:S01]  /*ae30*/  IMAD.MOV.U32 R14, RZ, RZ, 0x3 ;  /* 0x00000003ff0e7424 */ /* 0x000fe200078e00ff */
[----:B------:R-:W-:Y:S06]  /*ae40*/  BRA `(.L_x_172) ;  /* 0x0000000000187947 */ /* 0x000fec0003800000 */
.L_x_169:
[----:B------:R-:W-:-:S13]  /*ae50*/  ISETP.NE.AND P0, PT, R10, 0x54, PT ;  /* 0x000000540a00780c */ /* 0x000fda0003f05270 */
[----:B------:R-:W-:Y:S05]  /*ae60*/  @!P0 BRA `(.L_x_172) ;  /* 0x0000000000108947 */ /* 0x000fea0003800000 */
[----:B------:R-:W-:Y:S01]  /*ae70*/  ISETP.NE.AND P0, PT, R10, 0x47, PT ;  /* 0x000000470a00780c */ /* 0x000fe20003f05270 */
[----:B------:R-:W-:-:S12]  /*ae80*/  IMAD.MOV.U32 R14, RZ, RZ, 0x1 ;  /* 0x00000001ff0e7424 */ /* 0x000fd800078e00ff */
[----:B------:R-:W-:Y:S05]  /*ae90*/  @!P0 BRA `(.L_x_172) ;  /* 0x0000000000048947 */ /* 0x000fea0003800000 */
.L_x_171:
[----:B------:R-:W-:-:S07]  /*aea0*/  IMAD.MOV.U32 R14, RZ, RZ, 0x4 ;  /* 0x00000004ff0e7424 */ /* 0x000fce00078e00ff */
.L_x_172:
[----:B------:R-:W-:Y:S05]  /*aeb0*/  BSYNC.RECONVERGENT B2 ;  /* 0x0000000000027941 */ /* 0x000fea0003800200 */
.L_x_168:
[C---:B------:R-:W-:Y:S02]  /*aec0*/  R2UR UR4, R66.reuse ;  /* 0x00000000420472ca */ /* 0x040fe400000e0000 */
[C---:B------:R-:W-:Y:S02]  /*aed0*/  R2UR UR5, R67.reuse ;  /* 0x00000000430572ca */ /* 0x040fe400000e0000 */
[----:B------:R-:W-:Y:S02]  /*aee0*/  R2UR UR8, R66 ;  /* 0x00000000420872ca */ /* 0x000fe400000e0000 */
[----:B------:R-:W-:Y:S02]  /*aef0*/  R2UR UR9, R67 ;  /* 0x00000000430972ca */ /* 0x000fe400000e0000 */
[----:B------:R-:W-:-:S05]  /*af00*/  IADD3 R10, P0, PT, R15, R54, RZ ;  /* 0x000000360f0a7210 */ /* 0x000fca0007f1e0ff */
[----:B------:R-:W-:-:S05]  /*af10*/  IMAD.X R11, RZ, RZ, R55, P0 ;  /* 0x000000ffff0b7224 */ /* 0x000fca00000e0637 */
[----:B------:R1:W-:Y:S04]  /*af20*/  STG.E.U8 desc[UR4][R10.64], R14 ;  /* 0x0000000e0a007986 */ /* 0x0003e8000c101104 */
[----:B------:R-:W5:Y:S02]  /*af30*/  LDG.E R16, desc[UR8][R62.64+0xc8] ;  /* 0x0000c8083e107981 */ /* 0x000f64000c1e1900 */
[C---:B-----5:R-:W-:Y:S01]  /*af40*/  ISETP.GE.AND P0, PT, R15.reuse, R16, PT ;  /* 0x000000100f00720c */ /* 0x060fe20003f06270 */
[----:B------:R-:W-:-:S12]  /*af50*/  VIADD R15, R15, 0x1 ;  /* 0x000000010f0f7836 */ /* 0x000fd80000000000 */
[----:B-1----:R-:W-:Y:S05]  /*af60*/  @!P0 BRA `(.L_x_173) ;  /* 0xfffffffc005c8947 */ /* 0x002fea000383ffff */
.L_x_167:
[----:B------:R-:W-:Y:S05]  /*af70*/  BSYNC.RECONVERGENT B1 ;  /* 0x0000000000017941 */ /* 0x000fea0003800200 */
.L_x_166:
[----:B------:R-:W-:Y:S05]  /*af80*/  BRA `(.L_x_174) ;  /* 0x0000000000ac7947 */ /* 0x000fea0003800000 */
.L_x_165:
[----:B------:R-:W-:-:S13]  /*af90*/  ISETP.GE.AND P0, PT, R17, 0x1, PT ;  /* 0x000000011100780c */ /* 0x000fda0003f06270 */
[----:B------:R-:W-:Y:S05]  /*afa0*/  @!P0 BRA `(.L_x_174) ;  /* 0x0000000000a48947 */ /* 0x000fea0003800000 */
[----:B-1----:R-:W-:-:S07]  /*afb0*/  IMAD.MOV.U32 R15, RZ, RZ, 0x1 ;  /* 0x00000001ff0f7424 */ /* 0x002fce00078e00ff */
.L_x_180:
[----:B------:R-:W-:Y:S02]  /*afc0*/  R2UR UR4, R66 ;  /* 0x00000000420472ca */ /* 0x000fe400000e0000 */
[----:B------:R-:W-:-:S13]  /*afd0*/  R2UR UR5, R67 ;  /* 0x00000000430572ca */ /* 0x000fda00000e0000 */
[----:B------:R-:W5:Y:S01]  /*afe0*/  LDG.E R10, desc[UR4][R8.64] ;  /* 0x00000004080a7981 */ /* 0x000f62000c1e1900 */
[----:B------:R-:W1:Y:S01]  /*aff0*/  LDCU.64 UR4, c[0x0][0x380] ;  /* 0x00007000ff0477ac */ /* 0x000e620008000a00 */
[----:B------:R-:W-:Y:S02]  /*b000*/  R2UR UR8, R66 ;  /* 0x00000000420872ca */ /* 0x000fe400000e0000 */
[----:B------:R-:W-:Y:S02]  /*b010*/  R2UR UR9, R67 ;  /* 0x00000000430972ca */ /* 0x000fe400000e0000 */
[----:B-----5:R-:W-:-:S04]  /*b020*/  IADD3 R11, PT, PT, R15, -0x1, R10 ;  /* 0xffffffff0f0b7810 */ /* 0x020fc80007ffe00a */
[----:B-1----:R-:W-:-:S04]  /*b030*/  IADD3 R10, P0, PT, R11, UR4, RZ ;  /* 0x000000040b0a7c10 */ /* 0x002fc8000ff1e0ff */
[----:B------:R-:W-:-:S05]  /*b040*/  LEA.HI.X.SX32 R11, R11, UR5, 0x1, P0 ;  /* 0x000000050b0b7c11 */ /* 0x000fca00080f0eff */
[----:B------:R-:W5:Y:S01]  /*b050*/  LDG.E.U8 R10, desc[UR8][R10.64] ;  /* 0x000000080a0a7981 */ /* 0x000f62000c1e1100 */
[----:B------:R-:W-:Y:S01]  /*b060*/  BSSY.RECONVERGENT B1, `(.L_x_175) ;  /* 0x0000012000017945 */ /* 0x000fe20003800200 */
[----:B-----5:R-:W-:-:S13]  /*b070*/  ISETP.GT.AND P0, PT, R10, 0x46, PT ;  /* 0x000000460a00780c */ /* 0x020fda0003f04270 */
[----:B------:R-:W-:Y:S05]  /*b080*/  @P0 BRA `(.L_x_176) ;  /* 0x00000000001c0947 */ /* 0x000fea0003800000 */
[----:B------:R-:W-:Y:S02]  /*b090*/  ISETP.NE.AND P0, PT, R10, 0x41, PT ;  /* 0x000000410a00780c */ /* 0x000fe40003f05270 */
[----:B------:R-:W-:-:S11]  /*b0a0*/  PRMT R14, RZ, 0x7610, R14 ;  /* 0x00007610ff0e7816 */ /* 0x000fd6000000000e */
[----:B------:R-:W-:Y:S05]  /*b0b0*/  @!P0 BRA `(.L_x_177) ;  /* 0x0000000000308947 */ /* 0x000fea0003800000 */
[----:B------:R-:W-:-:S13]  /*b0c0*/  ISETP.NE.AND P0, PT, R10, 0x43, PT ;  /* 0x000000430a00780c */ /* 0x000fda0003f05270 */
[----:B------:R-:W-:Y:S05]  /*b0d0*/  @P0 BRA `(.L_x_178) ;  /* 0x00000000001c0947 */ /* 0x000fea0003800000 */
[----:B------:R-:W-:Y:S01]  /*b0e0*/  IMAD.MOV.U32 R14, RZ, RZ, 0x1 ;  /* 0x00000001ff0e7424 */ /* 0x000fe200078e00ff */
[----:B------:R-:W-:Y:S06]  /*b0f0*/  BRA `(.L_x_177) ;  /* 0x0000000000207947 */ /* 0x000fec0003800000 */
.L_x_176:
[----:B------:R-:W-:Y:S01]  /*b100*/  ISETP.NE.AND P0, PT, R10, 0x47, PT ;  /* 0x000000470a00780c */ /* 0x000fe20003f05270 */
[----:B------:R-:W-:-:S12]  /*b110*/  IMAD.MOV.U32 R14, RZ, RZ, 0x2 ;  /* 0x00000002ff0e7424 */ /* 0x000fd800078e00ff */
[----:B------:R-:W-:Y:S05]  /*b120*/  @!P0 BRA `(.L_x_177) ;  /* 0x0000000000148947 */ /* 0x000fea0003800000 */
[----:B------:R-:W-:-:S13]  /*b130*/  ISETP.NE.AND P0, PT, R10, 0x54, PT ;  /* 0x000000540a00780c */ /* 0x000fda0003f05270 */
[----:B------:R-:W-:Y:S05]  /*b140*/  @!P0 BRA `(.L_x_179) ;  /* 0x0000000000088947 */ /* 0x000fea0003800000 */
.L_x_178:
[----:B------:R-:W-:Y:S01]  /*b150*/  IMAD.MOV.U32 R14, RZ, RZ, 0x4 ;  /* 0x00000004ff0e7424 */ /* 0x000fe200078e00ff */
[----:B------:R-:W-:Y:S06]  /*b160*/  BRA `(.L_x_177) ;  /* 0x0000000000047947 */ /* 0x000fec0003800000 */
.L_x_179:
[----:B------:R-:W-:-:S07]  /*b170*/  IMAD.MOV.U32 R14, RZ, RZ, 0x3 ;  /* 0x00000003ff0e7424 */ /* 0x000fce00078e00ff */
.L_x_177:
[----:B------:R-:W-:Y:S05]  /*b180*/  BSYNC.RECONVERGENT B1 ;  /* 0x0000000000017941 */ /* 0x000fea0003800200 */
.L_x_175:
[C---:B------:R-:W-:Y:S02]  /*b190*/  R2UR UR4, R66.reuse ;  /* 0x00000000420472ca */ /* 0x040fe400000e0000 */
[C---:B------:R-:W-:Y:S02]  /*b1a0*/  R2UR UR5, R67.reuse ;  /* 0x00000000430572ca */ /* 0x040fe400000e0000 */
[----:B------:R-:W-:Y:S02]  /*b1b0*/  R2UR UR8, R66 ;  /* 0x00000000420872ca */ /* 0x000fe400000e0000 */
[----:B------:R-:W-:Y:S02]  /*b1c0*/  R2UR UR9, R67 ;  /* 0x00000000430972ca */ /* 0x000fe400000e0000 */
[----:B------:R-:W-:-:S04]  /*b1d0*/  IADD3 R10, P0, PT, R15, R54, RZ ;  /* 0x000000360f0a7210 */ /* 0x000fc80007f1e0ff */
[----:B------:R-:W-:-:S05]  /*b1e0*/  LEA.HI.X.SX32 R11, R15, R55, 0x1, P0 ;  /* 0x000000370f0b7211 */ /* 0x000fca00000f0eff */
[----:B------:R1:W-:Y:S04]  /*b1f0*/  STG.E.U8 desc[UR4][R10.64], R14 ;  /* 0x0000000e0a007986 */ /* 0x0003e8000c101104 */
[----:B------:R-:W5:Y:S02]  /*b200*/  LDG.E R16, desc[UR8][R62.64+0xc8] ;  /* 0x0000c8083e107981 */ /* 0x000f64000c1e1900 */
[C---:B-----5:R-:W-:Y:S01]  /*b210*/  ISETP.GE.AND P0, PT, R15.reuse, R16, PT ;  /* 0x000000100f00720c */ /* 0x060fe20003f06270 */
[----:B------:R-:W-:-:S12]  /*b220*/  VIADD R15, R15, 0x1 ;  /* 0x000000010f0f7836 */ /* 0x000fd80000000000 */
[----:B-1----:R-:W-:Y:S05]  /*b230*/  @!P0 BRA `(.L_x_180) ;  /* 0xfffffffc00608947 */ /* 0x002fea000383ffff */
.L_x_174:
[----:B------:R-:W-:Y:S05]  /*b240*/  BSYNC.RECONVERGENT B0 ;  /* 0x0000000000007941 */ /* 0x000fea0003800200 */
.L_x_164:
[----:B------:R-:W-:Y:S01]  /*b250*/  ISETP.NE.AND P0, PT, R7, RZ, PT ;  /* 0x000000ff0700720c */ /* 0x000fe20003f05270 */
[----:B------:R-:W-:Y:S05]  /*b260*/  BMOV.32.CLEAR RZ, B0 ;  /* 0x0000000000ff7355 */ /* 0x000fea0000100000 */
[----:B------:R-:W-:Y:S07]  /*b270*/  BSSY.RECONVERGENT B0, `(.L_x_181) ;  /* 0x0000066000007945 */ /* 0x000fee0003800200 */
[----:B------:R-:W-:Y:S05]  /*b280*/  @!P0 BRA `(.L_x_182) ;  /* 0x0000000000c88947 */ /* 0x000fea0003800000 */
[----:B------:R-:W-:Y:S02]  /*b290*/  R2UR UR4, R66 ;  /* 0x00000000420472ca */ /* 0x000fe400000e0000 */
[----:B------:R-:W-:-:S13]  /*b2a0*/  R2UR UR5, R67 ;  /* 0x00000000430572ca */ /* 0x000fda00000e0000 */
[----:B------:R-:W5:Y:S02]  /*b2b0*/  LDG.E R8, desc[UR4][R62.64+0xcc] ;  /* 0x0000cc043e087981 */ /* 0x000f64000c1e1900 */
[----:B-----5:R-:W-:-:S13]  /*b2c0*/  ISETP.GE.AND P0, PT, R8, 0x1, PT ;  /* 0x000000010800780c */ /* 0x020fda0003f06270 */
[----:B------:R-:W-:Y:S05]  /*b2d0*/  @!P0 BRA `(.L_x_183) ;  /* 0x00000004007c8947 */ /* 0x000fea0003800000 */
[----:B------:R-:W-:Y:S01]  /*b2e0*/  BSSY.RECONVERGENT B1, `(.L_x_184) ;  /* 0x000002a000017945 */ /* 0x000fe20003800200 */
[----:B------:R-:W-:-:S07]  /*b2f0*/  IMAD.MOV.U32 R7, RZ, RZ, 0x1 ;  /* 0x00000001ff077424 */ /* 0x000fce00078e00ff */
.L_x_190:
[----:B------:R-:W-:Y:S02]  /*b300*/  R2UR UR4, R66 ;  /* 0x00000000420472ca */ /* 0x000fe400000e0000 */
[----:B------:R-:W-:-:S13]  /*b310*/  R2UR UR5, R67 ;  /* 0x00000000430572ca */ /* 0x000fda00000e0000 */
[----:B------:R-:W5:Y:S01]  /*b320*/  LDG.E R8, desc[UR4][R12.64] ;  /* 0x000000040c087981 */ /* 0x000f62000c1e1900 */
[----:B------:R-:W0:Y:S01]  /*b330*/  LDCU.64 UR4, c[0x0][0x380] ;  /* 0x00007000ff0477ac */ /* 0x000e220008000a00 */
[----:B------:R-:W-:Y:S02]  /*b340*/  R2UR UR8, R66 ;  /* 0x00000000420872ca */ /* 0x000fe400000e0000 */
[----:B------:R-:W-:Y:S02]  /*b350*/  R2UR UR9, R67 ;  /* 0x00000000430972ca */ /* 0x000fe400000e0000 */
[----:B-----5:R-:W-:-:S04]  /*b360*/  IADD3 R9, PT, PT, R7, -0x1, R8 ;  /* 0xffffffff07097810 */ /* 0x020fc80007ffe008 */
[----:B0-----:R-:W-:-:S04]  /*b370*/  IADD3 R8, P0, PT, R9, UR4, RZ ;  /* 0x0000000409087c10 */ /* 0x001fc8000ff1e0ff */
        /* <DEDUP_REMOVED lines=12> */
.L_x_187:
[----:B------:R-:W-:Y:S01]  /*b440*/  IMAD.MOV.U32 R10, RZ, RZ, 0x3 ;  /* 0x00000003ff0a7424 */ /* 0x000fe200078e00ff */
[----:B------:R-:W-:Y:S06]  /*b450*/  BRA `(.L_x_189) ;  /* 0x0000000000187947 */ /* 0x000fec0003800000 */
.L_x_186:
[----:B------:R-:W-:-:S13]  /*b460*/  ISETP.NE.AND P0, PT, R8, 0x54, PT ;  /* 0x000000540800780c */ /* 0x000fda0003f05270 */
[----:B------:R-:W-:Y:S05]  /*b470*/  @!P0 BRA `(.L_x_189) ;  /* 0x0000000000108947 */ /* 0x000fea0003800000 */
[----:B------:R-:W-:Y:S01]  /*b480*/  ISETP.NE.AND P0, PT, R8, 0x47, PT ;  /* 0x000000470800780c */ /* 0x000fe20003f05270 */
[----:B------:R-:W-:-:S12]  /*b490*/  IMAD.MOV.U32 R10, RZ, RZ, 0x1 ;  /* 0x00000001ff0a7424 */ /* 0x000fd800078e00ff */
[----:B------:R-:W-:Y:S05]  /*b4a0*/  @!P0 BRA `(.L_x_189) ;  /* 0x0000000000048947 */ /* 0x000fea0003800000 */
.L_x_188:
[----:B------:R-:W-:-:S07]  /*b4b0*/  IMAD.MOV.U32 R10, RZ, RZ, 0x4 ;  /* 0x00000004ff0a7424 */ /* 0x000fce00078e00ff */
.L_x_189:
[----:B------:R-:W-:Y:S05]  /*b4c0*/  BSYNC.RECONVERGENT B2 ;  /* 0x0000000000027941 */ /* 0x000fea0003800200 */
.L_x_185:
        /* <DEDUP_REMOVED lines=10> */
[----:B0-----:R-:W-:Y:S05]  /*b570*/  @!P0 BRA `(.L_x_190) ;  /* 0xfffffffc00608947 */ /* 0x001fea000383ffff */
[----:B------:R-:W-:Y:S05]  /*b580*/  BSYNC.RECONVERGENT B1 ;  /* 0x0000000000017941 */ /* 0x000fea0003800200 */
.L_x_184:
[----:B------:R-:W-:Y:S01]  /*b590*/  IMAD.MOV.U32 R8, RZ, RZ, R14 ;  /* 0x000000ffff087224 */ /* 0x000fe200078e000e */
[----:B------:R-:W-:Y:S06]  /*b5a0*/  BRA `(.L_x_183) ;  /* 0x0000000000c87947 */ /* 0x000fec0003800000 */
.L_x_182:
[----:B------:R-:W-:Y:S02]  /*b5b0*/  R2UR UR4, R66 ;  /* 0x00000000420472ca */ /* 0x000fe400000e0000 */
[----:B------:R-:W-:-:S13]  /*b5c0*/  R2UR UR5, R67 ;  /* 0x00000000430572ca */ /* 0x000fda00000e0000 */
[----:B------:R-:W5:Y:S02]  /*b5d0*/  LDG.E R8, desc[UR4][R62.64+0xcc] ;  /* 0x0000cc043e087981 */ /* 0x000f64000c1e1900 */
[----:B-----5:R-:W-:-:S13]  /*b5e0*/  ISETP.GE.AND P0, PT, R8, 0x1, PT ;  /* 0x000000010800780c */ /* 0x020fda0003f06270 */
[----:B------:R-:W-:Y:S05]  /*b5f0*/  @!P0 BRA `(.L_x_183) ;  /* 0x0000000000b48947 */ /* 0x000fea0003800000 */
[----:B------:R-:W-:Y:S01]  /*b600*/  BSSY.RECONVERGENT B1, `(.L_x_191) ;  /* 0x000002b000017945 */ /* 0x000fe20003800200 */
[----:B------:R-:W-:-:S07]  /*b610*/  IMAD.MOV.U32 R7, RZ, RZ, 0x1 ;  /* 0x00000001ff077424 */ /* 0x000fce00078e00ff */
.L_x_197:
[C---:B------:R-:W-:Y:S02]  /*b620*/  R2UR UR4, R66.reuse ;  /* 0x00000000420472ca */ /* 0x040fe400000e0000 */
[C---:B------:R-:W-:Y:S02]  /*b630*/  R2UR UR5, R67.reuse ;  /* 0x00000000430572ca */ /* 0x040fe400000e0000 */
[----:B------:R-:W-:Y:S02]  /*b640*/  R2UR UR8, R66 ;  /* 0x00000000420872ca */ /* 0x000fe400000e0000 */
[----:B------:R-:W-:-:S09]  /*b650*/  R2UR UR9, R67 ;  /* 0x00000000430972ca */ /* 0x000fd200000e0000 */
[----:B------:R-:W5:Y:S01]  /*b660*/  LDG.E R8, desc[UR4][R12.64] ;  /* 0x000000040c087981 */ /* 0x000f62000c1e1900 */
[----:B------:R-:W0:Y:S03]  /*b670*/  LDCU.64 UR4, c[0x0][0x380] ;  /* 0x00007000ff0477ac */ /* 0x000e260008000a00 */
[----:B------:R-:W5:Y:S02]  /*b680*/  LDG.E R9, desc[UR8][R12.64+0x4] ;  /* 0x000004080c097981 */ /* 0x000f64000c1e1900 */
[----:B-----5:R-:W-:-:S04]  /*b690*/  IADD3 R9, PT, PT, R9, R8, -R7 ;  /* 0x0000000809097210 */ /* 0x020fc80007ffe807 */
[----:B0-----:R-:W-:-:S04]  /*b6a0*/  IADD3 R8, P0, PT, R9, UR4, RZ ;  /* 0x0000000409087c10 */ /* 0x001fc8000ff1e0ff */
        /* <DEDUP_REMOVED lines=12> */
.L_x_193:
[----:B------:R-:W-:Y:S01]  /*b770*/  ISETP.NE.AND P0, PT, R8, 0x47, PT ;  /* 0x000000470800780c */ /* 0x000fe20003f05270 */
[----:B------:R-:W-:-:S12]  /*b780*/  IMAD.MOV.U32 R10, RZ, RZ, 0x2 ;  /* 0x00000002ff0a7424 */ /* 0x000fd800078e00ff */
[----:B------:R-:W-:Y:S05]  /*b790*/  @!P0 BRA `(.L_x_194) ;  /* 0x0000000000148947 */ /* 0x000fea0003800000 */
[----:B------:R-:W-:-:S13]  /*b7a0*/  ISETP.NE.AND P0, PT, R8, 0x54, PT ;  /* 0x000000540800780c */ /* 0x000fda0003f05270 */
[----:B------:R-:W-:Y:S05]  /*b7b0*/  @!P0 BRA `(.L_x_196) ;  /* 0x0000000000088947 */ /* 0x000fea0003800000 */
.L_x_195:
[----:B------:R-:W-:Y:S01]  /*b7c0*/  IMAD.MOV.U32 R10, RZ, RZ, 0x4 ;  /* 0x00000004ff0a7424 */ /* 0x000fe200078e00ff */
[----:B------:R-:W-:Y:S06]  /*b7d0*/  BRA `(.L_x_194) ;  /* 0x0000000000047947 */ /* 0x000fec0003800000 */
.L_x_196:
[----:B------:R-:W-:-:S07]  /*b7e0*/  IMAD.MOV.U32 R10, RZ, RZ, 0x3 ;  /* 0x00000003ff0a7424 */ /* 0x000fce00078e00ff */
.L_x_194:
[----:B------:R-:W-:Y:S05]  /*b7f0*/  BSYNC.RECONVERGENT B2 ;  /* 0x0000000000027941 */ /* 0x000fea0003800200 */
.L_x_192:
        /* <DEDUP_REMOVED lines=10> */
[----:B0-----:R-:W-:Y:S05]  /*b8a0*/  @!P0 BRA `(.L_x_197) ;  /* 0xfffffffc005c8947 */ /* 0x001fea000383ffff */
[----:B------:R-:W-:Y:S05]  /*b8b0*/  BSYNC.RECONVERGENT B1 ;  /* 0x0000000000017941 */ /* 0x000fea0003800200 */
.L_x_191:
[----:B------:R-:W-:-:S07]  /*b8c0*/  IMAD.MOV.U32 R8, RZ, RZ, R14 ;  /* 0x000000ffff087224 */ /* 0x000fce00078e000e */
.L_x_183:
[----:B------:R-:W-:Y:S05]  /*b8d0*/  BSYNC.RECONVERGENT B0 ;  /* 0x0000000000007941 */ /* 0x000fea0003800200 */
.L_x_181:
[----:B------:R-:W5:Y:S01]  /*b8e0*/  LDCU.64 UR4, c[0x0][0x3b0] ;  /* 0x00007600ff0477ac */ /* 0x000f620008000a00 */
[----:B------:R-:W-:Y:S01]  /*b8f0*/  IMAD.IADD R7, R29, 0x1, R8 ;  /* 0x000000011d077824 */ /* 0x000fe200078e0208 */
[C---:B------:R-:W-:Y:S01]  /*b900*/  R2UR UR8, R66.reuse ;  /* 0x00000000420872ca */ /* 0x040fe200000e0000 */
[----:B------:R-:W-:Y:S01]  /*b910*/  IMAD.MOV.U32 R12, RZ, RZ, 0x4 ;  /* 0x00000004ff0c7424 */ /* 0x000fe200078e00ff */
[C---:B------:R-:W-:Y:S02]  /*b920*/  R2UR UR9, R67.reuse ;  /* 0x00000000430972ca */ /* 0x040fe400000e0000 */
[C---:B------:R-:W-:Y:S02]  /*b930*/  R2UR UR10, R66.reuse ;  /* 0x00000000420a72ca */ /* 0x040fe400000e0000 */
[----:B------:R-:W-:Y:S02]  /*b940*/  R2UR UR11, R67 ;  /* 0x00000000430b72ca */ /* 0x000fe400000e0000 */
[----:B------:R-:W-:-:S02]  /*b950*/  R2UR UR12, R66 ;  /* 0x00000000420c72ca */ /* 0x000fc400000e0000 */
[----:B------:R-:W-:Y:S02]  /*b960*/  R2UR UR13, R67 ;  /* 0x00000000430d72ca */ /* 0x000fe400000e0000 */
[----:B-----5:R-:W-:-:S04]  /*b970*/  IADD3 R8, P0, PT, R7, UR4, RZ ;  /* 0x0000000407087c10 */ /* 0x020fc8000ff1e0ff */
[----:B------:R-:W-:-:S05]  /*b980*/  LEA.HI.X.SX32 R9, R7, UR5, 0x1, P0 ;  /* 0x0000000507097c11 */ /* 0x000fca00080f0eff */
[----:B------:R5:W-:Y:S04]  /*b990*/  STG.E.U8 desc[UR8][R8.64], R12 ;  /* 0x0000000c08007986 */ /* 0x000be8000c101108 */
[----:B------:R0:W-:Y:S04]  /*b9a0*/  STG.E.U8 desc[UR10][R54.64+0x1b], R12 ;  /* 0x00001b0c36007986 */ /* 0x0001e8000c10110a */
[----:B------:R-:W2:Y:S02]  /*b9b0*/  LDG.E R7, desc[UR12][R62.64+0xc8] ;  /* 0x0000c80c3e077981 */ /* 0x000ea4000c1e1900 */
[----:B--2---:R-:W-:-:S05]  /*b9c0*/  IMAD.IADD R7, R28, 0x1, R7 ;  /* 0x000000011c077824 */ /* 0x004fca00078e0207 */
[----:B------:R-:W-:-:S04]  /*b9d0*/  IADD3 R10, P0, PT, R7, UR4, RZ ;  /* 0x00000004070a7c10 */ /* 0x000fc8000ff1e0ff */
[----:B------:R-:W-:-:S05]  /*b9e0*/  LEA.HI.X.SX32 R11, R7, UR5, 0x1, P0 ;  /* 0x00000005070b7c11 */ /* 0x000fca00080f0eff */
[----:B------:R0:W-:Y:S04]  /*b9f0*/  STG.E.U8 desc[UR8][R10.64], R12 ;  /* 0x0000000c0a007986 */ /* 0x0001e8000c101108 */
[----:B------:R0:W-:Y:S04]  /*ba00*/  STG.E.U8 desc[UR10][R54.64], R12 ;  /* 0x0000000c36007986 */ /* 0x0001e8000c10110a */
[----:B------:R-:W2:Y:S01]  /*ba10*/  LDG.E R7, desc[UR12][R62.64+0xc8] ;  /* 0x0000c80c3e077981 */ /* 0x000ea2000c1e1900 */
[----:B------:R-:W-:Y:S01]  /*ba20*/  R2UR UR4, R66 ;  /* 0x00000000420472ca */ /* 0x000fe200000e0000 */
[----:B-----5:R-:W-:Y:S01]  /*ba30*/  IMAD.MOV.U32 R9, RZ, RZ, 0x1 ;  /* 0x00000001ff097424 */ /* 0x020fe200078e00ff */
[----:B------:R-:W-:Y:S01]  /*ba40*/  R2UR UR5, R67 ;  /* 0x00000000430572ca */ /* 0x000fe200000e0000 */
[----:B------:R-:W-:Y:S05]  /*ba50*/  BMOV.32.CLEAR RZ, B0 ;  /* 0x0000000000ff7355 */ /* 0x000fea0000100000 */
[----:B------:R-:W-:Y:S07]  /*ba60*/  BSSY.RECONVERGENT B0, `(.L_x_198) ;  /* 0x0000059000007945 */ /* 0x000fee0003800200 */
[----:B------:R0:W-:Y:S01]  /*ba70*/  STG.E desc[UR4][R62.64+0xd8], R9 ;  /* 0x0000d8093e007986 */ /* 0x0001e2000c101904 */
[----:B--2---:R-:W-:-:S13]  /*ba80*/  ISETP.GE.AND P0, PT, R7, 0x1, PT ;  /* 0x000000010700780c */ /* 0x004fda0003f06270 */
[----:B0-----:R-:W-:Y:S05]  /*ba90*/  @!P0 BRA `(.L_x_199) ;  /* 0x0000000400548947 */ /* 0x001fea0003800000 */
[----:B------:R-:W-:Y:S02]  /*baa0*/  R2UR UR4, R66 ;  /* 0x00000000420472ca */ /* 0x000fe400000e0000 */
[----:B------:R-:W-:-:S13]  /*bab0*/  R2UR UR5, R67 ;  /* 0x00000000430572ca */ /* 0x000fda00000e0000 */
[----:B------:R0:W5:Y:S01]  /*bac0*/  LDG.E R13, desc[UR4][R62.64+0xcc] ;  /* 0x0000cc043e0d7981 */ /* 0x000162000c1e1900 */
[----:B------:R-:W-:-:S07]  /*bad0*/  IMAD.MOV.U32 R8, RZ, RZ, 0x1 ;  /* 0x00000001ff087424 */ /* 0x000fce00078e00ff */
.L_x_204:
[----:B------:R-:W-:Y:S01]  /*bae0*/  R2UR UR4, R66 ;  /* 0x00000000420472ca */ /* 0x000fe200000e0000 */
[----:B--2---:R-:W-:Y:S01]  /*baf0*/  IMAD.MOV.U32 R9, RZ, RZ, 0x1 ;  /* 0x00000001ff097424 */ /* 0x004fe200078e00ff */
[----:B------:R-:W-:Y:S01]  /*bb00*/  R2UR UR5, R67 ;  /* 0x00000000430572ca */ /* 0x000fe200000e0000 */
[----:B------:R-:W-:Y:S01]  /*bb10*/  BSSY.RECONVERGENT B1, `(.L_x_200) ;  /* 0x0000046000017945 */ /* 0x000fe20003800200 */
[----:B-----5:R-:W-:-:S11]  /*bb20*/  ISETP.GE.AND P0, PT, R13, 0x1, PT ;  /* 0x000000010d00780c */ /* 0x020fd60003f06270 */
[----:B------:R2:W-:Y:S02]  /*bb30*/  STG.E desc[UR4][R62.64+0xdc], R9 ;  /* 0x0000dc093e007986 */ /* 0x0005e4000c101904 */
[----:B------:R-:W-:Y:S05]  /*bb40*/  @!P0 BRA `(.L_x_201) ;  /* 0x0000000400088947 */ /* 0x000fea0003800000 */
[----:B------:R-:W-:Y:S01]  /*bb50*/  BSSY.RECONVERGENT B2, `(.L_x_202) ;  /* 0x000003b000027945 */ /* 0x000fe20003800200 */
[----:B------:R-:W-:-:S07]  /*bb60*/  IMAD.MOV.U32 R7, RZ, RZ, 0x1 ;  /* 0x00000001ff077424 */ /* 0x000fce00078e00ff */
.L_x_203:
[----:B------:R-:W-:Y:S02]  /*bb70*/  R2UR UR4, R66 ;  /* 0x00000000420472ca */ /* 0x000fe400000e0000 */
[----:B------:R-:W-:-:S13]  /*bb80*/  R2UR UR5, R67 ;  /* 0x00000000430572ca */ /* 0x000fda00000e0000 */
[----:B-1----:R-:W5:Y:S01]  /*bb90*/  LDG.E R15, desc[UR4][R62.64+0xd8] ;  /* 0x0000d8043e0f7981 */ /* 0x002f62000c1e1900 */
[----:B------:R-:W-:Y:S02]  /*bba0*/  R2UR UR8, R66 ;  /* 0x00000000420872ca */ /* 0x000fe400000e0000 */
[----:B------:R-:W-:Y:S02]  /*bbb0*/  R2UR UR9, R67 ;  /* 0x00000000430972ca */ /* 0x000fe400000e0000 */
[----:B--2---:R-:W-:-:S04]  /*bbc0*/  IADD3 R10, P1, PT, R7, R54, RZ ;  /* 0x00000036070a7210 */ /* 0x004fc80007f3e0ff */
[----:B------:R-:W-:-:S07]  /*bbd0*/  LEA.HI.X.SX32 R11, R7, R55, 0x1, P1 ;  /* 0x00000037070b7211 */ /* 0x000fce00008f0eff */
[----:B------:R-:W3:Y:S01]  /*bbe0*/  LDG.E.S8 R11, desc[UR8][R10.64+0x1b] ;  /* 0x00001b080a0b7981 */ /* 0x000ee2000c1e1300 */
[----:B-----5:R-:W-:-:S04]  /*bbf0*/  IADD3 R8, P0, PT, R15, R54, RZ ;  /* 0x000000360f087210 */ /* 0x020fc80007f1e0ff */
[----:B--2---:R-:W-:-:S05]  /*bc00*/  LEA.HI.X.SX32 R9, R15, R55, 0x1, P0 ;  /* 0x000000370f097211 */ /* 0x004fca00000f0eff */
[----:B------:R-:W3:Y:S01]  /*bc10*/  LDG.E.S8 R8, desc[UR4][R8.64] ;  /* 0x0000000408087981 */ /* 0x000ee2000c1e1300 */
[----:B------:R-:W1:Y:S01]  /*bc20*/  LDCU.64 UR4, c[0x0][0x3a0] ;  /* 0x00007400ff0477ac */ /* 0x000e620008000a00 */
[C---:B------:R-:W-:Y:S02]  /*bc30*/  R2UR UR12, R66.reuse ;  /* 0x00000000420c72ca */ /* 0x040fe400000e0000 */
[C---:B------:R-:W-:Y:S02]  /*bc40*/  R2UR UR13, R67.reuse ;  /* 0x00000000430d72ca */ /* 0x040fe400000e0000 */
[----:B------:R-:W-:Y:S02]  /*bc50*/  R2UR UR14, R66 ;  /* 0x00000000420e72ca */ /* 0x000fe400000e0000 */
[----:B------:R-:W-:Y:S01]  /*bc60*/  R2UR UR15, R67 ;  /* 0x00000000430f72ca */ /* 0x000fe200000e0000 */
[----:B---3--:R-:W-:-:S05]  /*bc70*/  IMAD.IADD R12, R8, 0x1, R11 ;  /* 0x00000001080c7824 */ /* 0x008fca00078e020b */
[----:B------:R-:W-:Y:S01]  /*bc80*/  ISETP.NE.AND P0, PT, R12, 0x3, PT ;  /* 0x000000030c00780c */ /* 0x000fe20003f05270 */
[----:B------:R-:W-:-:S04]  /*bc90*/  VIADD R12, R15, 0xffffffff ;  /* 0xffffffff0f0c7836 */ /* 0x000fc80000000000 */
[----:B------:R-:W-:-:S04]  /*bca0*/  IMAD R12, R12, R13, R32 ;  /* 0x0000000d0c0c7224 */ /* 0x000fc800078e0220 */
[----:B------:R-:W-:-:S04]  /*bcb0*/  IMAD.IADD R7, R12, 0x1, R7 ;  /* 0x000000010c077824 */ /* 0x000fc800078e0207 */
[----:B-1----:R-:W-:Y:S01]  /*bcc0*/  @P0 IMAD.U32 R14, RZ, RZ, UR4 ;  /* 0x00000004ff0e0e24 */ /* 0x002fe2000f8e00ff */
[C---:B------:R-:W-:Y:S01]  /*bcd0*/  @P0 R2UR UR8, R66.reuse ;  /* 0x00000000420802ca */ /* 0x040fe200000e0000 */
[----:B------:R-:W-:Y:S01]  /*bce0*/  @P0 IMAD.U32 R15, RZ, RZ, UR5 ;  /* 0x00000005ff0f0e24 */ /* 0x000fe2000f8e00ff */
[C---:B------:R-:W-:Y:S02]  /*bcf0*/  @P0 R2UR UR9, R67.reuse ;  /* 0x00000000430902ca */ /* 0x040fe400000e0000 */
[----:B------:R-:W-:Y:S02]  /*bd00*/  @!P0 R2UR UR10, R66 ;  /* 0x00000000420a82ca */ /* 0x000fe400000e0000 */
[----:B------:R-:W-:Y:S01]  /*bd10*/  @!P0 R2UR UR11, R67 ;  /* 0x00000000430b82ca */ /* 0x000fe200000e0000 */
[----:B------:R-:W-:-:S04]  /*bd20*/  @P0 IMAD.WIDE R8, R7, 0x8, R14 ;  /* 0x0000000807080825 */ /* 0x000fc800078e020e */
[----:B------:R-:W-:Y:S01]  /*bd30*/  @!P0 IMAD.U32 R14, RZ, RZ, UR4 ;  /* 0x00000004ff0e8e24 */ /* 0x000fe2000f8e00ff */
[----:B------:R-:W-:Y:S01]  /*bd40*/  R2UR UR4, R66 ;  /* 0x00000000420472ca */ /* 0x000fe200000e0000 */
[----:B------:R-:W-:Y:S01]  /*bd50*/  @!P0 IMAD.U32 R15, RZ, RZ, UR5 ;  /* 0x00000005ff0f8e24 */ /* 0x000fe2000f8e00ff */
[----:B------:R-:W-:Y:S01]  /*bd60*/  R2UR UR5, R67 ;  /* 0x00000000430572ca */ /* 0x000fe200000e0000 */
[----:B------:R-:W-:Y:S02]  /*bd70*/  @P0 IMAD.MOV.U32 R12, RZ, RZ, 0x0 ;  /* 0x00000000ff0c0424 */ /* 0x000fe400078e00ff */
[----:B------:R-:W-:Y:S02]  /*bd80*/  @P0 IMAD.MOV.U32 R13, RZ, RZ, 0x7ff00000 ;  /* 0x7ff00000ff0d0424 */ /* 0x000fe400078e00ff */
[----:B------:R-:W-:-:S03]  /*bd90*/  @!P0 IMAD.WIDE R16, R7, 0x8, R14 ;  /* 0x0000000807108825 */ /* 0x000fc600078e020e */
[----:B------:R1:W-:Y:S04]  /*bda0*/  @P0 STG.E.64 desc[UR8][R8.64], R12 ;  /* 0x0000000c08000986 */ /* 0x0003e8000c101b08 */
[----:B------:R2:W-:Y:S04]  /*bdb0*/  @!P0 STG.E.64 desc[UR10][R16.64], RZ ;  /* 0x000000ff10008986 */ /* 0x0005e8000c101b0a */
[----:B------:R-:W3:Y:S04]  /*bdc0*/  LDG.E R7, desc[UR12][R62.64+0xd8] ;  /* 0x0000d80c3e077981 */ /* 0x000ee8000c1e1900 */
[----:B------:R-:W5:Y:S04]  /*bdd0*/  LDG.E R11, desc[UR4][R62.64+0xcc] ;  /* 0x0000cc043e0b7981 */ /* 0x000f68000c1e1900 */
[----:B------:R-:W4:Y:S01]  /*bde0*/  LDG.E R18, desc[UR14][R62.64+0xdc] ;  /* 0x0000dc0e3e127981 */ /* 0x000f22000c1e1900 */
[----:B------:R-:W-:-:S02]  /*bdf0*/  R2UR UR8, R66 ;  /* 0x00000000420872ca */ /* 0x000fc400000e0000 */
[----:B------:R-:W-:Y:S01]  /*be00*/  R2UR UR9, R67 ;  /* 0x00000000430972ca */ /* 0x000fe200000e0000 */
[----:B---3--:R-:W-:-:S04]  /*be10*/  VIADD R10, R7, 0xffffffff ;  /* 0xffffffff070a7836 */ /* 0x008fc80000000000 */
[----:B-----5:R-:W-:-:S04]  /*be20*/  IMAD R11, R10, R11, R31 ;  /* 0x0000000b0a0b7224 */ /* 0x020fc800078e021f */
[----:B----4-:R-:W-:Y:S02]  /*be30*/  IMAD.IADD R7, R18, 0x1, R11 ;  /* 0x0000000112077824 */ /* 0x010fe400078e020b */
[----:B------:R-:W-:Y:S02]  /*be40*/  @P0 IMAD.MOV.U32 R10, RZ, RZ, 0x0 ;  /* 0x00000000ff0a0424 */ /* 0x000fe400078e00ff */
[----:B------:R-:W-:Y:S02]  /*be50*/  @P0 IMAD.MOV.U32 R11, RZ, RZ, -0x40100000 ;  /* 0xbff00000ff0b0424 */ /* 0x000fe400078e00ff */
[----:B-1----:R-:W-:-:S04]  /*be60*/  IMAD.WIDE R8, R7, 0x8, R14 ;  /* 0x0000000807087825 */ /* 0x002fc800078e020e */
[----:B------:R-:W-:Y:S02]  /*be70*/  @!P0 IMAD.MOV.U32 R10, RZ, RZ, 0x0 ;  /* 0x00000000ff0a8424 */ /* 0x000fe400078e00ff */
[----:B------:R-:W-:-:S05]  /*be80*/  @!P0 IMAD.MOV.U32 R11, RZ, RZ, -0x3f56d000 ;  /* 0xc0a93000ff0b8424 */ /* 0x000fca00078e00ff */
[----:B------:R2:W-:Y:S04]  /*be90*/  STG.E.64 desc[UR4][R8.64], R10 ;  /* 0x0000000a08007986 */ /* 0x0005e8000c101b04 */
[----:B------:R-:W3:Y:S04]  /*bea0*/  LDG.E R12, desc[UR8][R62.64+0xdc] ;  /* 0x0000dc083e0c7981 */ /* 0x000ee8000c1e1900 */
[----:B------:R-:W3:Y:S02]  /*beb0*/  LDG.E R13, desc[UR4][R62.64+0xcc] ;  /* 0x0000cc043e0d7981 */ /* 0x000ee4000c1e1900 */
[C---:B---3--:R-:W-:Y:S01]  /*bec0*/  ISETP.GE.AND P0, PT, R12.reuse, R13, PT ;  /* 0x0000000d0c00720c */ /* 0x048fe20003f06270 */
[----:B------:R-:W-:-:S05]  /*bed0*/  VIADD R7, R12, 0x1 ;  /* 0x000000010c077836 */ /* 0x000fca0000000000 */
[----:B------:R2:W-:Y:S07]  /*bee0*/  STG.E desc[UR4][R62.64+0xdc], R7 ;  /* 0x0000dc073e007986 */ /* 0x0005ee000c101904 */
[----:B------:R-:W-:Y:S05]  /*bef0*/  @!P0 BRA `(.L_x_203) ;  /* 0xfffffffc001c8947 */ /* 0x000fea000383ffff */
[----:B------:R-:W-:Y:S05]  /*bf00*/  BSYNC.RECONVERGENT B2 ;  /* 0x0000000000027941 */ /* 0x000fea0003800200 */
.L_x_202:
[C---:B------:R-:W-:Y:S02]  /*bf10*/  R2UR UR4, R66.reuse ;  /* 0x00000000420472ca */ /* 0x040fe400000e0000 */
[C---:B------:R-:W-:Y:S02]  /*bf20*/  R2UR UR5, R67.reuse ;  /* 0x00000000430572ca */ /* 0x040fe400000e0000 */
[----:B------:R-:W-:Y:S02]  /*bf30*/  R2UR UR8, R66 ;  /* 0x00000000420872ca */ /* 0x000fe400000e0000 */
[----:B------:R-:W-:-:S09]  /*bf40*/  R2UR UR9, R67 ;  /* 0x00000000430972ca */ /* 0x000fd200000e0000 */
[----:B--2---:R1:W5:Y:S04]  /*bf50*/  LDG.E R8, desc[UR4][R62.64+0xd8] ;  /* 0x0000d8043e087981 */ /* 0x004368000c1e1900 */
[----:B------:R1:W5:Y:S02]  /*bf60*/  LDG.E R7, desc[UR8][R62.64+0xc8] ;  /* 0x0000c8083e077981 */ /* 0x000364000c1e1900 */
.L_x_201:
[----:B------:R-:W-:Y:S05]  /*bf70*/  BSYNC.RECONVERGENT B1 ;  /* 0x0000000000017941 */ /* 0x000fea0003800200 */
.L_x_200:
[----:B------:R-:W-:Y:S01]  /*bf80*/  R2UR UR4, R66 ;  /* 0x00000000420472ca */ /* 0x000fe200000e0000 */
[C---:B--2--5:R-:W-:Y:S01]  /*bf90*/  VIADD R9, R8.reuse, 0x1 ;  /* 0x0000000108097836 */ /* 0x064fe20000000000 */
[----:B------:R-:W-:Y:S02]  /*bfa0*/  R2UR UR5, R67 ;  /* 0x00000000430572ca */ /* 0x000fe400000e0000 */
[----:B------:R-:W-:Y:S01]  /*bfb0*/  ISETP.GE.AND P0, PT, R8, R7, PT ;  /* 0x000000070800720c */ /* 0x000fe20003f06270 */
[----:B------:R-:W-:-:S10]  /*bfc0*/  IMAD.MOV.U32 R8, RZ, RZ, R9 ;  /* 0x000000ffff087224 */ /* 0x000fd400078e0009 */
[----:B------:R2:W-:Y:S02]  /*bfd0*/  STG.E desc[UR4][R62.64+0xd8], R9 ;  /* 0x0000d8093e007986 */ /* 0x0005e4000c101904 */
[----:B------:R-:W-:Y:S05]  /*bfe0*/  @!P0 BRA `(.L_x_204) ;  /* 0xfffffff800bc8947 */ /* 0x000fea000383ffff */
.L_x_199:
[----:B------:R-:W-:Y:S05]  /*bff0*/  BSYNC.RECONVERGENT B0 ;  /* 0x0000000000007941 */ /* 0x000fea0003800200 */
.L_x_198:
[----:B------:R-:W-:Y:S01]  /*c000*/  R2UR UR4, R66 ;  /* 0x00000000420472ca */ /* 0x000fe200000e0000 */
[----:B--2---:R-:W-:Y:S01]  /*c010*/  IMAD.MOV.U32 R9, RZ, RZ, 0x1 ;  /* 0x00000001ff097424 */ /* 0x004fe200078e00ff */
[----:B------:R-:W-:Y:S01]  /*c020*/  R2UR UR5, R67 ;  /* 0x00000000430572ca */ /* 0x000fe200000e0000 */
[----:B------:R-:W-:Y:S01]  /*c030*/  BSSY.RECONVERGENT B9, `(.L_x_205) ;  /* 0x0000738000097945 */ /* 0x000fe20003800200 */
[----:B------:R-:W-:-:S11]  /*c040*/  ISETP.GE.AND P0, PT, R7, 0x1, PT ;  /* 0x000000010700780c */ /* 0x000fd60003f06270 */
[----:B------:R2:W-:Y:S02]  /*c050*/  STG.E desc[UR4][R62.64+0xe4], R9 ;  /* 0x0000e4093e007986 */ /* 0x0005e4000c101904 */
[----:B------:R-:W-:Y:S05]  /*c060*/  @!P0 BRA `(.L_x_206) ;  /* 0x0000007000d08947 */ /* 0x000fea0003800000 */
[----:B------:R-:W-:Y:S02]  /*c070*/  R2UR UR4, R66 ;  /* 0x00000000420472ca */ /* 0x000fe400000e0000 */
[----:B------:R-:W-:-:S13]  /*c080*/  R2UR UR5, R67 ;  /* 0x00000000430572ca */ /* 0x000fda00000e0000 */
[----:B-1----:R1:W5:Y:S01]  /*c090*/  LDG.E R17, desc[UR4][R62.64+0xcc] ;  /* 0x0000cc043e117981 */ /* 0x002362000c1e1900 */
[----:B------:R-:W-:-:S07]  /*c0a0*/  IMAD.MOV.U32 R8, RZ, RZ, 0x1 ;  /* 0x00000001ff087424 */ /* 0x000fce00078e00ff */
.L_x_283:
        /* <DEDUP_REMOVED lines=9> */
.L_x_282:
[----:B------:R-:W-:Y:S01]  /*c140*/  R2UR UR4, R66 ;  /* 0x00000000420472ca */ /* 0x000fe200000e0000 */
[----:B------:R-:W5:Y:S01]  /*c150*/  LDC.64 R14, c[0x0][0x3a0] ;  /* 0x0000e800ff0e7b82 */ /* 0x000f620000000a00 */
[----:B------:R-:W-:-:S13]  /*c160*/  R2UR UR5, R67 ;  /* 0x00000000430572ca */ /* 0x000fda00000e0000 */
[----:B--2---:R-:W2:Y:S02]  /*c170*/  LDG.E R8, desc[UR4][R62.64+0xe4] ;  /* 0x0000e4043e087981 */ /* 0x004ea4000c1e1900 */
[----:B--2---:R-:W-:-:S04]  /*c180*/  VIADD R8, R8, 0xffffffff ;  /* 0xffffffff08087836 */ /* 0x004fc80000000000 */
[----:B------:R-:W-:-:S04]  /*c190*/  IMAD R8, R17, R8, R32 ;  /* 0x0000000811087224 */ /* 0x000fc800078e0220 */
[----:B---3--:R-:W-:-:S04]  /*c1a0*/  IMAD.IADD R9, R8, 0x1, R7 ;  /* 0x0000000108097824 */ /* 0x008fc800078e0207 */
[----:B-----5:R-:W-:-:S06]  /*c1b0*/  IMAD.WIDE R8, R9, 0x8, R14 ;  /* 0x0000000809087825 */ /* 0x020fcc00078e020e */
[----:B------:R-:W2:Y:S01]  /*c1c0*/  LDG.E.64 R8, desc[UR4][R8.64] ;  /* 0x0000000408087981 */ /* 0x000ea2000c1e1b00 */
[----:B------:R-:W-:Y:S01]  /*c1d0*/  IMAD.MOV.U32 R12, RZ, RZ, -0x800000 ;  /* 0xff800000ff0c7424 */ /* 0x000fe200078e00ff */
[----:B------:R-:W-:Y:S01]  /*c1e0*/  BSSY.RECONVERGENT B6, `(.L_x_210) ;  /* 0x0000707000067945 */ /* 0x000fe20003800200 */
[----:B0-----:R-:W-:Y:S02]  /*c1f0*/  IMAD.MOV.U32 R13, RZ, RZ, 0x41cdcd64 ;  /* 0x41cdcd64ff0d7424 */ /* 0x001fe400078e00ff */
[----:B------:R-:W-:-:S04]  /*c200*/  IMAD.MOV.U32 R10, RZ, RZ, R7 ;  /* 0x000000ffff0a7224 */ /* 0x000fc800078e0007 */
[----:B--2---:R-:W-:-:S14]  /*c210*/  DSETP.GEU.AND P0, PT, |R8|, R12, PT ;  /* 0x0000000c0800722a */ /* 0x004fdc0003f0e200 */
[----:B------:R-:W-:Y:S05]  /*c220*/  @P0 BRA `(.L_x_211) ;  /* 0x0000007000080947 */ /* 0x000fea0003800000 */
[C---:B------:R-:W-:Y:S01]  /*c230*/  R2UR UR4, R66.reuse ;  /* 0x00000000420472ca */ /* 0x040fe200000e0000 */
[----:B------:R-:W-:Y:S01]  /*c240*/  IMAD.MOV.U32 R46, RZ, RZ, 0x0 ;  /* 0x00000000ff2e7424 */ /* 0x000fe200078e00ff */
[C---:B------:R-:W-:Y:S01]  /*c250*/  R2UR UR5, R67.reuse ;  /* 0x00000000430572ca */ /* 0x040fe200000e0000 */
[----:B------:R-:W-:Y:S01]  /*c260*/  IMAD.MOV.U32 R47, RZ, RZ, -0x40100000 ;  /* 0xbff00000ff2f7424 */ /* 0x000fe200078e00ff */
[C---:B------:R-:W-:Y:S01]  /*c270*/  R2UR UR8, R66.reuse ;  /* 0x00000000420872ca */ /* 0x040fe200000e0000 */
[----:B------:R-:W-:Y:S01]  /*c280*/  IMAD.MOV.U32 R40, RZ, RZ, 0x0 ;  /* 0x00000000ff287424 */ /* 0x000fe200078e00ff */
[C---:B------:R-:W-:Y:S01]  /*c290*/  R2UR UR9, R67.reuse ;  /* 0x00000000430972ca */ /* 0x040fe200000e0000 */
[----:B------:R-:W-:Y:S01]  /*c2a0*/  IMAD.MOV.U32 R41, RZ, RZ, 0x7ff00000 ;  /* 0x7ff00000ff297424 */ /* 0x000fe200078e00ff */
[----:B------:R-:W-:Y:S02]  /*c2b0*/  R2UR UR10, R66 ;  /* 0x00000000420a72ca */ /* 0x000fe400000e0000 */
[----:B------:R-:W-:-:S02]  /*c2c0*/  R2UR UR11, R67 ;  /* 0x00000000430b72ca */ /* 0x000fc400000e0000 */
[----:B------:R-:W-:Y:S02]  /*c2d0*/  R2UR UR12, R66 ;  /* 0x00000000420c72ca */ /* 0x000fe400000e0000 */
[----:B------:R-:W-:Y:S01]  /*c2e0*/  R2UR UR13, R67 ;  /* 0x00000000430d72ca */ /* 0x000fe200000e0000 */
[----:B------:R2:W-:Y:S04]  /*c2f0*/  STG.E.64 desc[UR4][R52.64+0x2738], R46 ;  /* 0x0027382e34007986 */ /* 0x0005e8000c101b04 */
[----:B------:R2:W-:Y:S04]  /*c300*/  STG.E.64 desc[UR8][R52.64+0x2740], R40 ;  /* 0x0027402834007986 */ /* 0x0005e8000c101b08 */
[----:B------:R-:W5:Y:S04]  /*c310*/  LDG.E R17, desc[UR10][R62.64+0xe4] ;  /* 0x0000e40a3e117981 */ /* 0x000f68000c1e1900 */
[----:B------:R-:W3:Y:S01]  /*c320*/  LDG.E R37, desc[UR12][R62.64+0xe8] ;  /* 0x0000e80c3e257981 */ /* 0x000ee2000c1e1900 */
[----:B-----5:R-:W-:-:S02]  /*c330*/  IADD3 R10, P0, PT, R17, R54, RZ ;  /* 0x00000036110a7210 */ /* 0x020fc40007f1e0ff */
[----:B---3--:R-:W-:Y:S02]  /*c340*/  IADD3 R8, P1, PT, R37, R54, RZ ;  /* 0x0000003625087210 */ /* 0x008fe40007f3e0ff */
[-C--:B------:R-:W-:Y:S02]  /*c350*/  LEA.HI.X.SX32 R11, R17, R55.reuse, 0x1, P0 ;  /* 0x00000037110b7211 */ /* 0x080fe400000f0eff */
[----:B------:R-:W-:-:S03]  /*c360*/  LEA.HI.X.SX32 R9, R37, R55, 0x1, P1 ;  /* 0x0000003725097211 */ /* 0x000fc600008f0eff */
[----:B------:R-:W3:Y:S04]  /*c370*/  LDG.E.U8 R18, desc[UR4][R10.64] ;  /* 0x000000040a127981 */ /* 0x000ee8000c1e1100 */
[----:B------:R-:W5:Y:S01]  /*c380*/  LDG.E.U8 R36, desc[UR8][R8.64+0x1b] ;  /* 0x00001b0808247981 */ /* 0x000f62000c1e1100 */
[----:B------:R-:W-:Y:S01]  /*c390*/  BSSY.RECONVERGENT B1, `(.L_x_212) ;  /* 0x0000257000017945 */ /* 0x000fe20003800200 */
[----:B---3--:R-:W-:Y:S02]  /*c3a0*/  PRMT R7, R18, 0x8880, RZ ;  /* 0x0000888012077816 */ /* 0x008fe400000000ff */
[----:B-----5:R-:W-:-:S05]  /*c3b0*/  PRMT R16, R36, 0x8880, RZ ;  /* 0x0000888024107816 */ /* 0x020fca00000000ff */
[----:B------:R-:W-:-:S05]  /*c3c0*/  IMAD.IADD R16, R7, 0x1, R16 ;  /* 0x0000000107107824 */ /* 0x000fca00078e0210 */
[----:B------:R-:W-:-:S13]  /*c3d0*/  ISETP.NE.AND P0, PT, R16, 0x3, PT ;  /* 0x000000031000780c */ /* 0x000fda0003f05270 */
[----:B--2---:R-:W-:Y:S05]  /*c3e0*/  @!P0 BRA `(.L_x_213) ;  /* 0x0000000000448947 */ /* 0x004fea0003800000 */
[----:B------:R-:W-:Y:S02]  /*c3f0*/  R2UR UR4, R66 ;  /* 0x00000000420472ca */ /* 0x000fe400000e0000 */
[----:B------:R-:W-:-:S13]  /*c400*/  R2UR UR5, R67 ;  /* 0x00000000430572ca */ /* 0x000fda00000e0000 */
[----:B------:R-:W2:Y:S01]  /*c410*/  LDG.E R8, desc[UR4][R62.64+0xcc] ;  /* 0x0000cc043e087981 */ /* 0x000ea2000c1e1900 */
[----:B------:R-:W-:Y:S01]  /*c420*/  VIADD R7, R17, 0xffffffff ;  /* 0xffffffff11077836 */ /* 0x000fe20000000000 */
[----:B------:R-:W-:Y:S01]  /*c430*/  R2UR UR8, R66 ;  /* 0x00000000420872ca */ /* 0x000fe200000e0000 */
[----:B------:R-:W-:Y:S01]  /*c440*/  IMAD.IADD R10, R31, 0x1, R37 ;  /* 0x000000011f0a7824 */ /* 0x000fe200078e0225 */
[----:B------:R-:W-:-:S03]  /*c450*/  R2UR UR9, R67 ;  /* 0x00000000430972ca */ /* 0x000fc600000e0000 */
[----:B--2---:R-:W-:-:S04]  /*c460*/  IMAD R9, R7, R8, R10 ;  /* 0x0000000807097224 */ /* 0x004fc800078e020a */
[----:B------:R-:W-:-:S05]  /*c470*/  IMAD.WIDE R8, R9, 0x8, R14 ;  /* 0x0000000809087825 */ /* 0x000fca00078e020e */
[----:B------:R2:W-:Y:S04]  /*c480*/  STG.E.64 desc[UR4][R8.64], R46 ;  /* 0x0000002e08007986 */ /* 0x0005e8000c101b04 */
[----:B------:R-:W3:Y:S02]  /*c490*/  LDG.E R11, desc[UR8][R62.64+0xcc] ;  /* 0x0000cc083e0b7981 */ /* 0x000ee4000c1e1900 */
[----:B---3--:R-:W-:-:S04]  /*c4a0*/  IMAD R11, R7, R11, R10 ;  /* 0x0000000b070b7224 */ /* 0x008fc800078e020a */
[----:B------:R-:W-:-:S04]  /*c4b0*/  VIADD R11, R11, 0xfffffd8f ;  /* 0xfffffd8f0b0b7836 */ /* 0x000fc80000000000 */
[----:B------:R-:W-:-:S05]  /*c4c0*/  IMAD.WIDE R10, R11, 0x8, R14 ;  /* 0x000000080b0a7825 */ /* 0x000fca00078e020e */
[----:B------:R2:W-:Y:S04]  /*c4d0*/  STG.E.64 desc[UR4][R10.64], R40 ;  /* 0x000000280a007986 */ /* 0x0005e8000c101b04 */
[----:B------:R2:W5:Y:S01]  /*c4e0*/  LDG.E.64 R16, desc[UR8][R52.64+0x2740] ;  /* 0x0027400834107981 */ /* 0x000562000c1e1b00 */
[----:B------:R-:W-:Y:S05]  /*c4f0*/  BRA `(.L_x_214) ;  /* 0x0000002400007947 */ /* 0x000fea0003800000 */
.L_x_213:
[C---:B------:R-:W-:Y:S02]  /*c500*/  R2UR UR8, R66.reuse ;  /* 0x00000000420872ca */ /* 0x040fe400000e0000 */
[C---:B------:R-:W-:Y:S02]  /*c510*/  R2UR UR9, R67.reuse ;  /* 0x00000000430972ca */ /* 0x040fe400000e0000 */
[----:B------:R-:W-:Y:S02]  /*c520*/  R2UR UR4, R66 ;  /* 0x00000000420472ca */ /* 0x000fe400000e0000 */
[----:B------:R-:W-:-:S09]  /*c530*/  R2UR UR5, R67 ;  /* 0x00000000430572ca */ /* 0x000fd200000e0000 */
[----:B------:R-:W2:Y:S04]  /*c540*/  LDG.E.U8 R15, desc[UR8][R8.64+0x1a] ;  /* 0x00001a08080f7981 */ /* 0x000ea8000c1e1100 */
[----:B------:R-:W3:Y:S01]  /*c550*/  LDG.E.S8 R14, desc[UR4][R10.64+-0x1] ;  /* 0xffffff040a0e7981 */ /* 0x000ee2000c1e1300 */
[----:B------:R-:W-:Y:S01]  /*c560*/  PRMT R16, R18, 0x3340, RZ ;  /* 0x0000334012107816 */ /* 0x000fe200000000ff */
[----:B------:R-:W-:Y:S01]  /*c570*/  UMOV UR4, 0x57d19 ;  /* 0x00057d1900047882 */ /* 0x000fe20000000000 */
[----:B------:R-:W-:Y:S01]  /*c580*/  IMAD.MOV.U32 R49, RZ, RZ, 0x50 ;  /* 0x00000050ff317424 */ /* 0x000fe200078e00ff */
[----:B------:R-:W-:Y:S02]  /*c590*/  R2UR UR12, R66 ;  /* 0x00000000420c72ca */ /* 0x000fe400000e0000 */
[----:B------:R-:W-:-:S02]  /*c5a0*/  R2UR UR13, R67 ;  /* 0x00000000430d72ca */ /* 0x000fc400000e0000 */
[C---:B------:R-:W-:Y:S02]  /*c5b0*/  R2UR UR16, R66.reuse ;  /* 0x00000000421072ca */ /* 0x040fe400000e0000 */
[C---:B------:R-:W-:Y:S02]  /*c5c0*/  R2UR UR17, R67.reuse ;  /* 0x00000000431172ca */ /* 0x040fe400000e0000 */
[C---:B------:R-:W-:Y:S02]  /*c5d0*/  R2UR UR10, R66.reuse ;  /* 0x00000000420a72ca */ /* 0x040fe400000e0000 */
[C---:B------:R-:W-:Y:S02]  /*c5e0*/  R2UR UR11, R67.reuse ;  /* 0x00000000430b72ca */ /* 0x040fe400000e0000 */
[----:B------:R-:W-:Y:S02]  /*c5f0*/  R2UR UR14, R66 ;  /* 0x00000000420e72ca */ /* 0x000fe400000e0000 */
[----:B------:R-:W-:-:S02]  /*c600*/  R2UR UR15, R67 ;  /* 0x00000000430f72ca */ /* 0x000fc400000e0000 */
[----:B--2---:R-:W-:Y:S02]  /*c610*/  PRMT R15, R15, 0x3340, R36 ;  /* 0x000033400f0f7816 */ /* 0x004fe40000000024 */
[----:B------:R-:W-:Y:S02]  /*c620*/  PRMT R36, R36, 0x8880, RZ ;  /* 0x0000888024247816 */ /* 0x000fe400000000ff */
[----:B------:R-:W-:-:S03]  /*c630*/  PRMT R15, R15, 0x5410, R16 ;  /* 0x000054100f0f7816 */ /* 0x000fc60000000010 */
[----:B------:R-:W-:Y:S02]  /*c640*/  IMAD.MOV.U32 R16, RZ, RZ, R36 ;  /* 0x000000ffff107224 */ /* 0x000fe400078e0024 */
[----:B---3--:R-:W-:Y:S02]  /*c650*/  IDP.4A.S8.U8 R14, R15, UR4, R14 ;  /* 0x000000040f0e7c26 */ /* 0x008fe4000800020e */
[----:B------:R-:W-:Y:S02]  /*c660*/  IMAD R7, R7, 0x5, R16 ;  /* 0x0000000507077824 */ /* 0x000fe400078e0210 */
[----:B------:R-:W-:-:S03]  /*c670*/  IMAD R14, R14, 0x8, R49 ;  /* 0x000000080e0e7824 */ /* 0x000fc600078e0231 */
[----:B------:R-:W-:Y:S01]  /*c680*/  LEA R18, R7, 0x10000, 0x3 ;  /* 0x0001000007127811 */ /* 0x000fe200078e18ff */
[----:B------:R-:W-:-:S03]  /*c690*/  VIADD R36, R14, 0x10000 ;  /* 0x000100000e247836 */ /* 0x000fc60000000000 */
[----:B------:R-:W2:Y:S08]  /*c6a0*/  LDC.64 R44, c[0x3][R18+-0x4e30] ;  /* 0x00ec7400122c7b82 */ /* 0x000eb00000000a00 */
[----:B------:R-:W2:Y:S02]  /*c6b0*/  LDC.64 R14, c[0x3][R36+-0x7590] ;  /* 0x00e29c00240e7b82 */ /* 0x000ea40000000a00 */
[----:B--2---:R-:W-:-:S07]  /*c6c0*/  DADD R44, R44, R14 ;  /* 0x000000002c2c7229 */ /* 0x004fce000000000e */
[----:B------:R-:W-:Y:S04]  /*c6d0*/  STG.E.64 desc[UR8][R52.64+0x2748], R44 ;  /* 0x0027482c34007986 */ /* 0x000fe8000c101b08 */
[----:B------:R-:W2:Y:S04]  /*c6e0*/  LDG.E.U8 R14, desc[UR12][R8.64+0x1b] ;  /* 0x00001b0c080e7981 */ /* 0x000ea8000c1e1100 */
[----:B------:R-:W2:Y:S04]  /*c6f0*/  LDG.E.U8 R17, desc[UR16][R8.64+0x1a] ;  /* 0x00001a1008117981 */ /* 0x000ea8000c1e1100 */
[----:B------:R-:W3:Y:S04]  /*c700*/  LDG.E.S8 R7, desc[UR10][R10.64] ;  /* 0x0000000a0a077981 */ /* 0x000ee8000c1e1300 */
[----:B------:R-:W5:Y:S01]  /*c710*/  LDG.E.S8 R15, desc[UR14][R10.64+-0x1] ;  /* 0xffffff0e0a0f7981 */ /* 0x000f62000c1e1300 */
[----:B--2---:R-:W-:-:S02]  /*c720*/  PRMT R17, R17, 0x3340, R14 ;  /* 0x0000334011117816 */ /* 0x004fc4000000000e */
[----:B------:R-:W-:Y:S02]  /*c730*/  PRMT R14, R14, 0x8880, RZ ;  /* 0x000088800e0e7816 */ /* 0x000fe400000000ff */
[----:B---3--:R-:W-:-:S03]  /*c740*/  PRMT R16, R7, 0x3340, RZ ;  /* 0x0000334007107816 */ /* 0x008fc600000000ff */
[----:B------:R-:W-:Y:S01]  /*c750*/  IMAD R7, R7, 0x5, R14 ;  /* 0x0000000507077824 */ /* 0x000fe200078e020e */
[----:B------:R-:W-:-:S04]  /*c760*/  PRMT R16, R17, 0x5410, R16 ;  /* 0x0000541011107816 */ /* 0x000fc80000000010 */
[----:B------:R-:W-:Y:S01]  /*c770*/  LEA R17, R7, 0x10000, 0x3 ;  /* 0x0001000007117811 */ /* 0x000fe200078e18ff */
[----:B-----5:R-:W-:Y:S01]  /*c780*/  IDP.4A.S8.U8 R15, R16, UR4, R15 ;  /* 0x00000004100f7c26 */ /* 0x020fe2000800020f */
[----:B------:R-:W-:Y:S02]  /*c790*/  R2UR UR4, R66 ;  /* 0x00000000420472ca */ /* 0x000fe400000e0000 */
[----:B------:R-:W2:Y:S01]  /*c7a0*/  LDC.64 R42, c[0x3][R17+-0x4d68] ;  /* 0x00eca600112a7b82 */ /* 0x000ea20000000a00 */
[----:B------:R-:W-:-:S04]  /*c7b0*/  IMAD R15, R15, 0x8, R49 ;  /* 0x000000080f0f7824 */ /* 0x000fc800078e0231 */
[----:B------:R-:W-:-:S06]  /*c7c0*/  VIADD R15, R15, 0x10000 ;  /* 0x000100000f0f7836 */ /* 0x000fcc0000000000 */
[----:B------:R-:W2:Y:S02]  /*c7d0*/  LDC.64 R14, c[0x3][R15+-0x6208] ;  /* 0x00e77e000f0e7b82 */ /* 0x000ea40000000a00 */
[----:B--2---:R-:W-:-:S07]  /*c7e0*/  DADD R42, R42, R14 ;  /* 0x000000002a2a7229 */ /* 0x004fce000000000e */
[----:B------:R2:W-:Y:S01]  /*c7f0*/  STG.E.64 desc[UR4][R52.64+0x2750], R42 ;  /* 0x0027502a34007986 */ /* 0x0005e2000c101b04 */
[----:B------:R-:W-:-:S14]  /*c800*/  DSETP.GT.AND P0, PT, |R42|, R12, PT ;  /* 0x0000000c2a00722a */ /* 0x000fdc0003f04200 */
[C---:B------:R-:W-:Y:S02]  /*c810*/  @P0 R2UR UR8, R66.reuse ;  /* 0x00000000420802ca */ /* 0x040fe400000e0000 */
[C---:B------:R-:W-:Y:S02]  /*c820*/  @P0 R2UR UR9, R67.reuse ;  /* 0x00000000430902ca */ /* 0x040fe400000e0000 */
[----:B------:R-:W-:Y:S02]  /*c830*/  @P0 R2UR UR10, R66 ;  /* 0x00000000420a02ca */ /* 0x000fe400000e0000 */
[----:B------:R-:W-:-:S09]  /*c840*/  @P0 R2UR UR11, R67 ;  /* 0x00000000430b02ca */ /* 0x000fd200000e0000 */
[----:B------:R3:W-:Y:S04]  /*c850*/  @P0 STG.E.64 desc[UR8][R52.64+0x2750], R40 ;  /* 0x0027502834000986 */ /* 0x0007e8000c101b08 */
[----:B------:R3:W-:Y:S04]  /*c860*/  @P0 STG.E.64 desc[UR10][R52.64+0x2748], R46 ;  /* 0x0027482e34000986 */ /* 0x0007e8000c101b0a */
[----:B------:R-:W5:Y:S04]  /*c870*/  LDG.E.U8 R16, desc[UR16][R10.64] ;  /* 0x000000100a107981 */ /* 0x000f68000c1e1100 */
[----:B------:R-:W4:Y:S04]  /*c880*/  LDG.E.S8 R18, desc[UR12][R8.64+0x1b] ;  /* 0x00001b0c08127981 */ /* 0x000f28000c1e1300 */
[----:B------:R-:W4:Y:S01]  /*c890*/  LDG.E.S8 R7, desc[UR14][R8.64+0x1a] ;  /* 0x00001a0e08077981 */ /* 0x000f22000c1e1300 */
[----:B------:R-:W-:Y:S01]  /*c8a0*/  IMAD.MOV.U32 R48, RZ, RZ, 0x1905 ;  /* 0x00001905ff307424 */ /* 0x000fe200078e00ff */
[----:B------:R-:W-:Y:S05]  /*c8b0*/  BMOV.32.CLEAR RZ, B0 ;  /* 0x0000000000ff7355 */ /* 0x000fea0000100000 */
[----:B------:R-:W-:Y:S01]  /*c8c0*/  BSSY.RECONVERGENT B0, `(.L_x_215) ;  /* 0x00001b8000007945 */ /* 0x000fe20003800200 */
[----:B--2---:R-:W-:-:S02]  /*c8d0*/  @P0 IMAD.MOV.U32 R42, RZ, RZ, 0x0 ;  /* 0x00000000ff2a0424 */ /* 0x004fc400078e00ff */
[----:B------:R-:W-:Y:S02]  /*c8e0*/  @P0 IMAD.MOV.U32 R43, RZ, RZ, 0x7ff00000 ;  /* 0x7ff00000ff2b0424 */ /* 0x000fe400078e00ff */
[----:B------:R-:W-:Y:S02]  /*c8f0*/  @P0 IMAD.MOV.U32 R44, RZ, RZ, 0x0 ;  /* 0x00000000ff2c0424 */ /* 0x000fe400078e00ff */
[----:B------:R-:W-:Y:S01]  /*c900*/  @P0 IMAD.MOV.U32 R45, RZ, RZ, -0x40100000 ;  /* 0xbff00000ff2d0424 */ /* 0x000fe200078e00ff */
[C---:B-----5:R-:W-:Y:S02]  /*c910*/  PRMT R14, R16.reuse, 0x8880, RZ ;  /* 0x00008880100e7816 */ /* 0x060fe400000000ff */
[----:B------:R-:W-:Y:S02]  /*c920*/  PRMT R16, R16, 0x8880, RZ ;  /* 0x0000888010107816 */ /* 0x000fe400000000ff */
[----:B----4-:R-:W-:-:S05]  /*c930*/  PRMT R7, R7, 0x5410, R18 ;  /* 0x0000541007077816 */ /* 0x010fca0000000012 */
[----:B------:R-:W-:-:S04]  /*c940*/  IDP.2A.LO.S16.U8 R7, R7, R48, R14 ;  /* 0x0000003007077226 */ /* 0x000fc8000000120e */
[----:B------:R-:W-:-:S04]  /*c950*/  IMAD R7, R7, 0x8, R49 ;  /* 0x0000000807077824 */ /* 0x000fc800078e0231 */
[----:B------:R-:W2:Y:S02]  /*c960*/  LDC.64 R14, c[0x3][R7+0x5208] ;  /* 0x00d48200070e7b82 */ /* 0x000ea40000000a00 */
[----:B--2---:R-:W-:Y:S01]  /*c970*/  DSETP.GEU.AND P1, PT, |R14|, R12, PT ;  /* 0x0000000c0e00722a */ /* 0x004fe20003f2e200 */
[----:B------:R-:W-:-:S05]  /*c980*/  IMAD.MOV.U32 R14, RZ, RZ, R16 ;  /* 0x000000ffff0e7224 */ /* 0x000fca00078e0010 */
[----:B------:R-:W-:-:S08]  /*c990*/  PRMT R14, R14, 0x5410, R14 ;  /* 0x000054100e0e7816 */ /* 0x000fd0000000000e */
[----:B---3--:R-:W-:Y:S05]  /*c9a0*/  @P1 BRA `(.L_x_216) ;  /* 0x0000001000641947 */ /* 0x008fea0003800000 */
[----:B------:R-:W-:Y:S02]  /*c9b0*/  R2UR UR4, R66 ;  /* 0x00000000420472ca */ /* 0x000fe400000e0000 */
[----:B------:R-:W-:-:S13]  /*c9c0*/  R2UR UR5, R67 ;  /* 0x00000000430572ca */ /* 0x000fda00000e0000 */
[----:B------:R-:W2:Y:S01]  /*c9d0*/  LDG.E.S8 R15, desc[UR4][R10.64+-0x1] ;  /* 0xffffff040a0f7981 */ /* 0x000ea2000c1e1300 */
[----:B------:R-:W-:Y:S01]  /*c9e0*/  PRMT R14, R18, 0x7610, R14 ;  /* 0x00007610120e7816 */ /* 0x000fe2000000000e */
[----:B------:R-:W-:-:S04]  /*c9f0*/  UMOV UR4, 0x519 ;  /* 0x0000051900047882 */ /* 0x000fc80000000000 */
[----:B------:R-:W-:-:S04]  /*ca00*/  IDP.2A.LO.S16.U8 R17, R14, UR4, RZ ;  /* 0x000000040e117c26 */ /* 0x000fc800080012ff */
[----:B--2---:R-:W-:-:S04]  /*ca10*/  IMAD.IADD R15, R17, 0x1, R15 ;  /* 0x00000001110f7824 */ /* 0x004fc800078e020f */
[----:B------:R-:W-:-:S04]  /*ca20*/  IMAD.SHL.U32 R56, R15, 0x8, RZ ;  /* 0x000000080f387824 */ /* 0x000fc800078e00ff */
[----:B------:R-:W2:Y:S02]  /*ca30*/  LDC.64 R14, c[0x3][R56+0x5a28] ;  /* 0x00d68a00380e7b82 */ /* 0x000ea40000000a00 */
[----:B--2---:R-:W-:-:S14]  /*ca40*/  DSETP.GEU.AND P0, PT, |R14|, R12, PT ;  /* 0x0000000c0e00722a */ /* 0x004fdc0003f0e200 */
[----:B------:R-:W-:Y:S05]  /*ca50*/  @P0 BRA `(.L_x_217) ;  /* 0x0000000800300947 */ /* 0x000fea0003800000 */
[----:B------:R-:W-:Y:S01]  /*ca60*/  IMAD R14, R18, -0x18, R17 ;  /* 0xffffffe8120e7824 */ /* 0x000fe200078e0211 */
[----:B------:R-:W2:Y:S01]  /*ca70*/  LDC.64 R36, c[0x3][R56+0x5640] ;  /* 0x00d5900038247b82 */ /* 0x000ea20000000a00 */
[----:B------:R-:W-:Y:S02]  /*ca80*/  R2UR UR4, R66 ;  /* 0x00000000420472ca */ /* 0x000fe400000e0000 */
[C---:B------:R-:W-:Y:S02]  /*ca90*/  R2UR UR5, R67.reuse ;  /* 0x00000000430572ca */ /* 0x040fe400000e0000 */
[----:B------:R-:W-:Y:S02]  /*caa0*/  LEA R50, R14, 0x10000, 0x3 ;  /* 0x000100000e327811 */ /* 0x000fe400078e18ff */
[----:B------:R-:W-:Y:S01]  /*cab0*/  R2UR UR10, R66 ;  /* 0x00000000420a72ca */ /* 0x000fe200000e0000 */
[----:B------:R-:W3:Y:S01]  /*cac0*/  LDC.64 R16, c[0x3][R7+0x4e20] ;  /* 0x00d3880007107b82 */ /* 0x000ee20000000a00 */
[----:B------:R-:W-:-:S02]  /*cad0*/  R2UR UR11, R67 ;  /* 0x00000000430b72ca */ /* 0x000fc400000e0000 */
[C---:B------:R-:W-:Y:S02]  /*cae0*/  R2UR UR12, R66.reuse ;  /* 0x00000000420c72ca */ /* 0x040fe400000e0000 */
[C---:B------:R-:W-:Y:S02]  /*caf0*/  R2UR UR13, R67.reuse ;  /* 0x00000000430d72ca */ /* 0x040fe400000e0000 */
[C---:B------:R-:W-:Y:S01]  /*cb00*/  R2UR UR8, R66.reuse ;  /* 0x00000000420872ca */ /* 0x040fe200000e0000 */
[----:B------:R-:W3:Y:S01]  /*cb10*/  LDC.64 R14, c[0x3][R50+-0x4e30] ;  /* 0x00ec7400320e7b82 */ /* 0x000ee20000000a00 */
[C---:B------:R-:W-:Y:S01]  /*cb20*/  R2UR UR9, R67.reuse ;  /* 0x00000000430972ca */ /* 0x040fe200000e0000 */
[----:B------:R-:W4:Y:S01]  /*cb30*/  LDG.E.64 R38, desc[UR4][R52.64+0x2720] ;  /* 0x0027200434267981 */ /* 0x000f22000c1e1b00 */
[----:B------:R-:W-:Y:S02]  /*cb40*/  R2UR UR14, R66 ;  /* 0x00000000420e72ca */ /* 0x000fe400000e0000 */
[----:B------:R-:W-:Y:S01]  /*cb50*/  R2UR UR15, R67 ;  /* 0x00000000430f72ca */ /* 0x000fe200000e0000 */
[----:B---3--:R-:W-:-:S08]  /*cb60*/  DADD R14, R14, R16 ;  /* 0x000000000e0e7229 */ /* 0x008fd00000000010 */
[----:B--2---:R-:W-:-:S07]  /*cb70*/  DADD R36, R14, R36 ;  /* 0x000000000e247229 */ /* 0x004fce0000000024 */
[----:B------:R2:W-:Y:S04]  /*cb80*/  STG.E.64 desc[UR4][R52.64+0x2760], R36 ;  /* 0x0027602434007986 */ /* 0x0005e8000c101b04 */
[----:B------:R-:W3:Y:S04]  /*cb90*/  LDG.E.S8 R15, desc[UR10][R8.64+0x1b] ;  /* 0x00001b0a080f7981 */ /* 0x000ee8000c1e1300 */
[----:B------:R-:W3:Y:S04]  /*cba0*/  LDG.E.S8 R18, desc[UR12][R8.64+0x1a] ;  /* 0x00001a0c08127981 */ /* 0x000ee8000c1e1300 */
[----:B------:R-:W5:Y:S04]  /*cbb0*/  LDG.E.S8 R14, desc[UR8][R10.64] ;  /* 0x000000080a0e7981 */ /* 0x000f68000c1e1300 */
[----:B------:R-:W2:Y:S01]  /*cbc0*/  LDG.E.S8 R17, desc[UR14][R10.64+-0x1] ;  /* 0xffffff0e0a117981 */ /* 0x000ea2000c1e1300 */
[----:B------:R-:W-:Y:S01]  /*cbd0*/  UMOV UR4, 0xcccccccd ;  /* 0xcccccccd00047882 */ /* 0x000fe20000000000 */
[----:B------:R-:W-:Y:S01]  /*cbe0*/  UMOV UR5, 0x4016cccc ;  /* 0x4016cccc00057882 */ /* 0x000fe20000000000 */
[----:B------:R-:W-:Y:S01]  /*cbf0*/  BSSY.RECONVERGENT B2, `(.L_x_218) ;  /* 0x0000032000027945 */ /* 0x000fe20003800200 */
[--C-:B---3--:R-:W-:Y:S01]  /*cc00*/  PRMT R7, R18, 0x5410, R15.reuse ;  /* 0x0000541012077816 */ /* 0x108fe2000000000f */
[----:B-----5:R-:W-:-:S04]  /*cc10*/  IMAD R16, R14, 0x5, R15 ;  /* 0x000000050e107824 */ /* 0x020fc800078e020f */
[----:B------:R-:W-:Y:S02]  /*cc20*/  IDP.2A.LO.S16.U8 R14, R7, R48, R14 ;  /* 0x00000030070e7226 */ /* 0x000fe4000000120e */
[----:B------:R-:W-:Y:S01]  /*cc30*/  IMAD R18, R15, 0x18, R16 ;  /* 0x000000180f127824 */ /* 0x000fe200078e0210 */
[----:B------:R-:W-:Y:S01]  /*cc40*/  LEA R51, R16, 0x10000, 0x3 ;  /* 0x0001000010337811 */ /* 0x000fe200078e18ff */
[----:B------:R-:W-:Y:S02]  /*cc50*/  IMAD R7, R14, 0x8, R49 ;  /* 0x000000080e077824 */ /* 0x000fe400078e0231 */
[----:B--2---:R-:W-:Y:S01]  /*cc60*/  IMAD.IADD R18, R17, 0x1, R18 ;  /* 0x0000000111127824 */ /* 0x004fe200078e0212 */
[----:B------:R-:W2:Y:S03]  /*cc70*/  LDC.64 R14, c[0x3][R51+-0x4d68] ;  /* 0x00eca600330e7b82 */ /* 0x000ea60000000a00 */
[----:B------:R-:W-:-:S05]  /*cc80*/  IMAD.SHL.U32 R18, R18, 0x8, RZ ;  /* 0x0000000812127824 */ /* 0x000fca00078e00ff */
[----:B------:R-:W2:Y:S08]  /*cc90*/  LDC.64 R16, c[0x3][R7+0x5208] ;  /* 0x00d4820007107b82 */ /* 0x000eb00000000a00 */
[----:B------:R-:W3:Y:S01]  /*cca0*/  LDC.64 R48, c[0x3][R18+0x5a28] ;  /* 0x00d68a0012307b82 */ /* 0x000ee20000000a00 */
[----:B--2---:R-:W-:-:S08]  /*ccb0*/  DADD R16, R14, R16 ;  /* 0x000000000e107229 */ /* 0x004fd00000000010 */
[----:B---3--:R-:W-:-:S08]  /*ccc0*/  DADD R16, R16, R48 ;  /* 0x0000000010107229 */ /* 0x008fd00000000030 */
[----:B------:R-:W-:-:S14]  /*ccd0*/  DSETP.GT.AND P0, PT, |R16|, R12, PT ;  /* 0x0000000c1000722a */ /* 0x000fdc0003f04200 */
[----:B------:R-:W-:Y:S02]  /*cce0*/  @P0 IMAD.MOV.U32 R36, RZ, RZ, 0x0 ;  /* 0x00000000ff240424 */ /* 0x000fe400078e00ff */
[----:B------:R-:W-:-:S06]  /*ccf0*/  @P0 IMAD.MOV.U32 R37, RZ, RZ, -0x40100000 ;  /* 0xbff00000ff250424 */ /* 0x000fcc00078e00ff */
[----:B------:R-:W-:-:S08]  /*cd00*/  DADD R14, R36, -UR4 ;  /* 0x80000004240e7e29 */ /* 0x000fd00008000000 */
[----:B----4-:R-:W-:-:S06]  /*cd10*/  DADD R92, R14, R38 ;  /* 0x000000000e5c7229 */ /* 0x010fcc0000000026 */
[----:B------:R-:W2:Y:S01]  /*cd20*/  MUFU.RCP64H R15, R93 ;  /* 0x0000005d000f7308 */ /* 0x000ea20000001800 */
[----:B------:R-:W-:Y:S01]  /*cd30*/  IMAD.MOV.U32 R14, RZ, RZ, 0x1 ;  /* 0x00000001ff0e7424 */ /* 0x000fe200078e00ff */
[----:B------:R-:W-:Y:S02]  /*cd40*/  R2UR UR4, R66 ;  /* 0x00000000420472ca */ /* 0x000fe400000e0000 */
[----:B------:R-:W-:-:S03]  /*cd50*/  R2UR UR5, R67 ;  /* 0x00000000430572ca */ /* 0x000fc600000e0000 */
[----:B--2---:R-:W-:-:S08]  /*cd60*/  DFMA R48, -R92, R14, 1 ;  /* 0x3ff000005c30742b */ /* 0x004fd0000000010e */
[----:B------:R-:W-:-:S08]  /*cd70*/  DFMA R48, R48, R48, R48 ;  /* 0x000000303030722b */ /* 0x000fd00000000030 */
[----:B------:R-:W-:Y:S01]  /*cd80*/  DFMA R48, R14, R48, R14 ;  /* 0x000000300e30722b */ /* 0x000fe2000000000e */
[----:B------:R2:W-:Y:S07]  /*cd90*/  STG.E.64 desc[UR4][R52.64+0x2768], R16 ;  /* 0x0027681034007986 */ /* 0x0005ee000c101b04 */
[----:B------:R-:W-:Y:S01]  /*cda0*/  DFMA R14, -R92, R48, 1 ;  /* 0x3ff000005c0e742b */ /* 0x000fe20000000130 */
[----:B--2---:R-:W-:Y:S02]  /*cdb0*/  @P0 IMAD.MOV.U32 R16, RZ, RZ, 0x0 ;  /* 0x00000000ff100424 */ /* 0x004fe400078e00ff */
[----:B------:R-:W-:-:S05]  /*cdc0*/  @P0 IMAD.MOV.U32 R17, RZ, RZ, 0x7ff00000 ;  /* 0x7ff00000ff110424 */ /* 0x000fca00078e00ff */
[----:B------:R-:W-:Y:S02]  /*cdd0*/  DFMA R14, R48, R14, R48 ;  /* 0x0000000e300e722b */ /* 0x000fe40000000030 */
[----:B------:R-:W-:-:S08]  /*cde0*/  DADD R94, R16, 200 ;  /* 0x40690000105e7429 */ /* 0x000fd00000000000 */
[----:B------:R-:W-:-:S08]  /*cdf0*/  DMUL R48, R94, R14 ;  /* 0x0000000e5e307228 */ /* 0x000fd00000000000 */
[----:B------:R-:W-:Y:S01]  /*ce00*/  DFMA R50, -R92, R48, R94 ;  /* 0x000000305c32722b */ /* 0x000fe2000000015e */
[C---:B------:R-:W-:Y:S02]  /*ce10*/  @P0 R2UR UR4, R66.reuse ;  /* 0x00000000420402ca */ /* 0x040fe400000e0000 */
[C---:B------:R-:W-:Y:S02]  /*ce20*/  @P0 R2UR UR5, R67.reuse ;  /* 0x00000000430502ca */ /* 0x040fe400000e0000 */
[----:B------:R-:W-:Y:S02]  /*ce30*/  @P0 R2UR UR8, R66 ;  /* 0x00000000420802ca */ /* 0x000fe400000e0000 */
[----:B------:R-:W-:Y:S01]  /*ce40*/  @P0 R2UR UR9, R67 ;  /* 0x00000000430902ca */ /* 0x000fe200000e0000 */
[----:B------:R-:W-:Y:S01]  /*ce50*/  DFMA R14, R14, R50, R48 ;  /* 0x000000320e0e722b */ /* 0x000fe20000000030 */
[----:B------:R-:W-:-:S09]  /*ce60*/  FSETP.GEU.AND P1, PT, |R95|, 6.5827683646048100446e-37, PT ;  /* 0x036000005f00780b */ /* 0x000fd20003f2e200 */
[----:B------:R-:W-:Y:S01]  /*ce70*/  FFMA R7, RZ, R93, R15 ;  /* 0x0000005dff077223 */ /* 0x000fe2000000000f */
[----:B------:R2:W-:Y:S04]  /*ce80*/  @P0 STG.E.64 desc[UR4][R52.64+0x2768], R40 ;  /* 0x0027682834000986 */ /* 0x0005e8000c101b04 */
[----:B------:R2:W-:Y:S01]  /*ce90*/  @P0 STG.E.64 desc[UR8][R52.64+0x2760], R46 ;  /* 0x0027602e34000986 */ /* 0x0005e2000c101b08 */
[----:B------:R-:W-:-:S13]  /*cea0*/  FSETP.GT.AND P0, PT, |R7|, 1.469367938527859385e-39, PT ;  /* 0x001000000700780b */ /* 0x000fda0003f04200 */
[----:B--2---:R-:W-:Y:S05]  /*ceb0*/  @P0 BRA P1, `(.L_x_219) ;  /* 0x0000000000140947 */ /* 0x004fea0000800000 */
[----:B------:R-:W-:Y:S05]  /*cec0*/  BMOV.32.CLEAR RZ, B11 ;  /* 0x000000000bff7355 */ /* 0x000fea0000100000 */
[----:B------:R-:W-:-:S07]  /*ced0*/  MOV R40, 0xcef0 ;  /* 0x0000cef000287802 */ /* 0x000fce0000000f00 */
[----:B01----:R-:W-:Y:S05]  /*cee0*/  CALL.REL.NOINC `($__internal_0_$__cuda_sm20_div_rn_f64_full) ;  /* 0x0000158c003c7944 */ /* 0x003fea0003c00000 */
[----:B------:R-:W-:Y:S02]  /*cef0*/  IMAD.MOV.U32 R14, RZ, RZ, R98 ;  /* 0x000000ffff0e7224 */ /* 0x000fe400078e0062 */
[----:B------:R-:W-:-:S07]  /*cf00*/  IMAD.MOV.U32 R15, RZ, RZ, R99 ;  /* 0x000000ffff0f7224 */ /* 0x000fce00078e0063 */
.L_x_219:
[----:B------:R-:W-:Y:S05]  /*cf10*/  BSYNC.RECONVERGENT B2 ;  /* 0x0000000000027941 */ /* 0x000fea0003800200 */
.L_x_218:
[----:B------:R-:W-:Y:S02]  /*cf20*/  R2UR UR4, R66 ;  /* 0x00000000420472ca */ /* 0x000fe400000e0000 */
[----:B------:R-:W-:-:S13]  /*cf30*/  R2UR UR5, R67 ;  /* 0x00000000430572ca */ /* 0x000fda00000e0000 */
[----:B------:R2:W-:Y:S01]  /*cf40*/  STG.E.64 desc[UR4][R52.64+0x2770], R14 ;  /* 0x0027700e34007986 */ /* 0x0005e2000c101b04 */
[----:B------:R-:W-:Y:S01]  /*cf50*/  UMOV UR4, 0xff800000 ;  /* 0xff80000000047882 */ /* 0x000fe20000000000 */
[----:B------:R-:W-:Y:S02]  /*cf60*/  UMOV UR5, 0x41cdcd64 ;  /* 0x41cdcd6400057882 */ /* 0x000fe40000000000 */
[----:B------:R-:W-:-:S14]  /*cf70*/  DSETP.GEU.AND P0, PT, |R42|, UR4, PT ;  /* 0x000000042a007e2a */ /* 0x000fdc000bf0e200 */
[----:B--2---:R-:W-:Y:S05]  /*cf80*/  @P0 BRA `(.L_x_220) ;  /* 0x0000000000ac0947 */ /* 0x004fea0003800000 */
[----:B------:R-:W-:Y:S01]  /*cf90*/  UMOV UR4, 0xcccccccd ;  /* 0xcccccccd00047882 */ /* 0x000fe20000000000 */
[----:B------:R-:W-:Y:S01]  /*cfa0*/  UMOV UR5, 0x4016cccc ;  /* 0x4016cccc00057882 */ /* 0x000fe20000000000 */
[----:B------:R-:W-:Y:S01]  /*cfb0*/  DADD R94, R42, 200 ;  /* 0x406900002a5e7429 */ /* 0x000fe20000000000 */
[----:B------:R-:W-:Y:S01]  /*cfc0*/  BSSY.RECONVERGENT B2, `(.L_x_221) ;  /* 0x0000014000027945 */ /* 0x000fe20003800200 */
[----:B------:R-:W-:-:S08]  /*cfd0*/  DADD R40, R44, -UR4 ;  /* 0x800000042c287e29 */ /* 0x000fd00008000000 */
[----:B------:R-:W-:Y:S01]  /*cfe0*/  DADD R92, R38, R40 ;  /* 0x00000000265c7229 */ /* 0x000fe20000000028 */
[----:B------:R-:W-:Y:S01]  /*cff0*/  FSETP.GEU.AND P1, PT, |R95|, 6.5827683646048100446e-37, PT ;  /* 0x036000005f00780b */ /* 0x000fe20003f2e200 */
[----:B------:R-:W-:-:S04]  /*d000*/  IMAD.MOV.U32 R40, RZ, RZ, 0x1 ;  /* 0x00000001ff287424 */ /* 0x000fc800078e00ff */
[----:B------:R-:W2:Y:S02]  /*d010*/  MUFU.RCP64H R41, R93 ;  /* 0x0000005d00297308 */ /* 0x000ea40000001800 */
[----:B--2---:R-:W-:-:S08]  /*d020*/  DFMA R46, -R92, R40, 1 ;  /* 0x3ff000005c2e742b */ /* 0x004fd00000000128 */
        /* <DEDUP_REMOVED lines=12> */
[----:B01----:R-:W-:Y:S05]  /*d0f0*/  CALL.REL.NOINC `($__internal_0_$__cuda_sm20_div_rn_f64_full) ;  /* 0x0000158800b87944 */ /* 0x003fea0003c00000 */
.L_x_222:
[----:B------:R-:W-:Y:S05]  /*d100*/  BSYNC.RECONVERGENT B2 ;  /* 0x0000000000027941 */ /* 0x000fea0003800200 */
.L_x_221:
[----:B------:R-:W-:Y:S01]  /*d110*/  R2UR UR4, R66 ;  /* 0x00000000420472ca */ /* 0x000fe200000e0000 */
[----:B------:R-:W-:Y:S01]  /*d120*/  DSETP.GEU.AND P0, PT, R98, R14, PT ;  /* 0x0000000e6200722a */ /* 0x000fe20003f0e000 */
[----:B------:R-:W-:-:S13]  /*d130*/  R2UR UR5, R67 ;  /* 0x00000000430572ca */ /* 0x000fda00000e0000 */
[----:B------:R2:W-:Y:S01]  /*d140*/  STG.E.64 desc[UR4][R52.64+0x2758], R98 ;  /* 0x0027586234007986 */ /* 0x0005e2000c101b04 */
[----:B------:R-:W-:Y:S05]  /*d150*/  @P0 BRA `(.L_x_223) ;  /* 0x0000001000b80947 */ /* 0x000fea0003800000 */
[C---:B------:R-:W-:Y:S01]  /*d160*/  R2UR UR10, R66.reuse ;  /* 0x00000000420a72ca */ /* 0x040fe200000e0000 */
[----:B------:R-:W-:Y:S01]  /*d170*/  IMAD.MOV.U32 R44, RZ, RZ, R36 ;  /* 0x000000ffff2c7224 */ /* 0x000fe200078e0024 */
[C---:B------:R-:W-:Y:S01]  /*d180*/  R2UR UR11, R67.reuse ;  /* 0x00000000430b72ca */ /* 0x040fe200000e0000 */
[----:B------:R-:W-:Y:S01]  /*d190*/  IMAD.MOV.U32 R45, RZ, RZ, R37 ;  /* 0x000000ffff2d7224 */ /* 0x000fe200078e0025 */
[C---:B------:R-:W-:Y:S01]  /*d1a0*/  R2UR UR4, R66.reuse ;  /* 0x00000000420472ca */ /* 0x040fe200000e0000 */
[----:B------:R-:W-:Y:S01]  /*d1b0*/  IMAD.MOV.U32 R42, RZ, RZ, R16 ;  /* 0x000000ffff2a7224 */ /* 0x000fe200078e0010 */
[C---:B------:R-:W-:Y:S01]  /*d1c0*/  R2UR UR5, R67.reuse ;  /* 0x00000000430572ca */ /* 0x040fe200000e0000 */
[----:B------:R-:W-:Y:S01]  /*d1d0*/  IMAD.MOV.U32 R43, RZ, RZ, R17 ;  /* 0x000000ffff2b7224 */ /* 0x000fe200078e0011 */
[----:B------:R-:W-:Y:S02]  /*d1e0*/  R2UR UR8, R66 ;  /* 0x00000000420872ca */ /* 0x000fe400000e0000 */
[----:B------:R-:W-:-:S05]  /*d1f0*/  R2UR UR9, R67 ;  /* 0x00000000430972ca */ /* 0x000fca00000e0000 */
[----:B------:R3:W-:Y:S04]  /*d200*/  STG.E.64 desc[UR10][R52.64+0x2758], R14 ;  /* 0x0027580e34007986 */ /* 0x0007e8000c101b0a */
[----:B------:R3:W-:Y:S04]  /*d210*/  STG.E.64 desc[UR4][R52.64+0x2748], R36 ;  /* 0x0027482434007986 */ /* 0x0007e8000c101b04 */
[----:B------:R3:W-:Y:S01]  /*d220*/  STG.E.64 desc[UR8][R52.64+0x2750], R16 ;  /* 0x0027501034007986 */ /* 0x0007e2000c101b08 */
[----:B------:R-:W-:Y:S05]  /*d230*/  BRA `(.L_x_223) ;  /* 0x0000001000807947 */ /* 0x000fea0003800000 */
.L_x_220:
        /* <DEDUP_REMOVED lines=14> */
.L_x_217:
[----:B------:R-:W-:Y:S01]  /*d320*/  IMAD R17, R18, -0x18, R17 ;  /* 0xffffffe812117824 */ /* 0x000fe200078e0211 */
[----:B------:R-:W2:Y:S01]  /*d330*/  LDC.64 R14, c[0x3][R7+0x4e20] ;  /* 0x00d38800070e7b82 */ /* 0x000ea20000000a00 */
[C---:B------:R-:W-:Y:S02]  /*d340*/  R2UR UR4, R66.reuse ;  /* 0x00000000420472ca */ /* 0x040fe400000e0000 */
[----:B------:R-:W-:Y:S02]  /*d350*/  R2UR UR5, R67 ;  /* 0x00000000430572ca */ /* 0x000fe400000e0000 */
[----:B------:R-:W-:Y:S02]  /*d360*/  LEA R51, R17, 0x10000, 0x3 ;  /* 0x0001000011337811 */ /* 0x000fe400078e18ff */
[----:B------:R-:W-:Y:S02]  /*d370*/  R2UR UR10, R66 ;  /* 0x00000000420a72ca */ /* 0x000fe400000e0000 */
[----:B------:R-:W2:Y:S01]  /*d380*/  LDC.64 R36, c[0x3][R51+-0x4e30] ;  /* 0x00ec740033247b82 */ /* 0x000ea20000000a00 */
[----:B------:R-:W-:-:S02]  /*d390*/  R2UR UR11, R67 ;  /* 0x00000000430b72ca */ /* 0x000fc400000e0000 */
[C---:B------:R-:W-:Y:S02]  /*d3a0*/  R2UR UR12, R66.reuse ;  /* 0x00000000420c72ca */ /* 0x040fe400000e0000 */
[C---:B------:R-:W-:Y:S02]  /*d3b0*/  R2UR UR13, R67.reuse ;  /* 0x00000000430d72ca */ /* 0x040fe400000e0000 */
[----:B------:R-:W-:Y:S01]  /*d3c0*/  R2UR UR8, R66 ;  /* 0x00000000420872ca */ /* 0x000fe200000e0000 */
[----:B------:R-:W3:Y:S01]  /*d3d0*/  LDG.E.64 R38, desc[UR4][R52.64+0x2720] ;  /* 0x0027200434267981 */ /* 0x000ee2000c1e1b00 */
[----:B------:R-:W-:Y:S01]  /*d3e0*/  R2UR UR9, R67 ;  /* 0x00000000430972ca */ /* 0x000fe200000e0000 */
[----:B--2---:R-:W-:-:S07]  /*d3f0*/  DADD R36, R36, R14 ;  /* 0x0000000024247229 */ /* 0x004fce000000000e */
[----:B------:R2:W-:Y:S04]  /*d400*/  STG.E.64 desc[UR4][R52.64+0x2760], R36 ;  /* 0x0027602434007986 */ /* 0x0005e8000c101b04 */
[----:B------:R-:W4:Y:S04]  /*d410*/  LDG.E.S8 R15, desc[UR10][R8.64+0x1b] ;  /* 0x00001b0a080f7981 */ /* 0x000f28000c1e1300 */
[----:B------:R-:W4:Y:S04]  /*d420*/  LDG.E.S8 R16, desc[UR12][R8.64+0x1a] ;  /* 0x00001a0c08107981 */ /* 0x000f28000c1e1300 */
[----:B------:R-:W5:Y:S01]  /*d430*/  LDG.E.S8 R14, desc[UR8][R10.64] ;  /* 0x000000080a0e7981 */ /* 0x000f62000c1e1300 */
[----:B------:R-:W-:Y:S01]  /*d440*/  UMOV UR4, 0xcccccccd ;  /* 0xcccccccd00047882 */ /* 0x000fe20000000000 */
[----:B------:R-:W-:Y:S01]  /*d450*/  UMOV UR5, 0x4016cccc ;  /* 0x4016cccc00057882 */ /* 0x000fe20000000000 */
[----:B------:R-:W-:Y:S01]  /*d460*/  BSSY.RECONVERGENT B2, `(.L_x_224) ;  /* 0x000002d000027945 */ /* 0x000fe20003800200 */
[--C-:B----4-:R-:W-:Y:S01]  /*d470*/  PRMT R7, R16, 0x5410, R15.reuse ;  /* 0x0000541010077816 */ /* 0x110fe2000000000f */
[----:B-----5:R-:W-:-:S04]  /*d480*/  IMAD R15, R14, 0x5, R15 ;  /* 0x000000050e0f7824 */ /* 0x020fc800078e020f */
[----:B------:R-:W-:Y:S01]  /*d490*/  IDP.2A.LO.S16.U8 R14, R7, R48, R14 ;  /* 0x00000030070e7226 */ /* 0x000fe2000000120e */
[----:B------:R-:W-:-:S03]  /*d4a0*/  LEA R50, R15, 0x10000, 0x3 ;  /* 0x000100000f327811 */ /* 0x000fc600078e18ff */
[----:B------:R-:W-:Y:S01]  /*d4b0*/  IMAD R18, R14, 0x8, R49 ;  /* 0x000000080e127824 */ /* 0x000fe200078e0231 */
[----:B------:R-:W4:Y:S08]  /*d4c0*/  LDC.64 R16, c[0x3][R50+-0x4d68] ;  /* 0x00eca60032107b82 */ /* 0x000f300000000a00 */
[----:B------:R-:W4:Y:S02]  /*d4d0*/  LDC.64 R14, c[0x3][R18+0x5208] ;  /* 0x00d48200120e7b82 */ /* 0x000f240000000a00 */
[----:B----4-:R-:W-:-:S08]  /*d4e0*/  DADD R16, R16, R14 ;  /* 0x0000000010107229 */ /* 0x010fd0000000000e */
[----:B------:R-:W-:-:S14]  /*d4f0*/  DSETP.GT.AND P0, PT, |R16|, R12, PT ;  /* 0x0000000c1000722a */ /* 0x000fdc0003f04200 */
[----:B--2---:R-:W-:Y:S02]  /*d500*/  @P0 IMAD.MOV.U32 R36, RZ, RZ, 0x0 ;  /* 0x00000000ff240424 */ /* 0x004fe400078e00ff */
[----:B------:R-:W-:-:S06]  /*d510*/  @P0 IMAD.MOV.U32 R37, RZ, RZ, -0x40100000 ;  /* 0xbff00000ff250424 */ /* 0x000fcc00078e00ff */
[----:B------:R-:W-:-:S08]  /*d520*/  DADD R14, R36, -UR4 ;  /* 0x80000004240e7e29 */ /* 0x000fd00008000000 */
[----:B---3--:R-:W-:-:S06]  /*d530*/  DADD R92, R14, R38 ;  /* 0x000000000e5c7229 */ /* 0x008fcc0000000026 */
        /* <DEDUP_REMOVED lines=31> */
.L_x_225:
[----:B------:R-:W-:Y:S05]  /*d730*/  BSYNC.RECONVERGENT B2 ;  /* 0x0000000000027941 */ /* 0x000fea0003800200 */
.L_x_224:
        /* <DEDUP_REMOVED lines=30> */
.L_x_228:
[----:B------:R-:W-:Y:S05]  /*d920*/  BSYNC.RECONVERGENT B2 ;  /* 0x0000000000027941 */ /* 0x000fea0003800200 */
.L_x_227:
        /* <DEDUP_REMOVED lines=19> */
.L_x_226:
        /* <DEDUP_REMOVED lines=14> */
.L_x_216:
        /* <DEDUP_REMOVED lines=10> */
[----:B------:R-:W-:Y:S05]  /*dbe0*/  @!P0 BRA `(.L_x_229) ;  /* 0x0000000000108947 */ /* 0x000fea0003800000 */
[----:B------:R-:W-:Y:S02]  /*dbf0*/  R2UR UR4, R66 ;  /* 0x00000000420472ca */ /* 0x000fe400000e0000 */
[----:B------:R-:W-:-:S13]  /*dc00*/  R2UR UR5, R67 ;  /* 0x00000000430572ca */ /* 0x000fda00000e0000 */
[----:B------:R2:W5:Y:S01]  /*dc10*/  LDG.E.64 R38, desc[UR4][R52.64+0x2720] ;  /* 0x0027200434267981 */ /* 0x000562000c1e1b00 */
[----:B------:R-:W-:Y:S05]  /*dc20*/  BRA `(.L_x_223) ;  /* 0x0000000800047947 */ /* 0x000fea0003800000 */
.L_x_229:
        /* <DEDUP_REMOVED lines=8> */
[----:B------:R-:W-:Y:S02]  /*dcb0*/  R2UR UR8, R66 ;  /* 0x00000000420872ca */ /* 0x000fe400000e0000 */
[----:B------:R-:W-:Y:S02]  /*dcc0*/  R2UR UR9, R67 ;  /* 0x00000000430972ca */ /* 0x000fe400000e0000 */
[----:B------:R-:W3:Y:S01]  /*dcd0*/  LDG.E.64 R38, desc[UR4][R52.64+0x2720] ;  /* 0x0027200434267981 */ /* 0x000ee2000c1e1b00 */
[----:B--2---:R-:W-:-:S07]  /*dce0*/  DADD R36, R36, R14 ;  /* 0x0000000024247229 */ /* 0x004fce000000000e */
[----:B------:R2:W-:Y:S04]  /*dcf0*/  STG.E.64 desc[UR4][R52.64+0x2760], R36 ;  /* 0x0027602434007986 */ /* 0x0005e8000c101b04 */
[----:B------:R-:W4:Y:S04]  /*dd00*/  LDG.E.U8 R14, desc[UR10][R8.64+0x1b] ;  /* 0x00001b0a080e7981 */ /* 0x000f28000c1e1100 */
[----:B------:R-:W5:Y:S04]  /*dd10*/  LDG.E.S8 R7, desc[UR8][R10.64] ;  /* 0x000000080a077981 */ /* 0x000f68000c1e1300 */
[----:B------:R-:W2:Y:S01]  /*dd20*/  LDG.E.S8 R15, desc[UR4][R10.64+-0x1] ;  /* 0xffffff040a0f7981 */ /* 0x000ea2000c1e1300 */
[----:B------:R-:W-:Y:S01]  /*dd30*/  UMOV UR4, 0xcccccccd ;  /* 0xcccccccd00047882 */ /* 0x000fe20000000000 */
[----:B------:R-:W-:Y:S01]  /*dd40*/  UMOV UR5, 0x4016cccc ;  /* 0x4016cccc00057882 */ /* 0x000fe20000000000 */
[----:B------:R-:W-:Y:S01]  /*dd50*/  BSSY.RECONVERGENT B2, `(.L_x_230) ;  /* 0x000002f000027945 */ /* 0x000fe20003800200 */
[----:B----4-:R-:W-:-:S02]  /*dd60*/  PRMT R16, R14, 0x8880, RZ ;  /* 0x000088800e107816 */ /* 0x010fc400000000ff */
[----:B------:R-:W-:-:S03]  /*dd70*/  PRMT R14, R14, 0x8880, RZ ;  /* 0x000088800e0e7816 */ /* 0x000fc600000000ff */
[----:B-----5:R-:W-:-:S04]  /*dd80*/  IMAD R7, R7, 0x5, R16 ;  /* 0x0000000507077824 */ /* 0x020fc800078e0210 */
[----:B------:R-:W-:Y:S01]  /*dd90*/  IMAD R14, R14, 0x18, R7 ;  /* 0x000000180e0e7824 */ /* 0x000fe200078e0207 */
[----:B------:R-:W-:-:S03]  /*dda0*/  LEA R18, R7, 0x10000, 0x3 ;  /* 0x0001000007127811 */ /* 0x000fc600078e18ff */
[----:B--2---:R-:W-:-:S04]  /*ddb0*/  IMAD.IADD R14, R15, 0x1, R14 ;  /* 0x000000010f0e7824 */ /* 0x004fc800078e020e */
[----:B------:R-:W-:Y:S01]  /*ddc0*/  IMAD.SHL.U32 R7, R14, 0x8, RZ ;  /* 0x000000080e077824 */ /* 0x000fe200078e00ff */
[----:B------:R-:W2:Y:S08]  /*ddd0*/  LDC.64 R16, c[0x3][R18+-0x4d68] ;  /* 0x00eca60012107b82 */ /* 0x000eb00000000a00 */
[----:B------:R-:W2:Y:S02]  /*dde0*/  LDC.64 R14, c[0x3][R7+0x5a28] ;  /* 0x00d68a00070e7b82 */ /* 0x000ea40000000a00 */
[----:B--2---:R-:W-:-:S08]  /*ddf0*/  DADD R16, R16, R14 ;  /* 0x0000000010107229 */ /* 0x004fd0000000000e */
[----:B------:R-:W-:-:S14]  /*de00*/  DSETP.GT.AND P0, PT, |R16|, R12, PT ;  /* 0x0000000c1000722a */ /* 0x000fdc0003f04200 */
[----:B------:R-:W-:Y:S02]  /*de10*/  @P0 IMAD.MOV.U32 R36, RZ, RZ, 0x0 ;  /* 0x00000000ff240424 */ /* 0x000fe400078e00ff */
        /* <DEDUP_REMOVED lines=34> */
.L_x_231:
[----:B------:R-:W-:Y:S05]  /*e040*/  BSYNC.RECONVERGENT B2 ;  /* 0x0000000000027941 */ /* 0x000fea0003800200 */
.L_x_230:
        /* <DEDUP_REMOVED lines=30> */
.L_x_234:
[----:B------:R-:W-:Y:S05]  /*e230*/  BSYNC.RECONVERGENT B2 ;  /* 0x0000000000027941 */ /* 0x000fea0003800200 */
.L_x_233:
        /* <DEDUP_REMOVED lines=19> */
.L_x_232:
        /* <DEDUP_REMOVED lines=12> */
[----:B------:R2:W-:Y:S02]  /*e430*/  STG.E.64 desc[UR8][R52.64+0x2750], R16 ;  /* 0x0027501034007986 */ /* 0x0005e4000c101b08 */
.L_x_223:
[----:B------:R-:W-:Y:S05]  /*e440*/  BSYNC.RECONVERGENT B0 ;  /* 0x0000000000007941 */ /* 0x000fea0003800200 */
.L_x_215:
[C---:B------:R-:W-:Y:S02]  /*e450*/  R2UR UR4, R66.reuse ;  /* 0x00000000420472ca */ /* 0x040fe400000e0000 */
[C---:B------:R-:W-:Y:S02]  /*e460*/  R2UR UR5, R67.reuse ;  /* 0x00000000430572ca */ /* 0x040fe400000e0000 */
[----:B------:R-:W-:Y:S02]  /*e470*/  R2UR UR8, R66 ;  /* 0x00000000420872ca */ /* 0x000fe400000e0000 */
[----:B------:R-:W-:-:S09]  /*e480*/  R2UR UR9, R67 ;  /* 0x00000000430972ca */ /* 0x000fd200000e0000 */
[----:B------:R-:W2:Y:S04]  /*e490*/  LDG.E.S8 R7, desc[UR4][R10.64] ;  /* 0x000000040a077981 */ /* 0x000ea8000c1e1300 */
[----:B--234-:R-:W2:Y:S01]  /*e4a0*/  LDG.E.S8 R14, desc[UR8][R8.64+0x1b] ;  /* 0x00001b08080e7981 */ /* 0x01cea2000c1e1300 */
[----:B------:R-:W-:Y:S02]  /*e4b0*/  R2UR UR10, R66 ;  /* 0x00000000420a72ca */ /* 0x000fe400000e0000 */
[----:B------:R-:W-:Y:S01]  /*e4c0*/  R2UR UR11, R67 ;  /* 0x00000000430b72ca */ /* 0x000fe200000e0000 */
[----:B--2---:R-:W-:-:S05]  /*e4d0*/  IMAD R7, R7, 0x5, R14 ;  /* 0x0000000507077824 */ /* 0x004fca00078e020e */
[----:B------:R-:W-:-:S06]  /*e4e0*/  LEA R14, R7, 0x10000, 0x3 ;  /* 0x00010000070e7811 */ /* 0x000fcc00078e18ff */
[----:B------:R-:W2:Y:S02]  /*e4f0*/  LDC.64 R14, c[0x3][R14+-0x4e30] ;  /* 0x00ec74000e0e7b82 */ /* 0x000ea40000000a00 */
[----:B--2---:R2:W-:Y:S04]  /*e500*/  STG.E.64 desc[UR4][R52.64+0x2760], R14 ;  /* 0x0027600e34007986 */ /* 0x0045e8000c101b04 */
[----:B------:R-:W3:Y:S04]  /*e510*/  LDG.E.S8 R7, desc[UR8][R10.64] ;  /* 0x000000080a077981 */ /* 0x000ee8000c1e1300 */
[----:B------:R4:W3:Y:S01]  /*e520*/  LDG.E.S8 R18, desc[UR10][R8.64+0x1b] ;  /* 0x00001b0a08127981 */ /* 0x0008e2000c1e1300 */
[----:B------:R-:W-:Y:S01]  /*e530*/  UMOV UR4, 0xcccccccd ;  /* 0xcccccccd00047882 */ /* 0x000fe20000000000 */
[----:B------:R-:W-:Y:S01]  /*e540*/  UMOV UR5, 0x4016cccc ;  /* 0x4016cccc00057882 */ /* 0x000fe20000000000 */
[----:B------:R-:W-:Y:S01]  /*e550*/  IMAD.MOV.U32 R36, RZ, RZ, 0x1 ;  /* 0x00000001ff247424 */ /* 0x000fe200078e00ff */
[----:B------:R-:W-:Y:S01]  /*e560*/  DADD R16, R14, -UR4 ;  /* 0x800000040e107e29 */ /* 0x000fe20008000000 */
[----:B------:R-:W-:Y:S01]  /*e570*/  R2UR UR4, R66 ;  /* 0x00000000420472ca */ /* 0x000fe200000e0000 */
[----:B------:R-:W-:Y:S05]  /*e580*/  BMOV.32.CLEAR RZ, B0 ;  /* 0x0000000000ff7355 */ /* 0x000fea0000100000 */
[----:B------:R-:W-:Y:S01]  /*e590*/  R2UR UR5, R67 ;  /* 0x00000000430572ca */ /* 0x000fe200000e0000 */
[----:B-----5:R-:W-:Y:S01]  /*e5a0*/  DADD R92, R16, R38 ;  /* 0x00000000105c7229 */ /* 0x020fe20000000026 */
[----:B------:R-:W-:Y:S05]  /*e5b0*/  BSSY.RECONVERGENT B0, `(.L_x_235) ;  /* 0x0000016000007945 */ /* 0x000fea0003800200 */
[----:B------:R-:W0:Y:S02]  /*e5c0*/  MUFU.RCP64H R37, R93 ;  /* 0x0000005d00257308 */ /* 0x000e240000001800 */
[----:B0-----:R-:W-:-:S08]  /*e5d0*/  DFMA R38, -R92, R36, 1 ;  /* 0x3ff000005c26742b */ /* 0x001fd00000000124 */
[----:B------:R-:W-:-:S08]  /*e5e0*/  DFMA R38, R38, R38, R38 ;  /* 0x000000262626722b */ /* 0x000fd00000000026 */
[----:B------:R-:W-:-:S08]  /*e5f0*/  DFMA R38, R36, R38, R36 ;  /* 0x000000262426722b */ /* 0x000fd00000000024 */
[----:B----4-:R-:W-:-:S08]  /*e600*/  DFMA R8, -R92, R38, 1 ;  /* 0x3ff000005c08742b */ /* 0x010fd00000000126 */
[----:B------:R-:W-:Y:S01]  /*e610*/  DFMA R8, R38, R8, R38 ;  /* 0x000000082608722b */ /* 0x000fe20000000026 */
[----:B---3--:R-:W-:-:S05]  /*e620*/  IMAD R7, R7, 0x5, R18 ;  /* 0x0000000507077824 */ /* 0x008fca00078e0212 */
[----:B------:R-:W-:-:S06]  /*e630*/  LEA R16, R7, 0x10000, 0x3 ;  /* 0x0001000007107811 */ /* 0x000fcc00078e18ff */
[----:B------:R-:W0:Y:S02]  /*e640*/  LDC.64 R16, c[0x3][R16+-0x4d68] ;  /* 0x00eca60010107b82 */ /* 0x000e240000000a00 */
[----:B0-----:R-:W-:Y:S01]  /*e650*/  DADD R94, R16, 200 ;  /* 0x40690000105e7429 */ /* 0x001fe20000000000 */
[----:B------:R2:W-:Y:S07]  /*e660*/  STG.E.64 desc[UR4][R52.64+0x2768], R16 ;  /* 0x0027681034007986 */ /* 0x0005ee000c101b04 */
[----:B------:R-:W-:-:S02]  /*e670*/  DMUL R98, R94, R8 ;  /* 0x000000085e627228 */ /* 0x000fc40000000000 */
[----:B------:R-:W-:-:S06]  /*e680*/  FSETP.GEU.AND P1, PT, |R95|, 6.5827683646048100446e-37, PT ;  /* 0x036000005f00780b */ /* 0x000fcc0003f2e200 */
[----:B------:R-:W-:-:S08]  /*e690*/  DFMA R10, -R92, R98, R94 ;  /* 0x000000625c0a722b */ /* 0x000fd0000000015e */
[----:B------:R-:W-:-:S10]  /*e6a0*/  DFMA R98, R8, R10, R98 ;  /* 0x0000000a0862722b */ /* 0x000fd40000000062 */
[----:B------:R-:W-:-:S05]  /*e6b0*/  FFMA R7, RZ, R93, R99 ;  /* 0x0000005dff077223 */ /* 0x000fca0000000063 */
[----:B------:R-:W-:-:S13]  /*e6c0*/  FSETP.GT.AND P0, PT, |R7|, 1.469367938527859385e-39, PT ;  /* 0x001000000700780b */ /* 0x000fda0003f04200 */
[----:B--2---:R-:W-:Y:S05]  /*e6d0*/  @P0 BRA P1, `(.L_x_236) ;  /* 0x00000000000c0947 */ /* 0x004fea0000800000 */
[----:B------:R-:W-:Y:S05]  /*e6e0*/  BMOV.32.CLEAR RZ, B11 ;  /* 0x000000000bff7355 */ /* 0x000fea0000100000 */
[----:B------:R-:W-:-:S07]  /*e6f0*/  MOV R40, 0xe710 ;  /* 0x0000e71000287802 */ /* 0x000fce0000000f00 */
[----:B-1----:R-:W-:Y:S05]  /*e700*/  CALL.REL.NOINC `($__internal_0_$__cuda_sm20_div_rn_f64_full) ;  /* 0x0000157400347944 */ /* 0x002fea0003c00000 */
.L_x_236:
[----:B------:R-:W-:Y:S05]  /*e710*/  BSYNC.RECONVERGENT B0 ;  /* 0x0000000000007941 */ /* 0x000fea0003800200 */
.L_x_235:
[----:B------:R-:W-:Y:S01]  /*e720*/  R2UR UR4, R66 ;  /* 0x00000000420472ca */ /* 0x000fe200000e0000 */
[----:B------:R-:W-:Y:S01]  /*e730*/  DSETP.GEU.AND P0, PT, |R42|, R12, PT ;  /* 0x0000000c2a00722a */ /* 0x000fe20003f0e200 */
[----:B------:R-:W-:-:S13]  /*e740*/  R2UR UR5, R67 ;  /* 0x00000000430572ca */ /* 0x000fda00000e0000 */
[----:B------:R0:W-:Y:S01]  /*e750*/  STG.E.64 desc[UR4][R52.64+0x2770], R98 ;  /* 0x0027706234007986 */ /* 0x0001e2000c101b04 */
[----:B------:R-:W-:Y:S05]  /*e760*/  @P0 BRA `(.L_x_237) ;  /* 0x00000000004c0947 */ /* 0x000fea0003800000 */
[----:B------:R-:W-:Y:S02]  /*e770*/  R2UR UR4, R66 ;  /* 0x00000000420472ca */ /* 0x000fe400000e0000 */
[----:B------:R-:W-:-:S13]  /*e780*/  R2UR UR5, R67 ;  /* 0x00000000430572ca */ /* 0x000fda00000e0000 */
[----:B------:R-:W2:Y:S02]  /*e790*/  LDG.E.64 R8, desc[UR4][R52.64+0x2758] ;  /* 0x0027580434087981 */ /* 0x000ea4000c1e1b00 */
[----:B--2---:R-:W-:-:S14]  /*e7a0*/  DSETP.GEU.AND P0, PT, R8, R98, PT ;  /* 0x000000620800722a */ /* 0x004fdc0003f0e000 */
[C---:B------:R-:W-:Y:S02]  /*e7b0*/  @!P0 R2UR UR4, R66.reuse ;  /* 0x00000000420482ca */ /* 0x040fe400000e0000 */
[C---:B------:R-:W-:Y:S02]  /*e7c0*/  @!P0 R2UR UR5, R67.reuse ;  /* 0x00000000430582ca */ /* 0x040fe400000e0000 */
[C---:B------:R-:W-:Y:S02]  /*e7d0*/  @!P0 R2UR UR8, R66.reuse ;  /* 0x00000000420882ca */ /* 0x040fe400000e0000 */
[C---:B------:R-:W-:Y:S02]  /*e7e0*/  @!P0 R2UR UR9, R67.reuse ;  /* 0x00000000430982ca */ /* 0x040fe400000e0000 */
[----:B------:R-:W-:Y:S02]  /*e7f0*/  @P0 R2UR UR10, R66 ;  /* 0x00000000420a02ca */ /* 0x000fe400000e0000 */
[----:B------:R-:W-:-:S02]  /*e800*/  @P0 R2UR UR11, R67 ;  /* 0x00000000430b02ca */ /* 0x000fc400000e0000 */
[----:B------:R-:W-:Y:S02]  /*e810*/  @P0 R2UR UR12, R66 ;  /* 0x00000000420c02ca */ /* 0x000fe400000e0000 */
[----:B------:R-:W-:Y:S01]  /*e820*/  @P0 R2UR UR13, R67 ;  /* 0x00000000430d02ca */ /* 0x000fe200000e0000 */
[----:B------:R2:W-:Y:S04]  /*e830*/  @!P0 STG.E.64 desc[UR4][R52.64+0x2738], R14 ;  /* 0x0027380e34008986 */ /* 0x0005e8000c101b04 */
[----:B------:R2:W-:Y:S04]  /*e840*/  @!P0 STG.E.64 desc[UR8][R52.64+0x2740], R16 ;  /* 0x0027401034008986 */ /* 0x0005e8000c101b08 */
[----:B------:R2:W-:Y:S04]  /*e850*/  @P0 STG.E.64 desc[UR10][R52.64+0x2738], R44 ;  /* 0x0027382c34000986 */ /* 0x0005e8000c101b0a */
[----:B------:R2:W-:Y:S01]  /*e860*/  @P0 STG.E.64 desc[UR12][R52.64+0x2740], R42 ;  /* 0x0027402a34000986 */ /* 0x0005e2000c101b0c */
[----:B------:R-:W-:-:S02]  /*e870*/  @P0 IMAD.MOV.U32 R16, RZ, RZ, R42 ;  /* 0x000000ffff100224 */ /* 0x000fc400078e002a */
[----:B------:R-:W-:Y:S01]  /*e880*/  @P0 IMAD.MOV.U32 R17, RZ, RZ, R43 ;  /* 0x000000ffff110224 */ /* 0x000fe200078e002b */
[----:B------:R-:W-:Y:S06]  /*e890*/  BRA `(.L_x_214) ;  /* 0x0000000000187947 */ /* 0x000fec0003800000 */
.L_x_237:
[C---:B------:R-:W-:Y:S02]  /*e8a0*/  R2UR UR4, R66.reuse ;  /* 0x00000000420472ca */ /* 0x040fe400000e0000 */
[C---:B------:R-:W-:Y:S02]  /*e8b0*/  R2UR UR5, R67.reuse ;  /* 0x00000000430572ca */ /* 0x040fe400000e0000 */
[----:B------:R-:W-:Y:S02]  /*e8c0*/  R2UR UR8, R66 ;  /* 0x00000000420872ca */ /* 0x000fe400000e0000 */
[----:B------:R-:W-:-:S09]  /*e8d0*/  R2UR UR9, R67 ;  /* 0x00000000430972ca */ /* 0x000fd200000e0000 */
[----:B------:R3:W-:Y:S04]  /*e8e0*/  STG.E.64 desc[UR4][R52.64+0x2738], R14 ;  /* 0x0027380e34007986 */ /* 0x0007e8000c101b04 */
[----:B------:R3:W-:Y:S02]  /*e8f0*/  STG.E.64 desc[UR8][R52.64+0x2740], R16 ;  /* 0x0027401034007986 */ /* 0x0007e4000c101b08 */
.L_x_214:
[----:B------:R-:W-:Y:S05]  /*e900*/  BSYNC.RECONVERGENT B1 ;  /* 0x0000000000017941 */ /* 0x000fea0003800200 */
.L_x_212:
[----:B-----5:R-:W-:Y:S01]  /*e910*/  DSETP.GEU.AND P0, PT, |R16|, R12, PT ;  /* 0x0000000c1000722a */ /* 0x020fe20003f0e200 */
[----:B------:R-:W-:Y:S05]  /*e920*/  BMOV.32.CLEAR RZ, B0 ;  /* 0x0000000000ff7355 */ /* 0x000fea0000100000 */
[----:B------:R-:W-:Y:S08]  /*e930*/  BSSY.RECONVERGENT B0, `(.L_x_238) ;  /* 0x000001d000007945 */ /* 0x000ff00003800200 */
[----:B------:R-:W-:Y:S05]  /*e940*/  @P0 BRA `(.L_x_239) ;  /* 0x00000000006c0947 */ /* 0x000fea0003800000 */
[C---:B------:R-:W-:Y:S01]  /*e950*/  R2UR UR4, R66.reuse ;  /* 0x00000000420472ca */ /* 0x040fe200000e0000 */
[----:B--23--:R-:W2:Y:S01]  /*e960*/  LDC.64 R14, c[0x0][0x3a0] ;  /* 0x0000e800ff0e7b82 */ /* 0x00cea20000000a00 */
[C---:B------:R-:W-:Y:S02]  /*e970*/  R2UR UR5, R67.reuse ;  /* 0x00000000430572ca */ /* 0x040fe400000e0000 */
[C---:B------:R-:W-:Y:S02]  /*e980*/  R2UR UR8, R66.reuse ;  /* 0x00000000420872ca */ /* 0x040fe400000e0000 */
[C---:B------:R-:W-:Y:S02]  /*e990*/  R2UR UR9, R67.reuse ;  /* 0x00000000430972ca */ /* 0x040fe400000e0000 */
[----:B------:R-:W-:Y:S02]  /*e9a0*/  R2UR UR10, R66 ;  /* 0x00000000420a72ca */ /* 0x000fe400000e0000 */
[----:B------:R-:W-:-:S05]  /*e9b0*/  R2UR UR11, R67 ;  /* 0x00000000430b72ca */ /* 0x000fca00000e0000 */
[----:B------:R-:W3:Y:S04]  /*e9c0*/  LDG.E R7, desc[UR4][R62.64+0xe4] ;  /* 0x0000e4043e077981 */ /* 0x000ee8000c1e1900 */
[----:B------:R-:W5:Y:S04]  /*e9d0*/  LDG.E R11, desc[UR8][R62.64+0xcc] ;  /* 0x0000cc083e0b7981 */ /* 0x000f68000c1e1900 */
[----:B------:R-:W4:Y:S04]  /*e9e0*/  LDG.E R12, desc[UR10][R62.64+0xe8] ;  /* 0x0000e80a3e0c7981 */ /* 0x000f28000c1e1900 */
[----:B------:R-:W2:Y:S01]  /*e9f0*/  LDG.E.64 R8, desc[UR4][R52.64+0x2738] ;  /* 0x0027380434087981 */ /* 0x000ea2000c1e1b00 */
[----:B------:R-:W-:-:S02]  /*ea00*/  R2UR UR12, R66 ;  /* 0x00000000420c72ca */ /* 0x000fc400000e0000 */
[----:B------:R-:W-:Y:S01]  /*ea10*/  R2UR UR13, R67 ;  /* 0x00000000430d72ca */ /* 0x000fe200000e0000 */
[----:B---3--:R-:W-:-:S04]  /*ea20*/  VIADD R10, R7, 0xffffffff ;  /* 0xffffffff070a7836 */ /* 0x008fc80000000000 */
[----:B-----5:R-:W-:-:S04]  /*ea30*/  IMAD R11, R10, R11, R31 ;  /* 0x0000000b0a0b7224 */ /* 0x020fc800078e021f */
[----:B----4-:R-:W-:-:S04]  /*ea40*/  IMAD.IADD R11, R12, 0x1, R11 ;  /* 0x000000010c0b7824 */ /* 0x010fc800078e020b */
[----:B--2---:R-:W-:-:S05]  /*ea50*/  IMAD.WIDE R10, R11, 0x8, R14 ;  /* 0x000000080b0a7825 */ /* 0x004fca00078e020e */
[----:B------:R2:W-:Y:S04]  /*ea60*/  STG.E.64 desc[UR4][R10.64], R8 ;  /* 0x000000080a007986 */ /* 0x0005e8000c101b04 */
[----:B------:R-:W3:Y:S04]  /*ea70*/  LDG.E R7, desc[UR8][R62.64+0xe4] ;  /* 0x0000e4083e077981 */ /* 0x000ee8000c1e1900 */
[----:B------:R-:W4:Y:S04]  /*ea80*/  LDG.E R16, desc[UR10][R62.64+0xcc] ;  /* 0x0000cc0a3e107981 */ /* 0x000f28000c1e1900 */
[----:B------:R-:W5:Y:S04]  /*ea90*/  LDG.E R17, desc[UR12][R62.64+0xe8] ;  /* 0x0000e80c3e117981 */ /* 0x000f68000c1e1900 */
[----:B------:R-:W2:Y:S01]  /*eaa0*/  LDG.E.64 R12, desc[UR4][R52.64+0x2740] ;  /* 0x00274004340c7981 */ /* 0x000ea2000c1e1b00 */
[----:B---3--:R-:W-:-:S04]  /*eab0*/  VIADD R7, R7, 0xffffffff ;  /* 0xffffffff07077836 */ /* 0x008fc80000000000 */
[----:B----4-:R-:W-:-:S04]  /*eac0*/  IMAD R16, R7, R16, R32 ;  /* 0x0000001007107224 */ /* 0x010fc800078e0220 */
[----:B-----5:R-:W-:-:S04]  /*ead0*/  IMAD.IADD R17, R17, 0x1, R16 ;  /* 0x0000000111117824 */ /* 0x020fc800078e0210 */
[----:B------:R-:W-:-:S05]  /*eae0*/  IMAD.WIDE R14, R17, 0x8, R14 ;  /* 0x00000008110e7825 */ /* 0x000fca00078e020e */
[----:B--2---:R2:W-:Y:S02]  /*eaf0*/  STG.E.64 desc[UR4][R14.64], R12 ;  /* 0x0000000c0e007986 */ /* 0x0045e4000c101b04 */
.L_x_239:
[----:B------:R-:W-:Y:S05]  /*eb00*/  BSYNC.RECONVERGENT B0 ;  /* 0x0000000000007941 */ /* 0x000fea0003800200 */
.L_x_238:
[C---:B------:R-:W-:Y:S02]  /*eb10*/  R2UR UR4, R66.reuse ;  /* 0x00000000420472ca */ /* 0x040fe400000e0000 */
[C---:B------:R-:W-:Y:S02]  /*eb20*/  R2UR UR5, R67.reuse ;  /* 0x00000000430572ca */ /* 0x040fe400000e0000 */
[----:B------:R-:W-:Y:S02]  /*eb30*/  R2UR UR8, R66 ;  /* 0x00000000420872ca */ /* 0x000fe400000e0000 */
[----:B------:R-:W-:-:S09]  /*eb40*/  R2UR UR9, R67 ;  /* 0x00000000430972ca */ /* 0x000fd200000e0000 */
[----:B--2---:R-:W2:Y:S04]  /*eb50*/  LDG.E R11, desc[UR4][R62.64+0xe4] ;  /* 0x0000e4043e0b7981 */ /* 0x004ea8000c1e1900 */
[----:B------:R-:W2:Y:S04]  /*eb60*/  LDG.E R10, desc[UR8][R62.64+0xe8] ;  /* 0x0000e8083e0a7981 */ /* 0x000ea8000c1e1900 */
[----:B---3--:R3:W5:Y:S01]  /*eb70*/  LDG.E R17, desc[UR4][R62.64+0xcc] ;  /* 0x0000cc043e117981 */ /* 0x008762000c1e1900 */
[----:B--2---:R-:W-:-:S04]  /*eb80*/  VIMNMX R7, PT, PT, R11, R10, PT ;  /* 0x0000000a0b077248 */ /* 0x004fc80003fe0100 */
[----:B------:R-:W-:-:S13]  /*eb90*/  ISETP.GE.AND P0, PT, R7, 0x2, PT ;  /* 0x000000020700780c */ /* 0x000fda0003f06270 */
[----:B---3--:R-:W-:Y:S05]  /*eba0*/  @!P0 BRA `(.L_x_211) ;  /* 0x0000004400a88947 */ /* 0x008fea0003800000 */
[----:B------:R-:W2:Y:S01]  /*ebb0*/  LDC.64 R14, c[0x0][0x3a0] ;  /* 0x0000e800ff0e7b82 */ /* 0x000ea20000000a00 */
[----:B------:R-:W-:Y:S01]  /*ebc0*/  VIADD R7, R11, 0xffffffff ;  /* 0xffffffff0b077836 */ /* 0x000fe20000000000 */
[----:B------:R-:W-:Y:S01]  /*ebd0*/  R2UR UR4, R66 ;  /* 0x00000000420472ca */ /* 0x000fe200000e0000 */
[----:B------:R-:W-:Y:S01]  /*ebe0*/  IMAD.IADD R18, R31, 0x1, R10 ;  /* 0x000000011f127824 */ /* 0x000fe200078e020a */
[----:B------:R-:W-:-:S03]  /*ebf0*/  R2UR UR5, R67 ;  /* 0x00000000430572ca */ /* 0x000fc600000e0000 */
[----:B-----5:R-:W-:Y:S01]  /*ec00*/  IMAD R17, R17, R7, R18 ;  /* 0x0000000711117224 */ /* 0x020fe200078e0212 */
[----:B------:R-:W-:Y:S02]  /*ec10*/  R2UR UR8, R66 ;  /* 0x00000000420872ca */ /* 0x000fe400000e0000 */
[----:B------:R-:W-:-:S07]  /*ec20*/  R2UR UR9, R67 ;  /* 0x00000000430972ca */ /* 0x000fce00000e0000 */
[----:B------:R-:W3:Y:S01]  /*ec30*/  LDG.E.64 R8, desc[UR4][R52.64+0x2720] ;  /* 0x0027200434087981 */ /* 0x000ee2000c1e1b00 */
[----:B--2---:R-:W-:-:S06]  /*ec40*/  IMAD.WIDE R16, R17, 0x8, R14 ;  /* 0x0000000811107825 */ /* 0x004fcc00078e020e */
[----:B------:R-:W2:Y:S01]  /*ec50*/  LDG.E.64 R16, desc[UR4][R16.64] ;  /* 0x0000000410107981 */ /* 0x000ea2000c1e1b00 */
[----:B------:R-:W-:-:S03]  /*ec60*/  VIADD R36, R18, 0xfffffd8f ;  /* 0xfffffd8f12247836 */ /* 0x000fc60000000000 */
[----:B--2---:R2:W-:Y:S04]  /*ec70*/  STG.E.64 desc[UR4][R52.64+0x2758], R16 ;  /* 0x0027581034007986 */ /* 0x0045e8000c101b04 */
[----:B------:R-:W4:Y:S02]  /*ec80*/  LDG.E R12, desc[UR8][R62.64+0xcc] ;  /* 0x0000cc083e0c7981 */ /* 0x000f24000c1e1900 */
[----:B----4-:R-:W-:-:S04]  /*ec90*/  IMAD R13, R7, R12, R36 ;  /* 0x0000000c070d7224 */ /* 0x010fc800078e0224 */
[----:B------:R-:W-:-:S06]  /*eca0*/  IMAD.WIDE R14, R13, 0x8, R14 ;  /* 0x000000080d0e7825 */ /* 0x000fcc00078e020e */
[----:B------:R-:W4:Y:S01]  /*ecb0*/  LDG.E.64 R14, desc[UR4][R14.64] ;  /* 0x000000040e0e7981 */ /* 0x000f22000c1e1b00 */
[----:B------:R-:W-:Y:S01]  /*ecc0*/  UMOV UR4, 0xcccccccd ;  /* 0xcccccccd00047882 */ /* 0x000fe20000000000 */
[----:B------:R-:W-:Y:S02]  /*ecd0*/  UMOV UR5, 0x4016cccc ;  /* 0x4016cccc00057882 */ /* 0x000fe40000000000 */
[----:B------:R-:W-:-:S08]  /*ece0*/  DADD R12, R16, -UR4 ;  /* 0x80000004100c7e29 */ /* 0x000fd00008000000 */
[----:B---3--:R-:W-:-:S06]  /*ecf0*/  DADD R92, R12, R8 ;  /* 0x000000000c5c7229 */ /* 0x008fcc0000000008 */
[----:B------:R-:W3:Y:S01]  /*ed00*/  MUFU.RCP64H R13, R93 ;  /* 0x0000005d000d7308 */ /* 0x000ee20000001800 */
[----:B------:R-:W-:-:S06]  /*ed10*/  IMAD.MOV.U32 R12, RZ, RZ, 0x1 ;  /* 0x00000001ff0c7424 */ /* 0x000fcc00078e00ff */
[----:B---3--:R-:W-:-:S08]  /*ed20*/  DFMA R38, -R92, R12, 1 ;  /* 0x3ff000005c26742b */ /* 0x008fd0000000010c */
[----:B------:R-:W-:-:S08]  /*ed30*/  DFMA R38, R38, R38, R38 ;  /* 0x000000262626722b */ /* 0x000fd00000000026 */
[----:B------:R-:W-:-:S08]  /*ed40*/  DFMA R38, R12, R38, R12 ;  /* 0x000000260c26722b */ /* 0x000fd0000000000c */
[----:B------:R-:W-:-:S08]  /*ed50*/  DFMA R12, -R92, R38, 1 ;  /* 0x3ff000005c0c742b */ /* 0x000fd00000000126 */
[----:B------:R-:W-:Y:S01]  /*ed60*/  DFMA R12, R38, R12, R38 ;  /* 0x0000000c260c722b */ /* 0x000fe20000000026 */
[----:B------:R-:W-:Y:S02]  /*ed70*/  R2UR UR4, R66 ;  /* 0x00000000420472ca */ /* 0x000fe400000e0000 */
[----:B------:R-:W-:Y:S01]  /*ed80*/  R2UR UR5, R67 ;  /* 0x00000000430572ca */ /* 0x000fe200000e0000 */
[----:B------:R-:W-:Y:S05]  /*ed90*/  BMOV.32.CLEAR RZ, B0 ;  /* 0x0000000000ff7355 */ /* 0x000fea0000100000 */
[----:B------:R-:W-:Y:S01]  /*eda0*/  BSSY.RECONVERGENT B0, `(.L_x_240) ;  /* 0x000000f000007945 */ /* 0x000fe20003800200 */
[----:B----4-:R-:W-:-:S08]  /*edb0*/  DADD R94, R14, 200 ;  /* 0x406900000e5e7429 */ /* 0x010fd00000000000 */
[----:B------:R-:W-:-:S08]  /*edc0*/  DMUL R38, R94, R12 ;  /* 0x0000000c5e267228 */ /* 0x000fd00000000000 */
[----:B------:R-:W-:-:S08]  /*edd0*/  DFMA R40, -R92, R38, R94 ;  /* 0x000000265c28722b */ /* 0x000fd0000000015e */
[----:B------:R-:W-:Y:S01]  /*ede0*/  DFMA R12, R12, R40, R38 ;  /* 0x000000280c0c722b */ /* 0x000fe20000000026 */
[----:B------:R-:W-:-:S09]  /*edf0*/  FSETP.GEU.AND P1, PT, |R95|, 6.5827683646048100446e-37, PT ;  /* 0x036000005f00780b */ /* 0x000fd20003f2e200 */
[----:B------:R-:W-:-:S05]  /*ee00*/  FFMA R37, RZ, R93, R13 ;  /* 0x0000005dff257223 */ /* 0x000fca000000000d */
[----:B------:R-:W-:Y:S01]  /*ee10*/  FSETP.GT.AND P0, PT, |R37|, 1.469367938527859385e-39, PT ;  /* 0x001000002500780b */ /* 0x000fe20003f04200 */
[----:B------:R2:W-:-:S12]  /*ee20*/  STG.E.64 desc[UR4][R52.64+0x2768], R14 ;  /* 0x0027680e34007986 */ /* 0x0005d8000c101b04 */
[----:B------:R-:W-:Y:S05]  /*ee30*/  @P0 BRA P1, `(.L_x_241) ;  /* 0x0000000000140947 */ /* 0x000fea0000800000 */
[----:B------:R-:W-:Y:S05]  /*ee40*/  BMOV.32.CLEAR RZ, B11 ;  /* 0x000000000bff7355 */ /* 0x000fea0000100000 */
[----:B------:R-:W-:-:S07]  /*ee50*/  MOV R40, 0xee70 ;  /* 0x0000ee7000287802 */ /* 0x000fce0000000f00 */
[----:B012---:R-:W-:Y:S05]  /*ee60*/  CALL.REL.NOINC `($__internal_0_$__cuda_sm20_div_rn_f64_full) ;  /* 0x0000156c005c7944 */ /* 0x007fea0003c00000 */
[----:B------:R-:W-:Y:S02]  /*ee70*/  IMAD.MOV.U32 R12, RZ, RZ, R98 ;  /* 0x000000ffff0c7224 */ /* 0x000fe400078e0062 */
[----:B------:R-:W-:-:S07]  /*ee80*/  IMAD.MOV.U32 R13, RZ, RZ, R99 ;  /* 0x000000ffff0d7224 */ /* 0x000fce00078e0063 */
.L_x_241:
[----:B------:R-:W-:Y:S05]  /*ee90*/  BSYNC.RECONVERGENT B0 ;  /* 0x0000000000007941 */ /* 0x000fea0003800200 */
.L_x_240:
[C---:B------:R-:W-:Y:S01]  /*eea0*/  R2UR UR4, R66.reuse ;  /* 0x00000000420472ca */ /* 0x040fe200000e0000 */
[----:B------:R-:W3:Y:S01]  /*eeb0*/  LDC.64 R46, c[0x0][0x3a0] ;  /* 0x0000e800ff2e7b82 */ /* 0x000ee20000000a00 */
[C---:B------:R-:W-:Y:S02]  /*eec0*/  R2UR UR5, R67.reuse ;  /* 0x00000000430572ca */ /* 0x040fe400000e0000 */
[----:B------:R-:W-:Y:S02]  /*eed0*/  R2UR UR8, R66 ;  /* 0x00000000420872ca */ /* 0x000fe400000e0000 */
[----:B------:R-:W-:-:S09]  /*eee0*/  R2UR UR9, R67 ;  /* 0x00000000430972ca */ /* 0x000fd200000e0000 */
[----:B------:R4:W-:Y:S04]  /*eef0*/  STG.E.64 desc[UR4][R52.64+0x2748], R12 ;  /* 0x0027480c34007986 */ /* 0x0009e8000c101b04 */
[----:B------:R-:W5:Y:S01]  /*ef00*/  LDG.E R37, desc[UR8][R62.64+0xcc] ;  /* 0x0000cc083e257981 */ /* 0x000f62000c1e1900 */
[----:B------:R-:W-:Y:S02]  /*ef10*/  VIADD R51, R11, 0xfffffffe ;  /* 0xfffffffe0b337836 */ /* 0x000fe40000000000 */
[----:B------:R-:W-:-:S04]  /*ef20*/  VIADD R56, R18, 0xfffffd8e ;  /* 0xfffffd8e12387836 */ /* 0x000fc80000000000 */
[----:B-----5:R-:W-:-:S04]  /*ef30*/  IMAD R37, R51, R37, R56 ;  /* 0x0000002533257224 */ /* 0x020fc800078e0238 */
[----:B---3--:R-:W-:-:S06]  /*ef40*/  IMAD.WIDE R38, R37, 0x8, R46 ;  /* 0x0000000825267825 */ /* 0x008fcc00078e022e */
[----:B------:R-:W3:Y:S01]  /*ef50*/  LDG.E.64 R38, desc[UR4][R38.64] ;  /* 0x0000000426267981 */ /* 0x000ee2000c1e1b00 */
[----:B------:R-:W-:Y:S01]  /*ef60*/  IMAD.MOV.U32 R48, RZ, RZ, -0x800000 ;  /* 0xff800000ff307424 */ /* 0x000fe200078e00ff */
[----:B------:R-:W-:Y:S05]  /*ef70*/  BMOV.32.CLEAR RZ, B0 ;  /* 0x0000000000ff7355 */ /* 0x000fea0000100000 */
[----:B------:R-:W-:Y:S01]  /*ef80*/  IMAD.MOV.U32 R49, RZ, RZ, 0x41cdcd64 ;  /* 0x41cdcd64ff317424 */ /* 0x000fe200078e00ff */
[----:B------:R-:W-:Y:S05]  /*ef90*/  BSSY.RECONVERGENT B0, `(.L_x_242) ;  /* 0x0000059000007945 */ /* 0x000fea0003800200 */
[----:B---3--:R-:W-:-:S14]  /*efa0*/  DSETP.GEU.AND P0, PT, |R38|, R48, PT ;  /* 0x000000302600722a */ /* 0x008fdc0003f0e200 */
[----:B----4-:R-:W-:Y:S05]  /*efb0*/  @P0 BRA `(.L_x_243) ;  /* 0x0000000400200947 */ /* 0x010fea0003800000 */
[----:B------:R-:W3:Y:S01]  /*efc0*/  LDCU.64 UR4, c[0x0][0x3b0] ;  /* 0x00007600ff0477ac */ /* 0x000ee20008000a00 */
[----:B------:R-:W-:Y:S01]  /*efd0*/  IMAD.IADD R10, R27, 0x1, R10 ;  /* 0x000000011b0a7824 */ /* 0x000fe200078e020a */
[C---:B------:R-:W-:Y:S02]  /*efe0*/  R2UR UR8, R66.reuse ;  /* 0x00000000420872ca */ /* 0x040fe400000e0000 */
[C---:B------:R-:W-:Y:S02]  /*eff0*/  R2UR UR9, R67.reuse ;  /* 0x00000000430972ca */ /* 0x040fe400000e0000 */
[C---:B------:R-:W-:Y:S02]  /*f000*/  R2UR UR10, R66.reuse ;  /* 0x00000000420a72ca */ /* 0x040fe400000e0000 */
[----:B------:R-:W-:Y:S02]  /*f010*/  R2UR UR11, R67 ;  /* 0x00000000430b72ca */ /* 0x000fe400000e0000 */
[----:B------:R-:W-:-:S02]  /*f020*/  R2UR UR12, R66 ;  /* 0x00000000420c72ca */ /* 0x000fc400000e0000 */
[----:B------:R-:W-:Y:S02]  /*f030*/  R2UR UR13, R67 ;  /* 0x00000000430d72ca */ /* 0x000fe400000e0000 */
[----:B------:R-:W-:Y:S02]  /*f040*/  IADD3 R42, P0, PT, R11, R54, RZ ;  /* 0x000000360b2a7210 */ /* 0x000fe40007f1e0ff */
[----:B---3--:R-:W-:-:S03]  /*f050*/  IADD3 R44, P1, PT, R10, UR4, RZ ;  /* 0x000000040a2c7c10 */ /* 0x008fc6000ff3e0ff */
[----:B------:R-:W-:Y:S01]  /*f060*/  IMAD.X R43, RZ, RZ, R55, P0 ;  /* 0x000000ffff2b7224 */ /* 0x000fe200000e0637 */
[----:B------:R-:W-:Y:S02]  /*f070*/  R2UR UR4, R66 ;  /* 0x00000000420472ca */ /* 0x000fe400000e0000 */
[----:B------:R-:W-:Y:S02]  /*f080*/  LEA.HI.X.SX32 R45, R10, UR5, 0x1, P1 ;  /* 0x000000050a2d7c11 */ /* 0x000fe400088f0eff */
[----:B------:R-:W-:Y:S01]  /*f090*/  R2UR UR5, R67 ;  /* 0x00000000430572ca */ /* 0x000fe200000e0000 */
[----:B------:R-:W3:Y:S04]  /*f0a0*/  LDG.E.U8 R11, desc[UR8][R42.64] ;  /* 0x000000082a0b7981 */ /* 0x000ee8000c1e1100 */
[----:B------:R-:W3:Y:S04]  /*f0b0*/  LDG.E.U8 R38, desc[UR10][R42.64+-0x1] ;  /* 0xffffff0a2a267981 */ /* 0x000ee8000c1e1100 */
[----:B------:R-:W4:Y:S04]  /*f0c0*/  LDG.E.U8 R37, desc[UR12][R44.64] ;  /* 0x0000000c2c257981 */ /* 0x000f28000c1e1100 */
[----:B------:R-:W2:Y:S01]  /*f0d0*/  LDG.E.S8 R10, desc[UR4][R44.64+0x1] ;  /* 0x000001042c0a7981 */ /* 0x000ea2000c1e1300 */
[----:B------:R-:W-:-:S02]  /*f0e0*/  IMAD.MOV.U32 R50, RZ, RZ, 0x5197d ;  /* 0x0005197dff327424 */ /* 0x000fc400078e00ff */
[----:B------:R-:W-:Y:S01]  /*f0f0*/  IMAD.MOV.U32 R57, RZ, RZ, 0x50 ;  /* 0x00000050ff397424 */ /* 0x000fe200078e00ff */
[----:B---3--:R-:W-:Y:S02]  /*f100*/  PRMT R11, R38, 0x3340, R11 ;  /* 0x00003340260b7816 */ /* 0x008fe4000000000b */
[----:B----4-:R-:W-:-:S04]  /*f110*/  PRMT R38, R37, 0x3340, RZ ;  /* 0x0000334025267816 */ /* 0x010fc800000000ff */
[----:B------:R-:W-:-:S05]  /*f120*/  PRMT R11, R11, 0x5410, R38 ;  /* 0x000054100b0b7816 */ /* 0x000fca0000000026 */
[----:B--2---:R-:W-:-:S04]  /*f130*/  IDP.4A.S8.U8 R10, R11, R50, R10 ;  /* 0x000000320b0a7226 */ /* 0x004fc8000000020a */
[----:B------:R-:W-:-:S06]  /*f140*/  IMAD R40, R10, 0x8, R57 ;  /* 0x000000080a287824 */ /* 0x000fcc00078e0239 */
[----:B------:R-:W2:Y:S02]  /*f150*/  LDC.64 R40, c[0x3][R40+0x1388] ;  /* 0x00c4e20028287b82 */ /* 0x000ea40000000a00 */
[----:B--2---:R-:W-:-:S14]  /*f160*/  DSETP.GEU.AND P0, PT, |R40|, R48, PT ;  /* 0x000000302800722a */ /* 0x004fdc0003f0e200 */
[C---:B------:R-:W-:Y:S02]  /*f170*/  @P0 R2UR UR4, R66.reuse ;  /* 0x00000000420402ca */ /* 0x040fe400000e0000 */
[C---:B------:R-:W-:Y:S02]  /*f180*/  @P0 R2UR UR5, R67.reuse ;  /* 0x00000000430502ca */ /* 0x040fe400000e0000 */
[----:B------:R-:W-:Y:S02]  /*f190*/  @P0 R2UR UR8, R66 ;  /* 0x00000000420802ca */ /* 0x000fe400000e0000 */
[----:B------:R-:W-:-:S09]  /*f1a0*/  @P0 R2UR UR9, R67 ;  /* 0x00000000430902ca */ /* 0x000fd200000e0000 */
[----:B------:R2:W5:Y:S01]  /*f1b0*/  @P0 LDG.E.64 R38, desc[UR4][R52.64+0x2770] ;  /* 0x0027700434260981 */ /* 0x000562000c1e1b00 */
[----:B------:R-:W-:Y:S02]  /*f1c0*/  R2UR UR4, R66 ;  /* 0x00000000420472ca */ /* 0x000fe400000e0000 */
[----:B------:R-:W-:Y:S01]  /*f1d0*/  R2UR UR5, R67 ;  /* 0x00000000430572ca */ /* 0x000fe200000e0000 */
[----:B------:R2:W5:-:S12]  /*f1e0*/  @P0 LDG.E.64 R10, desc[UR8][R52.64+0x2760] ;  /* 0x00276008340a0981 */ /* 0x000558000c1e1b00 */
[----:B------:R2:W-:Y:S01]  /*f1f0*/  STG.E.64 desc[UR4][R52.64+0x2778], R40 ;  /* 0x0027782834007986 */ /* 0x0005e2000c101b04 */
[----:B------:R-:W-:Y:S05]  /*f200*/  @P0 BRA `(.L_x_244) ;  /* 0x0000000000c40947 */ /* 0x000fea0003800000 */
[----:B------:R-:W-:Y:S02]  /*f210*/  R2UR UR4, R66 ;  /* 0x00000000420472ca */ /* 0x000fe400000e0000 */
[----:B------:R-:W-:-:S13]  /*f220*/  R2UR UR5, R67 ;  /* 0x00000000430572ca */ /* 0x000fda00000e0000 */
[----:B-----5:R-:W3:Y:S02]  /*f230*/  LDG.E R10, desc[UR4][R62.64+0xcc] ;  /* 0x0000cc043e0a7981 */ /* 0x020ee4000c1e1900 */
[----:B---3--:R-:W-:-:S04]  /*f240*/  IMAD R11, R51, R10, R56 ;  /* 0x0000000a330b7224 */ /* 0x008fc800078e0238 */
[----:B------:R-:W-:-:S06]  /*f250*/  IMAD.WIDE R10, R11, 0x8, R46 ;  /* 0x000000080b0a7825 */ /* 0x000fcc00078e022e */
[----:B------:R-:W3:Y:S01]  /*f260*/  LDG.E.64 R10, desc[UR4][R10.64] ;  /* 0x000000040a0a7981 */ /* 0x000ee2000c1e1b00 */
[C---:B------:R-:W-:Y:S02]  /*f270*/  R2UR UR10, R66.reuse ;  /* 0x00000000420a72ca */ /* 0x040fe400000e0000 */
[C---:B------:R-:W-:Y:S02]  /*f280*/  R2UR UR11, R67.reuse ;  /* 0x00000000430b72ca */ /* 0x040fe400000e0000 */
[C---:B------:R-:W-:Y:S02]  /*f290*/  R2UR UR12, R66.reuse ;  /* 0x00000000420c72ca */ /* 0x040fe400000e0000 */
[C---:B------:R-:W-:Y:S02]  /*f2a0*/  R2UR UR13, R67.reuse ;  /* 0x00000000430d72ca */ /* 0x040fe400000e0000 */
[----:B------:R-:W-:Y:S02]  /*f2b0*/  R2UR UR14, R66 ;  /* 0x00000000420e72ca */ /* 0x000fe400000e0000 */
[----:B------:R-:W-:-:S02]  /*f2c0*/  R2UR UR15, R67 ;  /* 0x00000000430f72ca */ /* 0x000fc400000e0000 */
[----:B------:R-:W-:Y:S02]  /*f2d0*/  R2UR UR8, R66 ;  /* 0x00000000420872ca */ /* 0x000fe400000e0000 */
[----:B------:R-:W-:Y:S01]  /*f2e0*/  R2UR UR9, R67 ;  /* 0x00000000430972ca */ /* 0x000fe200000e0000 */
[----:B---3--:R-:W-:-:S07]  /*f2f0*/  DADD R38, R40, R10 ;  /* 0x0000000028267229 */ /* 0x008fce000000000a */
[----:B------:R3:W-:Y:S04]  /*f300*/  STG.E.64 desc[UR4][R52.64+0x2770], R38 ;  /* 0x0027702634007986 */ /* 0x0007e8000c101b04 */
[----:B------:R-:W4:Y:S04]  /*f310*/  LDG.E.U8 R37, desc[UR10][R42.64] ;  /* 0x0000000a2a257981 */ /* 0x000f28000c1e1100 */
[----:B--2---:R-:W4:Y:S04]  /*f320*/  LDG.E.U8 R40, desc[UR12][R42.64+-0x1] ;  /* 0xffffff0c2a287981 */ /* 0x004f28000c1e1100 */
[----:B------:R-:W2:Y:S04]  /*f330*/  LDG.E.U8 R41, desc[UR14][R44.64] ;  /* 0x0000000e2c297981 */ /* 0x000ea8000c1e1100 */
[----:B------:R-:W3:Y:S01]  /*f340*/  LDG.E.S8 R10, desc[UR8][R44.64+0x1] ;  /* 0x000001082c0a7981 */ /* 0x000ee2000c1e1300 */
[----:B----4-:R-:W-:-:S02]  /*f350*/  PRMT R37, R40, 0x3340, R37 ;  /* 0x0000334028257816 */ /* 0x010fc40000000025 */
[----:B--2---:R-:W-:-:S04]  /*f360*/  PRMT R40, R41, 0x3340, RZ ;  /* 0x0000334029287816 */ /* 0x004fc800000000ff */
[----:B------:R-:W-:-:S05]  /*f370*/  PRMT R37, R37, 0x5410, R40 ;  /* 0x0000541025257816 */ /* 0x000fca0000000028 */
[----:B---3--:R-:W-:-:S04]  /*f380*/  IDP.4A.S8.U8 R10, R37, R50, R10 ;  /* 0x00000032250a7226 */ /* 0x008fc8000000020a */
[----:B------:R-:W-:-:S06]  /*f390*/  IMAD R40, R10, 0x8, R57 ;  /* 0x000000080a287824 */ /* 0x000fcc00078e0239 */
[----:B------:R-:W2:Y:S02]  /*f3a0*/  LDC.64 R40, c[0x3][R40] ;  /* 0x00c0000028287b82 */ /* 0x000ea40000000a00 */
[----:B--2---:R3:W-:Y:S04]  /*f3b0*/  STG.E.64 desc[UR4][R52.64+0x2778], R40 ;  /* 0x0027782834007986 */ /* 0x0047e8000c101b04 */
[----:B------:R-:W2:Y:S02]  /*f3c0*/  LDG.E R11, desc[UR8][R62.64+0xcc] ;  /* 0x0000cc083e0b7981 */ /* 0x000ea4000c1e1900 */
[----:B--2---:R-:W-:-:S04]  /*f3d0*/  IMAD R11, R51, R11, R18 ;  /* 0x0000000b330b7224 */ /* 0x004fc800078e0212 */
[----:B------:R-:W-:-:S04]  /*f3e0*/  VIADD R11, R11, 0xffffffff ;  /* 0xffffffff0b0b7836 */ /* 0x000fc80000000000 */
[----:B------:R-:W-:-:S06]  /*f3f0*/  IMAD.WIDE R42, R11, 0x8, R46 ;  /* 0x000000080b2a7825 */ /* 0x000fcc00078e022e */
[----:B------:R-:W2:Y:S02]  /*f400*/  LDG.E.64 R42, desc[UR4][R42.64] ;  /* 0x000000042a2a7981 */ /* 0x000ea4000c1e1b00 */
[----:B--2---:R-:W-:-:S07]  /*f410*/  DADD R10, R40, R42 ;  /* 0x00000000280a7229 */ /* 0x004fce000000002a */
[----:B------:R3:W-:Y:S01]  /*f420*/  STG.E.64 desc[UR4][R52.64+0x2760], R10 ;  /* 0x0027600a34007986 */ /* 0x0007e2000c101b04 */
[----:B------:R-:W-:Y:S05]  /*f430*/  BRA `(.L_x_244) ;  /* 0x0000000000387947 */ /* 0x000fea0003800000 */
.L_x_243:
[C---:B------:R-:W-:Y:S01]  /*f440*/  R2UR UR4, R66.reuse ;  /* 0x00000000420472ca */ /* 0x040fe200000e0000 */
[----:B------:R-:W-:Y:S01]  /*f450*/  IMAD.MOV.U32 R40, RZ, RZ, 0x0 ;  /* 0x00000000ff287424 */ /* 0x000fe200078e00ff */
[C---:B------:R-:W-:Y:S01]  /*f460*/  R2UR UR5, R67.reuse ;  /* 0x00000000430572ca */ /* 0x040fe200000e0000 */
[----:B------:R-:W-:Y:S01]  /*f470*/  IMAD.MOV.U32 R41, RZ, RZ, -0x40100000 ;  /* 0xbff00000ff297424 */ /* 0x000fe200078e00ff */
[----:B------:R-:W-:Y:S01]  /*f480*/  R2UR UR8, R66 ;  /* 0x00000000420872ca */ /* 0x000fe200000e0000 */
[----:B------:R-:W-:Y:S01]  /*f490*/  IMAD.MOV.U32 R42, RZ, RZ, 0x0 ;  /* 0x00000000ff2a7424 */ /* 0x000fe200078e00ff */
[----:B------:R-:W-:Y:S01]  /*f4a0*/  R2UR UR9, R67 ;  /* 0x00000000430972ca */ /* 0x000fe200000e0000 */
[----:B------:R-:W-:Y:S02]  /*f4b0*/  IMAD.MOV.U32 R43, RZ, RZ, 0x7ff00000 ;  /* 0x7ff00000ff2b7424 */ /* 0x000fe400078e00ff */
[----:B------:R-:W-:Y:S02]  /*f4c0*/  IMAD.MOV.U32 R38, RZ, RZ, 0x0 ;  /* 0x00000000ff267424 */ /* 0x000fe400078e00ff */
[----:B------:R-:W-:-:S02]  /*f4d0*/  IMAD.MOV.U32 R39, RZ, RZ, 0x7ff00000 ;  /* 0x7ff00000ff277424 */ /* 0x000fc400078e00ff */
[----:B------:R-:W-:Y:S02]  /*f4e0*/  IMAD.MOV.U32 R10, RZ, RZ, 0x0 ;  /* 0x00000000ff0a7424 */ /* 0x000fe400078e00ff */
[----:B------:R4:W-:Y:S01]  /*f4f0*/  STG.E.64 desc[UR4][R52.64+0x2760], R40 ;  /* 0x0027602834007986 */ /* 0x0009e2000c101b04 */
[----:B------:R-:W-:-:S03]  /*f500*/  IMAD.MOV.U32 R11, RZ, RZ, -0x40100000 ;  /* 0xbff00000ff0b7424 */ /* 0x000fc600078e00ff */
[----:B------:R4:W-:Y:S04]  /*f510*/  STG.E.64 desc[UR8][R52.64+0x2770], R42 ;  /* 0x0027702a34007986 */ /* 0x0009e8000c101b08 */
.L_x_244:
[----:B------:R-:W-:Y:S05]  /*f520*/  BSYNC.RECONVERGENT B0 ;  /* 0x0000000000007941 */ /* 0x000fea0003800200 */
.L_x_242:
[----:B------:R-:W-:Y:S01]  /*f530*/  UMOV UR4, 0xcccccccd ;  /* 0xcccccccd00047882 */ /* 0x000fe20000000000 */
[----:B------:R-:W-:Y:S01]  /*f540*/  UMOV UR5, 0x4016cccc ;  /* 0x4016cccc00057882 */ /* 0x000fe20000000000 */
[----:B-----5:R-:W-:Y:S01]  /*f550*/  DADD R94, R38, 200 ;  /* 0x40690000265e7429 */ /* 0x020fe20000000000 */
[----:B------:R-:W-:Y:S05]  /*f560*/  BMOV.32.CLEAR RZ, B0 ;  /* 0x0000000000ff7355 */ /* 0x000fea0000100000 */
[----:B--234-:R-:W-:Y:S01]  /*f570*/  DADD R40, R10, -UR4 ;  /* 0x800000040a287e29 */ /* 0x01cfe20008000000 */
[----:B------:R-:W-:Y:S03]  /*f580*/  BSSY.RECONVERGENT B0, `(.L_x_245) ;  /* 0x0000013000007945 */ /* 0x000fe60003800200 */
[----:B------:R-:W-:-:S04]  /*f590*/  FSETP.GEU.AND P1, PT, |R95|, 6.5827683646048100446e-37, PT ;  /* 0x036000005f00780b */ /* 0x000fc80003f2e200 */
[----:B------:R-:W-:Y:S01]  /*f5a0*/  DADD R92, R8, R40 ;  /* 0x00000000085c7229 */ /* 0x000fe20000000028 */
[----:B------:R-:W-:-:S05]  /*f5b0*/  IMAD.MOV.U32 R8, RZ, RZ, 0x1 ;  /* 0x00000001ff087424 */ /* 0x000fca00078e00ff */
[----:B------:R-:W2:Y:S02]  /*f5c0*/  MUFU.RCP64H R9, R93 ;  /* 0x0000005d00097308 */ /* 0x000ea40000001800 */
[----:B--2---:R-:W-:-:S08]  /*f5d0*/  DFMA R40, -R92, R8, 1 ;  /* 0x3ff000005c28742b */ /* 0x004fd00000000108 */
[----:B------:R-:W-:-:S08]  /*f5e0*/  DFMA R40, R40, R40, R40 ;  /* 0x000000282828722b */ /* 0x000fd00000000028 */
[----:B------:R-:W-:-:S08]  /*f5f0*/  DFMA R40, R8, R40, R8 ;  /* 0x000000280828722b */ /* 0x000fd00000000008 */
[----:B------:R-:W-:-:S08]  /*f600*/  DFMA R8, -R92, R40, 1 ;  /* 0x3ff000005c08742b */ /* 0x000fd00000000128 */
[----:B------:R-:W-:-:S08]  /*f610*/  DFMA R8, R40, R8, R40 ;  /* 0x000000082808722b */ /* 0x000fd00000000028 */
[----:B0-----:R-:W-:-:S08]  /*f620*/  DMUL R98, R94, R8 ;  /* 0x000000085e627228 */ /* 0x001fd00000000000 */
[----:B------:R-:W-:-:S08]  /*f630*/  DFMA R38, -R92, R98, R94 ;  /* 0x000000625c26722b */ /* 0x000fd0000000015e */
[----:B------:R-:W-:-:S10]  /*f640*/  DFMA R98, R8, R38, R98 ;  /* 0x000000260862722b */ /* 0x000fd40000000062 */
[----:B------:R-:W-:-:S05]  /*f650*/  FFMA R8, RZ, R93, R99 ;  /* 0x0000005dff087223 */ /* 0x000fca0000000063 */
[----:B------:R-:W-:-:S13]  /*f660*/  FSETP.GT.AND P0, PT, |R8|, 1.469367938527859385e-39, PT ;  /* 0x001000000800780b */ /* 0x000fda0003f04200 */
[----:B------:R-:W-:Y:S05]  /*f670*/  @P0 BRA P1, `(.L_x_246) ;  /* 0x00000000000c0947 */ /* 0x000fea0000800000 */
[----:B------:R-:W-:Y:S05]  /*f680*/  BMOV.32.CLEAR RZ, B11 ;  /* 0x000000000bff7355 */ /* 0x000fea0000100000 */
[----:B------:R-:W-:-:S07]  /*f690*/  MOV R40, 0xf6b0 ;  /* 0x0000f6b000287802 */ /* 0x000fce0000000f00 */
[----:B-1----:R-:W-:Y:S05]  /*f6a0*/  CALL.REL.NOINC `($__internal_0_$__cuda_sm20_div_rn_f64_full) ;  /* 0x00001564004c7944 */ /* 0x002fea0003c00000 */
.L_x_246:
[----:B------:R-:W-:Y:S05]  /*f6b0*/  BSYNC.RECONVERGENT B0 ;  /* 0x0000000000007941 */ /* 0x000fea0003800200 */
.L_x_245:
[----:B------:R-:W-:Y:S01]  /*f6c0*/  DSETP.GEU.AND P2, PT, R16, -2500, PT ;  /* 0xc0a388001000742a */ /* 0x000fe20003f4e000 */
[C---:B------:R-:W-:Y:S01]  /*f6d0*/  R2UR UR4, R66.reuse ;  /* 0x00000000420472ca */ /* 0x040fe200000e0000 */
[----:B------:R-:W-:Y:S01]  /*f6e0*/  DSETP.GEU.AND P1, PT, R10, -2500, PT ;  /* 0xc0a388000a00742a */ /* 0x000fe20003f2e000 */
[----:B------:R-:W-:Y:S01]  /*f6f0*/  R2UR UR5, R67 ;  /* 0x00000000430572ca */ /* 0x000fe200000e0000 */
[----:B------:R-:W-:Y:S05]  /*f700*/  BMOV.32.CLEAR RZ, B0 ;  /* 0x0000000000ff7355 */ /* 0x000fea0000100000 */
[----:B------:R-:W-:Y:S05]  /*f710*/  BSSY.RECONVERGENT B0, `(.L_x_247) ;  /* 0x000003e000007945 */ /* 0x000fea0003800200 */
[----:B------:R-:W-:-:S02]  /*f720*/  @!P2 R2UR UR12, R66 ;  /* 0x00000000420ca2ca */ /* 0x000fc400000e0000 */
[----:B------:R-:W-:Y:S02]  /*f730*/  @!P2 CS2R R14, SRZ ;  /* 0x00000000000ea805 */ /* 0x000fe4000001ff00 */
[C---:B------:R-:W-:Y:S01]  /*f740*/  @!P2 R2UR UR13, R67.reuse ;  /* 0x00000000430da2ca */ /* 0x040fe200000e0000 */
[----:B------:R-:W-:Y:S01]  /*f750*/  @!P2 IMAD.MOV.U32 R38, RZ, RZ, 0x0 ;  /* 0x00000000ff26a424 */ /* 0x000fe200078e00ff */
[C---:B------:R-:W-:Y:S01]  /*f760*/  @!P2 R2UR UR14, R66.reuse ;  /* 0x00000000420ea2ca */ /* 0x040fe200000e0000 */
[----:B------:R-:W-:Y:S01]  /*f770*/  @!P2 IMAD.MOV.U32 R39, RZ, RZ, -0x3f56d000 ;  /* 0xc0a93000ff27a424 */ /* 0x000fe200078e00ff */
[C---:B------:R-:W-:Y:S01]  /*f780*/  @!P2 R2UR UR15, R67.reuse ;  /* 0x00000000430fa2ca */ /* 0x040fe200000e0000 */
[----:B------:R-:W-:Y:S01]  /*f790*/  DSETP.GT.AND P0, PT, R14, RZ, PT ;  /* 0x000000ff0e00722a */ /* 0x000fe20003f04000 */
[----:B------:R-:W-:Y:S01]  /*f7a0*/  @!P2 IMAD.MOV.U32 R16, RZ, RZ, 0x0 ;  /* 0x00000000ff10a424 */ /* 0x000fe200078e00ff */
[C---:B------:R-:W-:Y:S01]  /*f7b0*/  @!P1 R2UR UR8, R66.reuse ;  /* 0x00000000420892ca */ /* 0x040fe200000e0000 */
[----:B------:R-:W-:Y:S01]  /*f7c0*/  @!P2 IMAD.MOV.U32 R17, RZ, RZ, -0x3f56d000 ;  /* 0xc0a93000ff11a424 */ /* 0x000fe200078e00ff */
[C---:B------:R-:W-:Y:S01]  /*f7d0*/  @!P1 R2UR UR9, R67.reuse ;  /* 0x00000000430992ca */ /* 0x040fe200000e0000 */
[----:B------:R-:W-:Y:S01]  /*f7e0*/  @!P1 IMAD.MOV.U32 R8, RZ, RZ, 0x0 ;  /* 0x00000000ff089424 */ /* 0x000fe200078e00ff */
[----:B------:R-:W-:Y:S01]  /*f7f0*/  @!P1 R2UR UR10, R66 ;  /* 0x00000000420a92ca */ /* 0x000fe200000e0000 */
[----:B------:R-:W-:Y:S01]  /*f800*/  @!P1 IMAD.MOV.U32 R9, RZ, RZ, -0x3f56d000 ;  /* 0xc0a93000ff099424 */ /* 0x000fe200078e00ff */
[----:B------:R0:W-:Y:S01]  /*f810*/  @!P2 STG.E.64 desc[UR12][R52.64+0x2758], R38 ;  /* 0x002758263400a986 */ /* 0x0001e2000c101b0c */
[----:B------:R-:W-:Y:S01]  /*f820*/  @!P1 R2UR UR11, R67 ;  /* 0x00000000430b92ca */ /* 0x000fe200000e0000 */
[----:B------:R-:W-:Y:S01]  /*f830*/  DSETP.LEU.OR P0, PT, R16, RZ, !P0 ;  /* 0x000000ff1000722a */ /* 0x000fe2000470b400 */
[----:B------:R-:W-:Y:S01]  /*f840*/  @!P1 IMAD.MOV.U32 R10, RZ, RZ, 0x0 ;  /* 0x00000000ff0a9424 */ /* 0x000fe200078e00ff */
[----:B------:R0:W-:Y:S01]  /*f850*/  @!P2 STG.E.64 desc[UR14][R52.64+0x2768], RZ ;  /* 0x002768ff3400a986 */ /* 0x0001e2000c101b0e */
[----:B------:R-:W-:Y:S01]  /*f860*/  DSETP.LEU.AND P2, PT, R98, R12, PT ;  /* 0x0000000c6200722a */ /* 0x000fe20003f4b000 */
[----:B------:R-:W-:-:S02]  /*f870*/  @!P1 IMAD.MOV.U32 R11, RZ, RZ, -0x3f56d000 ;  /* 0xc0a93000ff0b9424 */ /* 0x000fc400078e00ff */
[----:B------:R0:W-:Y:S04]  /*f880*/  STG.E.64 desc[UR4][R52.64+0x2750], R98 ;  /* 0x0027506234007986 */ /* 0x0001e8000c101b04 */
[----:B------:R0:W-:Y:S04]  /*f890*/  @!P1 STG.E.64 desc[UR8][R52.64+0x2760], R8 ;  /* 0x0027600834009986 */ /* 0x0001e8000c101b08 */
[----:B------:R0:W-:Y:S03]  /*f8a0*/  @!P1 STG.E.64 desc[UR10][R52.64+0x2770], RZ ;  /* 0x002770ff34009986 */ /* 0x0001e6000c101b0a */
[----:B------:R-:W-:Y:S05]  /*f8b0*/  @P0 BRA P2, `(.L_x_248) ;  /* 0x0000000000440947 */ /* 0x000fea0001000000 */
[----:B------:R-:W-:Y:S01]  /*f8c0*/  R2UR UR4, R66 ;  /* 0x00000000420472ca */ /* 0x000fe200000e0000 */
[----:B------:R-:W2:Y:S01]  /*f8d0*/  LDC.64 R14, c[0x0][0x3a0] ;  /* 0x0000e800ff0e7b82 */ /* 0x000ea20000000a00 */
[----:B------:R-:W-:-:S13]  /*f8e0*/  R2UR UR5, R67 ;  /* 0x00000000430572ca */ /* 0x000fda00000e0000 */
[----:B0-----:R-:W3:Y:S01]  /*f8f0*/  LDG.E R8, desc[UR4][R62.64+0xcc] ;  /* 0x0000cc043e087981 */ /* 0x001ee2000c1e1900 */
[C---:B------:R-:W-:Y:S02]  /*f900*/  R2UR UR10, R66.reuse ;  /* 0x00000000420a72ca */ /* 0x040fe400000e0000 */
[C---:B------:R-:W-:Y:S02]  /*f910*/  R2UR UR11, R67.reuse ;  /* 0x00000000430b72ca */ /* 0x040fe400000e0000 */
[----:B------:R-:W-:Y:S02]  /*f920*/  R2UR UR8, R66 ;  /* 0x00000000420872ca */ /* 0x000fe400000e0000 */
[----:B------:R-:W-:Y:S01]  /*f930*/  R2UR UR9, R67 ;  /* 0x00000000430972ca */ /* 0x000fe200000e0000 */
[----:B---3--:R-:W-:-:S04]  /*f940*/  IMAD R9, R7, R8, R18 ;  /* 0x0000000807097224 */ /* 0x008fc800078e0212 */
[----:B--2---:R-:W-:-:S05]  /*f950*/  IMAD.WIDE R8, R9, 0x8, R14 ;  /* 0x0000000809087825 */ /* 0x004fca00078e020e */
[----:B------:R3:W-:Y:S04]  /*f960*/  STG.E.64 desc[UR4][R8.64], R10 ;  /* 0x0000000a08007986 */ /* 0x0007e8000c101b04 */
[----:B------:R-:W2:Y:S04]  /*f970*/  LDG.E R16, desc[UR10][R62.64+0xcc] ;  /* 0x0000cc0a3e107981 */ /* 0x000ea8000c1e1900 */
[----:B------:R-:W4:Y:S01]  /*f980*/  LDG.E.64 R12, desc[UR8][R52.64+0x2770] ;  /* 0x00277008340c7981 */ /* 0x000f22000c1e1b00 */
[----:B--2---:R-:W-:-:S04]  /*f990*/  IMAD R7, R7, R16, R36 ;  /* 0x0000001007077224 */ /* 0x004fc800078e0224 */
[----:B------:R-:W-:-:S05]  /*f9a0*/  IMAD.WIDE R14, R7, 0x8, R14 ;  /* 0x00000008070e7825 */ /* 0x000fca00078e020e */
[----:B----4-:R3:W-:Y:S01]  /*f9b0*/  STG.E.64 desc[UR4][R14.64], R12 ;  /* 0x0000000c0e007986 */ /* 0x0107e2000c101b04 */
[----:B------:R-:W-:Y:S05]  /*f9c0*/  BRA `(.L_x_249) ;  /* 0x0000000000487947 */ /* 0x000fea0003800000 */
.L_x_248:
[----:B------:R-:W-:-:S14]  /*f9d0*/  DSETP.GE.AND P0, PT, R12, R98, PT ;  /* 0x000000620c00722a */ /* 0x000fdc0003f06000 */
[----:B------:R-:W-:Y:S05]  /*f9e0*/  @!P0 BRA `(.L_x_249) ;  /* 0x0000000000408947 */ /* 0x000fea0003800000 */
        /* <DEDUP_REMOVED lines=11> */
[----:B------:R-:W3:Y:S04]  /*faa0*/  LDG.E R14, desc[UR10][R62.64+0xcc] ;  /* 0x0000cc0a3e0e7981 */ /* 0x000ee8000c1e1900 */
[----:B------:R-:W4:Y:S01]  /*fab0*/  LDG.E.64 R10, desc[UR8][R52.64+0x2768] ;  /* 0x00276808340a7981 */ /* 0x000f22000c1e1b00 */
[----:B---3--:R-:W-:-:S04]  /*fac0*/  IMAD R7, R7, R14, R36 ;  /* 0x0000000e07077224 */ /* 0x008fc800078e0224 */
[----:B------:R-:W-:-:S05]  /*fad0*/  IMAD.WIDE R12, R7, 0x8, R12 ;  /* 0x00000008070c7825 */ /* 0x000fca00078e020c */
[----:B----4-:R2:W-:Y:S02]  /*fae0*/  STG.E.64 desc[UR4][R12.64], R10 ;  /* 0x0000000a0c007986 */ /* 0x0105e4000c101b04 */
.L_x_249:
[----:B------:R-:W-:Y:S05]  /*faf0*/  BSYNC.RECONVERGENT B0 ;  /* 0x0000000000007941 */ /* 0x000fea0003800200 */
.L_x_247:
[----:B------:R-:W-:Y:S01]  /*fb00*/  R2UR UR4, R66 ;  /* 0x00000000420472ca */ /* 0x000fe200000e0000 */
[----:B0-23--:R-:W-:Y:S01]  /*fb10*/  IMAD.MOV.U32 R9, RZ, RZ, 0x3 ;  /* 0x00000003ff097424 */ /* 0x00dfe200078e00ff */
[----:B------:R-:W-:Y:S01]  /*fb20*/  R2UR UR5, R67 ;  /* 0x00000000430572ca */ /* 0x000fe200000e0000 */
[----:B------:R-:W-:Y:S01]  /*fb30*/  BSSY.RECONVERGENT B4, `(.L_x_250) ;  /* 0x000036b000047945 */ /* 0x000fe20003800200 */
[----:B------:R-:W-:-:S11]  /*fb40*/  IMAD.MOV.U32 R7, RZ, RZ, 0x3 ;  /* 0x00000003ff077424 */ /* 0x000fd600078e00ff */
[----:B------:R0:W-:Y:S02]  /*fb50*/  STG.E desc[UR4][R62.64+0xd8], R9 ;  /* 0x0000d8093e007986 */ /* 0x0001e4000c101904 */
.L_x_281:
[----:B------:R-:W-:Y:S02]  /*fb60*/  R2UR UR4, R66 ;  /* 0x00000000420472ca */ /* 0x000fe400000e0000 */
[----:B------:R-:W-:-:S13]  /*fb70*/  R2UR UR5, R67 ;  /* 0x00000000430572ca */ /* 0x000fda00000e0000 */
[----:B--2---:R-:W2:Y:S02]  /*fb80*/  LDG.E R8, desc[UR4][R62.64+0xe8] ;  /* 0x0000e8043e087981 */ /* 0x004ea4000c1e1900 */
[----:B--2---:R-:W-:-:S05]  /*fb90*/  IMAD.IADD R8, R8, 0x1, -R7 ;  /* 0x0000000108087824 */ /* 0x004fca00078e0a07 */
[----:B------:R-:W-:-:S13]  /*fba0*/  ISETP.GE.U32.AND P0, PT, R8, 0x7fffffff, PT ;  /* 0x7fffffff0800780c */ /* 0x000fda0003f06070 */
[C---:B------:R-:W-:Y:S02]  /*fbb0*/  @P0 R2UR UR4, R66.reuse ;  /* 0x00000000420402ca */ /* 0x040fe400000e0000 */
[C---:B------:R-:W-:Y:S02]  /*fbc0*/  @P0 R2UR UR5, R67.reuse ;  /* 0x00000000430502ca */ /* 0x040fe400000e0000 */
[----:B------:R-:W-:Y:S02]  /*fbd0*/  @!P0 R2UR UR8, R66 ;  /* 0x00000000420882ca */ /* 0x000fe400000e0000 */
[----:B------:R-:W-:-:S09]  /*fbe0*/  @!P0 R2UR UR9, R67 ;  /* 0x00000000430982ca */ /* 0x000fd200000e0000 */
[----:B------:R-:W2:Y:S04]  /*fbf0*/  @P0 LDG.E R10, desc[UR4][R62.64+0xe4] ;  /* 0x0000e4043e0a0981 */ /* 0x000ea8000c1e1900 */
[----:B0--3--:R-:W3:Y:S01]  /*fc00*/  @!P0 LDG.E R9, desc[UR8][R62.64+0xe4] ;  /* 0x0000e4083e098981 */ /* 0x009ee2000c1e1900 */
[----:B------:R-:W-:Y:S01]  /*fc10*/  @P0 R2UR UR8, R66 ;  /* 0x00000000420802ca */ /* 0x000fe200000e0000 */
[----:B------:R-:W-:Y:S01]  /*fc20*/  VIADD R11, R8, 0x1 ;  /* 0x00000001080b7836 */ /* 0x000fe20000000000 */
[C---:B------:R-:W-:Y:S01]  /*fc30*/  @P0 R2UR UR9, R67.reuse ;  /* 0x00000000430902ca */ /* 0x040fe200000e0000 */
[----:B------:R-:W-:Y:S01]  /*fc40*/  @P0 IMAD.MOV.U32 R15, RZ, RZ, 0x1 ;  /* 0x00000001ff0f0424 */ /* 0x000fe200078e00ff */
[----:B------:R-:W-:Y:S01]  /*fc50*/  R2UR UR4, R66 ;  /* 0x00000000420472ca */ /* 0x000fe200000e0000 */
[----:B------:R-:W-:Y:S01]  /*fc60*/  BSSY.RECONVERGENT B3, `(.L_x_251) ;  /* 0x0000350000037945 */ /* 0x000fe20003800200 */
[----:B------:R-:W-:-:S02]  /*fc70*/  R2UR UR5, R67 ;  /* 0x00000000430572ca */ /* 0x000fc400000e0000 */
[C---:B------:R-:W-:Y:S02]  /*fc80*/  @P0 R2UR UR10, R66.reuse ;  /* 0x00000000420a02ca */ /* 0x040fe400000e0000 */
[C---:B------:R-:W-:Y:S02]  /*fc90*/  @P0 R2UR UR11, R67.reuse ;  /* 0x00000000430b02ca */ /* 0x040fe400000e0000 */
[----:B------:R-:W-:Y:S02]  /*fca0*/  @!P0 R2UR UR12, R66 ;  /* 0x00000000420c82ca */ /* 0x000fe400000e0000 */
[----:B------:R-:W-:-:S05]  /*fcb0*/  @!P0 R2UR UR13, R67 ;  /* 0x00000000430d82ca */ /* 0x000fca00000e0000 */
[----:B------:R0:W-:Y:S04]  /*fcc0*/  STG.E desc[UR4][R62.64+0xe0], R11 ;  /* 0x0000e00b3e007986 */ /* 0x0001e8000c101904 */
[----:B------:R4:W-:Y:S01]  /*fcd0*/  @P0 STG.E desc[UR10][R62.64+0xe0], R15 ;  /* 0x0000e00f3e000986 */ /* 0x0009e2000c10190a */
[----:B--2---:R-:W-:Y:S01]  /*fce0*/  @P0 IADD3 R13, PT, PT, R10, -0x2, R11 ;  /* 0xfffffffe0a0d0810 */ /* 0x004fe20007ffe00b */
[----:B0-----:R-:W-:-:S04]  /*fcf0*/  @P0 IMAD.MOV.U32 R11, RZ, RZ, 0x1 ;  /* 0x00000001ff0b0424 */ /* 0x001fc800078e00ff */
[----:B------:R4:W-:Y:S01]  /*fd00*/  @P0 STG.E desc[UR8][R62.64+0xdc], R13 ;  /* 0x0000dc0d3e000986 */ /* 0x0009e2000c101908 */
[----:B---3--:R-:W-:-:S05]  /*fd10*/  @!P0 VIADD R13, R9, 0xffffffff ;  /* 0xffffffff090d8836 */ /* 0x008fca0000000000 */
[----:B------:R-:W-:Y:S01]  /*fd20*/  ISETP.GE.AND P1, PT, R13, 0x1, PT ;  /* 0x000000010d00780c */ /* 0x000fe20003f26270 */
[----:B------:R4:W-:-:S12]  /*fd30*/  @!P0 STG.E desc[UR12][R62.64+0xdc], R13 ;  /* 0x0000dc0d3e008986 */ /* 0x0009d8000c10190c */
[----:B----4-:R-:W-:Y:S05]  /*fd40*/  @!P1 BRA `(.L_x_252) ;  /* 0x0000003400049947 */ /* 0x010fea0003800000 */
[----:B------:R-:W-:Y:S01]  /*fd50*/  BSSY.RECONVERGENT B2, `(.L_x_253) ;  /* 0x000033d000027945 */ /* 0x000fe20003800200 */
.L_x_280:
[----:B------:R-:W-:Y:S02]  /*fd60*/  R2UR UR4, R66 ;  /* 0x00000000420472ca */ /* 0x000fe400000e0000 */
[----:B------:R-:W-:-:S13]  /*fd70*/  R2UR UR5, R67 ;  /* 0x00000000430572ca */ /* 0x000fda00000e0000 */
[----:B------:R-:W2:Y:S02]  /*fd80*/  LDG.E R8, desc[UR4][R62.64+0xe8] ;  /* 0x0000e8043e087981 */ /* 0x000ea4000c1e1900 */
[----:B--2---:R-:W-:-:S13]  /*fd90*/  ISETP.GE.AND P0, PT, R11, R8, PT ;  /* 0x000000080b00720c */ /* 0x004fda0003f06270 */
[----:B0-----:R-:W-:Y:S05]  /*fda0*/  @P0 BRA `(.L_x_254) ;  /* 0x0000003000dc0947 */ /* 0x001fea0003800000 */
[----:B------:R-:W-:Y:S01]  /*fdb0*/  R2UR UR4, R66 ;  /* 0x00000000420472ca */ /* 0x000fe200000e0000 */
[----:B------:R-:W0:Y:S01]  /*fdc0*/  LDC.64 R8, c[0x0][0x3a0] ;  /* 0x0000e800ff087b82 */ /* 0x000e220000000a00 */
[----:B------:R-:W-:-:S13]  /*fdd0*/  R2UR UR5, R67 ;  /* 0x00000000430572ca */ /* 0x000fda00000e0000 */
[----:B------:R-:W2:Y:S01]  /*fde0*/  LDG.E R7, desc[UR4][R62.64+0xcc] ;  /* 0x0000cc043e077981 */ /* 0x000ea2000c1e1900 */
[----:B------:R-:W-:-:S04]  /*fdf0*/  VIADD R13, R13, 0xffffffff ;  /* 0xffffffff0d0d7836 */ /* 0x000fc80000000000 */
[----:B--2---:R-:W-:-:S04]  /*fe00*/  IMAD R10, R13, R7, R32 ;  /* 0x000000070d0a7224 */ /* 0x004fc800078e0220 */
[----:B------:R-:W-:-:S04]  /*fe10*/  IMAD.IADD R13, R10, 0x1, R11 ;  /* 0x000000010a0d7824 */ /* 0x000fc800078e020b */
[----:B0-----:R-:W-:-:S06]  /*fe20*/  IMAD.WIDE R12, R13, 0x8, R8 ;  /* 0x000000080d0c7825 */ /* 0x001fcc00078e0208 */
[----:B------:R-:W2:Y:S01]  /*fe30*/  LDG.E.64 R12, desc[UR4][R12.64] ;  /* 0x000000040c0c7981 */ /* 0x000ea2000c1e1b00 */
[----:B------:R-:W-:Y:S01]  /*fe40*/  IMAD.MOV.U32 R10, RZ, RZ, -0x800000 ;  /* 0xff800000ff0a7424 */ /* 0x000fe200078e00ff */
[----:B------:R-:W-:Y:S01]  /*fe50*/  BSSY.RECONVERGENT B1, `(.L_x_255) ;  /* 0x0000320000017945 */ /* 0x000fe20003800200 */
[----:B------:R-:W-:-:S06]  /*fe60*/  IMAD.MOV.U32 R11, RZ, RZ, 0x41cdcd64 ;  /* 0x41cdcd64ff0b7424 */ /* 0x000fcc00078e00ff */
        /* <DEDUP_REMOVED lines=12> */
[C---:B------:R-:W-:Y:S02]  /*ff30*/  R2UR UR12, R66.reuse ;  /* 0x00000000420c72ca */ /* 0x040fe400000e0000 */
[C---:B------:R-:W-:Y:S01]  /*ff40*/  R2UR UR13, R67.reuse ;  /* 0x00000000430d72ca */ /* 0x040fe200000e0000 */
[----:B------:R0:W-:Y:S01]  /*ff50*/  STG.E.64 desc[UR4][R52.64+0x2738], R36 ;  /* 0x0027382434007986 */ /* 0x0001e2000c101b04 */
[C---:B------:R-:W-:Y:S02]  /*ff60*/  R2UR UR14, R66.reuse ;  /* 0x00000000420e72ca */ /* 0x040fe400000e0000 */
[C---:B------:R-:W-:Y:S01]  /*ff70*/  R2UR UR15, R67.reuse ;  /* 0x00000000430f72ca */ /* 0x040fe200000e0000 */
[----:B------:R0:W-:Y:S01]  /*ff80*/  STG.E.64 desc[UR8][R52.64+0x2740], R38 ;  /* 0x0027402634007986 */ /* 0x0001e2000c101b08 */
[----:B------:R-:W-:Y:S02]  /*ff90*/  R2UR UR16, R66 ;  /* 0x00000000421072ca */ /* 0x000fe400000e0000 */
[----:B------:R-:W-:Y:S01]  /*ffa0*/  R2UR UR17, R67 ;  /* 0x00000000431172ca */ /* 0x000fe200000e0000 */
[----:B------:R-:W2:Y:S04]  /*ffb0*/  LDG.E R15, desc[UR10][R62.64+0xdc] ;  /* 0x0000dc0a3e0f7981 */ /* 0x000ea8000c1e1900 */
[----:B------:R-:W3:Y:S04]  /*ffc0*/  LDG.E R13, desc[UR12][R62.64+0xe0] ;  /* 0x0000e00c3e0d7981 */ /* 0x000ee8000c1e1900 */
[----:B------:R-:W4:Y:S04]  /*ffd0*/  LDG.E R7, desc[UR14][R62.64+0xe4] ;  /* 0x0000e40e3e077981 */ /* 0x000f28000c1e1900 */
[----:B------:R-:W5:Y:S01]  /*ffe0*/  LDG.E R17, desc[UR16][R62.64+0xe8] ;  /* 0x0000e8103e117981 */ /* 0x000f62000c1e1900 */
[----:B------:R-:W-:Y:S01]  /*fff0*/  IMAD.MOV.U32 R40, RZ, RZ, 0x0 ;  /* 0x00000000ff287424 */ /* 0x000fe200078e00ff */
[----:B------:R-:W-:Y:S05]  /*10000*/  BMOV.32.CLEAR RZ, B0 ;  /* 0x0000000000ff7355 */ /* 0x000fea0000100000 */
[----:B------:R-:W-:Y:S01]  /*10010*/  IMAD.MOV.U32 R41, RZ, RZ, -0x3f56d000 ;  /* 0xc0a93000ff297424 */ /* 0x000fe200078e00ff */
[----:B------:R0:W-:Y:S01]  /*10020*/  STG.E.64 desc[UR8][R52.64+0x2760], RZ ;  /* 0x002760ff34007986 */ /* 0x0001e2000c101b08 */
[----:B------:R-:W-:Y:S03]  /*10030*/  BSSY.RECONVERGENT B0, `(.L_x_257) ;  /* 0x00002d2000007945 */ /* 0x000fe60003800200 */
[----:B------:R0:W-:Y:S01]  /*10040*/  STG.E.64 desc[UR4][R52.64+0x2758], R40 ;  /* 0x0027582834007986 */ /* 0x0001e2000c101b04 */
[----:B--2---:R-:W-:-:S02]  /*10050*/  LOP3.LUT R12, RZ, R15, RZ, 0x33, !PT ;  /* 0x0000000fff0c7212 */ /* 0x004fc400078e33ff */
[----:B---3--:R-:W-:-:S03]  /*10060*/  LOP3.LUT R14, RZ, R13, RZ, 0x33, !PT ;  /* 0x0000000dff0e7212 */ /* 0x008fc600078e33ff */
[----:B----4-:R-:W-:Y:S02]  /*10070*/  IMAD.IADD R43, R7, 0x1, R12 ;  /* 0x00000001072b7824 */ /* 0x010fe400078e020c */
[----:B-----5:R-:W-:-:S03]  /*10080*/  IMAD.IADD R14, R17, 0x1, R14 ;  /* 0x00000001110e7824 */ /* 0x020fc600078e020e */
[C---:B------:R-:W-:Y:S01]  /*10090*/  ISETP.NE.AND P2, PT, R43.reuse, RZ, PT ;  /* 0x000000ff2b00720c */ /* 0x040fe20003f45270 */
[----:B------:R0:W-:Y:S01]  /*100a0*/  STG.E desc[UR10][R62.64+0xec], R43 ;  /* 0x0000ec2b3e007986 */ /* 0x0001e2000c10190a */
[----:B------:R-:W-:Y:S02]  /*100b0*/  ISETP.GE.AND P0, PT, R43, 0x1, PT ;  /* 0x000000012b00780c */ /* 0x000fe40003f06270 */
[C---:B------:R-:W-:Y:S01]  /*100c0*/  ISETP.GT.AND P1, PT, R14.reuse, RZ, !P2 ;  /* 0x000000ff0e00720c */ /* 0x040fe20005724270 */
[----:B------:R0:W-:Y:S01]  /*100d0*/  STG.E desc[UR12][R62.64+0xf0], R14 ;  /* 0x0000f00e3e007986 */ /* 0x0001e2000c10190c */
[C---:B------:R-:W-:Y:S02]  /*100e0*/  ISETP.NE.OR P0, PT, R14.reuse, RZ, !P0 ;  /* 0x000000ff0e00720c */ /* 0x040fe40004705670 */
[----:B------:R-:W-:-:S05]  /*100f0*/  IADD3 R59, PT, PT, R14, -0x1, R43 ;  /* 0xffffffff0e3b7810 */ /* 0x000fca0007ffe02b */
[----:B------:R0:W-:Y:S06]  /*10100*/  STG.E desc[UR14][R62.64+0xf4], R59 ;  /* 0x0000f43b3e007986 */ /* 0x0001ec000c10190e */
[----:B------:R-:W-:Y:S05]  /*10110*/  @P0 BRA !P1, `(.L_x_258) ;  /* 0x0000001400340947 */ /* 0x000fea0004800000 */
[----:B------:R-:W-:Y:S02]  /*10120*/  ISETP.NE.AND P0, PT, R43, 0x1, PT ;  /* 0x000000012b00780c */ /* 0x000fe40003f05270 */
[----:B------:R-:W-:-:S13]  /*10130*/  ISETP.NE.AND P1, PT, R14, 0x1, PT ;  /* 0x000000010e00780c */ /* 0x000fda0003f25270 */
[----:B------:R-:W-:Y:S05]  /*10140*/  @P0 BRA P1, `(.L_x_259) ;  /* 0x0000000800b40947 */ /* 0x000fea0000800000 */
[----:B------:R-:W-:Y:S02]  /*10150*/  ISETP.NE.AND P1, PT, R43, 0x1, PT ;  /* 0x000000012b00780c */ /* 0x000fe40003f25270 */
[C---:B------:R-:W-:Y:S02]  /*10160*/  ISETP.EQ.AND P0, PT, R14.reuse, 0x1, !P2 ;  /* 0x000000010e00780c */ /* 0x040fe40005702270 */
[----:B------:R-:W-:-:S04]  /*10170*/  ISETP.EQ.AND P1, PT, R14, RZ, !P1 ;  /* 0x000000ff0e00720c */ /* 0x000fc80004f22270 */
[----:B------:R-:W-:-:S13]  /*10180*/  PLOP3.LUT P0, PT, P0, P1, PT, 0xf8, 0x8f ;  /* 0x00000000008f781c */ /* 0x000fda0000703f70 */
[C---:B------:R-:W-:Y:S02]  /*10190*/  @!P0 R2UR UR4, R66.reuse ;  /* 0x00000000420482ca */ /* 0x040fe400000e0000 */
[C---:B------:R-:W-:Y:S02]  /*101a0*/  @!P0 R2UR UR5, R67.reuse ;  /* 0x00000000430582ca */ /* 0x040fe400000e0000 */
[----:B------:R-:W-:Y:S02]  /*101b0*/  @!P0 R2UR UR8, R66 ;  /* 0x00000000420882ca */ /* 0x000fe400000e0000 */
[----:B------:R-:W-:Y:S01]  /*101c0*/  @!P0 R2UR UR9, R67 ;  /* 0x00000000430982ca */ /* 0x000fe200000e0000 */
[----:B------:R-:W-:Y:S08]  /*101d0*/  BSSY.RECONVERGENT B10, `(.L_x_260) ;  /* 0x000003a0000a7945 */ /* 0x000ff00003800200 */
[----:B0-----:R0:W5:Y:S04]  /*101e0*/  @!P0 LDG.E.64 R40, desc[UR4][R52.64+0x2760] ;  /* 0x0027600434288981 */ /* 0x001168000c1e1b00 */
[----:B------:R0:W5:Y:S01]  /*101f0*/  @!P0 LDG.E.64 R42, desc[UR8][R52.64+0x2758] ;  /* 0x00275808342a8981 */ /* 0x000162000c1e1b00 */
[----:B------:R-:W-:Y:S05]  /*10200*/  @!P0 BRA `(.L_x_261) ;  /* 0x0000000000d88947 */ /* 0x000fea0003800000 */
[C---:B------:R-:W-:Y:S02]  /*10210*/  R2UR UR8, R66.reuse ;  /* 0x00000000420872ca */ /* 0x040fe400000e0000 */
[C---:B------:R-:W-:Y:S02]  /*10220*/  R2UR UR9, R67.reuse ;  /* 0x00000000430972ca */ /* 0x040fe400000e0000 */
[C---:B------:R-:W-:Y:S02]  /*10230*/  R2UR UR10, R66.reuse ;  /* 0x00000000420a72ca */ /* 0x040fe400000e0000 */
[C---:B------:R-:W-:Y:S02]  /*10240*/  R2UR UR11, R67.reuse ;  /* 0x00000000430b72ca */ /* 0x040fe400000e0000 */
[----:B------:R-:W-:Y:S02]  /*10250*/  R2UR UR12, R66 ;  /* 0x00000000420c72ca */ /* 0x000fe400000e0000 */
[----:B------:R-:W-:-:S02]  /*10260*/  R2UR UR13, R67 ;  /* 0x00000000430d72ca */ /* 0x000fc400000e0000 */
[-C--:B-----5:R-:W-:Y:S02]  /*10270*/  IADD3 R42, P0, PT, R15, R54.reuse, RZ ;  /* 0x000000360f2a7210 */ /* 0x0a0fe40007f1e0ff */
[-C--:B------:R-:W-:Y:S02]  /*10280*/  IADD3 R44, P1, PT, R7, R54.reuse, RZ ;  /* 0x00000036072c7210 */ /* 0x080fe40007f3e0ff */
[----:B------:R-:W-:Y:S02]  /*10290*/  IADD3 R46, P2, PT, R13, R54, RZ ;  /* 0x000000360d2e7210 */ /* 0x000fe40007f5e0ff */
[-C--:B------:R-:W-:Y:S02]  /*102a0*/  LEA.HI.X.SX32 R43, R15, R55.reuse, 0x1, P0 ;  /* 0x000000370f2b7211 */ /* 0x080fe400000f0eff */
[-C--:B------:R-:W-:Y:S02]  /*102b0*/  LEA.HI.X.SX32 R45, R7, R55.reuse, 0x1, P1 ;  /* 0x00000037072d7211 */ /* 0x080fe400008f0eff */
[----:B------:R-:W-:Y:S01]  /*102c0*/  LEA.HI.X.SX32 R47, R13, R55, 0x1, P2 ;  /* 0x000000370d2f7211 */ /* 0x000fe200010f0eff */
[----:B------:R-:W2:Y:S01]  /*102d0*/  LDG.E.U8 R41, desc[UR10][R42.64] ;  /* 0x0000000a2a297981 */ /* 0x000ea2000c1e1100 */
[----:B------:R-:W-:-:S02]  /*102e0*/  R2UR UR4, R66 ;  /* 0x00000000420472ca */ /* 0x000fc400000e0000 */
[----:B------:R-:W-:Y:S01]  /*102f0*/  R2UR UR5, R67 ;  /* 0x00000000430572ca */ /* 0x000fe200000e0000 */
[----:B------:R-:W2:Y:S01]  /*10300*/  LDG.E.U8 R14, desc[UR8][R44.64] ;  /* 0x000000082c0e7981 */ /* 0x000ea2000c1e1100 */
[----:B------:R-:W-:-:S03]  /*10310*/  IADD3 R48, P0, PT, R17, R54, RZ ;  /* 0x0000003611307210 */ /* 0x000fc60007f1e0ff */
[----:B------:R-:W3:Y:S01]  /*10320*/  LDG.E.U8 R16, desc[UR12][R46.64+0x1b] ;  /* 0x00001b0c2e107981 */ /* 0x000ee2000c1e1100 */
[----:B------:R-:W-:-:S07]  /*10330*/  LEA.HI.X.SX32 R49, R17, R55, 0x1, P0 ;  /* 0x0000003711317211 */ /* 0x000fce00000f0eff */
[----:B------:R-:W4:Y:S01]  /*10340*/  LDG.E.S8 R12, desc[UR4][R48.64+0x1b] ;  /* 0x00001b04300c7981 */ /* 0x000f22000c1e1300 */
[----:B------:R-:W-:Y:S01]  /*10350*/  UMOV UR4, 0x5197d ;  /* 0x0005197d00047882 */ /* 0x000fe20000000000 */
[C---:B------:R-:W-:Y:S02]  /*10360*/  R2UR UR14, R66.reuse ;  /* 0x00000000420e72ca */ /* 0x040fe400000e0000 */
[C---:B------:R-:W-:Y:S02]  /*10370*/  R2UR UR15, R67.reuse ;  /* 0x00000000430f72ca */ /* 0x040fe400000e0000 */
[----:B------:R-:W-:Y:S02]  /*10380*/  R2UR UR16, R66 ;  /* 0x00000000421072ca */ /* 0x000fe400000e0000 */
[----:B------:R-:W-:Y:S02]  /*10390*/  R2UR UR17, R67 ;  /* 0x00000000431172ca */ /* 0x000fe400000e0000 */
[----:B--2---:R-:W-:-:S02]  /*103a0*/  PRMT R14, R41, 0x3340, R14 ;  /* 0x00003340290e7816 */ /* 0x004fc4000000000e */
[----:B---3--:R-:W-:-:S04]  /*103b0*/  PRMT R41, R16, 0x3340, RZ ;  /* 0x0000334010297816 */ /* 0x008fc800000000ff */
[----:B------:R-:W-:-:S05]  /*103c0*/  PRMT R41, R14, 0x5410, R41 ;  /* 0x000054100e297816 */ /* 0x000fca0000000029 */
[----:B----4-:R-:W-:Y:S01]  /*103d0*/  IDP.4A.S8.U8 R41, R41, UR4, R12 ;  /* 0x0000000429297c26 */ /* 0x010fe2000800020c */
[----:B------:R-:W-:Y:S02]  /*103e0*/  UMOV UR4, 0x50 ;  /* 0x0000005000047882 */ /* 0x000fe40000000000 */
[----:B------:R-:W-:Y:S02]  /*103f0*/  LEA R12, R59, UR4, 0x3 ;  /* 0x000000043b0c7c11 */ /* 0x000fe4000f8e18ff */
[----:B------:R-:W-:Y:S02]  /*10400*/  LEA R50, R41, UR4, 0x3 ;  /* 0x0000000429327c11 */ /* 0x000fe4000f8e18ff */
[----:B------:R-:W2:Y:S08]  /*10410*/  LDC.64 R40, c[0x3][R12+0x6270] ;  /* 0x00d89c000c287b82 */ /* 0x000eb00000000a00 */
[----:B------:R-:W2:Y:S02]  /*10420*/  LDC.64 R50, c[0x3][R50+0x1388] ;  /* 0x00c4e20032327b82 */ /* 0x000ea40000000a00 */
[----:B--2---:R-:W-:-:S07]  /*10430*/  DADD R40, R40, R50 ;  /* 0x0000000028287229 */ /* 0x004fce0000000032 */
[----:B------:R2:W-:Y:S04]  /*10440*/  STG.E.64 desc[UR8][R52.64+0x2760], R40 ;  /* 0x0027602834007986 */ /* 0x0005e8000c101b08 */
[----:B------:R-:W3:Y:S04]  /*10450*/  LDG.E.U8 R42, desc[UR12][R42.64] ;  /* 0x0000000c2a2a7981 */ /* 0x000ee8000c1e1100 */
[----:B------:R-:W3:Y:S04]  /*10460*/  LDG.E.U8 R45, desc[UR14][R44.64] ;  /* 0x0000000e2c2d7981 */ /* 0x000ee8000c1e1100 */
[----:B------:R-:W4:Y:S04]  /*10470*/  LDG.E.U8 R46, desc[UR16][R46.64+0x1b] ;  /* 0x00001b102e2e7981 */ /* 0x000f28000c1e1100 */
[----:B------:R-:W2:Y:S04]  /*10480*/  LDG.E.S8 R48, desc[UR10][R48.64+0x1b] ;  /* 0x00001b0a30307981 */ /* 0x000ea8000c1e1300 */
[----:B------:R-:W2:Y:S01]  /*10490*/  LDG.E R14, desc[UR8][R62.64+0xf4] ;  /* 0x0000f4083e0e7981 */ /* 0x000ea2000c1e1900 */
[----:B------:R-:W-:Y:S01]  /*104a0*/  UMOV UR5, 0x57d19 ;  /* 0x00057d1900057882 */ /* 0x000fe20000000000 */
[----:B---3--:R-:W-:-:S02]  /*104b0*/  PRMT R16, R45, 0x3340, R42 ;  /* 0x000033402d107816 */ /* 0x008fc4000000002a */
[----:B----4-:R-:W-:-:S04]  /*104c0*/  PRMT R51, R46, 0x3340, RZ ;  /* 0x000033402e337816 */ /* 0x010fc800000000ff */
[----:B------:R-:W-:-:S05]  /*104d0*/  PRMT R51, R16, 0x5410, R51 ;  /* 0x0000541010337816 */ /* 0x000fca0000000033 */
[----:B--2---:R-:W-:Y:S01]  /*104e0*/  IDP.4A.S8.U8 R51, R51, UR5, R48 ;  /* 0x0000000533337c26 */ /* 0x004fe20008000230 */
[----:B------:R-:W-:-:S04]  /*104f0*/  LEA R14, R14, UR4, 0x3 ;  /* 0x000000040e0e7c11 */ /* 0x000fc8000f8e18ff */
[----:B------:R-:W-:Y:S01]  /*10500*/  LEA R44, R51, UR4, 0x3 ;  /* 0x00000004332c7c11 */ /* 0x000fe2000f8e18ff */
[----:B------:R-:W2:Y:S08]  /*10510*/  LDC.64 R42, c[0x3][R14+0x5fa0] ;  /* 0x00d7e8000e2a7b82 */ /* 0x000eb00000000a00 */
[----:B------:R-:W2:Y:S01]  /*10520*/  LDC.64 R44, c[0x3][R44] ;  /* 0x00c000002c2c7b82 */ /* 0x000ea20000000a00 */
[----:B------:R-:W-:-:S02]  /*10530*/  R2UR UR4, R66 ;  /* 0x00000000420472ca */ /* 0x000fc400000e0000 */
[----:B------:R-:W-:Y:S01]  /*10540*/  R2UR UR5, R67 ;  /* 0x00000000430572ca */ /* 0x000fe200000e0000 */
[----:B--2---:R-:W-:-:S12]  /*10550*/  DADD R42, R42, R44 ;  /* 0x000000002a2a7229 */ /* 0x004fd8000000002c */
[----:B------:R2:W-:Y:S02]  /*10560*/  STG.E.64 desc[UR4][R52.64+0x2758], R42 ;  /* 0x0027582a34007986 */ /* 0x0005e4000c101b04 */
.L_x_261:
[----:B------:R-:W-:Y:S05]  /*10570*/  BSYNC.RECONVERGENT B10 ;  /* 0x00000000000a7941 */ /* 0x000fea0003800200 */
.L_x_260:
[----:B------:R-:W-:Y:S02]  /*10580*/  R2UR UR4, R66 ;  /* 0x00000000420472ca */ /* 0x000fe400000e0000 */
[----:B------:R-:W-:-:S13]  /*10590*/  R2UR UR5, R67 ;  /* 0x00000000430572ca */ /* 0x000fda00000e0000 */
[----:B------:R-:W3:Y:S01]  /*105a0*/  LDG.E R45, desc[UR4][R62.64+0xcc] ;  /* 0x0000cc043e2d7981 */ /* 0x000ee2000c1e1900 */
[----:B------:R-:W-:Y:S02]  /*105b0*/  VIADD R16, R15, 0xffffffff ;  /* 0xffffffff0f107836 */ /* 0x000fe40000000000 */
[----:B------:R-:W-:-:S04]  /*105c0*/  IMAD.IADD R47, R32, 0x1, R13 ;  /* 0x00000001202f7824 */ /* 0x000fc800078e020d */
[----:B---3--:R-:W-:-:S04]  /*105d0*/  IMAD R13, R16, R45, R47 ;  /* 0x0000002d100d7224 */ /* 0x008fc800078e022f */
[----:B------:R-:W-:-:S06]  /*105e0*/  IMAD.WIDE R12, R13, 0x8, R8 ;  /* 0x000000080d0c7825 */ /* 0x000fcc00078e0208 */
[----:B------:R-:W3:Y:S01]  /*105f0*/  LDG.E.64 R12, desc[UR4][R12.64] ;  /* 0x000000040c0c7981 */ /* 0x000ee2000c1e1b00 */
[----:B------:R-:W-:Y:S02]  /*10600*/  R2UR UR8, R66 ;  /* 0x00000000420872ca */ /* 0x000fe400000e0000 */
[----:B------:R-:W-:Y:S01]  /*10610*/  R2UR UR9, R67 ;  /* 0x00000000430972ca */ /* 0x000fe200000e0000 */
[----:B---3-5:R-:W-:-:S07]  /*10620*/  DADD R14, R12, R40 ;  /* 0x000000000c0e7229 */ /* 0x028fce0000000028 */
[----:B------:R3:W-:Y:S05]  /*10630*/  STG.E.64 desc[UR4][R52.64+0x2760], R14 ;  /* 0x0027600e34007986 */ /* 0x0007ea000c101b04 */
[----:B------:R-:W4:Y:S02]  /*10640*/  LDG.E R18, desc[UR8][R62.64+0xcc] ;  /* 0x0000cc083e127981 */ /* 0x000f24000c1e1900 */
[----:B----4-:R-:W-:-:S04]  /*10650*/  IMAD R18, R16, R18, R47 ;  /* 0x0000001210127224 */ /* 0x010fc800078e022f */
[----:B------:R-:W-:-:S04]  /*10660*/  VIADD R41, R18, 0x271 ;  /* 0x0000027112297836 */ /* 0x000fc80000000000 */
[----:B------:R-:W-:Y:S02]  /*10670*/  IMAD.WIDE R40, R41, 0x8, R8 ;  /* 0x0000000829287825 */ /* 0x000fe400078e0208 */
[----:B------:R-:W4:Y:S04]  /*10680*/  LDG.E.64 R8, desc[UR4][R52.64+0x2720] ;  /* 0x0027200434087981 */ /* 0x000f28000c1e1b00 */
[----:B------:R-:W2:Y:S01]  /*10690*/  LDG.E.64 R40, desc[UR4][R40.64] ;  /* 0x0000000428287981 */ /* 0x000ea2000c1e1b00 */
[----:B------:R-:W-:-:S14]  /*106a0*/  DSETP.GT.AND P0, PT, |R14|, R10, PT ;  /* 0x0000000a0e00722a */ /* 0x000fdc0003f04200 */
[----:B---3--:R-:W-:Y:S02]  /*106b0*/  @P0 IMAD.MOV.U32 R14, RZ, RZ, 0x0 ;  /* 0x00000000ff0e0424 */ /* 0x008fe400078e00ff */
[----:B------:R-:W-:-:S06]  /*106c0*/  @P0 IMAD.MOV.U32 R15, RZ, RZ, 0x7ff00000 ;  /* 0x7ff00000ff0f0424 */ /* 0x000fcc00078e00ff */
[----:B------:R-:W-:Y:S01]  /*106d0*/  DADD R94, R14, 200 ;  /* 0x406900000e5e7429 */ /* 0x000fe20000000000 */
[----:B------:R-:W-:Y:S02]  /*106e0*/  @P0 R2UR UR8, R66 ;  /* 0x00000000420802ca */ /* 0x000fe400000e0000 */
[----:B------:R-:W-:-:S07]  /*106f0*/  @P0 R2UR UR9, R67 ;  /* 0x00000000430902ca */ /* 0x000fce00000e0000 */
[----:B------:R-:W-:Y:S01]  /*10700*/  FSETP.GEU.AND P1, PT, |R95|, 6.5827683646048100446e-37, PT ;  /* 0x036000005f00780b */ /* 0x000fe20003f2e200 */
[----:B------:R-:W-:Y:S01]  /*10710*/  BSSY.RECONVERGENT B10, `(.L_x_262) ;  /* 0x000001f0000a7945 */ /* 0x000fe20003800200 */
[----:B--2---:R-:W-:-:S07]  /*10720*/  DADD R12, R40, R42 ;  /* 0x00000000280c7229 */ /* 0x004fce000000002a */
[----:B------:R2:W-:Y:S01]  /*10730*/  STG.E.64 desc[UR4][R52.64+0x2758], R12 ;  /* 0x0027580c34007986 */ /* 0x0005e2000c101b04 */
[----:B------:R-:W-:Y:S01]  /*10740*/  UMOV UR4, 0xcccccccd ;  /* 0xcccccccd00047882 */ /* 0x000fe20000000000 */
[----:B------:R-:W-:Y:S01]  /*10750*/  UMOV UR5, 0x4016cccc ;  /* 0x4016cccc00057882 */ /* 0x000fe20000000000 */
[----:B--2---:R-:W-:Y:S02]  /*10760*/  @P0 IMAD.MOV.U32 R12, RZ, RZ, 0x0 ;  /* 0x00000000ff0c0424 */ /* 0x004fe400078e00ff */
[----:B------:R-:W-:-:S06]  /*10770*/  @P0 IMAD.MOV.U32 R13, RZ, RZ, -0x40100000 ;  /* 0xbff00000ff0d0424 */ /* 0x000fcc00078e00ff */
[----:B------:R-:W-:-:S08]  /*10780*/  DADD R10, R12, -UR4 ;  /* 0x800000040c0a7e29 */ /* 0x000fd00008000000 */
[----:B----4-:R-:W-:-:S06]  /*10790*/  DADD R92, R10, R8 ;  /* 0x000000000a5c7229 */ /* 0x010fcc0000000008 */
[----:B------:R-:W2:Y:S01]  /*107a0*/  MUFU.RCP64H R11, R93 ;  /* 0x0000005d000b7308 */ /* 0x000ea20000001800 */
[----:B------:R-:W-:-:S06]  /*107b0*/  IMAD.MOV.U32 R10, RZ, RZ, 0x1 ;  /* 0x00000001ff0a7424 */ /* 0x000fcc00078e00ff */
[----:B--2---:R-:W-:-:S08]  /*107c0*/  DFMA R40, -R92, R10, 1 ;  /* 0x3ff000005c28742b */ /* 0x004fd0000000010a */
[----:B------:R-:W-:-:S08]  /*107d0*/  DFMA R40, R40, R40, R40 ;  /* 0x000000282828722b */ /* 0x000fd00000000028 */
[----:B------:R-:W-:-:S08]  /*107e0*/  DFMA R40, R10, R40, R10 ;  /* 0x000000280a28722b */ /* 0x000fd0000000000a */
[----:B------:R-:W-:-:S08]  /*107f0*/  DFMA R10, -R92, R40, 1 ;  /* 0x3ff000005c0a742b */ /* 0x000fd00000000128 */
[----:B------:R-:W-:-:S08]  /*10800*/  DFMA R10, R40, R10, R40 ;  /* 0x0000000a280a722b */ /* 0x000fd00000000028 */
[----:B------:R-:W-:-:S08]  /*10810*/  DMUL R40, R94, R10 ;  /* 0x0000000a5e287228 */ /* 0x000fd00000000000 */
[----:B------:R-:W-:Y:S01]  /*10820*/  DFMA R42, -R92, R40, R94 ;  /* 0x000000285c2a722b */ /* 0x000fe2000000015e */
[----:B------:R-:W-:Y:S02]  /*10830*/  @P0 R2UR UR4, R66 ;  /* 0x00000000420402ca */ /* 0x000fe400000e0000 */
[----:B------:R-:W-:-:S05]  /*10840*/  @P0 R2UR UR5, R67 ;  /* 0x00000000430502ca */ /* 0x000fca00000e0000 */
[----:B------:R-:W-:Y:S01]  /*10850*/  DFMA R10, R10, R42, R40 ;  /* 0x0000002a0a0a722b */ /* 0x000fe20000000028 */
[----:B------:R2:W-:Y:S09]  /*10860*/  @P0 STG.E.64 desc[UR8][R52.64+0x2758], R36 ;  /* 0x0027582434000986 */ /* 0x0005f2000c101b08 */
[----:B------:R-:W-:Y:S01]  /*10870*/  FFMA R16, RZ, R93, R11 ;  /* 0x0000005dff107223 */ /* 0x000fe2000000000b */
[----:B------:R2:W-:Y:S04]  /*10880*/  @P0 STG.E.64 desc[UR4][R52.64+0x2760], R38 ;  /* 0x0027602634000986 */ /* 0x0005e8000c101b04 */
[----:B------:R-:W-:-:S13]  /*10890*/  FSETP.GT.AND P0, PT, |R16|, 1.469367938527859385e-39, PT ;  /* 0x001000001000780b */ /* 0x000fda0003f04200 */
[----:B--2---:R-:W-:Y:S05]  /*108a0*/  @P0 BRA P1, `(.L_x_263) ;  /* 0x0000000000140947 */ /* 0x004fea0000800000 */
[----:B------:R-:W-:Y:S05]  /*108b0*/  BMOV.32.CLEAR RZ, B11 ;  /* 0x000000000bff7355 */ /* 0x000fea0000100000 */
[----:B------:R-:W-:-:S07]  /*108c0*/  MOV R40, 0x108e0 ;  /* 0x000108e000287802 */ /* 0x000fce0000000f00 */
[----:B01----:R-:W-:Y:S05]  /*108d0*/  CALL.REL.NOINC `($__internal_0_$__cuda_sm20_div_rn_f64_full) ;  /* 0x0000155000c07944 */ /* 0x003fea0003c00000 */
[----:B------:R-:W-:Y:S02]  /*108e0*/  IMAD.MOV.U32 R10, RZ, RZ, R98 ;  /* 0x000000ffff0a7224 */ /* 0x000fe400078e0062 */
[----:B------:R-:W-:-:S07]  /*108f0*/  IMAD.MOV.U32 R11, RZ, RZ, R99 ;  /* 0x000000ffff0b7224 */ /* 0x000fce00078e0063 */
.L_x_263:
[----:B------:R-:W-:Y:S05]  /*10900*/  BSYNC.RECONVERGENT B10 ;  /* 0x00000000000a7941 */ /* 0x000fea0003800200 */
.L_x_262:
[C---:B------:R-:W-:Y:S01]  /*10910*/  R2UR UR4, R66.reuse ;  /* 0x00000000420472ca */ /* 0x040fe200000e0000 */
[----:B------:R-:W2:Y:S01]  /*10920*/  LDC.64 R36, c[0x0][0x3a0] ;  /* 0x0000e800ff247b82 */ /* 0x000ea20000000a00 */
[C---:B------:R-:W-:Y:S02]  /*10930*/  R2UR UR5, R67.reuse ;  /* 0x00000000430572ca */ /* 0x040fe400000e0000 */
[----:B------:R-:W-:Y:S02]  /*10940*/  R2UR UR8, R66 ;  /* 0x00000000420872ca */ /* 0x000fe400000e0000 */
[----:B------:R-:W-:-:S09]  /*10950*/  R2UR UR9, R67 ;  /* 0x00000000430972ca */ /* 0x000fd200000e0000 */
[----:B------:R3:W-:Y:S04]  /*10960*/  STG.E.64 desc[UR4][R52.64+0x2748], R10 ;  /* 0x0027480a34007986 */ /* 0x0007e8000c101b04 */
[----:B------:R-:W4:Y:S01]  /*10970*/  LDG.E R16, desc[UR8][R62.64+0xcc] ;  /* 0x0000cc083e107981 */ /* 0x000f22000c1e1900 */
[----:B------:R-:W-:Y:S02]  /*10980*/  VIADD R7, R7, 0xffffffff ;  /* 0xffffffff07077836 */ /* 0x000fe40000000000 */
[----:B------:R-:W-:-:S04]  /*10990*/  IMAD.IADD R17, R32, 0x1, R17 ;  /* 0x0000000120117824 */ /* 0x000fc800078e0211 */
[----:B----4-:R-:W-:-:S04]  /*109a0*/  IMAD R17, R7, R16, R17 ;  /* 0x0000001007117224 */ /* 0x010fc800078e0211 */
[----:B--2---:R-:W-:-:S05]  /*109b0*/  IMAD.WIDE R16, R17, 0x8, R36 ;  /* 0x0000000811107825 */ /* 0x004fca00078e0224 */
[----:B------:R-:W2:Y:S04]  /*109c0*/  LDG.E.64 R38, desc[UR4][R16.64+0x1388] ;  /* 0x0013880410267981 */ /* 0x000ea8000c1e1b00 */
[----:B------:R-:W4:Y:S01]  /*109d0*/  LDG.E.64 R36, desc[UR4][R16.64] ;  /* 0x0000000410247981 */ /* 0x000f22000c1e1b00 */
[----:B------:R-:W-:Y:S01]  /*109e0*/  UMOV UR4, 0xcccccccd ;  /* 0xcccccccd00047882 */ /* 0x000fe20000000000 */
[----:B------:R-:W-:Y:S01]  /*109f0*/  UMOV UR5, 0x4016cccc ;  /* 0x4016cccc00057882 */ /* 0x000fe20000000000 */
[----:B------:R-:W-:Y:S01]  /*10a00*/  BSSY.RECONVERGENT B10, `(.L_x_264) ;  /* 0x00000150000a7945 */ /* 0x000fe20003800200 */
[----:B--2---:R-:W-:Y:S02]  /*10a10*/  DADD R38, R38, -UR4 ;  /* 0x8000000426267e29 */ /* 0x004fe40008000000 */
[----:B----4-:R-:W-:-:S06]  /*10a20*/  DADD R94, R36, 200 ;  /* 0x40690000245e7429 */ /* 0x010fcc0000000000 */
[----:B------:R-:W-:Y:S01]  /*10a30*/  DADD R92, R8, R38 ;  /* 0x00000000085c7229 */ /* 0x000fe20000000026 */
[----:B------:R-:W-:-:S05]  /*10a40*/  IMAD.MOV.U32 R8, RZ, RZ, 0x1 ;  /* 0x00000001ff087424 */ /* 0x000fca00078e00ff */
[----:B------:R-:W2:Y:S01]  /*10a50*/  MUFU.RCP64H R9, R93 ;  /* 0x0000005d00097308 */ /* 0x000ea20000001800 */
[----:B------:R-:W-:Y:S01]  /*10a60*/  FSETP.GEU.AND P1, PT, |R95|, 6.5827683646048100446e-37, PT ;  /* 0x036000005f00780b */ /* 0x000fe20003f2e200 */
        /* <DEDUP_REMOVED lines=10> */
[----:B---3--:R-:W-:Y:S05]  /*10b10*/  @P0 BRA P1, `(.L_x_265) ;  /* 0x00000000000c0947 */ /* 0x008fea0000800000 */
[----:B------:R-:W-:Y:S05]  /*10b20*/  BMOV.32.CLEAR RZ, B11 ;  /* 0x000000000bff7355 */ /* 0x000fea0000100000 */
[----:B------:R-:W-:-:S07]  /*10b30*/  MOV R40, 0x10b50 ;  /* 0x00010b5000287802 */ /* 0x000fce0000000f00 */
[----:B01----:R-:W-:Y:S05]  /*10b40*/  CALL.REL.NOINC `($__internal_0_$__cuda_sm20_div_rn_f64_full) ;  /* 0x0000155000247944 */ /* 0x003fea0003c00000 */
.L_x_265:
[----:B------:R-:W-:Y:S05]  /*10b50*/  BSYNC.RECONVERGENT B10 ;  /* 0x00000000000a7941 */ /* 0x000fea0003800200 */
.L_x_264:
[----:B------:R-:W-:Y:S01]  /*10b60*/  R2UR UR4, R66 ;  /* 0x00000000420472ca */ /* 0x000fe200000e0000 */
[----:B------:R-:W-:Y:S01]  /*10b70*/  DSETP.GT.AND P0, PT, R10, R98, PT ;  /* 0x000000620a00722a */ /* 0x000fe20003f04000 */
[----:B------:R-:W-:-:S13]  /*10b80*/  R2UR UR5, R67 ;  /* 0x00000000430572ca */ /* 0x000fda00000e0000 */
[----:B------:R3:W-:Y:S01]  /*10b90*/  STG.E.64 desc[UR4][R52.64+0x2750], R98 ;  /* 0x0027506234007986 */ /* 0x0007e2000c101b04 */
[----:B------:R-:W-:Y:S05]  /*10ba0*/  @!P0 BRA `(.L_x_266) ;  /* 0x0000002000688947 */ /* 0x000fea0003800000 */
[C---:B------:R-:W-:Y:S02]  /*10bb0*/  R2UR UR4, R66.reuse ;  /* 0x00000000420472ca */ /* 0x040fe400000e0000 */
[C---:B------:R-:W-:Y:S02]  /*10bc0*/  R2UR UR5, R67.reuse ;  /* 0x00000000430572ca */ /* 0x040fe400000e0000 */
[----:B------:R-:W-:Y:S02]  /*10bd0*/  R2UR UR8, R66 ;  /* 0x00000000420872ca */ /* 0x000fe400000e0000 */
[----:B------:R-:W-:-:S09]  /*10be0*/  R2UR UR9, R67 ;  /* 0x00000000430972ca */ /* 0x000fd200000e0000 */
[----:B------:R4:W-:Y:S04]  /*10bf0*/  STG.E.64 desc[UR4][R52.64+0x2738], R12 ;  /* 0x0027380c34007986 */ /* 0x0009e8000c101b04 */
[----:B------:R4:W-:Y:S01]  /*10c00*/  STG.E.64 desc[UR8][R52.64+0x2740], R14 ;  /* 0x0027400e34007986 */ /* 0x0009e2000c101b08 */
[----:B------:R-:W-:Y:S05]  /*10c10*/  BRA `(.L_x_266) ;  /* 0x00000020004c7947 */ /* 0x000fea0003800000 */
.L_x_259:
[C---:B------:R-:W-:Y:S02]  /*10c20*/  R2UR UR4, R66.reuse ;  /* 0x00000000420472ca */ /* 0x040fe400000e0000 */
[C---:B------:R-:W-:Y:S02]  /*10c30*/  R2UR UR5, R67.reuse ;  /* 0x00000000430572ca */ /* 0x040fe400000e0000 */
[----:B------:R-:W-:Y:S02]  /*10c40*/  R2UR UR8, R66 ;  /* 0x00000000420872ca */ /* 0x000fe400000e0000 */
[----:B------:R-:W-:Y:S02]  /*10c50*/  R2UR UR9, R67 ;  /* 0x00000000430972ca */ /* 0x000fe400000e0000 */
[-C--:B------:R-:W-:Y:S02]  /*10c60*/  IADD3 R46, P0, PT, R15, R54.reuse, RZ ;  /* 0x000000360f2e7210 */ /* 0x080fe40007f1e0ff */
[----:B------:R-:W-:-:S02]  /*10c70*/  IADD3 R48, P1, PT, R13, R54, RZ ;  /* 0x000000360d307210 */ /* 0x000fc40007f3e0ff */
[C---:B------:R-:W-:Y:S02]  /*10c80*/  R2UR UR10, R66.reuse ;  /* 0x00000000420a72ca */ /* 0x040fe400000e0000 */
[C---:B------:R-:W-:Y:S02]  /*10c90*/  R2UR UR11, R67.reuse ;  /* 0x00000000430b72ca */ /* 0x040fe400000e0000 */
[----:B------:R-:W-:Y:S02]  /*10ca0*/  R2UR UR12, R66 ;  /* 0x00000000420c72ca */ /* 0x000fe400000e0000 */
[----:B------:R-:W-:Y:S02]  /*10cb0*/  R2UR UR13, R67 ;  /* 0x00000000430d72ca */ /* 0x000fe400000e0000 */
[-C--:B------:R-:W-:Y:S02]  /*10cc0*/  LEA.HI.X.SX32 R47, R15, R55.reuse, 0x1, P0 ;  /* 0x000000370f2f7211 */ /* 0x080fe400000f0eff */
[----:B------:R-:W-:-:S02]  /*10cd0*/  LEA.HI.X.SX32 R49, R13, R55, 0x1, P1 ;  /* 0x000000370d317211 */ /* 0x000fc400008f0eff */
[-C--:B------:R-:W-:Y:S01]  /*10ce0*/  IADD3 R50, P2, PT, R7, R54.reuse, RZ ;  /* 0x0000003607327210 */ /* 0x080fe20007f5e0ff */
[----:B------:R-:W2:Y:S01]  /*10cf0*/  LDG.E.S8 R12, desc[UR4][R46.64] ;  /* 0x000000042e0c7981 */ /* 0x000ea2000c1e1300 */
[----:B------:R-:W-:Y:S02]  /*10d00*/  IADD3 R56, P0, PT, R17, R54, RZ ;  /* 0x0000003611387210 */ /* 0x000fe40007f1e0ff */
[-C--:B------:R-:W-:Y:S01]  /*10d10*/  LEA.HI.X.SX32 R51, R7, R55.reuse, 0x1, P2 ;  /* 0x0000003707337211 */ /* 0x080fe200010f0eff */
[----:B0-----:R-:W2:Y:S01]  /*10d20*/  LDG.E.S8 R41, desc[UR8][R48.64+0x1b] ;  /* 0x00001b0830297981 */ /* 0x001ea2000c1e1300 */
[----:B------:R-:W-:-:S03]  /*10d30*/  LEA.HI.X.SX32 R57, R17, R55, 0x1, P0 ;  /* 0x0000003711397211 */ /* 0x000fc600000f0eff */
[----:B------:R-:W3:Y:S04]  /*10d40*/  LDG.E.S8 R14, desc[UR10][R50.64] ;  /* 0x0000000a320e7981 */ /* 0x000ee8000c1e1300 */
[----:B------:R-:W3:Y:S01]  /*10d50*/  LDG.E.S8 R43, desc[UR12][R56.64+0x1b] ;  /* 0x00001b0c382b7981 */ /* 0x000ee2000c1e1300 */
[----:B------:R-:W-:Y:S02]  /*10d60*/  UMOV UR4, 0x50 ;  /* 0x0000005000047882 */ /* 0x000fe40000000000 */
[----:B------:R-:W-:-:S06]  /*10d70*/  LEA R44, R59, UR4, 0x3 ;  /* 0x000000043b2c7c11 */ /* 0x000fcc000f8e18ff */
[----:B------:R-:W0:Y:S01]  /*10d80*/  LDC.64 R44, c[0x3][R44+0x6270] ;  /* 0x00d89c002c2c7b82 */ /* 0x000e220000000a00 */
[----:B--2---:R-:W-:-:S05]  /*10d90*/  IMAD R12, R12, 0x5, R41 ;  /* 0x000000050c0c7824 */ /* 0x004fca00078e0229 */
[----:B------:R-:W-:Y:S01]  /*10da0*/  LEA R16, R12, 0x10000, 0x3 ;  /* 0x000100000c107811 */ /* 0x000fe200078e18ff */
[----:B---3--:R-:W-:-:S03]  /*10db0*/  IMAD R14, R14, 0x5, R43 ;  /* 0x000000050e0e7824 */ /* 0x008fc600078e022b */
[----:B------:R-:W0:Y:S02]  /*10dc0*/  LDC.64 R40, c[0x3][R16+-0x4d68] ;  /* 0x00eca60010287b82 */ /* 0x000e240000000a00 */
[----:B------:R-:W-:-:S06]  /*10dd0*/  LEA R42, R14, 0x10000, 0x3 ;  /* 0x000100000e2a7811 */ /* 0x000fcc00078e18ff */
[----:B------:R-:W2:Y:S01]  /*10de0*/  LDC.64 R42, c[0x3][R42+-0x4d68] ;  /* 0x00eca6002a2a7b82 */ /* 0x000ea20000000a00 */
[----:B0-----:R-:W-:-:S08]  /*10df0*/  DADD R40, R44, R40 ;  /* 0x000000002c287229 */ /* 0x001fd00000000028 */
[----:B--2---:R-:W-:-:S07]  /*10e00*/  DADD R40, R40, R42 ;  /* 0x0000000028287229 */ /* 0x004fce000000002a */
[----:B------:R0:W-:Y:S04]  /*10e10*/  STG.E.64 desc[UR8][R52.64+0x2760], R40 ;  /* 0x0027602834007986 */ /* 0x0001e8000c101b08 */
[----:B------:R-:W2:Y:S01]  /*10e20*/  LDG.E R12, desc[UR10][R62.64+0xcc] ;  /* 0x0000cc0a3e0c7981 */ /* 0x000ea2000c1e1900 */
[----:B------:R-:W-:Y:S02]  /*10e30*/  VIADD R45, R15, 0xffffffff ;  /* 0xffffffff0f2d7836 */ /* 0x000fe40000000000 */
[----:B------:R-:W-:-:S04]  /*10e40*/  IMAD.IADD R58, R32, 0x1, R13 ;  /* 0x00000001203a7824 */ /* 0x000fc800078e020d */
[----:B--2---:R-:W-:-:S04]  /*10e50*/  IMAD R13, R45, R12, R58 ;  /* 0x0000000c2d0d7224 */ /* 0x004fc800078e023a */
[----:B------:R-:W-:-:S06]  /*10e60*/  IMAD.WIDE R12, R13, 0x8, R8 ;  /* 0x000000080d0c7825 */ /* 0x000fcc00078e0208 */
[----:B------:R-:W2:Y:S01]  /*10e70*/  LDG.E.64 R12, desc[UR8][R12.64] ;  /* 0x000000080c0c7981 */ /* 0x000ea2000c1e1b00 */
[C---:B------:R-:W-:Y:S02]  /*10e80*/  R2UR UR14, R66.reuse ;  /* 0x00000000420e72ca */ /* 0x040fe400000e0000 */
[C---:B------:R-:W-:Y:S02]  /*10e90*/  R2UR UR15, R67.reuse ;  /* 0x00000000430f72ca */ /* 0x040fe400000e0000 */
[C---:B------:R-:W-:Y:S02]  /*10ea0*/  R2UR UR16, R66.reuse ;  /* 0x00000000421072ca */ /* 0x040fe400000e0000 */
[C---:B------:R-:W-:Y:S02]  /*10eb0*/  R2UR UR17, R67.reuse ;  /* 0x00000000431172ca */ /* 0x040fe400000e0000 */
[----:B------:R-:W-:Y:S02]  /*10ec0*/  R2UR UR18, R66 ;  /* 0x00000000421272ca */ /* 0x000fe400000e0000 */
[----:B------:R-:W-:Y:S01]  /*10ed0*/  R2UR UR19, R67 ;  /* 0x00000000431372ca */ /* 0x000fe200000e0000 */
[----:B--2---:R-:W-:-:S07]  /*10ee0*/  DADD R14, R40, R12 ;  /* 0x00000000280e7229 */ /* 0x004fce000000000c */
[----:B------:R2:W-:Y:S04]  /*10ef0*/  STG.E.64 desc[UR8][R52.64+0x2760], R14 ;  /* 0x0027600e34007986 */ /* 0x0005e8000c101b08 */
[----:B------:R-:W3:Y:S04]  /*10f00*/  LDG.E.S8 R46, desc[UR12][R46.64] ;  /* 0x0000000c2e2e7981 */ /* 0x000ee8000c1e1300 */
[----:B------:R-:W3:Y:S04]  /*10f10*/  LDG.E.S8 R49, desc[UR14][R48.64+0x1b] ;  /* 0x00001b0e30317981 */ /* 0x000ee8000c1e1300 */
[----:B------:R-:W4:Y:S04]  /*10f20*/  LDG.E R12, desc[UR10][R62.64+0xf4] ;  /* 0x0000f40a3e0c7981 */ /* 0x000f28000c1e1900 */
[----:B------:R-:W5:Y:S04]  /*10f30*/  LDG.E.S8 R50, desc[UR16][R50.64] ;  /* 0x0000001032327981 */ /* 0x000f68000c1e1300 */
[----:B------:R-:W5:Y:S01]  /*10f40*/  LDG.E.S8 R57, desc[UR18][R56.64+0x1b] ;  /* 0x00001b1238397981 */ /* 0x000f62000c1e1300 */
[----:B---3--:R-:W-:Y:S01]  /*10f50*/  IMAD R13, R46, 0x5, R49 ;  /* 0x000000052e0d7824 */ /* 0x008fe200078e0231 */
[----:B----4-:R-:W-:-:S04]  /*10f60*/  LEA R16, R12, UR4, 0x3 ;  /* 0x000000040c107c11 */ /* 0x010fc8000f8e18ff */
[----:B------:R-:W-:Y:S02]  /*10f70*/  LEA R44, R13, 0x10000, 0x3 ;  /* 0x000100000d2c7811 */ /* 0x000fe400078e18ff */
[----:B------:R-:W3:Y:S01]  /*10f80*/  LDC.64 R12, c[0x3][R16+0x5fa0] ;  /* 0x00d7e800100c7b82 */ /* 0x000ee20000000a00 */
[----:B-----5:R-:W-:-:S07]  /*10f90*/  IMAD R18, R50, 0x5, R57 ;  /* 0x0000000532127824 */ /* 0x020fce00078e0239 */
[----:B0-----:R-:W3:Y:S01]  /*10fa0*/  LDC.64 R40, c[0x3][R44+-0x4e30] ;  /* 0x00ec74002c287b82 */ /* 0x001ee20000000a00 */
[----:B------:R-:W-:-:S07]  /*10fb0*/  LEA R42, R18, 0x10000, 0x3 ;  /* 0x00010000122a7811 */ /* 0x000fce00078e18ff */
[----:B------:R-:W0:Y:S01]  /*10fc0*/  LDC.64 R42, c[0x3][R42+-0x4e30] ;  /* 0x00ec74002a2a7b82 */ /* 0x000e220000000a00 */
[----:B------:R-:W-:Y:S01]  /*10fd0*/  R2UR UR4, R66 ;  /* 0x00000000420472ca */ /* 0x000fe200000e0000 */
[----:B---3--:R-:W-:-:S08]  /*10fe0*/  DADD R12, R12, R40 ;  /* 0x000000000c0c7229 */ /* 0x008fd00000000028 */
[----:B0-----:R-:W-:-:S07]  /*10ff0*/  DADD R12, R12, R42 ;  /* 0x000000000c0c7229 */ /* 0x001fce000000002a */
[----:B------:R0:W-:Y:S04]  /*11000*/  STG.E.64 desc[UR4][R52.64+0x2758], R12 ;  /* 0x0027580c34007986 */ /* 0x0001e8000c101b04 */
[----:B------:R-:W3:Y:S02]  /*11010*/  LDG.E R18, desc[UR8][R62.64+0xcc] ;  /* 0x0000cc083e127981 */ /* 0x000ee4000c1e1900 */
[----:B---3--:R-:W-:-:S04]  /*11020*/  IMAD R18, R45, R18, R58 ;  /* 0x000000122d127224 */ /* 0x008fc800078e023a */
[----:B------:R-:W-:-:S04]  /*11030*/  VIADD R41, R18, 0x271 ;  /* 0x0000027112297836 */ /* 0x000fc80000000000 */
[----:B------:R-:W-:Y:S02]  /*11040*/  IMAD.WIDE R40, R41, 0x8, R8 ;  /* 0x0000000829287825 */ /* 0x000fe400078e0208 */
[----:B------:R-:W3:Y:S04]  /*11050*/  LDG.E.64 R8, desc[UR4][R52.64+0x2720] ;  /* 0x0027200434087981 */ /* 0x000ee8000c1e1b00 */
[----:B------:R-:W0:Y:S01]  /*11060*/  LDG.E.64 R40, desc[UR4][R40.64] ;  /* 0x0000000428287981 */ /* 0x000e22000c1e1b00 */
[----:B------:R-:W-:-:S14]  /*11070*/  DSETP.GT.AND P0, PT, |R14|, R10, PT ;  /* 0x0000000a0e00722a */ /* 0x000fdc0003f04200 */
[----:B--2---:R-:W-:Y:S02]  /*11080*/  @P0 IMAD.MOV.U32 R14, RZ, RZ, 0x0 ;  /* 0x00000000ff0e0424 */ /* 0x004fe400078e00ff */
[----:B------:R-:W-:-:S06]  /*11090*/  @P0 IMAD.MOV.U32 R15, RZ, RZ, 0x7ff00000 ;  /* 0x7ff00000ff0f0424 */ /* 0x000fcc00078e00ff */
[----:B------:R-:W-:Y:S01]  /*110a0*/  DADD R94, R14, 200 ;  /* 0x406900000e5e7429 */ /* 0x000fe20000000000 */
[----:B------:R-:W-:Y:S02]  /*110b0*/  @P0 R2UR UR8, R66 ;  /* 0x00000000420802ca */ /* 0x000fe400000e0000 */
[----:B------:R-:W-:-:S07]  /*110c0*/  @P0 R2UR UR9, R67 ;  /* 0x00000000430902ca */ /* 0x000fce00000e0000 */
[----:B------:R-:W-:Y:S01]  /*110d0*/  FSETP.GEU.AND P1, PT, |R95|, 6.5827683646048100446e-37, PT ;  /* 0x036000005f00780b */ /* 0x000fe20003f2e200 */
[----:B------:R-:W-:Y:S01]  /*110e0*/  BSSY.RECONVERGENT B10, `(.L_x_267) ;  /* 0x000001f0000a7945 */ /* 0x000fe20003800200 */
[----:B0-----:R-:W-:-:S07]  /*110f0*/  DADD R12, R12, R40 ;  /* 0x000000000c0c7229 */ /* 0x001fce0000000028 */
[----:B------:R0:W-:Y:S01]  /*11100*/  STG.E.64 desc[UR4][R52.64+0x2758], R12 ;  /* 0x0027580c34007986 */ /* 0x0001e2000c101b04 */
[----:B------:R-:W-:Y:S01]  /*11110*/  UMOV UR4, 0xcccccccd ;  /* 0xcccccccd00047882 */ /* 0x000fe20000000000 */
[----:B------:R-:W-:Y:S01]  /*11120*/  UMOV UR5, 0x4016cccc ;  /* 0x4016cccc00057882 */ /* 0x000fe20000000000 */
[----:B0-----:R-:W-:Y:S02]  /*11130*/  @P0 IMAD.MOV.U32 R12, RZ, RZ, 0x0 ;  /* 0x00000000ff0c0424 */ /* 0x001fe400078e00ff */
[----:B------:R-:W-:-:S06]  /*11140*/  @P0 IMAD.MOV.U32 R13, RZ, RZ, -0x40100000 ;  /* 0xbff00000ff0d0424 */ /* 0x000fcc00078e00ff */
[----:B------:R-:W-:-:S08]  /*11150*/  DADD R10, R12, -UR4 ;  /* 0x800000040c0a7e29 */ /* 0x000fd00008000000 */
[----:B---3--:R-:W-:-:S06]  /*11160*/  DADD R92, R10, R8 ;  /* 0x000000000a5c7229 */ /* 0x008fcc0000000008 */
[----:B------:R-:W0:Y:S01]  /*11170*/  MUFU.RCP64H R11, R93 ;  /* 0x0000005d000b7308 */ /* 0x000e220000001800 */
[----:B------:R-:W-:-:S06]  /*11180*/  IMAD.MOV.U32 R10, RZ, RZ, 0x1 ;  /* 0x00000001ff0a7424 */ /* 0x000fcc00078e00ff */
[----:B0-----:R-:W-:-:S08]  /*11190*/  DFMA R40, -R92, R10, 1 ;  /* 0x3ff000005c28742b */ /* 0x001fd0000000010a */
        /* <DEDUP_REMOVED lines=13> */
[----:B0-----:R-:W-:Y:S05]  /*11270*/  @P0 BRA P1, `(.L_x_268) ;  /* 0x0000000000140947 */ /* 0x001fea0000800000 */
[----:B------:R-:W-:Y:S05]  /*11280*/  BMOV.32.CLEAR RZ, B11 ;  /* 0x000000000bff7355 */ /* 0x000fea0000100000 */
[----:B------:R-:W-:-:S07]  /*11290*/  MOV R40, 0x112b0 ;  /* 0x000112b000287802 */ /* 0x000fce0000000f00 */
[----:B-1----:R-:W-:Y:S05]  /*112a0*/  CALL.REL.NOINC `($__internal_0_$__cuda_sm20_div_rn_f64_full) ;  /* 0x00001548004c7944 */ /* 0x002fea0003c00000 */
[----:B------:R-:W-:Y:S02]  /*112b0*/  IMAD.MOV.U32 R10, RZ, RZ, R98 ;  /* 0x000000ffff0a7224 */ /* 0x000fe400078e0062 */
[----:B------:R-:W-:-:S07]  /*112c0*/  IMAD.MOV.U32 R11, RZ, RZ, R99 ;  /* 0x000000ffff0b7224 */ /* 0x000fce00078e0063 */
.L_x_268:
[----:B------:R-:W-:Y:S05]  /*112d0*/  BSYNC.RECONVERGENT B10 ;  /* 0x00000000000a7941 */ /* 0x000fea0003800200 */
.L_x_267:
[C---:B------:R-:W-:Y:S01]  /*112e0*/  R2UR UR4, R66.reuse ;  /* 0x00000000420472ca */ /* 0x040fe200000e0000 */
[----:B------:R-:W0:Y:S01]  /*112f0*/  LDC.64 R36, c[0x0][0x3a0] ;  /* 0x0000e800ff247b82 */ /* 0x000e220000000a00 */
[C---:B------:R-:W-:Y:S02]  /*11300*/  R2UR UR5, R67.reuse ;  /* 0x00000000430572ca */ /* 0x040fe400000e0000 */
[----:B------:R-:W-:Y:S02]  /*11310*/  R2UR UR8, R66 ;  /* 0x00000000420872ca */ /* 0x000fe400000e0000 */
[----:B------:R-:W-:-:S09]  /*11320*/  R2UR UR9, R67 ;  /* 0x00000000430972ca */ /* 0x000fd200000e0000 */
[----:B------:R2:W-:Y:S04]  /*11330*/  STG.E.64 desc[UR4][R52.64+0x2748], R10 ;  /* 0x0027480a34007986 */ /* 0x0005e8000c101b04 */
[----:B------:R-:W3:Y:S01]  /*11340*/  LDG.E R16, desc[UR8][R62.64+0xcc] ;  /* 0x0000cc083e107981 */ /* 0x000ee2000c1e1900 */
[----:B------:R-:W-:Y:S02]  /*11350*/  VIADD R7, R7, 0xffffffff ;  /* 0xffffffff07077836 */ /* 0x000fe40000000000 */
[----:B------:R-:W-:-:S04]  /*11360*/  IMAD.IADD R17, R32, 0x1, R17 ;  /* 0x0000000120117824 */ /* 0x000fc800078e0211 */
[----:B---3--:R-:W-:-:S04]  /*11370*/  IMAD R17, R7, R16, R17 ;  /* 0x0000001007117224 */ /* 0x008fc800078e0211 */
[----:B0-----:R-:W-:-:S05]  /*11380*/  IMAD.WIDE R16, R17, 0x8, R36 ;  /* 0x0000000811107825 */ /* 0x001fca00078e0224 */
[----:B------:R-:W3:Y:S04]  /*11390*/  LDG.E.64 R38, desc[UR4][R16.64+0x1388] ;  /* 0x0013880410267981 */ /* 0x000ee8000c1e1b00 */
[----:B------:R-:W4:Y:S01]  /*113a0*/  LDG.E.64 R36, desc[UR4][R16.64] ;  /* 0x0000000410247981 */ /* 0x000f22000c1e1b00 */
[----:B------:R-:W-:Y:S01]  /*113b0*/  UMOV UR4, 0xcccccccd ;  /* 0xcccccccd00047882 */ /* 0x000fe20000000000 */
[----:B------:R-:W-:Y:S01]  /*113c0*/  UMOV UR5, 0x4016cccc ;  /* 0x4016cccc00057882 */ /* 0x000fe20000000000 */
[----:B------:R-:W-:Y:S01]  /*113d0*/  BSSY.RECONVERGENT B10, `(.L_x_269) ;  /* 0x00000150000a7945 */ /* 0x000fe20003800200 */
[----:B---3--:R-:W-:Y:S02]  /*113e0*/  DADD R38, R38, -UR4 ;  /* 0x8000000426267e29 */ /* 0x008fe40008000000 */
[----:B----4-:R-:W-:-:S06]  /*113f0*/  DADD R94, R36, 200 ;  /* 0x40690000245e7429 */ /* 0x010fcc0000000000 */
[----:B------:R-:W-:Y:S01]  /*11400*/  DADD R92, R8, R38 ;  /* 0x00000000085c7229 */ /* 0x000fe20000000026 */
[----:B------:R-:W-:-:S05]  /*11410*/  IMAD.MOV.U32 R8, RZ, RZ, 0x1 ;  /* 0x00000001ff087424 */ /* 0x000fca00078e00ff */
[----:B------:R-:W0:Y:S01]  /*11420*/  MUFU.RCP64H R9, R93 ;  /* 0x0000005d00097308 */ /* 0x000e220000001800 */
[----:B------:R-:W-:Y:S01]  /*11430*/  FSETP.GEU.AND P1, PT, |R95|, 6.5827683646048100446e-37, PT ;  /* 0x036000005f00780b */ /* 0x000fe20003f2e200 */
        /* <DEDUP_REMOVED lines=14> */
.L_x_270:
[----:B------:R-:W-:Y:S05]  /*11520*/  BSYNC.RECONVERGENT B10 ;  /* 0x00000000000a7941 */ /* 0x000fea0003800200 */
.L_x_269:
        /* <DEDUP_REMOVED lines=12> */
.L_x_258:
[----:B------:R-:W-:-:S04]  /*115f0*/  ISETP.NE.AND P0, PT, R14, 0x1, PT ;  /* 0x000000010e00780c */ /* 0x000fc80003f05270 */
[----:B------:R-:W-:-:S13]  /*11600*/  ISETP.NE.OR P0, PT, R43, 0x1, P0 ;  /* 0x000000012b00780c */ /* 0x000fda0000705670 */
[----:B------:R-:W-:Y:S05]  /*11610*/  @P0 BRA `(.L_x_271) ;  /* 0x0000000800d40947 */ /* 0x000fea0003800000 */
[C---:B------:R-:W-:Y:S02]  /*11620*/  R2UR UR8, R66.reuse ;  /* 0x00000000420872ca */ /* 0x040fe400000e0000 */
[C---:B------:R-:W-:Y:S02]  /*11630*/  R2UR UR9, R67.reuse ;  /* 0x00000000430972ca */ /* 0x040fe400000e0000 */
[C---:B------:R-:W-:Y:S02]  /*11640*/  R2UR UR10, R66.reuse ;  /* 0x00000000420a72ca */ /* 0x040fe400000e0000 */
[C---:B------:R-:W-:Y:S02]  /*11650*/  R2UR UR11, R67.reuse ;  /* 0x00000000430b72ca */ /* 0x040fe400000e0000 */
        /* <DEDUP_REMOVED lines=8> */
[-C--:B------:R-:W-:Y:S02]  /*116e0*/  IADD3 R44, P0, PT, R15, R54.reuse, RZ ;  /* 0x000000360f2c7210 */ /* 0x080fe40007f1e0ff */
[-C--:B------:R-:W-:Y:S02]  /*116f0*/  IADD3 R48, P2, PT, R17, R54.reuse, RZ ;  /* 0x0000003611307210 */ /* 0x080fe40007f5e0ff */
[-C--:B------:R-:W-:Y:S02]  /*11700*/  IADD3 R46, P1, PT, R13, R54.reuse, RZ ;  /* 0x000000360d2e7210 */ /* 0x080fe40007f3e0ff */
[----:B------:R-:W-:Y:S02]  /*11710*/  IADD3 R50, P3, PT, R7, R54, RZ ;  /* 0x0000003607327210 */ /* 0x000fe40007f7e0ff */
[-C--:B------:R-:W-:Y:S02]  /*11720*/  LEA.HI.X.SX32 R45, R15, R55.reuse, 0x1, P0 ;  /* 0x000000370f2d7211 */ /* 0x080fe400000f0eff */
[----:B------:R-:W-:-:S02]  /*11730*/  LEA.HI.X.SX32 R49, R17, R55, 0x1, P2 ;  /* 0x0000003711317211 */ /* 0x000fc400010f0eff */
[-C--:B------:R-:W-:Y:S01]  /*11740*/  LEA.HI.X.SX32 R47, R13, R55.reuse, 0x1, P1 ;  /* 0x000000370d2f7211 */ /* 0x080fe200008f0eff */
[----:B0-----:R-:W2:Y:S01]  /*11750*/  LDG.E.U8 R14, desc[UR8][R44.64+0x1] ;  /* 0x000001082c0e7981 */ /* 0x001ea2000c1e1100 */
[----:B------:R-:W-:Y:S02]  /*11760*/  LEA.HI.X.SX32 R51, R7, R55, 0x1, P3 ;  /* 0x0000003707337211 */ /* 0x000fe400018f0eff */
[C---:B------:R-:W-:Y:S01]  /*11770*/  R2UR UR4, R66.reuse ;  /* 0x00000000420472ca */ /* 0x040fe200000e0000 */
[----:B------:R-:W2:Y:S01]  /*11780*/  LDG.E.U8 R41, desc[UR10][R44.64] ;  /* 0x0000000a2c297981 */ /* 0x000ea2000c1e1100 */
[C---:B------:R-:W-:Y:S02]  /*11790*/  R2UR UR5, R67.reuse ;  /* 0x00000000430572ca */ /* 0x040fe400000e0000 */
[----:B------:R-:W-:Y:S01]  /*117a0*/  R2UR UR14, R66 ;  /* 0x00000000420e72ca */ /* 0x000fe200000e0000 */
[----:B------:R-:W3:Y:S01]  /*117b0*/  LDG.E.U8 R40, desc[UR16][R48.64+0x1b] ;  /* 0x00001b1030287981 */ /* 0x000ee2000c1e1100 */
[----:B------:R-:W-:-:S03]  /*117c0*/  R2UR UR15, R67 ;  /* 0x00000000430f72ca */ /* 0x000fc600000e0000 */
[----:B------:R-:W3:Y:S04]  /*117d0*/  LDG.E.U8 R43, desc[UR18][R48.64+0x1a] ;  /* 0x00001a12302b7981 */ /* 0x000ee8000c1e1100 */
[----:B------:R-:W4:Y:S04]  /*117e0*/  LDG.E.U8 R16, desc[UR12][R46.64+0x1b] ;  /* 0x00001b0c2e107981 */ /* 0x000f28000c1e1100 */
[----:B------:R-:W5:Y:S04]  /*117f0*/  LDG.E.U8 R42, desc[UR20][R50.64] ;  /* 0x00000014322a7981 */ /* 0x000f68000c1e1100 */
[----:B------:R-:W5:Y:S04]  /*11800*/  LDG.E.S8 R12, desc[UR4][R46.64+0x1c] ;  /* 0x00001c042e0c7981 */ /* 0x000f68000c1e1300 */
[----:B------:R-:W5:Y:S01]  /*11810*/  LDG.E.S8 R18, desc[UR14][R50.64+-0x1] ;  /* 0xffffff0e32127981 */ /* 0x000f62000c1e1300 */
[----:B------:R-:W-:Y:S01]  /*11820*/  UMOV UR4, 0x5197d ;  /* 0x0005197d00047882 */ /* 0x000fe20000000000 */
[----:B------:R-:W-:Y:S01]  /*11830*/  UMOV UR6, 0x57d19 ;  /* 0x00057d1900067882 */ /* 0x000fe20000000000 */
[----:B------:R-:W-:Y:S01]  /*11840*/  UMOV UR5, 0x50 ;  /* 0x0000005000057882 */ /* 0x000fe20000000000 */
[----:B--2---:R-:W-:-:S02]  /*11850*/  PRMT R14, R41, 0x3340, R14 ;  /* 0x00003340290e7816 */ /* 0x004fc4000000000e */
[----:B---3--:R-:W-:Y:S02]  /*11860*/  PRMT R40, R43, 0x3340, R40 ;  /* 0x000033402b287816 */ /* 0x008fe40000000028 */
[----:B----4-:R-:W-:Y:S02]  /*11870*/  PRMT R41, R16, 0x3340, RZ ;  /* 0x0000334010297816 */ /* 0x010fe400000000ff */
[----:B-----5:R-:W-:Y:S02]  /*11880*/  PRMT R43, R42, 0x3340, RZ ;  /* 0x000033402a2b7816 */ /* 0x020fe400000000ff */
[----:B------:R-:W-:Y:S02]  /*11890*/  PRMT R41, R14, 0x5410, R41 ;  /* 0x000054100e297816 */ /* 0x000fe40000000029 */
[----:B------:R-:W-:-:S03]  /*118a0*/  PRMT R43, R40, 0x5410, R43 ;  /* 0x00005410282b7816 */ /* 0x000fc6000000002b */
[----:B------:R-:W-:Y:S02]  /*118b0*/  IDP.4A.S8.U8 R12, R41, UR4, R12 ;  /* 0x00000004290c7c26 */ /* 0x000fe4000800020c */
[----:B------:R-:W-:-:S03]  /*118c0*/  IDP.4A.S8.U8 R18, R43, UR6, R18 ;  /* 0x000000062b127c26 */ /* 0x000fc60008000212 */
[----:B------:R-:W-:Y:S02]  /*118d0*/  LEA R16, R12, UR5, 0x3 ;  /* 0x000000050c107c11 */ /* 0x000fe4000f8e18ff */
[----:B------:R-:W-:Y:S02]  /*118e0*/  LEA R18, R18, UR5, 0x3 ;  /* 0x0000000512127c11 */ /* 0x000fe4000f8e18ff */
[----:B------:R-:W0:Y:S08]  /*118f0*/  LDC.64 R40, c[0x3][R16+0x2710] ;  /* 0x00c9c40010287b82 */ /* 0x000e300000000a00 */
[----:B------:R-:W0:Y:S02]  /*11900*/  LDC.64 R42, c[0x3][R18+0x2710] ;  /* 0x00c9c400122a7b82 */ /* 0x000e240000000a00 */
[----:B0-----:R-:W-:-:S07]  /*11910*/  DADD R40, R40, R42 ;  /* 0x0000000028287229 */ /* 0x001fce000000002a */
[----:B------:R0:W-:Y:S04]  /*11920*/  STG.E.64 desc[UR8][R52.64+0x2758], R40 ;  /* 0x0027582834007986 */ /* 0x0001e8000c101b08 */
[----:B------:R-:W2:Y:S01]  /*11930*/  LDG.E R12, desc[UR10][R62.64+0xcc] ;  /* 0x0000cc0a3e0c7981 */ /* 0x000ea2000c1e1900 */
[----:B------:R-:W-:Y:S02]  /*11940*/  VIADD R57, R15, 0xffffffff ;  /* 0xffffffff0f397836 */ /* 0x000fe40000000000 */
[----:B------:R-:W-:-:S04]  /*11950*/  IMAD.IADD R43, R31, 0x1, R13 ;  /* 0x000000011f2b7824 */ /* 0x000fc800078e020d */
[----:B--2---:R-:W-:-:S04]  /*11960*/  IMAD R13, R57, R12, R43 ;  /* 0x0000000c390d7224 */ /* 0x004fc800078e022b */
[----:B------:R-:W-:-:S06]  /*11970*/  IMAD.WIDE R12, R13, 0x8, R8 ;  /* 0x000000080d0c7825 */ /* 0x000fcc00078e0208 */
[----:B------:R-:W2:Y:S02]  /*11980*/  LDG.E.64 R12, desc[UR8][R12.64] ;  /* 0x000000080c0c7981 */ /* 0x000ea4000c1e1b00 */
[----:B--2---:R-:W-:-:S07]  /*11990*/  DADD R14, R40, R12 ;  /* 0x00000000280e7229 */ /* 0x004fce000000000c */
[----:B------:R2:W-:Y:S04]  /*119a0*/  STG.E.64 desc[UR8][R52.64+0x2758], R14 ;  /* 0x0027580e34007986 */ /* 0x0005e8000c101b08 */
[----:B------:R-:W3:Y:S04]  /*119b0*/  LDG.E.U8 R16, desc[UR10][R44.64+0x1] ;  /* 0x0000010a2c107981 */ /* 0x000ee8000c1e1100 */
[----:B------:R-:W3:Y:S04]  /*119c0*/  LDG.E.U8 R13, desc[UR12][R44.64] ;  /* 0x0000000c2c0d7981 */ /* 0x000ee8000c1e1100 */
[----:B0-----:R-:W4:Y:S04]  /*119d0*/  LDG.E.U8 R41, desc[UR16][R48.64+0x1b] ;  /* 0x00001b1030297981 */ /* 0x001f28000c1e1100 */
[----:B------:R-:W4:Y:S04]  /*119e0*/  LDG.E.U8 R42, desc[UR18][R48.64+0x1a] ;  /* 0x00001a12302a7981 */ /* 0x000f28000c1e1100 */
[----:B------:R-:W5:Y:S04]  /*119f0*/  LDG.E.U8 R18, desc[UR14][R46.64+0x1b] ;  /* 0x00001b0e2e127981 */ /* 0x000f68000c1e1100 */
[----:B------:R-:W2:Y:S04]  /*11a00*/  LDG.E.U8 R56, desc[UR20][R50.64] ;  /* 0x0000001432387981 */ /* 0x000ea8000c1e1100 */
[----:B------:R-:W2:Y:S04]  /*11a10*/  LDG.E.S8 R12, desc[UR8][R46.64+0x1c] ;  /* 0x00001c082e0c7981 */ /* 0x000ea8000c1e1300 */
[----:B------:R-:W2:Y:S01]  /*11a20*/  LDG.E.S8 R40, desc[UR10][R50.64+-0x1] ;  /* 0xffffff0a32287981 */ /* 0x000ea2000c1e1300 */
[----:B---3--:R-:W-:-:S02]  /*11a30*/  PRMT R13, R13, 0x3340, R16 ;  /* 0x000033400d0d7816 */ /* 0x008fc40000000010 */
[----:B----4-:R-:W-:Y:S02]  /*11a40*/  PRMT R41, R42, 0x3340, R41 ;  /* 0x000033402a297816 */ /* 0x010fe40000000029 */
[----:B-----5:R-:W-:Y:S02]  /*11a50*/  PRMT R18, R18, 0x3340, RZ ;  /* 0x0000334012127816 */ /* 0x020fe400000000ff */
[----:B--2---:R-:W-:Y:S02]  /*11a60*/  PRMT R56, R56, 0x3340, RZ ;  /* 0x0000334038387816 */ /* 0x004fe400000000ff */
[----:B------:R-:W-:Y:S02]  /*11a70*/  PRMT R13, R13, 0x5410, R18 ;  /* 0x000054100d0d7816 */ /* 0x000fe40000000012 */
[----:B------:R-:W-:-:S03]  /*11a80*/  PRMT R41, R41, 0x5410, R56 ;  /* 0x0000541029297816 */ /* 0x000fc60000000038 */
[----:B------:R-:W-:Y:S02]  /*11a90*/  IDP.4A.S8.U8 R12, R13, UR4, R12 ;  /* 0x000000040d0c7c26 */ /* 0x000fe4000800020c */
[----:B------:R-:W-:-:S03]  /*11aa0*/  IDP.4A.S8.U8 R40, R41, UR6, R40 ;  /* 0x0000000629287c26 */ /* 0x000fc60008000228 */
[----:B------:R-:W-:Y:S02]  /*11ab0*/  LEA R16, R12, UR5, 0x3 ;  /* 0x000000050c107c11 */ /* 0x000fe4000f8e18ff */
[----:B------:R-:W-:Y:S02]  /*11ac0*/  LEA R18, R40, UR5, 0x3 ;  /* 0x0000000528127c11 */ /* 0x000fe4000f8e18ff */
[----:B------:R-:W0:Y:S08]  /*11ad0*/  LDC.64 R12, c[0x3][R16+0x3a98] ;  /* 0x00cea600100c7b82 */ /* 0x000e300000000a00 */
[----:B------:R-:W0:Y:S01]  /*11ae0*/  LDC.64 R40, c[0x3][R18+0x3a98] ;  /* 0x00cea60012287b82 */ /* 0x000e220000000a00 */
[----:B------:R-:W-:-:S02]  /*11af0*/  R2UR UR4, R66 ;  /* 0x00000000420472ca */ /* 0x000fc400000e0000 */
[----:B------:R-:W-:Y:S01]  /*11b00*/  R2UR UR5, R67 ;  /* 0x00000000430572ca */ /* 0x000fe200000e0000 */
[----:B0-----:R-:W-:-:S12]  /*11b10*/  DADD R40, R12, R40 ;  /* 0x000000000c287229 */ /* 0x001fd80000000028 */
[----:B------:R0:W-:Y:S04]  /*11b20*/  STG.E.64 desc[UR4][R52.64+0x2760], R40 ;  /* 0x0027602834007986 */ /* 0x0001e8000c101b04 */
[----:B------:R-:W2:Y:S02]  /*11b30*/  LDG.E R12, desc[UR8][R62.64+0xcc] ;  /* 0x0000cc083e0c7981 */ /* 0x000ea4000c1e1900 */
[----:B--2---:R-:W-:-:S04]  /*11b40*/  IMAD R12, R57, R12, R43 ;  /* 0x0000000c390c7224 */ /* 0x004fc800078e022b */
[----:B------:R-:W-:-:S04]  /*11b50*/  VIADD R43, R12, 0xfffffd8f ;  /* 0xfffffd8f0c2b7836 */ /* 0x000fc80000000000 */
[----:B------:R-:W-:Y:S02]  /*11b60*/  IMAD.WIDE R42, R43, 0x8, R8 ;  /* 0x000000082b2a7825 */ /* 0x000fe400078e0208 */
[----:B------:R-:W2:Y:S04]  /*11b70*/  LDG.E.64 R8, desc[UR4][R52.64+0x2720] ;  /* 0x0027200434087981 */ /* 0x000ea8000c1e1b00 */
[----:B------:R-:W3:Y:S01]  /*11b80*/  LDG.E.64 R42, desc[UR4][R42.64] ;  /* 0x000000042a2a7981 */ /* 0x000ee2000c1e1b00 */
[----:B------:R-:W-:Y:S01]  /*11b90*/  UMOV UR4, 0xcccccccd ;  /* 0xcccccccd00047882 */ /* 0x000fe20000000000 */
[----:B------:R-:W-:Y:S01]  /*11ba0*/  UMOV UR5, 0x4016cccc ;  /* 0x4016cccc00057882 */ /* 0x000fe20000000000 */
[----:B------:R-:W-:Y:S01]  /*11bb0*/  BSSY.RECONVERGENT B10, `(.L_x_272) ;  /* 0x00000260000a7945 */ /* 0x000fe20003800200 */
[----:B---3--:R-:W-:-:S08]  /*11bc0*/  DADD R12, R40, R42 ;  /* 0x00000000280c7229 */ /* 0x008fd0000000002a */
[----:B------:R-:W-:-:S14]  /*11bd0*/  DSETP.GT.AND P0, PT, |R12|, R10, PT ;  /* 0x0000000a0c00722a */ /* 0x000fdc0003f04200 */
[----:B------:R-:W-:Y:S02]  /*11be0*/  @P0 IMAD.MOV.U32 R14, RZ, RZ, 0x0 ;  /* 0x00000000ff0e0424 */ /* 0x000fe400078e00ff */
[----:B------:R-:W-:-:S06]  /*11bf0*/  @P0 IMAD.MOV.U32 R15, RZ, RZ, -0x40100000 ;  /* 0xbff00000ff0f0424 */ /* 0x000fcc00078e00ff */
[----:B------:R-:W-:-:S08]  /*11c00*/  DADD R10, R14, -UR4 ;  /* 0x800000040e0a7e29 */ /* 0x000fd00008000000 */
[----:B--2---:R-:W-:-:S06]  /*11c10*/  DADD R92, R10, R8 ;  /* 0x000000000a5c7229 */ /* 0x004fcc0000000008 */
[----:B------:R-:W0:Y:S01]  /*11c20*/  MUFU.RCP64H R11, R93 ;  /* 0x0000005d000b7308 */ /* 0x000e220000001800 */
[----:B------:R-:W-:Y:S01]  /*11c30*/  IMAD.MOV.U32 R10, RZ, RZ, 0x1 ;  /* 0x00000001ff0a7424 */ /* 0x000fe200078e00ff */
[----:B------:R-:W-:Y:S02]  /*11c40*/  R2UR UR4, R66 ;  /* 0x00000000420472ca */ /* 0x000fe400000e0000 */
[----:B------:R-:W-:-:S03]  /*11c50*/  R2UR UR5, R67 ;  /* 0x00000000430572ca */ /* 0x000fc600000e0000 */
[----:B0-----:R-:W-:-:S08]  /*11c60*/  DFMA R40, -R92, R10, 1 ;  /* 0x3ff000005c28742b */ /* 0x001fd0000000010a */
[----:B------:R-:W-:-:S08]  /*11c70*/  DFMA R40, R40, R40, R40 ;  /* 0x000000282828722b */ /* 0x000fd00000000028 */
[----:B------:R-:W-:Y:S01]  /*11c80*/  DFMA R40, R10, R40, R10 ;  /* 0x000000280a28722b */ /* 0x000fe2000000000a */
[----:B------:R0:W-:Y:S07]  /*11c90*/  STG.E.64 desc[UR4][R52.64+0x2760], R12 ;  /* 0x0027600c34007986 */ /* 0x0001ee000c101b04 */
[----:B------:R-:W-:Y:S01]  /*11ca0*/  DFMA R10, -R92, R40, 1 ;  /* 0x3ff000005c0a742b */ /* 0x000fe20000000128 */
[----:B0-----:R-:W-:Y:S02]  /*11cb0*/  @P0 IMAD.MOV.U32 R12, RZ, RZ, 0x0 ;  /* 0x00000000ff0c0424 */ /* 0x001fe400078e00ff */
        /* <DEDUP_REMOVED lines=15> */
[----:B0-----:R-:W-:Y:S05]  /*11db0*/  @P0 BRA P1, `(.L_x_273) ;  /* 0x0000000000140947 */ /* 0x001fea0000800000 */
[----:B------:R-:W-:Y:S05]  /*11dc0*/  BMOV.32.CLEAR RZ, B11 ;  /* 0x000000000bff7355 */ /* 0x000fea0000100000 */
[----:B------:R-:W-:-:S07]  /*11dd0*/  MOV R40, 0x11df0 ;  /* 0x00011df000287802 */ /* 0x000fce0000000f00 */
[----:B-1----:R-:W-:Y:S05]  /*11de0*/  CALL.REL.NOINC `($__internal_0_$__cuda_sm20_div_rn_f64_full) ;  /* 0x0000153c007c7944 */ /* 0x002fea0003c00000 */
[----:B------:R-:W-:Y:S02]  /*11df0*/  IMAD.MOV.U32 R10, RZ, RZ, R98 ;  /* 0x000000ffff0a7224 */ /* 0x000fe400078e0062 */
[----:B------:R-:W-:-:S07]  /*11e00*/  IMAD.MOV.U32 R11, RZ, RZ, R99 ;  /* 0x000000ffff0b7224 */ /* 0x000fce00078e0063 */
.L_x_273:
[----:B------:R-:W-:Y:S05]  /*11e10*/  BSYNC.RECONVERGENT B10 ;  /* 0x00000000000a7941 */ /* 0x000fea0003800200 */
.L_x_272:
        /* <DEDUP_REMOVED lines=36> */
.L_x_275:
[----:B------:R-:W-:Y:S05]  /*12060*/  BSYNC.RECONVERGENT B10 ;  /* 0x00000000000a7941 */ /* 0x000fea0003800200 */
.L_x_274:
[----:B------:R-:W-:Y:S01]  /*12070*/  R2UR UR4, R66 ;  /* 0x00000000420472ca */ /* 0x000fe200000e0000 */
[----:B------:R-:W-:Y:S01]  /*12080*/  DADD R8, -R98, R10 ;  /* 0x0000000062087229 */ /* 0x000fe2000000010a */
[----:B------:R-:W-:Y:S01]  /*12090*/  R2UR UR5, R67 ;  /* 0x00000000430572ca */ /* 0x000fe200000e0000 */
[----:B------:R-:W-:-:S12]  /*120a0*/  DSETP.GT.AND P0, PT, R10, R98, PT ;  /* 0x000000620a00722a */ /* 0x000fd80003f04000 */
[----:B------:R0:W-:Y:S01]  /*120b0*/  STG.E.64 desc[UR4][R52.64+0x2750], R98 ;  /* 0x0027506234007986 */ /* 0x0001e2000c101b04 */
[----:B------:R-:W-:Y:S01]  /*120c0*/  UMOV UR4, 0xa0b5ed8d ;  /* 0xa0b5ed8d00047882 */ /* 0x000fe20000000000 */
[----:B------:R-:W-:Y:S02]  /*120d0*/  UMOV UR5, 0x3eb0c6f7 ;  /* 0x3eb0c6f700057882 */ /* 0x000fe40000000000 */
[----:B------:R-:W-:-:S14]  /*120e0*/  DSETP.LTU.OR P0, PT, R8, UR4, !P0 ;  /* 0x0000000408007e2a */ /* 0x000fdc000c709400 */
[----:B0-----:R-:W-:Y:S05]  /*120f0*/  @P0 BRA `(.L_x_266) ;  /* 0x0000000c00140947 */ /* 0x001fea0003800000 */
[C---:B------:R-:W-:Y:S02]  /*12100*/  R2UR UR4, R66.reuse ;  /* 0x00000000420472ca */ /* 0x040fe400000e0000 */
[C---:B------:R-:W-:Y:S02]  /*12110*/  R2UR UR5, R67.reuse ;  /* 0x00000000430572ca */ /* 0x040fe400000e0000 */
[----:B------:R-:W-:Y:S02]  /*12120*/  R2UR UR8, R66 ;  /* 0x00000000420872ca */ /* 0x000fe400000e0000 */
[----:B------:R-:W-:-:S09]  /*12130*/  R2UR UR9, R67 ;  /* 0x00000000430972ca */ /* 0x000fd200000e0000 */
[----:B------:R0:W-:Y:S04]  /*12140*/  STG.E.64 desc[UR4][R52.64+0x2738], R14 ;  /* 0x0027380e34007986 */ /* 0x0001e8000c101b04 */
[----:B------:R0:W-:Y:S01]  /*12150*/  STG.E.64 desc[UR8][R52.64+0x2740], R12 ;  /* 0x0027400c34007986 */ /* 0x0001e2000c101b08 */
[----:B------:R-:W-:Y:S05]  /*12160*/  BRA `(.L_x_266) ;  /* 0x0000000800f87947 */ /* 0x000fea0003800000 */
.L_x_271:
[C---:B------:R-:W-:Y:S02]  /*12170*/  R2UR UR8, R66.reuse ;  /* 0x00000000420872ca */ /* 0x040fe400000e0000 */
[C---:B------:R-:W-:Y:S02]  /*12180*/  R2UR UR9, R67.reuse ;  /* 0x00000000430972ca */ /* 0x040fe400000e0000 */
[C---:B------:R-:W-:Y:S02]  /*12190*/  R2UR UR10, R66.reuse ;  /* 0x00000000420a72ca */ /* 0x040fe400000e0000 */
[C---:B------:R-:W-:Y:S02]  /*121a0*/  R2UR UR11, R67.reuse ;  /* 0x00000000430b72ca */ /* 0x040fe400000e0000 */
[----:B------:R-:W-:Y:S02]  /*121b0*/  R2UR UR12, R66 ;  /* 0x00000000420c72ca */ /* 0x000fe400000e0000 */
[----:B------:R-:W-:-:S02]  /*121c0*/  R2UR UR13, R67 ;  /* 0x00000000430d72ca */ /* 0x000fc400000e0000 */
[-C--:B------:R-:W-:Y:S02]  /*121d0*/  IADD3 R46, P0, PT, R15, R54.reuse, RZ ;  /* 0x000000360f2e7210 */ /* 0x080fe40007f1e0ff */
[----:B------:R-:W-:Y:S02]  /*121e0*/  IADD3 R48, P1, PT, R13, R54, RZ ;  /* 0x000000360d307210 */ /* 0x000fe40007f3e0ff */
[-C--:B------:R-:W-:Y:S02]  /*121f0*/  LEA.HI.X.SX32 R47, R15, R55.reuse, 0x1, P0 ;  /* 0x000000370f2f7211 */ /* 0x080fe400000f0eff */
[----:B------:R-:W-:Y:S02]  /*12200*/  LEA.HI.X.SX32 R49, R13, R55, 0x1, P1 ;  /* 0x000000370d317211 */ /* 0x000fe400008f0eff */
[----:B------:R-:W-:Y:S01]  /*12210*/  R2UR UR4, R66 ;  /* 0x00000000420472ca */ /* 0x000fe200000e0000 */
[----:B0-----:R-:W2:Y:S01]  /*12220*/  LDG.E.U8 R14, desc[UR8][R46.64+0x1] ;  /* 0x000001082e0e7981 */ /* 0x001ea2000c1e1100 */
[----:B------:R-:W-:-:S02]  /*12230*/  R2UR UR5, R67 ;  /* 0x00000000430572ca */ /* 0x000fc400000e0000 */
[C---:B------:R-:W-:Y:S01]  /*12240*/  R2UR UR14, R66.reuse ;  /* 0x00000000420e72ca */ /* 0x040fe200000e0000 */
[----:B------:R-:W2:Y:S01]  /*12250*/  LDG.E.U8 R41, desc[UR10][R46.64] ;  /* 0x0000000a2e297981 */ /* 0x000ea2000c1e1100 */
[C---:B------:R-:W-:Y:S02]  /*12260*/  R2UR UR15, R67.reuse ;  /* 0x00000000430f72ca */ /* 0x040fe400000e0000 */
[C---:B------:R-:W-:Y:S01]  /*12270*/  R2UR UR16, R66.reuse ;  /* 0x00000000421072ca */ /* 0x040fe200000e0000 */
[----:B------:R-:W3:Y:S01]  /*12280*/  LDG.E.U8 R16, desc[UR12][R48.64+0x1b] ;  /* 0x00001b0c30107981 */ /* 0x000ee2000c1e1100 */
[C---:B------:R-:W-:Y:S02]  /*12290*/  R2UR UR17, R67.reuse ;  /* 0x00000000431172ca */ /* 0x040fe400000e0000 */
[----:B------:R-:W-:Y:S02]  /*122a0*/  R2UR UR18, R66 ;  /* 0x00000000421272ca */ /* 0x000fe400000e0000 */
[----:B------:R-:W-:Y:S01]  /*122b0*/  R2UR UR19, R67 ;  /* 0x00000000431372ca */ /* 0x000fe200000e0000 */
[----:B------:R-:W4:Y:S01]  /*122c0*/  LDG.E.S8 R12, desc[UR4][R48.64+0x1c] ;  /* 0x00001c04300c7981 */ /* 0x000f22000c1e1300 */
[----:B------:R-:W-:-:S02]  /*122d0*/  IADD3 R50, P2, PT, R17, R54, RZ ;  /* 0x0000003611327210 */ /* 0x000fc40007f5e0ff */
[----:B------:R-:W-:Y:S02]  /*122e0*/  IADD3 R56, P0, PT, R7, R54, RZ ;  /* 0x0000003607387210 */ /* 0x000fe40007f1e0ff */
[-C--:B------:R-:W-:Y:S02]  /*122f0*/  LEA.HI.X.SX32 R51, R17, R55.reuse, 0x1, P2 ;  /* 0x0000003711337211 */ /* 0x080fe400010f0eff */
[----:B------:R-:W-:-:S03]  /*12300*/  LEA.HI.X.SX32 R57, R7, R55, 0x1, P0 ;  /* 0x0000003707397211 */ /* 0x000fc600000f0eff */
[----:B------:R-:W5:Y:S04]  /*12310*/  LDG.E.U8 R40, desc[UR14][R50.64+0x1b] ;  /* 0x00001b0e32287981 */ /* 0x000f68000c1e1100 */
[----:B------:R-:W5:Y:S04]  /*12320*/  LDG.E.U8 R43, desc[UR16][R50.64+0x1a] ;  /* 0x00001a10322b7981 */ /* 0x000f68000c1e1100 */
[----:B------:R-:W5:Y:S04]  /*12330*/  LDG.E.U8 R42, desc[UR18][R56.64] ;  /* 0x00000012382a7981 */ /* 0x000f68000c1e1100 */
[----:B------:R-:W5:Y:S01]  /*12340*/  LDG.E.S8 R18, desc[UR8][R56.64+-0x1] ;  /* 0xffffff0838127981 */ /* 0x000f62000c1e1300 */
[----:B------:R-:W-:Y:S01]  /*12350*/  UMOV UR5, 0x5197d ;  /* 0x0005197d00057882 */ /* 0x000fe20000000000 */
[----:B------:R-:W-:Y:S01]  /*12360*/  UMOV UR4, 0x50 ;  /* 0x0000005000047882 */ /* 0x000fe20000000000 */
[----:B------:R-:W-:Y:S01]  /*12370*/  UMOV UR6, 0x57d19 ;  /* 0x00057d1900067882 */ /* 0x000fe20000000000 */
[----:B------:R-:W-:-:S02]  /*12380*/  LEA R59, R59, UR4, 0x3 ;  /* 0x000000043b3b7c11 */ /* 0x000fc4000f8e18ff */
[----:B--2---:R-:W-:Y:S02]  /*12390*/  PRMT R14, R41, 0x3340, R14 ;  /* 0x00003340290e7816 */ /* 0x004fe4000000000e */
[----:B---3--:R-:W-:-:S04]  /*123a0*/  PRMT R41, R16, 0x3340, RZ ;  /* 0x0000334010297816 */ /* 0x008fc800000000ff */
[----:B------:R-:W-:-:S05]  /*123b0*/  PRMT R41, R14, 0x5410, R41 ;  /* 0x000054100e297816 */ /* 0x000fca0000000029 */
[----:B----4-:R-:W-:Y:S01]  /*123c0*/  IDP.4A.S8.U8 R12, R41, UR5, R12 ;  /* 0x00000005290c7c26 */ /* 0x010fe2000800020c */
[----:B-----5:R-:W-:Y:S02]  /*123d0*/  PRMT R40, R43, 0x3340, R40 ;  /* 0x000033402b287816 */ /* 0x020fe40000000028 */
[----:B------:R-:W-:Y:S02]  /*123e0*/  PRMT R43, R42, 0x3340, RZ ;  /* 0x000033402a2b7816 */ /* 0x000fe400000000ff */
[----:B------:R-:W-:Y:S02]  /*123f0*/  LEA R42, R12, UR4, 0x3 ;  /* 0x000000040c2a7c11 */ /* 0x000fe4000f8e18ff */
[----:B------:R-:W-:Y:S02]  /*12400*/  PRMT R43, R40, 0x5410, R43 ;  /* 0x00005410282b7816 */ /* 0x000fe4000000002b */
[----:B------:R-:W0:Y:S03]  /*12410*/  LDC.64 R40, c[0x3][R59+0x6180] ;  /* 0x00d860003b287b82 */ /* 0x000e260000000a00 */
[----:B------:R-:W-:-:S05]  /*12420*/  IDP.4A.S8.U8 R18, R43, UR6, R18 ;  /* 0x000000062b127c26 */ /* 0x000fca0008000212 */
[----:B------:R-:W0:Y:S01]  /*12430*/  LDC.64 R42, c[0x3][R42+0x76e8] ;  /* 0x00ddba002a2a7b82 */ /* 0x000e220000000a00 */
[----:B------:R-:W-:-:S07]  /*12440*/  LEA R18, R18, UR4, 0x3 ;  /* 0x0000000412127c11 */ /* 0x000fce000f8e18ff */
        /* <DEDUP_REMOVED lines=12> */
[----:B------:R-:W-:Y:S02]  /*12510*/  R2UR UR22, R66 ;  /* 0x00000000421672ca */ /* 0x000fe400000e0000 */
[----:B------:R-:W-:Y:S01]  /*12520*/  R2UR UR23, R67 ;  /* 0x00000000431772ca */ /* 0x000fe200000e0000 */
[----:B--2---:R-:W-:-:S07]  /*12530*/  DADD R14, R40, R12 ;  /* 0x00000000280e7229 */ /* 0x004fce000000000c */
[----:B------:R2:W-:Y:S04]  /*12540*/  STG.E.64 desc[UR8][R52.64+0x2760], R14 ;  /* 0x0027600e34007986 */ /* 0x0005e8000c101b08 */
[----:B------:R-:W3:Y:S04]  /*12550*/  LDG.E.U8 R16, desc[UR12][R46.64+0x1] ;  /* 0x0000010c2e107981 */ /* 0x000ee8000c1e1100 */
[----:B0-----:R-:W3:Y:S04]  /*12560*/  LDG.E.U8 R41, desc[UR14][R46.64] ;  /* 0x0000000e2e297981 */ /* 0x001ee8000c1e1100 */
[----:B------:R-:W4:Y:S04]  /*12570*/  LDG.E.U8 R18, desc[UR16][R48.64+0x1b] ;  /* 0x00001b1030127981 */ /* 0x000f28000c1e1100 */
[----:B------:R-:W5:Y:S04]  /*12580*/  LDG.E.U8 R42, desc[UR18][R50.64+0x1b] ;  /* 0x00001b12322a7981 */ /* 0x000f68000c1e1100 */
[----:B------:R-:W5:Y:S04]  /*12590*/  LDG.E.U8 R43, desc[UR20][R50.64+0x1a] ;  /* 0x00001a14322b7981 */ /* 0x000f68000c1e1100 */
[----:B------:R-:W2:Y:S04]  /*125a0*/  LDG.E.U8 R44, desc[UR22][R56.64] ;  /* 0x00000016382c7981 */ /* 0x000ea8000c1e1100 */
[----:B------:R-:W2:Y:S04]  /*125b0*/  LDG.E.S8 R13, desc[UR10][R48.64+0x1c] ;  /* 0x00001c0a300d7981 */ /* 0x000ea8000c1e1300 */
[----:B------:R-:W2:Y:S04]  /*125c0*/  LDG.E R12, desc[UR8][R62.64+0xf4] ;  /* 0x0000f4083e0c7981 */ /* 0x000ea8000c1e1900 */
[----:B------:R-:W2:Y:S04]  /*125d0*/  LDG.E.S8 R40, desc[UR12][R56.64+-0x1] ;  /* 0xffffff0c38287981 */ /* 0x000ea8000c1e1300 */
[----:B------:R-:W2:Y:S04]  /*125e0*/  LDG.E R45, desc[UR8][R62.64+0xec] ;  /* 0x0000ec083e2d7981 */ /* 0x000ea8000c1e1900 */
[----:B------:R-:W2:Y:S01]  /*125f0*/  LDG.E R46, desc[UR10][R62.64+0xf0] ;  /* 0x0000f00a3e2e7981 */ /* 0x000ea2000c1e1900 */
[----:B---3--:R-:W-:-:S02]  /*12600*/  PRMT R16, R41, 0x3340, R16 ;  /* 0x0000334029107816 */ /* 0x008fc40000000010 */
[----:B----4-:R-:W-:-:S04]  /*12610*/  PRMT R41, R18, 0x3340, RZ ;  /* 0x0000334012297816 */ /* 0x010fc800000000ff */
[----:B------:R-:W-:Y:S02]  /*12620*/  PRMT R16, R16, 0x5410, R41 ;  /* 0x0000541010107816 */ /* 0x000fe40000000029 */
[----:B-----5:R-:W-:Y:S02]  /*12630*/  PRMT R42, R43, 0x3340, R42 ;  /* 0x000033402b2a7816 */ /* 0x020fe4000000002a */
[----:B--2---:R-:W-:Y:S01]  /*12640*/  PRMT R41, R44, 0x3340, RZ ;  /* 0x000033402c297816 */ /* 0x004fe200000000ff */
[----:B------:R-:W-:-:S03]  /*12650*/  IDP.4A.S8.U8 R13, R16, UR5, R13 ;  /* 0x00000005100d7c26 */ /* 0x000fc6000800020d */
[----:B------:R-:W-:Y:S02]  /*12660*/  PRMT R41, R42, 0x5410, R41 ;  /* 0x000054102a297816 */ /* 0x000fe40000000029 */
[----:B------:R-:W-:Y:S02]  /*12670*/  LEA R16, R12, UR4, 0x3 ;  /* 0x000000040c107c11 */ /* 0x000fe4000f8e18ff */
[----:B------:R-:W-:Y:S01]  /*12680*/  LEA R18, R13, UR4, 0x3 ;  /* 0x000000040d127c11 */ /* 0x000fe2000f8e18ff */
[----:B------:R-:W-:Y:S01]  /*12690*/  IDP.4A.S8.U8 R42, R41, UR6, R40 ;  /* 0x00000006292a7c26 */ /* 0x000fe20008000228 */
[----:B------:R-:W0:Y:S04]  /*126a0*/  LDC.64 R12, c[0x3][R16+0x5eb0] ;  /* 0x00d7ac00100c7b82 */ /* 0x000e280000000a00 */
[----:B------:R-:W-:-:S04]  /*126b0*/  LEA R42, R42, UR4, 0x3 ;  /* 0x000000042a2a7c11 */ /* 0x000fc8000f8e18ff */
[----:B------:R-:W0:Y:S08]  /*126c0*/  LDC.64 R40, c[0x3][R18+0x6360] ;  /* 0x00d8d80012287b82 */ /* 0x000e300000000a00 */
[----:B------:R-:W2:Y:S01]  /*126d0*/  LDC.64 R42, c[0x3][R42+0x6360] ;  /* 0x00d8d8002a2a7b82 */ /* 0x000ea20000000a00 */
[----:B------:R-:W-:-:S05]  /*126e0*/  IMAD.IADD R45, R45, 0x1, -R46 ;  /* 0x000000012d2d7824 */ /* 0x000fca00078e0a2e */
[----:B------:R-:W-:Y:S01]  /*126f0*/  IABS R44, R45 ;  /* 0x0000002d002c7213 */ /* 0x000fe20000000000 */
[----:B------:R-:W-:Y:S01]  /*12700*/  UMOV UR4, 0x64b31d04 ;  /* 0x64b31d0400047882 */ /* 0x000fe20000000000 */
[----:B------:R-:W-:Y:S01]  /*12710*/  UMOV UR5, 0x3feef3e8 ;  /* 0x3feef3e800057882 */ /* 0x000fe20000000000 */
[----:B0-----:R-:W-:Y:S01]  /*12720*/  DADD R12, R12, R40 ;  /* 0x000000000c0c7229 */ /* 0x001fe20000000028 */
[----:B------:R-:W0:Y:S07]  /*12730*/  I2F.F64 R40, R44 ;  /* 0x0000002c00287312 */ /* 0x000e2e0000201c00 */
[----:B--2---:R-:W-:-:S08]  /*12740*/  DADD R12, R12, R42 ;  /* 0x000000000c0c7229 */ /* 0x004fd0000000002a */
[----:B0-----:R-:W-:-:S07]  /*12750*/  DFMA R12, R40, -UR4, R12 ;  /* 0x80000004280c7c2b */ /* 0x001fce000800000c */
[----:B------:R0:W-:Y:S04]  /*12760*/  STG.E.64 desc[UR8][R52.64+0x2758], R12 ;  /* 0x0027580c34007986 */ /* 0x0001e8000c101b08 */
[----:B------:R-:W2:Y:S01]  /*12770*/  LDG.E R40, desc[UR10][R62.64+0xcc] ;  /* 0x0000cc0a3e287981 */ /* 0x000ea2000c1e1900 */
[----:B------:R-:W-:Y:S02]  /*12780*/  R2UR UR4, R66 ;  /* 0x00000000420472ca */ /* 0x000fe400000e0000 */
[----:B------:R-:W-:Y:S01]  /*12790*/  R2UR UR5, R67 ;  /* 0x00000000430572ca */ /* 0x000fe200000e0000 */
[----:B--2---:R-:W-:-:S04]  /*127a0*/  IMAD R40, R61, R40, R58 ;  /* 0x000000283d287224 */ /* 0x004fc800078e023a */
[----:B------:R-:W-:-:S04]  /*127b0*/  VIADD R41, R40, 0x271 ;  /* 0x0000027128297836 */ /* 0x000fc80000000000 */
[----:B------:R-:W-:-:S04]  /*127c0*/  IMAD.WIDE R40, R41, 0x8, R8 ;  /* 0x0000000829287825 */ /* 0x000fc800078e0208 */
[----:B------:R-:W2:Y:S04]  /*127d0*/  LDG.E.64 R8, desc[UR4][R52.64+0x2720] ;  /* 0x0027200434087981 */ /* 0x000ea8000c1e1b00 */
[----:B------:R-:W0:Y:S01]  /*127e0*/  LDG.E.64 R40, desc[UR4][R40.64] ;  /* 0x0000000428287981 */ /* 0x000e22000c1e1b00 */
[----:B------:R-:W-:-:S14]  /*127f0*/  DSETP.GT.AND P0, PT, |R14|, R10, PT ;  /* 0x0000000a0e00722a */ /* 0x000fdc0003f04200 */
[----:B------:R-:W-:Y:S02]  /*12800*/  @P0 IMAD.MOV.U32 R14, RZ, RZ, 0x0 ;  /* 0x00000000ff0e0424 */ /* 0x000fe400078e00ff */
        /* <DEDUP_REMOVED lines=13> */
[----:B--2---:R-:W-:-:S06]  /*128e0*/  DADD R92, R10, R8 ;  /* 0x000000000a5c7229 */ /* 0x004fcc0000000008 */
        /* <DEDUP_REMOVED lines=22> */
.L_x_277:
[----:B------:R-:W-:Y:S05]  /*12a50*/  BSYNC.RECONVERGENT B10 ;  /* 0x00000000000a7941 */ /* 0x000fea0003800200 */
.L_x_276:
        /* <DEDUP_REMOVED lines=36> */
.L_x_279:
[----:B------:R-:W-:Y:S05]  /*12ca0*/  BSYNC.RECONVERGENT B10 ;  /* 0x00000000000a7941 */ /* 0x000fea0003800200 */
.L_x_278:
[----:B------:R-:W-:Y:S01]  /*12cb0*/  DSETP.GT.AND P0, PT, R10, R98, PT ;  /* 0x000000620a00722a */ /* 0x000fe20003f04000 */
[----:B------:R-:W-:Y:S02]  /*12cc0*/  R2UR UR4, R66 ;  /* 0x00000000420472ca */ /* 0x000fe400000e0000 */
[----:B------:R-:W-:-:S11]  /*12cd0*/  R2UR UR5, R67 ;  /* 0x00000000430572ca */ /* 0x000fd600000e0000 */
[C---:B------:R-:W-:Y:S02]  /*12ce0*/  @P0 R2UR UR8, R66.reuse ;  /* 0x00000000420802ca */ /* 0x040fe400000e0000 */
[C---:B------:R-:W-:Y:S01]  /*12cf0*/  @P0 R2UR UR9, R67.reuse ;  /* 0x00000000430902ca */ /* 0x040fe200000e0000 */
[----:B------:R0:W-:Y:S01]  /*12d00*/  STG.E.64 desc[UR4][R52.64+0x2750], R98 ;  /* 0x0027506234007986 */ /* 0x0001e2000c101b04 */
[----:B------:R-:W-:Y:S02]  /*12d10*/  @P0 R2UR UR10, R66 ;  /* 0x00000000420a02ca */ /* 0x000fe400000e0000 */
[----:B------:R-:W-:-:S09]  /*12d20*/  @P0 R2UR UR11, R67 ;  /* 0x00000000430b02ca */ /* 0x000fd200000e0000 */
[----:B------:R0:W-:Y:S04]  /*12d30*/  @P0 STG.E.64 desc[UR8][R52.64+0x2738], R12 ;  /* 0x0027380c34000986 */ /* 0x0001e8000c101b08 */
[----:B------:R0:W-:Y:S02]  /*12d40*/  @P0 STG.E.64 desc[UR10][R52.64+0x2740], R14 ;  /* 0x0027400e34000986 */ /* 0x0001e4000c101b0a */
.L_x_266:
[----:B------:R-:W-:Y:S05]  /*12d50*/  BSYNC.RECONVERGENT B0 ;  /* 0x0000000000007941 */ /* 0x000fea0003800200 */
.L_x_257:
[----:B------:R-:W-:Y:S02]  /*12d60*/  R2UR UR4, R66 ;  /* 0x00000000420472ca */ /* 0x000fe400000e0000 */
[----:B------:R-:W-:-:S13]  /*12d70*/  R2UR UR5, R67 ;  /* 0x00000000430572ca */ /* 0x000fda00000e0000 */
[----:B------:R-:W5:Y:S02]  /*12d80*/  LDG.E.64 R8, desc[UR4][R52.64+0x2738] ;  /* 0x0027380434087981 */ /* 0x000f64000c1e1b00 */
[----:B-----5:R-:W-:-:S14]  /*12d90*/  DSETP.GEU.AND P0, PT, R8, -2500, PT ;  /* 0xc0a388000800742a */ /* 0x020fdc0003f0e000 */
[----:B------:R-:W-:Y:S02]  /*12da0*/  @P0 R2UR UR4, R66 ;  /* 0x00000000420402ca */ /* 0x000fe400000e0000 */
[----:B------:R-:W-:-:S13]  /*12db0*/  @P0 R2UR UR5, R67 ;  /* 0x00000000430502ca */ /* 0x000fda00000e0000 */
[----:B------:R-:W5:Y:S01]  /*12dc0*/  @P0 LDG.E.64 R8, desc[UR4][R52.64+0x2740] ;  /* 0x0027400434080981 */ /* 0x000f62000c1e1b00 */
[----:B------:R-:W-:Y:S01]  /*12dd0*/  UMOV UR4, 0xff800000 ;  /* 0xff80000000047882 */ /* 0x000fe20000000000 */
[----:B------:R-:W-:Y:S01]  /*12de0*/  UMOV UR5, 0x41cdcd64 ;  /* 0x41cdcd6400057882 */ /* 0x000fe20000000000 */
[----:B------:R-:W-:Y:S01]  /*12df0*/  @!P0 R2UR UR8, R66 ;  /* 0x00000000420882ca */ /* 0x000fe200000e0000 */
[----:B------:R-:W-:Y:S01]  /*12e00*/  @!P0 IMAD.MOV.U32 R10, RZ, RZ, 0x0 ;  /* 0x00000000ff0a8424 */ /* 0x000fe200078e00ff */
[----:B------:R-:W-:Y:S01]  /*12e10*/  @!P0 R2UR UR9, R67 ;  /* 0x00000000430982ca */ /* 0x000fe200000e0000 */
[----:B------:R-:W-:-:S12]  /*12e20*/  @!P0 IMAD.MOV.U32 R11, RZ, RZ, -0x3f56d000 ;  /* 0xc0a93000ff0b8424 */ /* 0x000fd800078e00ff */
[----:B------:R-:W-:Y:S01]  /*12e30*/  @!P0 STG.E.64 desc[UR8][R52.64+0x2740], RZ ;  /* 0x002740ff34008986 */ /* 0x000fe2000c101b08 */
[----:B------:R-:W-:-:S06]  /*12e40*/  @!P0 CS2R R8, SRZ ;  /* 0x0000000000088805 */ /* 0x000fcc000001ff00 */
[----:B-----5:R-:W-:Y:S01]  /*12e50*/  DSETP.GEU.AND P1, PT, |R8|, UR4, PT ;  /* 0x0000000408007e2a */ /* 0x020fe2000bf2e200 */
[----:B------:R-:W-:Y:S02]  /*12e60*/  @!P0 R2UR UR4, R66 ;  /* 0x00000000420482ca */ /* 0x000fe400000e0000 */
[----:B------:R-:W-:-:S11]  /*12e70*/  @!P0 R2UR UR5, R67 ;  /* 0x00000000430582ca */ /* 0x000fd600000e0000 */
[C---:B------:R-:W-:Y:S01]  /*12e80*/  @!P1 R2UR UR10, R66.reuse ;  /* 0x00000000420a92ca */ /* 0x040fe200000e0000 */
[----:B0-2-4-:R-:W0:Y:S01]  /*12e90*/  @!P1 LDC.64 R14, c[0x0][0x3a0] ;  /* 0x0000e800ff0e9b82 */ /* 0x015e220000000a00 */
[C---:B------:R-:W-:Y:S01]  /*12ea0*/  @!P1 R2UR UR11, R67.reuse ;  /* 0x00000000430b92ca */ /* 0x040fe200000e0000 */
[----:B------:R0:W-:Y:S01]  /*12eb0*/  @!P0 STG.E.64 desc[UR4][R52.64+0x2738], R10 ;  /* 0x0027380a34008986 */ /* 0x0001e2000c101b04 */
[C---:B------:R-:W-:Y:S02]  /*12ec0*/  @!P1 R2UR UR12, R66.reuse ;  /* 0x00000000420c92ca */ /* 0x040fe400000e0000 */
[C---:B------:R-:W-:Y:S02]  /*12ed0*/  @!P1 R2UR UR13, R67.reuse ;  /* 0x00000000430d92ca */ /* 0x040fe400000e0000 */
[----:B------:R-:W-:Y:S02]  /*12ee0*/  @!P1 R2UR UR14, R66 ;  /* 0x00000000420e92ca */ /* 0x000fe400000e0000 */
[----:B------:R-:W-:-:S05]  /*12ef0*/  @!P1 R2UR UR15, R67 ;  /* 0x00000000430f92ca */ /* 0x000fca00000e0000 */
[----:B------:R-:W2:Y:S04]  /*12f00*/  @!P1 LDG.E R7, desc[UR10][R62.64+0xe4] ;  /* 0x0000e40a3e079981 */ /* 0x000ea8000c1e1900 */
[----:B------:R-:W4:Y:S04]  /*12f10*/  @!P1 LDG.E R12, desc[UR12][R62.64+0xcc] ;  /* 0x0000cc0c3e0c9981 */ /* 0x000f28000c1e1900 */
[----:B------:R-:W5:Y:S01]  /*12f20*/  @!P1 LDG.E R13, desc[UR14][R62.64+0xe8] ;  /* 0x0000e80e3e0d9981 */ /* 0x000f62000c1e1900 */
[----:B------:R-:W-:Y:S02]  /*12f30*/  @!P1 R2UR UR4, R66 ;  /* 0x00000000420492ca */ /* 0x000fe400000e0000 */
[----:B------:R-:W-:-:S02]  /*12f40*/  @!P1 R2UR UR5, R67 ;  /* 0x00000000430592ca */ /* 0x000fc400000e0000 */
[----:B------:R-:W-:Y:S02]  /*12f50*/  @!P1 R2UR UR8, R66 ;  /* 0x00000000420892ca */ /* 0x000fe400000e0000 */
[----:B------:R-:W-:Y:S01]  /*12f60*/  @!P1 R2UR UR9, R67 ;  /* 0x00000000430992ca */ /* 0x000fe200000e0000 */
[----:B--2---:R-:W-:-:S04]  /*12f70*/  @!P1 VIADD R7, R7, 0xffffffff ;  /* 0xffffffff07079836 */ /* 0x004fc80000000000 */
[----:B----4-:R-:W-:-:S04]  /*12f80*/  @!P1 IMAD R12, R7, R12, R32 ;  /* 0x0000000c070c9224 */ /* 0x010fc800078e0220 */
[----:B-----5:R-:W-:-:S04]  /*12f90*/  @!P1 IMAD.IADD R13, R13, 0x1, R12 ;  /* 0x000000010d0d9824 */ /* 0x020fc800078e020c */
[----:B0-----:R-:W-:-:S05]  /*12fa0*/  @!P1 IMAD.WIDE R10, R13, 0x8, R14 ;  /* 0x000000080d0a9825 */ /* 0x001fca00078e020e */
[----:B------:R0:W-:Y:S04]  /*12fb0*/  @!P1 STG.E.64 desc[UR4][R10.64], R8 ;  /* 0x000000080a009986 */ /* 0x0001e8000c101b04 */
[----:B------:R-:W2:Y:S04]  /*12fc0*/  @!P1 LDG.E R7, desc[UR8][R62.64+0xe4] ;  /* 0x0000e4083e079981 */ /* 0x000ea8000c1e1900 */
[----:B------:R-:W4:Y:S04]  /*12fd0*/  @!P1 LDG.E R17, desc[UR10][R62.64+0xcc] ;  /* 0x0000cc0a3e119981 */ /* 0x000f28000c1e1900 */
[----:B------:R-:W5:Y:S04]  /*12fe0*/  @!P1 LDG.E R18, desc[UR12][R62.64+0xe8] ;  /* 0x0000e80c3e129981 */ /* 0x000f68000c1e1900 */
[----:B------:R-:W3:Y:S01]  /*12ff0*/  @!P1 LDG.E.64 R12, desc[UR4][R52.64+0x2738] ;  /* 0x00273804340c9981 */ /* 0x000ee2000c1e1b00 */
[----:B--2---:R-:W-:-:S04]  /*13000*/  @!P1 VIADD R16, R7, 0xffffffff ;  /* 0xffffffff07109836 */ /* 0x004fc80000000000 */
[----:B----4-:R-:W-:-:S04]  /*13010*/  @!P1 IMAD R17, R16, R17, R31 ;  /* 0x0000001110119224 */ /* 0x010fc800078e021f */
[----:B-----5:R-:W-:-:S04]  /*13020*/  @!P1 IMAD.IADD R17, R18, 0x1, R17 ;  /* 0x0000000112119824 */ /* 0x020fc800078e0211 */
[----:B------:R-:W-:-:S05]  /*13030*/  @!P1 IMAD.WIDE R14, R17, 0x8, R14 ;  /* 0x00000008110e9825 */ /* 0x000fca00078e020e */
[----:B---3--:R0:W-:Y:S02]  /*13040*/  @!P1 STG.E.64 desc[UR4][R14.64], R12 ;  /* 0x0000000c0e009986 */ /* 0x0081e4000c101b04 */
.L_x_256:
[----:B------:R-:W-:Y:S05]  /*13050*/  BSYNC.RECONVERGENT B1 ;  /* 0x0000000000017941 */ /* 0x000fea0003800200 */
.L_x_255:
[C---:B------:R-:W-:Y:S02]  /*13060*/  R2UR UR4, R66.reuse ;  /* 0x00000000420472ca */ /* 0x040fe400000e0000 */
[C---:B------:R-:W-:Y:S02]  /*13070*/  R2UR UR5, R67.reuse ;  /* 0x00000000430572ca */ /* 0x040fe400000e0000 */
[----:B------:R-:W-:Y:S02]  /*13080*/  R2UR UR8, R66 ;  /* 0x00000000420872ca */ /* 0x000fe400000e0000 */
[----:B------:R-:W-:-:S09]  /*13090*/  R2UR UR9, R67 ;  /* 0x00000000430972ca */ /* 0x000fd200000e0000 */
[----:B------:R-:W2:Y:S04]  /*130a0*/  LDG.E R7, desc[UR4][R62.64+0xdc] ;  /* 0x0000dc043e077981 */ /* 0x000ea8000c1e1900 */
[----:B0-----:R-:W3:Y:S01]  /*130b0*/  LDG.E R11, desc[UR8][R62.64+0xe0] ;  /* 0x0000e0083e0b7981 */ /* 0x001ee2000c1e1900 */
[C---:B--2---:R-:W-:Y:S01]  /*130c0*/  ISETP.GT.AND P0, PT, R7.reuse, 0x1, PT ;  /* 0x000000010700780c */ /* 0x044fe20003f04270 */
[----:B------:R-:W-:Y:S02]  /*130d0*/  VIADD R13, R7, 0xffffffff ;  /* 0xffffffff070d7836 */ /* 0x000fe40000000000 */
[----:B---3--:R-:W-:-:S03]  /*130e0*/  VIADD R11, R11, 0x1 ;  /* 0x000000010b0b7836 */ /* 0x008fc60000000000 */
[----:B------:R0:W-:Y:S04]  /*130f0*/  STG.E desc[UR4][R62.64+0xdc], R13 ;  /* 0x0000dc0d3e007986 */ /* 0x0001e8000c101904 */
[----:B------:R0:W-:Y:S03]  /*13100*/  STG.E desc[UR8][R62.64+0xe0], R11 ;  /* 0x0000e00b3e007986 */ /* 0x0001e6000c101908 */
[----:B------:R-:W-:Y:S05]  /*13110*/  @P0 BRA `(.L_x_280) ;  /* 0xffffffcc00100947 */ /* 0x000fea000383ffff */
.L_x_254:
[----:B------:R-:W-:Y:S05]  /*13120*/  BSYNC.RECONVERGENT B2 ;  /* 0x0000000000027941 */ /* 0x000fea0003800200 */
.L_x_253:
[----:B------:R-:W-:Y:S02]  /*13130*/  R2UR UR4, R66 ;  /* 0x00000000420472ca */ /* 0x000fe400000e0000 */
[----:B------:R-:W-:-:S13]  /*13140*/  R2UR UR5, R67 ;  /* 0x00000000430572ca */ /* 0x000fda00000e0000 */
[----:B------:R2:W5:Y:S02]  /*13150*/  LDG.E R7, desc[UR4][R62.64+0xd8] ;  /* 0x0000d8043e077981 */ /* 0x000564000c1e1900 */
.L_x_252:
[----:B------:R-:W-:Y:S05]  /*13160*/  BSYNC.RECONVERGENT B3 ;  /* 0x0000000000037941 */ /* 0x000fea0003800200 */
.L_x_251:
[----:B------:R-:W-:Y:S01]  /*13170*/  R2UR UR4, R66 ;  /* 0x00000000420472ca */ /* 0x000fe200000e0000 */
[----:B-----5:R-:W-:Y:S01]  /*13180*/  VIADD R9, R7, 0x1 ;  /* 0x0000000107097836 */ /* 0x020fe20000000000 */
[----:B------:R-:W-:Y:S02]  /*13190*/  R2UR UR5, R67 ;  /* 0x00000000430572ca */ /* 0x000fe400000e0000 */
[----:B------:R-:W-:Y:S01]  /*131a0*/  ISETP.GE.AND P0, PT, R7, 0x20, PT ;  /* 0x000000200700780c */ /* 0x000fe20003f06270 */
[----:B------:R-:W-:-:S10]  /*131b0*/  IMAD.MOV.U32 R7, RZ, RZ, R9 ;  /* 0x000000ffff077224 */ /* 0x000fd400078e0009 */
[----:B------:R3:W-:Y:S02]  /*131c0*/  STG.E desc[UR4][R62.64+0xd8], R9 ;  /* 0x0000d8093e007986 */ /* 0x0007e4000c101904 */
[----:B------:R-:W-:Y:S05]  /*131d0*/  @!P0 BRA `(.L_x_281) ;  /* 0xffffffc800608947 */ /* 0x000fea000383ffff */
[----:B------:R-:W-:Y:S05]  /*131e0*/  BSYNC.RECONVERGENT B4 ;  /* 0x0000000000047941 */ /* 0x000fea0003800200 */
.L_x_250:
[C---:B------:R-:W-:Y:S02]  /*131f0*/  R2UR UR4, R66.reuse ;  /* 0x00000000420472ca */ /* 0x040fe400000e0000 */
[C---:B------:R-:W-:Y:S02]  /*13200*/  R2UR UR5, R67.reuse ;  /* 0x00000000430572ca */ /* 0x040fe400000e0000 */
[----:B------:R-:W-:Y:S02]  /*13210*/  R2UR UR8, R66 ;  /* 0x00000000420872ca */ /* 0x000fe400000e0000 */
[----:B------:R-:W-:-:S09]  /*13220*/  R2UR UR9, R67 ;  /* 0x00000000430972ca */ /* 0x000fd200000e0000 */
[----:B------:R4:W5:Y:S04]  /*13230*/  LDG.E R10, desc[UR4][R62.64+0xe8] ;  /* 0x0000e8043e0a7981 */ /* 0x000968000c1e1900 */
[----:B------:R4:W5:Y:S02]  /*13240*/  LDG.E R17, desc[UR8][R62.64+0xcc] ;  /* 0x0000cc083e117981 */ /* 0x000964000c1e1900 */
.L_x_211:
[----:B------:R-:W-:Y:S05]  /*13250*/  BSYNC.RECONVERGENT B6 ;  /* 0x0000000000067941 */ /* 0x000fea0003800200 */
.L_x_210:
[----:B------:R-:W-:Y:S01]  /*13260*/  R2UR UR4, R66 ;  /* 0x00000000420472ca */ /* 0x000fe200000e0000 */
[C---:B-----5:R-:W-:Y:S01]  /*13270*/  VIADD R7, R10.reuse, 0x1 ;  /* 0x000000010a077836 */ /* 0x060fe20000000000 */
[----:B------:R-:W-:Y:S02]  /*13280*/  R2UR UR5, R67 ;  /* 0x00000000430572ca */ /* 0x000fe400000e0000 */
[----:B------:R-:W-:-:S11]  /*13290*/  ISETP.GE.AND P0, PT, R10, R17, PT ;  /* 0x000000110a00720c */ /* 0x000fd60003f06270 */
[----:B------:R0:W-:Y:S02]  /*132a0*/  STG.E desc[UR4][R62.64+0xe8], R7 ;  /* 0x0000e8073e007986 */ /* 0x0001e4000c101904 */
[----:B------:R-:W-:Y:S05]  /*132b0*/  @!P0 BRA `(.L_x_282) ;  /* 0xffffff8c00a08947 */ /* 0x000fea000383ffff */
[----:B------:R-:W-:Y:S05]  /*132c0*/  BSYNC.RECONVERGENT B7 ;  /* 0x0000000000077941 */ /* 0x000fea0003800200 */
.L_x_209:
[C---:B------:R-:W-:Y:S02]  /*132d0*/  R2UR UR4, R66.reuse ;  /* 0x00000000420472ca */ /* 0x040fe400000e0000 */
[C---:B------:R-:W-:Y:S02]  /*132e0*/  R2UR UR5, R67.reuse ;  /* 0x00000000430572ca */ /* 0x040fe400000e0000 */
[----:B------:R-:W-:Y:S02]  /*132f0*/  R2UR UR8, R66 ;  /* 0x00000000420872ca */ /* 0x000fe400000e0000 */
[----:B------:R-:W-:-:S09]  /*13300*/  R2UR UR9, R67 ;  /* 0x00000000430972ca */ /* 0x000fd200000e0000 */
[----:B------:R1:W5:Y:S04]  /*13310*/  LDG.E R8, desc[UR4][R62.64+0xe4] ;  /* 0x0000e4043e087981 */ /* 0x000368000c1e1900 */
[----:B0-----:R1:W5:Y:S02]  /*13320*/  LDG.E R7, desc[UR8][R62.64+0xc8] ;  /* 0x0000c8083e077981 */ /* 0x001364000c1e1900 */
.L_x_208:
[----:B------:R-:W-:Y:S05]  /*13330*/  BSYNC.RECONVERGENT B8 ;  /* 0x0000000000087941 */ /* 0x000fea0003800200 */
.L_x_207:
[----:B------:R-:W-:Y:S01]  /*13340*/  R2UR UR4, R66 ;  /* 0x00000000420472ca */ /* 0x000fe200000e0000 */
[C---:B--23-5:R-:W-:Y:S01]  /*13350*/  VIADD R9, R8.reuse, 0x1 ;  /* 0x0000000108097836 */ /* 0x06cfe20000000000 */
[----:B------:R-:W-:Y:S02]  /*13360*/  R2UR UR5, R67 ;  /* 0x00000000430572ca */ /* 0x000fe400000e0000 */
[----:B------:R-:W-:Y:S01]  /*13370*/  ISETP.GE.AND P0, PT, R8, R7, PT ;  /* 0x000000070800720c */ /* 0x000fe20003f06270 */
[----:B------:R-:W-:-:S10]  /*13380*/  IMAD.MOV.U32 R8, RZ, RZ, R9 ;  /* 0x000000ffff087224 */ /* 0x000fd400078e0009 */
[----:B------:R2:W-:Y:S02]  /*13390*/  STG.E desc[UR4][R62.64+0xe4], R9 ;  /* 0x0000e4093e007986 */ /* 0x0005e4000c101904 */
[----:B------:R-:W-:Y:S05]  /*133a0*/  @!P0 BRA `(.L_x_283) ;  /* 0xffffff8c00408947 */ /* 0x000fea000383ffff */
.L_x_206:
[----:B------:R-:W-:Y:S05]  /*133b0*/  BSYNC.RECONVERGENT B9 ;  /* 0x0000000000097941 */ /* 0x000fea0003800200 */
.L_x_205:
[C---:B------:R-:W-:Y:S01]  /*133c0*/  R2UR UR4, R66.reuse ;  /* 0x00000000420472ca */ /* 0x040fe200000e0000 */
[----:B------:R-:W-:Y:S01]  /*133d0*/  IMAD.MOV.U32 R8, RZ, RZ, 0x0 ;  /* 0x00000000ff087424 */ /* 0x000fe200078e00ff */
[C---:B------:R-:W-:Y:S01]  /*133e0*/  R2UR UR5, R67.reuse ;  /* 0x00000000430572ca */ /* 0x040fe200000e0000 */
[----:B--2---:R-:W-:Y:S01]  /*133f0*/  IMAD.MOV.U32 R9, RZ, RZ, -0x100000 ;  /* 0xfff00000ff097424 */ /* 0x004fe200078e00ff */
[----:B------:R-:W-:Y:S02]  /*13400*/  R2UR UR8, R66 ;  /* 0x00000000420872ca */ /* 0x000fe400000e0000 */
[----:B------:R-:W-:-:S09]  /*13410*/  R2UR UR9, R67 ;  /* 0x00000000430972ca */ /* 0x000fd200000e0000 */
[----:B------:R2:W-:Y:S04]  /*13420*/  STG.E.64 desc[UR4][R52.64+0x2728], R8 ;  /* 0x0027280834007986 */ /* 0x0005e8000c101b04 */
[----:B------:R-:W5:Y:S01]  /*13430*/  LDG.E R7, desc[UR8][R62.64+0xc8] ;  /* 0x0000c8083e077981 */ /* 0x000f62000c1e1900 */
[----:B------:R-:W-:Y:S03]  /*13440*/  BSSY.RECONVERGENT B4, `(.L_x_284) ;  /* 0x00002ee000047945 */ /* 0x000fe60003800200 */
[----:B------:R2:W-:Y:S04]  /*13450*/  STG.E desc[UR4][R62.64+0xd4], RZ ;  /* 0x0000d4ff3e007986 */ /* 0x0005e8000c101904 */
[----:B------:R2:W-:Y:S01]  /*13460*/  STG.E desc[UR8][R62.64+0xd0], RZ ;  /* 0x0000d0ff3e007986 */ /* 0x0005e2000c101908 */
[----:B-----5:R-:W-:-:S13]  /*13470*/  ISETP.GE.AND P0, PT, R7, 0x1, PT ;  /* 0x000000010700780c */ /* 0x020fda0003f06270 */
[----:B--2---:R-:W-:Y:S05]  /*13480*/  @!P0 BRA `(.L_x_285) ;  /* 0x0000002c00a48947 */ /* 0x004fea0003800000 */
[----:B------:R-:W-:Y:S02]  /*13490*/  R2UR UR4, R66 ;  /* 0x00000000420472ca */ /* 0x000fe400000e0000 */
[----:B------:R-:W-:-:S13]  /*134a0*/  R2UR UR5, R67 ;  /* 0x00000000430572ca */ /* 0x000fda00000e0000 */
[----:B------:R2:W5:Y:S01]  /*134b0*/  LDG.E R36, desc[UR4][R62.64+0xcc] ;  /* 0x0000cc043e247981 */ /* 0x000562000c1e1900 */
[----:B------:R-:W-:-:S07]  /*134c0*/  IMAD.MOV.U32 R41, RZ, RZ, 0x1 ;  /* 0x00000001ff297424 */ /* 0x000fce00078e00ff */
.L_x_321:
[----:B-----5:R-:W-:Y:S01]  /*134d0*/  ISETP.GE.AND P0, PT, R36, 0x1, PT ;  /* 0x000000012400780c */ /* 0x020fe20003f06270 */
[----:B------:R-:W-:-:S12]  /*134e0*/  BSSY.RECONVERGENT B3, `(.L_x_286) ;  /* 0x00002e0000037945 */ /* 0x000fd80003800200 */
[----:B-1----:R-:W-:Y:S05]  /*134f0*/  @!P0 BRA `(.L_x_287) ;  /* 0x0000002c00788947 */ /* 0x002fea0003800000 */
[C---:B------:R-:W-:Y:S01]  /*13500*/  IADD3 R12, P0, PT, R41.reuse, R54, RZ ;  /* 0x00000036290c7210 */ /* 0x040fe20007f1e0ff */
[----:B------:R-:W-:Y:S01]  /*13510*/  BSSY.RECONVERGENT B2, `(.L_x_288) ;  /* 0x00002d9000027945 */ /* 0x000fe20003800200 */
[----:B------:R-:W-:Y:S02]  /*13520*/  VIADD R18, R41, 0xffffffff ;  /* 0xffffffff29127836 */ /* 0x000fe40000000000 */
[----:B------:R-:W-:Y:S02]  /*13530*/  IMAD.MOV.U32 R7, RZ, RZ, 0x1 ;  /* 0x00000001ff077424 */ /* 0x000fe400078e00ff */
[----:B------:R-:W-:-:S07]  /*13540*/  IMAD.X R13, RZ, RZ, R55, P0 ;  /* 0x000000ffff0d7224 */ /* 0x000fce00000e0637 */
.L_x_320:
[C---:B------:R-:W-:Y:S02]  /*13550*/  R2UR UR4, R66.reuse ;  /* 0x00000000420472ca */ /* 0x040fe400000e0000 */
[C---:B------:R-:W-:Y:S02]  /*13560*/  R2UR UR5, R67.reuse ;  /* 0x00000000430572ca */ /* 0x040fe400000e0000 */
[----:B------:R-:W-:Y:S02]  /*13570*/  R2UR UR8, R66 ;  /* 0x00000000420872ca */ /* 0x000fe400000e0000 */
[----:B------:R-:W-:Y:S02]  /*13580*/  R2UR UR9, R67 ;  /* 0x00000000430972ca */ /* 0x000fe400000e0000 */
[----:B------:R-:W-:-:S05]  /*13590*/  IADD3 R10, P0, PT, R7, R54, RZ ;  /* 0x00000036070a7210 */ /* 0x000fca0007f1e0ff */
[----:B------:R-:W-:Y:S02]  /*135a0*/  IMAD.X R11, RZ, RZ, R55, P0 ;  /* 0x000000ffff0b7224 */ /* 0x000fe400000e0637 */
[----:B-1----:R-:W5:Y:S04]  /*135b0*/  LDG.E.U8 R17, desc[UR4][R12.64] ;  /* 0x000000040c117981 */ /* 0x002f68000c1e1100 */
[----:B------:R-:W2:Y:S01]  /*135c0*/  LDG.E.U8 R16, desc[UR8][R10.64+0x1b] ;  /* 0x00001b080a107981 */ /* 0x000ea2000c1e1100 */
[----:B------:R-:W-:Y:S01]  /*135d0*/  BSSY.RECONVERGENT B1, `(.L_x_289) ;  /* 0x0000270000017945 */ /* 0x000fe20003800200 */
[----:B-----5:R-:W-:Y:S02]  /*135e0*/  PRMT R8, R17, 0x8880, RZ ;  /* 0x0000888011087816 */ /* 0x020fe400000000ff */
[----:B--2---:R-:W-:-:S05]  /*135f0*/  PRMT R9, R16, 0x8880, RZ ;  /* 0x0000888010097816 */ /* 0x004fca00000000ff */
[----:B------:R-:W-:-:S05]  /*13600*/  IMAD.IADD R9, R8, 0x1, R9 ;  /* 0x0000000108097824 */ /* 0x000fca00078e0209 */
[----:B------:R-:W-:-:S13]  /*13610*/  ISETP.NE.AND P0, PT, R9, 0x3, PT ;  /* 0x000000030900780c */ /* 0x000fda0003f05270 */
[----:B------:R-:W-:Y:S05]  /*13620*/  @!P0 BRA `(.L_x_290) ;  /* 0x0000000000208947 */ /* 0x000fea0003800000 */
[----:B------:R-:W-:Y:S02]  /*13630*/  R2UR UR4, R66 ;  /* 0x00000000420472ca */ /* 0x000fe400000e0000 */
[----:B------:R-:W-:-:S13]  /*13640*/  R2UR UR5, R67 ;  /* 0x00000000430572ca */ /* 0x000fda00000e0000 */
[----:B------:R1:W5:Y:S01]  /*13650*/  LDG.E.64 R36, desc[UR4][R52.64+0x2720] ;  /* 0x0027200434247981 */ /* 0x000362000c1e1b00 */
[----:B------:R-:W-:Y:S02]  /*13660*/  IMAD.MOV.U32 R14, RZ, RZ, 0x0 ;  /* 0x00000000ff0e7424 */ /* 0x000fe400078e00ff */
[----:B------:R-:W-:Y:S02]  /*13670*/  IMAD.MOV.U32 R15, RZ, RZ, 0x7ff00000 ;  /* 0x7ff00000ff0f7424 */ /* 0x000fe400078e00ff */
[----:B------:R-:W-:Y:S02]  /*13680*/  IMAD.MOV.U32 R8, RZ, RZ, 0x0 ;  /* 0x00000000ff087424 */ /* 0x000fe400078e00ff */
[----:B------:R-:W-:Y:S01]  /*13690*/  IMAD.MOV.U32 R9, RZ, RZ, -0x40100000 ;  /* 0xbff00000ff097424 */ /* 0x000fe200078e00ff */
[----:B------:R-:W-:Y:S06]  /*136a0*/  BRA `(.L_x_291) ;  /* 0x0000002400887947 */ /* 0x000fec0003800000 */
.L_x_290:
[C---:B------:R-:W-:Y:S02]  /*136b0*/  R2UR UR8, R66.reuse ;  /* 0x00000000420872ca */ /* 0x040fe400000e0000 */
[C---:B------:R-:W-:Y:S02]  /*136c0*/  R2UR UR9, R67.reuse ;  /* 0x00000000430972ca */ /* 0x040fe400000e0000 */
[----:B------:R-:W-:Y:S02]  /*136d0*/  R2UR UR4, R66 ;  /* 0x00000000420472ca */ /* 0x000fe400000e0000 */
[----:B------:R-:W-:-:S09]  /*136e0*/  R2UR UR5, R67 ;  /* 0x00000000430572ca */ /* 0x000fd200000e0000 */
[----:B------:R-:W2:Y:S04]  /*136f0*/  LDG.E.U8 R14, desc[UR8][R12.64+0x1] ;  /* 0x000001080c0e7981 */ /* 0x000ea8000c1e1100 */
[----:B------:R-:W5:Y:S01]  /*13700*/  LDG.E.S8 R9, desc[UR4][R10.64+0x1c] ;  /* 0x00001c040a097981 */ /* 0x000f62000c1e1300 */
[C---:B------:R-:W-:Y:S01]  /*13710*/  PRMT R15, R16.reuse, 0x3340, RZ ;  /* 0x00003340100f7816 */ /* 0x040fe200000000ff */
[----:B------:R-:W-:Y:S01]  /*13720*/  UMOV UR4, 0x5197d ;  /* 0x0005197d00047882 */ /* 0x000fe20000000000 */
[----:B------:R-:W-:Y:S01]  /*13730*/  PRMT R16, R16, 0x8880, RZ ;  /* 0x0000888010107816 */ /* 0x000fe200000000ff */
        /* <DEDUP_REMOVED lines=9> */
[----:B--2---:R-:W-:-:S04]  /*137d0*/  PRMT R14, R17, 0x3340, R14 ;  /* 0x00003340110e7816 */ /* 0x004fc8000000000e */
[----:B------:R-:W-:Y:S01]  /*137e0*/  PRMT R14, R14, 0x5410, R15 ;  /* 0x000054100e0e7816 */ /* 0x000fe2000000000f */
[----:B------:R-:W-:-:S04]  /*137f0*/  IMAD.MOV.U32 R15, RZ, RZ, R16 ;  /* 0x000000ffff0f7224 */ /* 0x000fc800078e0010 */
[----:B-----5:R-:W-:Y:S02]  /*13800*/  IDP.4A.S8.U8 R9, R14, UR4, R9 ;  /* 0x000000040e097c26 */ /* 0x020fe40008000209 */
[----:B------:R-:W-:Y:S02]  /*13810*/  IMAD R8, R8, 0x5, R15 ;  /* 0x0000000508087824 */ /* 0x000fe400078e020f */
[----:B------:R-:W-:-:S03]  /*13820*/  IMAD R9, R9, 0x8, R51 ;  /* 0x0000000809097824 */ /* 0x000fc600078e0233 */
[----:B------:R-:W-:Y:S01]  /*13830*/  LEA R17, R8, 0x10000, 0x3 ;  /* 0x0001000008117811 */ /* 0x000fe200078e18ff */
[----:B------:R-:W-:-:S03]  /*13840*/  VIADD R37, R9, 0x10000 ;  /* 0x0001000009257836 */ /* 0x000fc60000000000 */
[----:B------:R-:W1:Y:S08]  /*13850*/  LDC.64 R42, c[0x3][R17+-0x4e30] ;  /* 0x00ec7400112a7b82 */ /* 0x000e700000000a00 */
[----:B------:R-:W1:Y:S02]  /*13860*/  LDC.64 R8, c[0x3][R37+-0x7590] ;  /* 0x00e29c0025087b82 */ /* 0x000e640000000a00 */
[----:B-1----:R-:W-:-:S07]  /*13870*/  DADD R42, R42, R8 ;  /* 0x000000002a2a7229 */ /* 0x002fce0000000008 */
[----:B------:R-:W-:Y:S04]  /*13880*/  STG.E.64 desc[UR8][R52.64+0x2738], R42 ;  /* 0x0027382a34007986 */ /* 0x000fe8000c101b08 */
[----:B------:R-:W2:Y:S04]  /*13890*/  LDG.E.U8 R9, desc[UR12][R10.64+0x1b] ;  /* 0x00001b0c0a097981 */ /* 0x000ea8000c1e1100 */
[----:B------:R-:W5:Y:S04]  /*138a0*/  LDG.E.S8 R8, desc[UR10][R12.64] ;  /* 0x0000000a0c087981 */ /* 0x000f68000c1e1300 */
[----:B------:R-:W5:Y:S04]  /*138b0*/  LDG.E.U8 R15, desc[UR16][R12.64+0x1] ;  /* 0x000001100c0f7981 */ /* 0x000f68000c1e1100 */
[----:B------:R-:W3:Y:S01]  /*138c0*/  LDG.E.S8 R14, desc[UR14][R10.64+0x1c] ;  /* 0x00001c0e0a0e7981 */ /* 0x000ee2000c1e1300 */
[----:B------:R-:W-:-:S02]  /*138d0*/  IMAD.MOV.U32 R46, RZ, RZ, -0x800000 ;  /* 0xff800000ff2e7424 */ /* 0x000fc400078e00ff */
[----:B------:R-:W-:Y:S01]  /*138e0*/  IMAD.MOV.U32 R47, RZ, RZ, 0x41cdcd64 ;  /* 0x41cdcd64ff2f7424 */ /* 0x000fe200078e00ff */
[C---:B--2---:R-:W-:Y:S02]  /*138f0*/  PRMT R16, R9.reuse, 0x3340, RZ ;  /* 0x0000334009107816 */ /* 0x044fe400000000ff */
[----:B------:R-:W-:Y:S02]  /*13900*/  PRMT R9, R9, 0x8880, RZ ;  /* 0x0000888009097816 */ /* 0x000fe400000000ff */
[----:B-----5:R-:W-:-:S03]  /*13910*/  PRMT R15, R8, 0x3340, R15 ;  /* 0x00003340080f7816 */ /* 0x020fc6000000000f */
[----:B------:R-:W-:Y:S01]  /*13920*/  IMAD R8, R8, 0x5, R9 ;  /* 0x0000000508087824 */ /* 0x000fe200078e0209 */
[----:B------:R-:W-:-:S04]  /*13930*/  PRMT R15, R15, 0x5410, R16 ;  /* 0x000054100f0f7816 */ /* 0x000fc80000000010 */
[----:B------:R-:W-:Y:S01]  /*13940*/  LEA R36, R8, 0x10000, 0x3 ;  /* 0x0001000008247811 */ /* 0x000fe200078e18ff */
[----:B---3--:R-:W-:-:S03]  /*13950*/  IDP.4A.S8.U8 R14, R15, UR4, R14 ;  /* 0x000000040f0e7c26 */ /* 0x008fc6000800020e */
[----:B------:R-:W1:Y:S01]  /*13960*/  LDC.64 R38, c[0x3][R36+-0x4d68] ;  /* 0x00eca60024267b82 */ /* 0x000e620000000a00 */
[----:B------:R-:W-:Y:S01]  /*13970*/  R2UR UR4, R66 ;  /* 0x00000000420472ca */ /* 0x000fe200000e0000 */
[----:B------:R-:W-:-:S04]  /*13980*/  IMAD R14, R14, 0x8, R51 ;  /* 0x000000080e0e7824 */ /* 0x000fc800078e0233 */
[----:B------:R-:W-:-:S04]  /*13990*/  VIADD R40, R14, 0x10000 ;  /* 0x000100000e287836 */ /* 0x000fc80000000000 */
[----:B------:R-:W1:Y:S02]  /*139a0*/  LDC.64 R8, c[0x3][R40+-0x6208] ;  /* 0x00e77e0028087b82 */ /* 0x000e640000000a00 */
[----:B-1----:R-:W-:-:S07]  /*139b0*/  DADD R38, R38, R8 ;  /* 0x0000000026267229 */ /* 0x002fce0000000008 */
[----:B------:R1:W-:Y:S01]  /*139c0*/  STG.E.64 desc[UR4][R52.64+0x2748], R38 ;  /* 0x0027482634007986 */ /* 0x0003e2000c101b04 */
[----:B------:R-:W-:-:S14]  /*139d0*/  DSETP.GT.AND P0, PT, |R38|, R46, PT ;  /* 0x0000002e2600722a */ /* 0x000fdc0003f04200 */
[C---:B------:R-:W-:Y:S01]  /*139e0*/  @P0 R2UR UR8, R66.reuse ;  /* 0x00000000420802ca */ /* 0x040fe200000e0000 */
[----:B------:R-:W-:Y:S01]  /*139f0*/  @P0 IMAD.MOV.U32 R8, RZ, RZ, 0x0 ;  /* 0x00000000ff080424 */ /* 0x000fe200078e00ff */
[C---:B------:R-:W-:Y:S01]  /*13a00*/  @P0 R2UR UR9, R67.reuse ;  /* 0x00000000430902ca */ /* 0x040fe200000e0000 */
[----:B------:R-:W-:Y:S01]  /*13a10*/  @P0 IMAD.MOV.U32 R9, RZ, RZ, 0x7ff00000 ;  /* 0x7ff00000ff090424 */ /* 0x000fe200078e00ff */
[----:B------:R-:W-:Y:S01]  /*13a20*/  @P0 R2UR UR10, R66 ;  /* 0x00000000420a02ca */ /* 0x000fe200000e0000 */
[----:B------:R-:W-:Y:S01]  /*13a30*/  @P0 IMAD.MOV.U32 R14, RZ, RZ, 0x0 ;  /* 0x00000000ff0e0424 */ /* 0x000fe200078e00ff */
[----:B------:R-:W-:Y:S01]  /*13a40*/  @P0 R2UR UR11, R67 ;  /* 0x00000000430b02ca */ /* 0x000fe200000e0000 */
[----:B------:R-:W-:-:S08]  /*13a50*/  @P0 IMAD.MOV.U32 R15, RZ, RZ, -0x40100000 ;  /* 0xbff00000ff0f0424 */ /* 0x000fd000078e00ff */
        /* <DEDUP_REMOVED lines=8> */
[----:B-1----:R-:W-:-:S02]  /*13ae0*/  @P0 IMAD.MOV.U32 R38, RZ, RZ, 0x0 ;  /* 0x00000000ff260424 */ /* 0x002fc400078e00ff */
[----:B------:R-:W-:Y:S02]  /*13af0*/  @P0 IMAD.MOV.U32 R39, RZ, RZ, 0x7ff00000 ;  /* 0x7ff00000ff270424 */ /* 0x000fe400078e00ff */
[----:B------:R-:W-:Y:S02]  /*13b00*/  @P0 IMAD.MOV.U32 R42, RZ, RZ, 0x0 ;  /* 0x00000000ff2a0424 */ /* 0x000fe400078e00ff */
[----:B------:R-:W-:Y:S01]  /*13b10*/  @P0 IMAD.MOV.U32 R43, RZ, RZ, -0x40100000 ;  /* 0xbff00000ff2b0424 */ /* 0x000fe200078e00ff */
[----:B-----5:R-:W-:Y:S02]  /*13b20*/  PRMT R37, R17, 0x8880, RZ ;  /* 0x0000888011257816 */ /* 0x020fe400000000ff */
[----:B----4-:R-:W-:-:S05]  /*13b30*/  PRMT R16, R45, 0x5410, R16 ;  /* 0x000054102d107816 */ /* 0x010fca0000000010 */
[----:B------:R-:W-:-:S04]  /*13b40*/  IDP.2A.LO.S16.U8 R16, R16, R56, R37 ;  /* 0x0000003810107226 */ /* 0x000fc80000001225 */
[----:B------:R-:W-:-:S04]  /*13b50*/  IMAD R16, R16, 0x8, R51 ;  /* 0x0000000810107824 */ /* 0x000fc800078e0233 */
[----:B--2---:R-:W1:Y:S02]  /*13b60*/  LDC.64 R8, c[0x3][R16+0x5208] ;  /* 0x00d4820010087b82 */ /* 0x004e640000000a00 */
[----:B-1----:R-:W-:-:S14]  /*13b70*/  DSETP.GEU.AND P1, PT, |R8|, R46, PT ;  /* 0x0000002e0800722a */ /* 0x002fdc0003f2e200 */
[----:B---3--:R-:W-:Y:S05]  /*13b80*/  @P1 BRA `(.L_x_293) ;  /* 0x0000000800641947 */ /* 0x008fea0003800000 */
[----:B------:R-:W-:Y:S02]  /*13b90*/  R2UR UR4, R66 ;  /* 0x00000000420472ca */ /* 0x000fe400000e0000 */
[----:B------:R-:W-:-:S13]  /*13ba0*/  R2UR UR5, R67 ;  /* 0x00000000430572ca */ /* 0x000fda00000e0000 */
[----:B------:R-:W2:Y:S01]  /*13bb0*/  LDG.E.S8 R8, desc[UR4][R10.64+0x1c] ;  /* 0x00001c040a087981 */ /* 0x000ea2000c1e1300 */
[----:B------:R-:W-:-:S04]  /*13bc0*/  PRMT R14, R17, 0x8880, RZ ;  /* 0x00008880110e7816 */ /* 0x000fc800000000ff */
[----:B------:R-:W-:-:S05]  /*13bd0*/  PRMT R9, R45, 0x5410, R14 ;  /* 0x000054102d097816 */ /* 0x000fca000000000e */
[----:B--2---:R-:W-:-:S04]  /*13be0*/  IDP.2A.LO.S16.U8 R8, R9, R56, R8 ;  /* 0x0000003809087226 */ /* 0x004fc80000001208 */
[----:B------:R-:W-:-:S04]  /*13bf0*/  IMAD R17, R8, 0x8, R51 ;  /* 0x0000000808117824 */ /* 0x000fc800078e0233 */
[----:B------:R-:W1:Y:S02]  /*13c00*/  LDC.64 R8, c[0x3][R17+0x59d8] ;  /* 0x00d6760011087b82 */ /* 0x000e640000000a00 */
[----:B-1----:R-:W-:-:S14]  /*13c10*/  DSETP.GEU.AND P0, PT, |R8|, R46, PT ;  /* 0x0000002e0800722a */ /* 0x002fdc0003f0e200 */
[----:B------:R-:W-:Y:S05]  /*13c20*/  @P0 BRA `(.L_x_293) ;  /* 0x00000008003c0947 */ /* 0x000fea0003800000 */
[----:B------:R-:W-:Y:S01]  /*13c30*/  IMAD R8, R45, 0x5, R14 ;  /* 0x000000052d087824 */ /* 0x000fe200078e020e */
[----:B------:R-:W1:Y:S01]  /*13c40*/  LDC.64 R36, c[0x3][R17+0x55f0] ;  /* 0x00d57c0011247b82 */ /* 0x000e620000000a00 */
[----:B------:R-:W-:Y:S02]  /*13c50*/  R2UR UR4, R66 ;  /* 0x00000000420472ca */ /* 0x000fe400000e0000 */
[C---:B------:R-:W-:Y:S02]  /*13c60*/  R2UR UR5, R67.reuse ;  /* 0x00000000430572ca */ /* 0x040fe400000e0000 */
[----:B------:R-:W-:Y:S02]  /*13c70*/  LEA R49, R8, 0x10000, 0x3 ;  /* 0x0001000008317811 */ /* 0x000fe400078e18ff */
[----:B------:R-:W-:Y:S01]  /*13c80*/  R2UR UR8, R66 ;  /* 0x00000000420872ca */ /* 0x000fe200000e0000 */
[----:B------:R-:W2:Y:S01]  /*13c90*/  LDC.64 R14, c[0x3][R16+0x4e20] ;  /* 0x00d38800100e7b82 */ /* 0x000ea20000000a00 */
[----:B------:R-:W-:-:S02]  /*13ca0*/  R2UR UR9, R67 ;  /* 0x00000000430972ca */ /* 0x000fc400000e0000 */
[C---:B------:R-:W-:Y:S02]  /*13cb0*/  R2UR UR12, R66.reuse ;  /* 0x00000000420c72ca */ /* 0x040fe400000e0000 */
[C---:B------:R-:W-:Y:S02]  /*13cc0*/  R2UR UR13, R67.reuse ;  /* 0x00000000430d72ca */ /* 0x040fe400000e0000 */
[C---:B------:R-:W-:Y:S01]  /*13cd0*/  R2UR UR10, R66.reuse ;  /* 0x00000000420a72ca */ /* 0x040fe200000e0000 */
[----:B------:R-:W2:Y:S01]  /*13ce0*/  LDC.64 R8, c[0x3][R49+-0x4e30] ;  /* 0x00ec740031087b82 */ /* 0x000ea20000000a00 */
[C---:B------:R-:W-:Y:S02]  /*13cf0*/  R2UR UR11, R67.reuse ;  /* 0x00000000430b72ca */ /* 0x040fe400000e0000 */
[----:B------:R-:W-:Y:S02]  /*13d00*/  R2UR UR14, R66 ;  /* 0x00000000420e72ca */ /* 0x000fe400000e0000 */
[----:B------:R-:W-:Y:S01]  /*13d10*/  R2UR UR15, R67 ;  /* 0x00000000430f72ca */ /* 0x000fe200000e0000 */
[----:B--2---:R-:W-:-:S08]  /*13d20*/  DADD R8, R8, R14 ;  /* 0x0000000008087229 */ /* 0x004fd0000000000e */
[----:B-1----:R-:W-:Y:S02]  /*13d30*/  DADD R36, R8, R36 ;  /* 0x0000000008247229 */ /* 0x002fe40000000024 */
[----:B------:R-:W2:Y:S05]  /*13d40*/  LDG.E.64 R8, desc[UR4][R52.64+0x2720] ;  /* 0x0027200434087981 */ /* 0x000eaa000c1e1b00 */
[----:B------:R1:W-:Y:S04]  /*13d50*/  STG.E.64 desc[UR4][R52.64+0x2740], R36 ;  /* 0x0027402434007986 */ /* 0x0003e8000c101b04 */
[----:B------:R-:W3:Y:S04]  /*13d60*/  LDG.E.S8 R14, desc[UR8][R12.64] ;  /* 0x000000080c0e7981 */ /* 0x000ee8000c1e1300 */
[----:B------:R-:W3:Y:S04]  /*13d70*/  LDG.E.S8 R45, desc[UR12][R12.64+0x1] ;  /* 0x0000010c0c2d7981 */ /* 0x000ee8000c1e1300 */
[----:B------:R-:W4:Y:S04]  /*13d80*/  LDG.E.S8 R15, desc[UR10][R10.64+0x1b] ;  /* 0x00001b0a0a0f7981 */ /* 0x000f28000c1e1300 */
[----:B------:R-:W5:Y:S01]  /*13d90*/  LDG.E.S8 R48, desc[UR14][R10.64+0x1c] ;  /* 0x00001c0e0a307981 */ /* 0x000f62000c1e1300 */
[----:B------:R-:W-:Y:S01]  /*13da0*/  UMOV UR4, 0xcccccccd ;  /* 0xcccccccd00047882 */ /* 0x000fe20000000000 */
[----:B------:R-:W-:Y:S01]  /*13db0*/  UMOV UR5, 0x4016cccc ;  /* 0x4016cccc00057882 */ /* 0x000fe20000000000 */
[----:B------:R-:W-:Y:S01]  /*13dc0*/  BSSY.RECONVERGENT B6, `(.L_x_294) ;  /* 0x0000036000067945 */ /* 0x000fe20003800200 */
[C---:B---3--:R-:W-:Y:S01]  /*13dd0*/  PRMT R16, R14.reuse, 0x5410, R45 ;  /* 0x000054100e107816 */ /* 0x048fe2000000002d */
[----:B----4-:R-:W-:-:S04]  /*13de0*/  IMAD R40, R14, 0x5, R15 ;  /* 0x000000050e287824 */ /* 0x010fc800078e020f */
[-CC-:B------:R-:W-:Y:S01]  /*13df0*/  IDP.2A.LO.S16.U8 R44, R16, R56.reuse, R15.reuse ;  /* 0x00000038102c7226 */ /* 0x180fe2000000120f */
[----:B------:R-:W-:Y:S02]  /*13e00*/  PRMT R15, R14, 0x5410, R15 ;  /* 0x000054100e0f7816 */ /* 0x000fe4000000000f */
[----:B------:R-:W-:Y:S01]  /*13e10*/  LEA R50, R40, 0x10000, 0x3 ;  /* 0x0001000028327811 */ /* 0x000fe200078e18ff */
[--C-:B------:R-:W-:Y:S02]  /*13e20*/  IMAD R40, R44, 0x8, R51.reuse ;  /* 0x000000082c287824 */ /* 0x100fe400078e0233 */
[----:B-----5:R-:W-:Y:S02]  /*13e30*/  IDP.2A.LO.S16.U8 R48, R15, R56, R48 ;  /* 0x000000380f307226 */ /* 0x020fe40000001230 */
[----:B------:R-:W3:Y:S02]  /*13e40*/  LDC.64 R14, c[0x3][R50+-0x4d68] ;  /* 0x00eca600320e7b82 */ /* 0x000ee40000000a00 */
[----:B------:R-:W-:-:S06]  /*13e50*/  IMAD R48, R48, 0x8, R51 ;  /* 0x0000000830307824 */ /* 0x000fcc00078e0233 */
[----:B------:R-:W3:Y:S08]  /*13e60*/  LDC.64 R16, c[0x3][R40+0x5208] ;  /* 0x00d4820028107b82 */ /* 0x000ef00000000a00 */
[----:B------:R-:W4:Y:S01]  /*13e70*/  LDC.64 R44, c[0x3][R48+0x59d8] ;  /* 0x00d67600302c7b82 */ /* 0x000f220000000a00 */
[----:B---3--:R-:W-:-:S08]  /*13e80*/  DADD R16, R14, R16 ;  /* 0x000000000e107229 */ /* 0x008fd00000000010 */
[----:B----4-:R-:W-:-:S08]  /*13e90*/  DADD R16, R16, R44 ;  /* 0x0000000010107229 */ /* 0x010fd0000000002c */
[----:B------:R-:W-:-:S14]  /*13ea0*/  DSETP.GT.AND P0, PT, |R16|, R46, PT ;  /* 0x0000002e1000722a */ /* 0x000fdc0003f04200 */
[----:B-1----:R-:W-:Y:S02]  /*13eb0*/  @P0 IMAD.MOV.U32 R36, RZ, RZ, 0x0 ;  /* 0x00000000ff240424 */ /* 0x002fe400078e00ff */
[----:B------:R-:W-:-:S06]  /*13ec0*/  @P0 IMAD.MOV.U32 R37, RZ, RZ, -0x40100000 ;  /* 0xbff00000ff250424 */ /* 0x000fcc00078e00ff */
[----:B------:R-:W-:-:S08]  /*13ed0*/  DADD R14, R36, -UR4 ;  /* 0x80000004240e7e29 */ /* 0x000fd00008000000 */
[----:B--2---:R-:W-:-:S06]  /*13ee0*/  DADD R92, R14, R8 ;  /* 0x000000000e5c7229 */ /* 0x004fcc0000000008 */
[----:B------:R-:W1:Y:S01]  /*13ef0*/  MUFU.RCP64H R15, R93 ;  /* 0x0000005d000f7308 */ /* 0x000e620000001800 */
[----:B------:R-:W-:Y:S01]  /*13f00*/  IMAD.MOV.U32 R14, RZ, RZ, 0x1 ;  /* 0x00000001ff0e7424 */ /* 0x000fe200078e00ff */
[----:B------:R-:W-:Y:S02]  /*13f10*/  R2UR UR4, R66 ;  /* 0x00000000420472ca */ /* 0x000fe400000e0000 */
[----:B------:R-:W-:-:S03]  /*13f20*/  R2UR UR5, R67 ;  /* 0x00000000430572ca */ /* 0x000fc600000e0000 */
[----:B-1----:R-:W-:-:S08]  /*13f30*/  DFMA R44, -R92, R14, 1 ;  /* 0x3ff000005c2c742b */ /* 0x002fd0000000010e */
[----:B------:R-:W-:-:S08]  /*13f40*/  DFMA R44, R44, R44, R44 ;  /* 0x0000002c2c2c722b */ /* 0x000fd0000000002c */
[----:B------:R-:W-:Y:S01]  /*13f50*/  DFMA R44, R14, R44, R14 ;  /* 0x0000002c0e2c722b */ /* 0x000fe2000000000e */
[----:B------:R1:W-:Y:S07]  /*13f60*/  STG.E.64 desc[UR4][R52.64+0x2750], R16 ;  /* 0x0027501034007986 */ /* 0x0003ee000c101b04 */
[----:B------:R-:W-:Y:S01]  /*13f70*/  DFMA R14, -R92, R44, 1 ;  /* 0x3ff000005c0e742b */ /* 0x000fe2000000012c */
[----:B-1----:R-:W-:Y:S02]  /*13f80*/  @P0 IMAD.MOV.U32 R16, RZ, RZ, 0x0 ;  /* 0x00000000ff100424 */ /* 0x002fe400078e00ff */
        /* <DEDUP_REMOVED lines=10> */
[----:B------:R-:W-:Y:S02]  /*14030*/  @P0 IMAD.MOV.U32 R44, RZ, RZ, 0x0 ;  /* 0x00000000ff2c0424 */ /* 0x000fe400078e00ff */
[----:B------:R-:W-:-:S02]  /*14040*/  @P0 IMAD.MOV.U32 R45, RZ, RZ, 0x7ff00000 ;  /* 0x7ff00000ff2d0424 */ /* 0x000fc400078e00ff */
[----:B------:R-:W-:Y:S02]  /*14050*/  @P0 IMAD.MOV.U32 R46, RZ, RZ, 0x0 ;  /* 0x00000000ff2e0424 */ /* 0x000fe400078e00ff */
[----:B------:R-:W-:-:S03]  /*14060*/  @P0 IMAD.MOV.U32 R47, RZ, RZ, -0x40100000 ;  /* 0xbff00000ff2f0424 */ /* 0x000fc600078e00ff */
[----:B------:R-:W-:Y:S01]  /*14070*/  FFMA R40, RZ, R93, R15 ;  /* 0x0000005dff287223 */ /* 0x000fe2000000000f */
[----:B------:R1:W-:Y:S01]  /*14080*/  @P0 STG.E.64 desc[UR4][R52.64+0x2750], R44 ;  /* 0x0027502c34000986 */ /* 0x0003e2000c101b04 */
[----:B------:R-:W-:-:S03]  /*14090*/  FSETP.GEU.AND P1, PT, |R95|, 6.5827683646048100446e-37, PT ;  /* 0x036000005f00780b */ /* 0x000fc60003f2e200 */
[----:B------:R1:W-:Y:S01]  /*140a0*/  @P0 STG.E.64 desc[UR8][R52.64+0x2740], R46 ;  /* 0x0027402e34000986 */ /* 0x0003e2000c101b08 */
[----:B------:R-:W-:-:S13]  /*140b0*/  FSETP.GT.AND P0, PT, |R40|, 1.469367938527859385e-39, PT ;  /* 0x001000002800780b */ /* 0x000fda0003f04200 */
[----:B-1----:R-:W-:Y:S05]  /*140c0*/  @P0 BRA P1, `(.L_x_295) ;  /* 0x0000000000140947 */ /* 0x002fea0000800000 */
[----:B------:R-:W-:Y:S05]  /*140d0*/  BMOV.32.CLEAR RZ, B11 ;  /* 0x000000000bff7355 */ /* 0x000fea0000100000 */
[----:B------:R-:W-:-:S07]  /*140e0*/  MOV R40, 0x14100 ;  /* 0x0001410000287802 */ /* 0x000fce0000000f00 */
[----:B0-----:R-:W-:Y:S05]  /*140f0*/  CALL.REL.NOINC `($__internal_0_$__cuda_sm20_div_rn_f64_full) ;  /* 0x0000151800b87944 */ /* 0x001fea0003c00000 */
[----:B------:R-:W-:Y:S02]  /*14100*/  IMAD.MOV.U32 R14, RZ, RZ, R98 ;  /* 0x000000ffff0e7224 */ /* 0x000fe400078e0062 */
[----:B------:R-:W-:-:S07]  /*14110*/  IMAD.MOV.U32 R15, RZ, RZ, R99 ;  /* 0x000000ffff0f7224 */ /* 0x000fce00078e0063 */
.L_x_295:
[----:B------:R-:W-:Y:S05]  /*14120*/  BSYNC.RECONVERGENT B6 ;  /* 0x0000000000067941 */ /* 0x000fea0003800200 */
.L_x_294:
[----:B------:R-:W-:Y:S02]  /*14130*/  R2UR UR4, R66 ;  /* 0x00000000420472ca */ /* 0x000fe400000e0000 */
[----:B------:R-:W-:-:S13]  /*14140*/  R2UR UR5, R67 ;  /* 0x00000000430572ca */ /* 0x000fda00000e0000 */
[----:B------:R1:W-:Y:S01]  /*14150*/  STG.E.64 desc[UR4][R52.64+0x2760], R14 ;  /* 0x0027600e34007986 */ /* 0x0003e2000c101b04 */
[----:B------:R-:W-:Y:S01]  /*14160*/  UMOV UR4, 0xff800000 ;  /* 0xff80000000047882 */ /* 0x000fe20000000000 */
[----:B------:R-:W-:Y:S02]  /*14170*/  UMOV UR5, 0x41cdcd64 ;  /* 0x41cdcd6400057882 */ /* 0x000fe40000000000 */
[----:B------:R-:W-:-:S14]  /*14180*/  DSETP.GEU.AND P0, PT, |R38|, UR4, PT ;  /* 0x0000000426007e2a */ /* 0x000fdc000bf0e200 */
[----:B-1----:R-:W-:Y:S05]  /*14190*/  @P0 BRA `(.L_x_296) ;  /* 0x0000000000ac0947 */ /* 0x002fea0003800000 */
        /* <DEDUP_REMOVED lines=8> */
[----:B------:R-:W1:Y:S02]  /*14220*/  MUFU.RCP64H R9, R93 ;  /* 0x0000005d00097308 */ /* 0x000e640000001800 */
[----:B-1----:R-:W-:-:S08]  /*14230*/  DFMA R44, -R92, R8, 1 ;  /* 0x3ff000005c2c742b */ /* 0x002fd00000000108 */
        /* <DEDUP_REMOVED lines=12> */
[----:B0-----:R-:W-:Y:S05]  /*14300*/  CALL.REL.NOINC `($__internal_0_$__cuda_sm20_div_rn_f64_full) ;  /* 0x0000151800347944 */ /* 0x001fea0003c00000 */
.L_x_298:
[----:B------:R-:W-:Y:S05]  /*14310*/  BSYNC.RECONVERGENT B6 ;  /* 0x0000000000067941 */ /* 0x000fea0003800200 */
.L_x_297:
        /* <DEDUP_REMOVED lines=19> */
.L_x_296:
        /* <DEDUP_REMOVED lines=13> */
.L_x_293:
[----:B------:R-:W-:Y:S05]  /*14520*/  BSYNC.RECONVERGENT B0 ;  /* 0x0000000000007941 */ /* 0x000fea0003800200 */
.L_x_292:
[C---:B------:R-:W-:Y:S02]  /*14530*/  R2UR UR10, R66.reuse ;  /* 0x00000000420a72ca */ /* 0x040fe400000e0000 */
[C---:B------:R-:W-:Y:S02]  /*14540*/  R2UR UR11, R67.reuse ;  /* 0x00000000430b72ca */ /* 0x040fe400000e0000 */
[C---:B------:R-:W-:Y:S02]  /*14550*/  R2UR UR4, R66.reuse ;  /* 0x00000000420472ca */ /* 0x040fe400000e0000 */
[C---:B------:R-:W-:Y:S02]  /*14560*/  R2UR UR5, R67.reuse ;  /* 0x00000000430572ca */ /* 0x040fe400000e0000 */
[----:B------:R-:W-:Y:S02]  /*14570*/  R2UR UR8, R66 ;  /* 0x00000000420872ca */ /* 0x000fe400000e0000 */
[----:B------:R-:W-:-:S05]  /*14580*/  R2UR UR9, R67 ;  /* 0x00000000430972ca */ /* 0x000fca00000e0000 */
[----:B-1-3--:R-:W3:Y:S04]  /*14590*/  LDG.E.U8 R14, desc[UR10][R10.64+0x1b] ;  /* 0x00001b0a0a0e7981 */ /* 0x00aee8000c1e1100 */
[----:B------:R-:W4:Y:S04]  /*145a0*/  LDG.E.S8 R17, desc[UR4][R12.64] ;  /* 0x000000040c117981 */ /* 0x000f28000c1e1300 */
[----:B------:R-:W4:Y:S01]  /*145b0*/  LDG.E.S8 R8, desc[UR8][R12.64+0x1] ;  /* 0x000001080c087981 */ /* 0x000f22000c1e1300 */
[----:B------:R-:W-:Y:S01]  /*145c0*/  IMAD.MOV.U32 R48, RZ, RZ, 0x519 ;  /* 0x00000519ff307424 */ /* 0x000fe200078e00ff */
[----:B------:R-:W-:Y:S05]  /*145d0*/  BMOV.32.CLEAR RZ, B0 ;  /* 0x0000000000ff7355 */ /* 0x000fea0000100000 */
[----:B------:R-:W-:Y:S01]  /*145e0*/  IMAD.MOV.U32 R49, RZ, RZ, 0x50 ;  /* 0x00000050ff317424 */ /* 0x000fe200078e00ff */
[----:B------:R-:W-:Y:S01]  /*145f0*/  BSSY.RECONVERGENT B0, `(.L_x_299) ;  /* 0x0000092000007945 */ /* 0x000fe20003800200 */
[----:B------:R-:W-:-:S02]  /*14600*/  IMAD.MOV.U32 R44, RZ, RZ, -0x800000 ;  /* 0xff800000ff2c7424 */ /* 0x000fc400078e00ff */
[----:B------:R-:W-:Y:S01]  /*14610*/  IMAD.MOV.U32 R45, RZ, RZ, 0x41cdcd64 ;  /* 0x41cdcd64ff2d7424 */ /* 0x000fe200078e00ff */
[----:B---3--:R-:W-:Y:S02]  /*14620*/  PRMT R9, R14, 0x8880, RZ ;  /* 0x000088800e097816 */ /* 0x008fe400000000ff */
[----:B----4-:R-:W-:-:S05]  /*14630*/  PRMT R8, R17, 0x5410, R8 ;  /* 0x0000541011087816 */ /* 0x010fca0000000008 */
[----:B------:R-:W-:-:S04]  /*14640*/  IDP.2A.LO.S16.U8 R8, R8, R48, R9 ;  /* 0x0000003008087226 */ /* 0x000fc80000001209 */
[----:B------:R-:W-:-:S04]  /*14650*/  IMAD R15, R8, 0x8, R49 ;  /* 0x00000008080f7824 */ /* 0x000fc800078e0231 */
[----:B------:R-:W1:Y:S02]  /*14660*/  LDC.64 R8, c[0x3][R15+0x5208] ;  /* 0x00d482000f087b82 */ /* 0x000e640000000a00 */
[----:B-1----:R-:W-:-:S14]  /*14670*/  DSETP.GEU.AND P0, PT, |R8|, R44, PT ;  /* 0x0000002c0800722a */ /* 0x002fdc0003f0e200 */
[----:B------:R-:W-:Y:S05]  /*14680*/  @P0 BRA `(.L_x_300) ;  /* 0x0000000800200947 */ /* 0x000fea0003800000 */
[----:B------:R-:W-:Y:S02]  /*14690*/  PRMT R8, R14, 0x8880, RZ ;  /* 0x000088800e087816 */ /* 0x000fe400000000ff */
[C---:B------:R-:W-:Y:S02]  /*146a0*/  R2UR UR4, R66.reuse ;  /* 0x00000000420472ca */ /* 0x040fe400000e0000 */
[----:B------:R-:W-:Y:S01]  /*146b0*/  R2UR UR5, R67 ;  /* 0x00000000430572ca */ /* 0x000fe200000e0000 */
[----:B------:R-:W-:Y:S01]  /*146c0*/  IMAD R8, R17, 0x5, R8 ;  /* 0x0000000511087824 */ /* 0x000fe200078e0208 */
[----:B------:R-:W-:Y:S02]  /*146d0*/  R2UR UR10, R66 ;  /* 0x00000000420a72ca */ /* 0x000fe400000e0000 */
[----:B------:R-:W-:Y:S02]  /*146e0*/  R2UR UR11, R67 ;  /* 0x00000000430b72ca */ /* 0x000fe400000e0000 */
[----:B------:R-:W-:-:S02]  /*146f0*/  LEA R46, R8, 0x10000, 0x3 ;  /* 0x00010000082e7811 */ /* 0x000fc400078e18ff */
[----:B------:R-:W1:Y:S01]  /*14700*/  LDC.64 R8, c[0x3][R15+0x4e20] ;  /* 0x00d388000f087b82 */ /* 0x000e620000000a00 */
[C---:B------:R-:W-:Y:S02]  /*14710*/  R2UR UR8, R66.reuse ;  /* 0x00000000420872ca */ /* 0x040fe400000e0000 */
[C---:B------:R-:W-:Y:S02]  /*14720*/  R2UR UR9, R67.reuse ;  /* 0x00000000430972ca */ /* 0x040fe400000e0000 */
[----:B------:R-:W-:Y:S02]  /*14730*/  R2UR UR12, R66 ;  /* 0x00000000420c72ca */ /* 0x000fe400000e0000 */
[----:B------:R-:W-:Y:S01]  /*14740*/  R2UR UR13, R67 ;  /* 0x00000000430d72ca */ /* 0x000fe200000e0000 */
[----:B------:R-:W1:Y:S02]  /*14750*/  LDC.64 R36, c[0x3][R46+-0x4e30] ;  /* 0x00ec74002e247b82 */ /* 0x000e640000000a00 */
[----:B-1----:R-:W-:Y:S01]  /*14760*/  DADD R36, R36, R8 ;  /* 0x0000000024247229 */ /* 0x002fe20000000008 */
[----:B------:R-:W3:Y:S06]  /*14770*/  LDG.E.64 R8, desc[UR4][R52.64+0x2720] ;  /* 0x0027200434087981 */ /* 0x000eec000c1e1b00 */
[----:B------:R1:W-:Y:S04]  /*14780*/  STG.E.64 desc[UR4][R52.64+0x2740], R36 ;  /* 0x0027402434007986 */ /* 0x0003e8000c101b04 */
[----:B------:R-:W4:Y:S04]  /*14790*/  LDG.E.U8 R16, desc[UR10][R10.64+0x1b] ;  /* 0x00001b0a0a107981 */ /* 0x000f28000c1e1100 */
[----:B------:R-:W5:Y:S04]  /*147a0*/  LDG.E.S8 R14, desc[UR8][R12.64] ;  /* 0x000000080c0e7981 */ /* 0x000f68000c1e1300 */
[----:B------:R-:W5:Y:S01]  /*147b0*/  LDG.E.S8 R17, desc[UR12][R12.64+0x1] ;  /* 0x0000010c0c117981 */ /* 0x000f62000c1e1300 */
[----:B------:R-:W-:Y:S01]  /*147c0*/  UMOV UR4, 0xcccccccd ;  /* 0xcccccccd00047882 */ /* 0x000fe20000000000 */
[----:B------:R-:W-:Y:S01]  /*147d0*/  UMOV UR5, 0x4016cccc ;  /* 0x4016cccc00057882 */ /* 0x000fe20000000000 */
[----:B------:R-:W-:Y:S01]  /*147e0*/  BSSY.RECONVERGENT B6, `(.L_x_301) ;  /* 0x0000033000067945 */ /* 0x000fe20003800200 */
[----:B----4-:R-:W-:-:S02]  /*147f0*/  PRMT R47, R16, 0x8880, RZ ;  /* 0x00008880102f7816 */ /* 0x010fc400000000ff */
[----:B------:R-:W-:Y:S02]  /*14800*/  PRMT R40, R16, 0x8880, RZ ;  /* 0x0000888010287816 */ /* 0x000fe400000000ff */
[C---:B-----5:R-:W-:Y:S01]  /*14810*/  PRMT R17, R14.reuse, 0x5410, R17 ;  /* 0x000054100e117816 */ /* 0x060fe20000000011 */
[----:B------:R-:W-:-:S04]  /*14820*/  IMAD R16, R14, 0x5, R47 ;  /* 0x000000050e107824 */ /* 0x000fc800078e022f */
[----:B------:R-:W-:Y:S01]  /*14830*/  IDP.2A.LO.S16.U8 R17, R17, R48, R40 ;  /* 0x0000003011117226 */ /* 0x000fe20000001228 */
[----:B------:R-:W-:-:S03]  /*14840*/  LEA R48, R16, 0x10000, 0x3 ;  /* 0x0001000010307811 */ /* 0x000fc600078e18ff */
[----:B------:R-:W-:Y:S02]  /*14850*/  IMAD R40, R17, 0x8, R49 ;  /* 0x0000000811287824 */ /* 0x000fe400078e0231 */
[----:B------:R-:W4:Y:S08]  /*14860*/  LDC.64 R16, c[0x3][R48+-0x4d68] ;  /* 0x00eca60030107b82 */ /* 0x000f300000000a00 */
[----:B------:R-:W4:Y:S02]  /*14870*/  LDC.64 R14, c[0x3][R40+0x5208] ;  /* 0x00d48200280e7b82 */ /* 0x000f240000000a00 */
[----:B----4-:R-:W-:-:S08]  /*14880*/  DADD R16, R16, R14 ;  /* 0x0000000010107229 */ /* 0x010fd0000000000e */
[----:B------:R-:W-:-:S14]  /*14890*/  DSETP.GT.AND P0, PT, |R16|, R44, PT ;  /* 0x0000002c1000722a */ /* 0x000fdc0003f04200 */
[----:B-1----:R-:W-:Y:S02]  /*148a0*/  @P0 IMAD.MOV.U32 R36, RZ, RZ, 0x0 ;  /* 0x00000000ff240424 */ /* 0x002fe400078e00ff */
[----:B------:R-:W-:-:S06]  /*148b0*/  @P0 IMAD.MOV.U32 R37, RZ, RZ, -0x40100000 ;  /* 0xbff00000ff250424 */ /* 0x000fcc00078e00ff */
[----:B------:R-:W-:-:S08]  /*148c0*/  DADD R14, R36, -UR4 ;  /* 0x80000004240e7e29 */ /* 0x000fd00008000000 */
[----:B---3--:R-:W-:-:S06]  /*148d0*/  DADD R92, R14, R8 ;  /* 0x000000000e5c7229 */ /* 0x008fcc0000000008 */
        /* <DEDUP_REMOVED lines=32> */
[----:B0-2---:R-:W-:Y:S05]  /*14ae0*/  CALL.REL.NOINC `($__internal_0_$__cuda_sm20_div_rn_f64_full) ;  /* 0x00001510003c7944 */ /* 0x005fea0003c00000 */
[----:B------:R-:W-:Y:S02]  /*14af0*/  IMAD.MOV.U32 R14, RZ, RZ, R98 ;  /* 0x000000ffff0e7224 */ /* 0x000fe400078e0062 */
[----:B------:R-:W-:-:S07]  /*14b00*/  IMAD.MOV.U32 R15, RZ, RZ, R99 ;  /* 0x000000ffff0f7224 */ /* 0x000fce00078e0063 */
.L_x_302:
[----:B------:R-:W-:Y:S05]  /*14b10*/  BSYNC.RECONVERGENT B6 ;  /* 0x0000000000067941 */ /* 0x000fea0003800200 */
.L_x_301:
        /* <DEDUP_REMOVED lines=21> */
[----:B--2---:R-:W-:-:S08]  /*14c70*/  DMUL R98, R94, R8 ;  /* 0x000000085e627228 */ /* 0x004fd00000000000 */
        /* <DEDUP_REMOVED lines=8> */
.L_x_305:
[----:B------:R-:W-:Y:S05]  /*14d00*/  BSYNC.RECONVERGENT B6 ;  /* 0x0000000000067941 */ /* 0x000fea0003800200 */
.L_x_304:
        /* <DEDUP_REMOVED lines=19> */
.L_x_303:
        /* <DEDUP_REMOVED lines=13> */
.L_x_300:
[----:B------:R-:W-:Y:S05]  /*14f10*/  BSYNC.RECONVERGENT B0 ;  /* 0x0000000000007941 */ /* 0x000fea0003800200 */
.L_x_299:
[C---:B------:R-:W-:Y:S02]  /*14f20*/  R2UR UR4, R66.reuse ;  /* 0x00000000420472ca */ /* 0x040fe400000e0000 */
[C---:B------:R-:W-:Y:S02]  /*14f30*/  R2UR UR5, R67.reuse ;  /* 0x00000000430572ca */ /* 0x040fe400000e0000 */
[C---:B------:R-:W-:Y:S02]  /*14f40*/  R2UR UR8, R66.reuse ;  /* 0x00000000420872ca */ /* 0x040fe400000e0000 */
[C---:B------:R-:W-:Y:S02]  /*14f50*/  R2UR UR9, R67.reuse ;  /* 0x00000000430972ca */ /* 0x040fe400000e0000 */
[----:B------:R-:W-:Y:S02]  /*14f60*/  R2UR UR10, R66 ;  /* 0x00000000420a72ca */ /* 0x000fe400000e0000 */
[----:B------:R-:W-:-:S05]  /*14f70*/  R2UR UR11, R67 ;  /* 0x00000000430b72ca */ /* 0x000fca00000e0000 */
[----:B-1--4-:R-:W4:Y:S04]  /*14f80*/  LDG.E.S8 R14, desc[UR4][R12.64] ;  /* 0x000000040c0e7981 */ /* 0x012f28000c1e1300 */
[----:B------:R-:W4:Y:S04]  /*14f90*/  LDG.E.S8 R15, desc[UR8][R10.64+0x1b] ;  /* 0x00001b080a0f7981 */ /* 0x000f28000c1e1300 */
[----:B------:R-:W5:Y:S01]  /*14fa0*/  LDG.E.S8 R8, desc[UR10][R10.64+0x1c] ;  /* 0x00001c0a0a087981 */ /* 0x000f62000c1e1300 */
[----:B------:R-:W-:Y:S01]  /*14fb0*/  IMAD.MOV.U32 R47, RZ, RZ, 0x519 ;  /* 0x00000519ff2f7424 */ /* 0x000fe200078e00ff */
[----:B------:R-:W-:Y:S05]  /*14fc0*/  BMOV.32.CLEAR RZ, B0 ;  /* 0x0000000000ff7355 */ /* 0x000fea0000100000 */
[----:B------:R-:W-:Y:S01]  /*14fd0*/  IMAD.MOV.U32 R51, RZ, RZ, 0x50 ;  /* 0x00000050ff337424 */ /* 0x000fe200078e00ff */
[----:B------:R-:W-:Y:S01]  /*14fe0*/  BSSY.RECONVERGENT B0, `(.L_x_306) ;  /* 0x0000092000007945 */ /* 0x000fe20003800200 */
[----:B------:R-:W-:-:S02]  /*14ff0*/  IMAD.MOV.U32 R44, RZ, RZ, -0x800000 ;  /* 0xff800000ff2c7424 */ /* 0x000fc400078e00ff */
[----:B------:R-:W-:Y:S01]  /*15000*/  IMAD.MOV.U32 R45, RZ, RZ, 0x41cdcd64 ;  /* 0x41cdcd64ff2d7424 */ /* 0x000fe200078e00ff */
[----:B----4-:R-:W-:-:S05]  /*15010*/  PRMT R9, R14, 0x5410, R15 ;  /* 0x000054100e097816 */ /* 0x010fca000000000f */
[----:B-----5:R-:W-:-:S04]  /*15020*/  IDP.2A.LO.S16.U8 R8, R9, R47, R8 ;  /* 0x0000002f09087226 */ /* 0x020fc80000001208 */
[----:B------:R-:W-:-:S04]  /*15030*/  IMAD R40, R8, 0x8, R51 ;  /* 0x0000000808287824 */ /* 0x000fc800078e0233 */
[----:B------:R-:W1:Y:S02]  /*15040*/  LDC.64 R8, c[0x3][R40+0x59d8] ;  /* 0x00d6760028087b82 */ /* 0x000e640000000a00 */
[----:B-1----:R-:W-:-:S14]  /*15050*/  DSETP.GEU.AND P0, PT, |R8|, R44, PT ;  /* 0x0000002c0800722a */ /* 0x002fdc0003f0e200 */
[----:B------:R-:W-:Y:S05]  /*15060*/  @!P0 BRA `(.L_x_307) ;  /* 0x0000000000108947 */ /* 0x000fea0003800000 */
[----:B------:R-:W-:Y:S02]  /*15070*/  R2UR UR4, R66 ;  /* 0x00000000420472ca */ /* 0x000fe400000e0000 */
[----:B------:R-:W-:-:S13]  /*15080*/  R2UR UR5, R67 ;  /* 0x00000000430572ca */ /* 0x000fda00000e0000 */
[----:B------:R1:W5:Y:S01]  /*15090*/  LDG.E.64 R36, desc[UR4][R52.64+0x2720] ;  /* 0x0027200434247981 */ /* 0x000362000c1e1b00 */
[----:B------:R-:W-:Y:S05]  /*150a0*/  BRA `(.L_x_308) ;  /* 0x0000000800147947 */ /* 0x000fea0003800000 */
.L_x_307:
[----:B------:R-:W-:Y:S01]  /*150b0*/  IMAD R8, R14, 0x5, R15 ;  /* 0x000000050e087824 */ /* 0x000fe200078e020f */
[----:B------:R-:W-:Y:S02]  /*150c0*/  R2UR UR4, R66 ;  /* 0x00000000420472ca */ /* 0x000fe400000e0000 */
[C---:B------:R-:W-:Y:S02]  /*150d0*/  R2UR UR5, R67.reuse ;  /* 0x00000000430572ca */ /* 0x040fe400000e0000 */
[----:B------:R-:W-:Y:S02]  /*150e0*/  LEA R46, R8, 0x10000, 0x3 ;  /* 0x00010000082e7811 */ /* 0x000fe400078e18ff */
[----:B------:R-:W1:Y:S01]  /*150f0*/  LDC.64 R8, c[0x3][R40+0x55f0] ;  /* 0x00d57c0028087b82 */ /* 0x000e620000000a00 */
[----:B------:R-:W-:Y:S02]  /*15100*/  R2UR UR8, R66 ;  /* 0x00000000420872ca */ /* 0x000fe400000e0000 */
[----:B------:R-:W-:-:S02]  /*15110*/  R2UR UR9, R67 ;  /* 0x00000000430972ca */ /* 0x000fc400000e0000 */
[C---:B------:R-:W-:Y:S02]  /*15120*/  R2UR UR10, R66.reuse ;  /* 0x00000000420a72ca */ /* 0x040fe400000e0000 */
[C---:B------:R-:W-:Y:S01]  /*15130*/  R2UR UR11, R67.reuse ;  /* 0x00000000430b72ca */ /* 0x040fe200000e0000 */
[----:B------:R-:W1:Y:S01]  /*15140*/  LDC.64 R16, c[0x3][R46+-0x4e30] ;  /* 0x00ec74002e107b82 */ /* 0x000e620000000a00 */
[----:B------:R-:W-:Y:S01]  /*15150*/  R2UR UR12, R66 ;  /* 0x00000000420c72ca */ /* 0x000fe200000e0000 */
[----:B------:R-:W4:Y:S01]  /*15160*/  LDG.E.64 R36, desc[UR4][R52.64+0x2720] ;  /* 0x0027200434247981 */ /* 0x000f22000c1e1b00 */
[----:B------:R-:W-:Y:S01]  /*15170*/  R2UR UR13, R67 ;  /* 0x00000000430d72ca */ /* 0x000fe200000e0000 */
[----:B-1----:R-:W-:-:S07]  /*15180*/  DADD R16, R16, R8 ;  /* 0x0000000010107229 */ /* 0x002fce0000000008 */
[----:B------:R1:W-:Y:S04]  /*15190*/  STG.E.64 desc[UR4][R52.64+0x2740], R16 ;  /* 0x0027401034007986 */ /* 0x0003e8000c101b04 */
[----:B------:R-:W5:Y:S04]  /*151a0*/  LDG.E.S8 R8, desc[UR8][R12.64] ;  /* 0x000000080c087981 */ /* 0x000f68000c1e1300 */
[----:B------:R-:W5:Y:S04]  /*151b0*/  LDG.E.S8 R9, desc[UR10][R10.64+0x1b] ;  /* 0x00001b0a0a097981 */ /* 0x000f68000c1e1300 */
[----:B------:R-:W2:Y:S01]  /*151c0*/  LDG.E.S8 R15, desc[UR12][R10.64+0x1c] ;  /* 0x00001c0c0a0f7981 */ /* 0x000ea2000c1e1300 */
[----:B------:R-:W-:Y:S01]  /*151d0*/  UMOV UR4, 0xcccccccd ;  /* 0xcccccccd00047882 */ /* 0x000fe20000000000 */
[----:B------:R-:W-:Y:S01]  /*151e0*/  UMOV UR5, 0x4016cccc ;  /* 0x4016cccc00057882 */ /* 0x000fe20000000000 */
[----:B------:R-:W-:Y:S01]  /*151f0*/  BSSY.RECONVERGENT B6, `(.L_x_309) ;  /* 0x0000031000067945 */ /* 0x000fe20003800200 */
[C-C-:B-----5:R-:W-:Y:S01]  /*15200*/  IMAD R14, R8.reuse, 0x5, R9.reuse ;  /* 0x00000005080e7824 */ /* 0x160fe200078e0209 */
[----:B------:R-:W-:-:S05]  /*15210*/  PRMT R8, R8, 0x5410, R9 ;  /* 0x0000541008087816 */ /* 0x000fca0000000009 */
[----:B--2---:R-:W-:Y:S01]  /*15220*/  IDP.2A.LO.S16.U8 R8, R8, R47, R15 ;  /* 0x0000002f08087226 */ /* 0x004fe2000000120f */
[----:B------:R-:W-:-:S03]  /*15230*/  LEA R49, R14, 0x10000, 0x3 ;  /* 0x000100000e317811 */ /* 0x000fc600078e18ff */
[----:B------:R-:W-:Y:S01]  /*15240*/  IMAD R48, R8, 0x8, R51 ;  /* 0x0000000808307824 */ /* 0x000fe200078e0233 */
[----:B------:R-:W2:Y:S08]  /*15250*/  LDC.64 R14, c[0x3][R49+-0x4d68] ;  /* 0x00eca600310e7b82 */ /* 0x000eb00000000a00 */
[----:B------:R-:W2:Y:S02]  /*15260*/  LDC.64 R8, c[0x3][R48+0x59d8] ;  /* 0x00d6760030087b82 */ /* 0x000ea40000000a00 */
[----:B--2---:R-:W-:-:S08]  /*15270*/  DADD R14, R14, R8 ;  /* 0x000000000e0e7229 */ /* 0x004fd00000000008 */
[----:B------:R-:W-:-:S14]  /*15280*/  DSETP.GT.AND P0, PT, |R14|, R44, PT ;  /* 0x0000002c0e00722a */ /* 0x000fdc0003f04200 */
[----:B-1----:R-:W-:Y:S02]  /*15290*/  @P0 IMAD.MOV.U32 R16, RZ, RZ, 0x0 ;  /* 0x00000000ff100424 */ /* 0x002fe400078e00ff */
[----:B------:R-:W-:-:S06]  /*152a0*/  @P0 IMAD.MOV.U32 R17, RZ, RZ, -0x40100000 ;  /* 0xbff00000ff110424 */ /* 0x000fcc00078e00ff */
[----:B------:R-:W-:-:S08]  /*152b0*/  DADD R8, R16, -UR4 ;  /* 0x8000000410087e29 */ /* 0x000fd00008000000 */
[----:B----4-:R-:W-:-:S06]  /*152c0*/  DADD R92, R8, R36 ;  /* 0x00000000085c7229 */ /* 0x010fcc0000000024 */
        /* <DEDUP_REMOVED lines=32> */
[----:B0--3--:R-:W-:Y:S05]  /*154d0*/  CALL.REL.NOINC `($__internal_0_$__cuda_sm20_div_rn_f64_full) ;  /* 0x0000150400c07944 */ /* 0x009fea0003c00000 */
[----:B------:R-:W-:Y:S02]  /*154e0*/  IMAD.MOV.U32 R8, RZ, RZ, R98 ;  /* 0x000000ffff087224 */ /* 0x000fe400078e0062 */
[----:B------:R-:W-:-:S07]  /*154f0*/  IMAD.MOV.U32 R9, RZ, RZ, R99 ;  /* 0x000000ffff097224 */ /* 0x000fce00078e0063 */
.L_x_310:
[----:B------:R-:W-:Y:S05]  /*15500*/  BSYNC.RECONVERGENT B6 ;  /* 0x0000000000067941 */ /* 0x000fea0003800200 */
.L_x_309:
        /* <DEDUP_REMOVED lines=9> */
[----:B------:R-:W-:Y:S01]  /*155a0*/  IMAD.MOV.U32 R44, RZ, RZ, 0x1 ;  /* 0x00000001ff2c7424 */ /* 0x000fe200078e00ff */
[----:B------:R-:W-:Y:S01]  /*155b0*/  DADD R92, R42, -UR4 ;  /* 0x800000042a5c7e29 */ /* 0x000fe20008000000 */
[----:B------:R-:W-:Y:S01]  /*155c0*/  BSSY.RECONVERGENT B6, `(.L_x_312) ;  /* 0x0000013000067945 */ /* 0x000fe20003800200 */
[----:B------:R-:W-:-:S06]  /*155d0*/  DADD R94, R38, 200 ;  /* 0x40690000265e7429 */ /* 0x000fcc0000000000 */
[----:B------:R-:W-:-:S04]  /*155e0*/  DADD R92, R36, R92 ;  /* 0x00000000245c7229 */ /* 0x000fc8000000005c */
[----:B------:R-:W-:Y:S02]  /*155f0*/  FSETP.GEU.AND P1, PT, |R95|, 6.5827683646048100446e-37, PT ;  /* 0x036000005f00780b */ /* 0x000fe40003f2e200 */
[----:B------:R-:W1:Y:S02]  /*15600*/  MUFU.RCP64H R45, R93 ;  /* 0x0000005d002d7308 */ /* 0x000e640000001800 */
[----:B-1----:R-:W-:-:S08]  /*15610*/  DFMA R46, -R92, R44, 1 ;  /* 0x3ff000005c2e742b */ /* 0x002fd0000000012c */
[----:B------:R-:W-:-:S08]  /*15620*/  DFMA R46, R46, R46, R46 ;  /* 0x0000002e2e2e722b */ /* 0x000fd0000000002e */
[----:B------:R-:W-:-:S08]  /*15630*/  DFMA R46, R44, R46, R44 ;  /* 0x0000002e2c2e722b */ /* 0x000fd0000000002c */
[----:B------:R-:W-:-:S08]  /*15640*/  DFMA R44, -R92, R46, 1 ;  /* 0x3ff000005c2c742b */ /* 0x000fd0000000012e */
[----:B------:R-:W-:-:S08]  /*15650*/  DFMA R44, R46, R44, R46 ;  /* 0x0000002c2e2c722b */ /* 0x000fd0000000002e */
[----:B---3--:R-:W-:-:S08]  /*15660*/  DMUL R98, R94, R44 ;  /* 0x0000002c5e627228 */ /* 0x008fd00000000000 */
        /* <DEDUP_REMOVED lines=8> */
.L_x_313:
[----:B------:R-:W-:Y:S05]  /*156f0*/  BSYNC.RECONVERGENT B6 ;  /* 0x0000000000067941 */ /* 0x000fea0003800200 */
.L_x_312:
        /* <DEDUP_REMOVED lines=19> */
.L_x_311:
        /* <DEDUP_REMOVED lines=13> */
.L_x_308:
[----:B------:R-:W-:Y:S05]  /*15900*/  BSYNC.RECONVERGENT B0 ;  /* 0x0000000000007941 */ /* 0x000fea0003800200 */
.L_x_306:
[C---:B------:R-:W-:Y:S02]  /*15910*/  R2UR UR4, R66.reuse ;  /* 0x00000000420472ca */ /* 0x040fe400000e0000 */
[C---:B------:R-:W-:Y:S02]  /*15920*/  R2UR UR5, R67.reuse ;  /* 0x00000000430572ca */ /* 0x040fe400000e0000 */
[----:B------:R-:W-:Y:S02]  /*15930*/  R2UR UR8, R66 ;  /* 0x00000000420872ca */ /* 0x000fe400000e0000 */
[----:B------:R-:W-:-:S09]  /*15940*/  R2UR UR9, R67 ;  /* 0x00000000430972ca */ /* 0x000fd200000e0000 */
[----:B-1--4-:R-:W4:Y:S04]  /*15950*/  LDG.E.S8 R8, desc[UR4][R12.64] ;  /* 0x000000040c087981 */ /* 0x012f28000c1e1300 */
[----:B------:R-:W4:Y:S01]  /*15960*/  LDG.E.S8 R9, desc[UR8][R10.64+0x1b] ;  /* 0x00001b080a097981 */ /* 0x000f22000c1e1300 */
[----:B------:R-:W-:Y:S02]  /*15970*/  R2UR UR10, R66 ;  /* 0x00000000420a72ca */ /* 0x000fe400000e0000 */
[----:B------:R-:W-:Y:S01]  /*15980*/  R2UR UR11, R67 ;  /* 0x00000000430b72ca */ /* 0x000fe200000e0000 */
[----:B----4-:R-:W-:-:S05]  /*15990*/  IMAD R8, R8, 0x5, R9 ;  /* 0x0000000508087824 */ /* 0x010fca00078e0209 */
[----:B------:R-:W-:-:S06]  /*159a0*/  LEA R8, R8, 0x10000, 0x3 ;  /* 0x0001000008087811 */ /* 0x000fcc00078e18ff */
[----:B------:R-:W1:Y:S02]  /*159b0*/  LDC.64 R8, c[0x3][R8+-0x4e30] ;  /* 0x00ec740008087b82 */ /* 0x000e640000000a00 */
[----:B-1----:R1:W-:Y:S04]  /*159c0*/  STG.E.64 desc[UR4][R52.64+0x2740], R8 ;  /* 0x0027400834007986 */ /* 0x0023e8000c101b04 */
[----:B------:R-:W4:Y:S04]  /*159d0*/  LDG.E.S8 R17, desc[UR10][R10.64+0x1b] ;  /* 0x00001b0a0a117981 */ /* 0x000f28000c1e1300 */
[----:B------:R-:W4:Y:S01]  /*159e0*/  LDG.E.S8 R16, desc[UR8][R12.64] ;  /* 0x000000080c107981 */ /* 0x000f22000c1e1300 */
[----:B------:R-:W-:Y:S01]  /*159f0*/  UMOV UR4, 0xcccccccd ;  /* 0xcccccccd00047882 */ /* 0x000fe20000000000 */
[----:B------:R-:W-:Y:S01]  /*15a00*/  UMOV UR5, 0x4016cccc ;  /* 0x4016cccc00057882 */ /* 0x000fe20000000000 */
[----:B------:R-:W-:Y:S05]  /*15a10*/  BMOV.32.CLEAR RZ, B0 ;  /* 0x0000000000ff7355 */ /* 0x000fea0000100000 */
[----:B------:R-:W-:Y:S01]  /*15a20*/  DADD R14, R8, -UR4 ;  /* 0x80000004080e7e29 */ /* 0x000fe20008000000 */
[----:B------:R-:W-:Y:S01]  /*15a30*/  R2UR UR4, R66 ;  /* 0x00000000420472ca */ /* 0x000fe200000e0000 */
[----:B------:R-:W-:Y:S01]  /*15a40*/  BSSY.RECONVERGENT B0, `(.L_x_314) ;  /* 0x0000019000007945 */ /* 0x000fe20003800200 */
[----:B------:R-:W-:-:S05]  /*15a50*/  R2UR UR5, R67 ;  /* 0x00000000430572ca */ /* 0x000fca00000e0000 */
[----:B-----5:R-:W-:Y:S01]  /*15a60*/  DADD R92, R36, R14 ;  /* 0x00000000245c7229 */ /* 0x020fe2000000000e */
[----:B----4-:R-:W-:-:S05]  /*15a70*/  IMAD R16, R16, 0x5, R17 ;  /* 0x0000000510107824 */ /* 0x010fca00078e0211 */
[----:B------:R-:W4:Y:S01]  /*15a80*/  MUFU.RCP64H R17, R93 ;  /* 0x0000005d00117308 */ /* 0x000f220000001800 */
[----:B------:R-:W-:Y:S01]  /*15a90*/  LEA R14, R16, 0x10000, 0x3 ;  /* 0x00010000100e7811 */ /* 0x000fe200078e18ff */
[----:B------:R-:W-:-:S05]  /*15aa0*/  IMAD.MOV.U32 R16, RZ, RZ, 0x1 ;  /* 0x00000001ff107424 */ /* 0x000fca00078e00ff */
[----:B------:R-:W0:Y:S01]  /*15ab0*/  LDC.64 R14, c[0x3][R14+-0x4d68] ;  /* 0x00eca6000e0e7b82 */ /* 0x000e220000000a00 */
[----:B----4-:R-:W-:-:S08]  /*15ac0*/  DFMA R44, -R92, R16, 1 ;  /* 0x3ff000005c2c742b */ /* 0x010fd00000000110 */
[----:B------:R-:W-:-:S08]  /*15ad0*/  DFMA R44, R44, R44, R44 ;  /* 0x0000002c2c2c722b */ /* 0x000fd0000000002c */
[----:B------:R-:W-:-:S08]  /*15ae0*/  DFMA R44, R16, R44, R16 ;  /* 0x0000002c102c722b */ /* 0x000fd00000000010 */
[----:B------:R-:W-:-:S08]  /*15af0*/  DFMA R10, -R92, R44, 1 ;  /* 0x3ff000005c0a742b */ /* 0x000fd0000000012c */
[----:B------:R-:W-:Y:S02]  /*15b00*/  DFMA R10, R44, R10, R44 ;  /* 0x0000000a2c0a722b */ /* 0x000fe4000000002c */
[----:B0-----:R-:W-:Y:S01]  /*15b10*/  DADD R94, R14, 200 ;  /* 0x406900000e5e7429 */ /* 0x001fe20000000000 */
[----:B------:R1:W-:Y:S07]  /*15b20*/  STG.E.64 desc[UR4][R52.64+0x2750], R14 ;  /* 0x0027500e34007986 */ /* 0x0003ee000c101b04 */
[----:B--23--:R-:W-:-:S02]  /*15b30*/  DMUL R98, R94, R10 ;  /* 0x0000000a5e627228 */ /* 0x00cfc40000000000 */
[----:B------:R-:W-:-:S06]  /*15b40*/  FSETP.GEU.AND P1, PT, |R95|, 6.5827683646048100446e-37, PT ;  /* 0x036000005f00780b */ /* 0x000fcc0003f2e200 */
[----:B------:R-:W-:-:S08]  /*15b50*/  DFMA R16, -R92, R98, R94 ;  /* 0x000000625c10722b */ /* 0x000fd0000000015e */
[----:B------:R-:W-:-:S10]  /*15b60*/  DFMA R98, R10, R16, R98 ;  /* 0x000000100a62722b */ /* 0x000fd40000000062 */
[----:B------:R-:W-:-:S05]  /*15b70*/  FFMA R10, RZ, R93, R99 ;  /* 0x0000005dff0a7223 */ /* 0x000fca0000000063 */
[----:B------:R-:W-:-:S13]  /*15b80*/  FSETP.GT.AND P0, PT, |R10|, 1.469367938527859385e-39, PT ;  /* 0x001000000a00780b */ /* 0x000fda0003f04200 */
[----:B-1----:R-:W-:Y:S05]  /*15b90*/  @P0 BRA P1, `(.L_x_315) ;  /* 0x00000000000c0947 */ /* 0x002fea0000800000 */
[----:B------:R-:W-:Y:S05]  /*15ba0*/  BMOV.32.CLEAR RZ, B11 ;  /* 0x000000000bff7355 */ /* 0x000fea0000100000 */
[----:B------:R-:W-:-:S07]  /*15bb0*/  MOV R40, 0x15bd0 ;  /* 0x00015bd000287802 */ /* 0x000fce0000000f00 */
[----:B------:R-:W-:Y:S05]  /*15bc0*/  CALL.REL.NOINC `($__internal_0_$__cuda_sm20_div_rn_f64_full) ;  /* 0x0000150000047944 */ /* 0x000fea0003c00000 */
.L_x_315:
[----:B------:R-:W-:Y:S05]  /*15bd0*/  BSYNC.RECONVERGENT B0 ;  /* 0x0000000000007941 */ /* 0x000fea0003800200 */
.L_x_314:
[----:B------:R-:W-:Y:S02]  /*15be0*/  R2UR UR4, R66 ;  /* 0x00000000420472ca */ /* 0x000fe400000e0000 */
[----:B------:R-:W-:-:S13]  /*15bf0*/  R2UR UR5, R67 ;  /* 0x00000000430572ca */ /* 0x000fda00000e0000 */
[----:B------:R0:W-:Y:S01]  /*15c00*/  STG.E.64 desc[UR4][R52.64+0x2760], R98 ;  /* 0x0027606234007986 */ /* 0x0001e2000c101b04 */
[----:B------:R-:W-:Y:S01]  /*15c10*/  UMOV UR4, 0xff800000 ;  /* 0xff80000000047882 */ /* 0x000fe20000000000 */
[----:B------:R-:W-:Y:S02]  /*15c20*/  UMOV UR5, 0x41cdcd64 ;  /* 0x41cdcd6400057882 */ /* 0x000fe40000000000 */
[----:B------:R-:W-:-:S14]  /*15c30*/  DSETP.GEU.AND P0, PT, |R38|, UR4, PT ;  /* 0x0000000426007e2a */ /* 0x000fdc000bf0e200 */
[----:B0-----:R-:W-:Y:S05]  /*15c40*/  @P0 BRA `(.L_x_291) ;  /* 0x0000000000200947 */ /* 0x001fea0003800000 */
[----:B------:R-:W-:Y:S02]  /*15c50*/  R2UR UR4, R66 ;  /* 0x00000000420472ca */ /* 0x000fe400000e0000 */
[----:B------:R-:W-:-:S13]  /*15c60*/  R2UR UR5, R67 ;  /* 0x00000000430572ca */ /* 0x000fda00000e0000 */
[----:B------:R-:W2:Y:S02]  /*15c70*/  LDG.E.64 R10, desc[UR4][R52.64+0x2758] ;  /* 0x00275804340a7981 */ /* 0x000ea4000c1e1b00 */
[----:B--2---:R-:W-:-:S06]  /*15c80*/  DSETP.GEU.AND P0, PT, R10, R98, PT ;  /* 0x000000620a00722a */ /* 0x004fcc0003f0e000 */
[----:B------:R-:W-:Y:S02]  /*15c90*/  FSEL R8, R8, R42, !P0 ;  /* 0x0000002a08087208 */ /* 0x000fe40004000000 */
[----:B------:R-:W-:Y:S02]  /*15ca0*/  FSEL R9, R9, R43, !P0 ;  /* 0x0000002b09097208 */ /* 0x000fe40004000000 */
[----:B------:R-:W-:Y:S02]  /*15cb0*/  FSEL R14, R14, R38, !P0 ;  /* 0x000000260e0e7208 */ /* 0x000fe40004000000 */
[----:B------:R-:W-:-:S07]  /*15cc0*/  FSEL R15, R15, R39, !P0 ;  /* 0x000000270f0f7208 */ /* 0x000fce0004000000 */
.L_x_291:
[----:B------:R-:W-:Y:S05]  /*15cd0*/  BSYNC.RECONVERGENT B1 ;  /* 0x0000000000017941 */ /* 0x000fea0003800200 */
.L_x_289:
[C---:B------:R-:W-:Y:S01]  /*15ce0*/  R2UR UR8, R66.reuse ;  /* 0x00000000420872ca */ /* 0x040fe200000e0000 */
[----:B------:R-:W-:Y:S01]  /*15cf0*/  UMOV UR4, 0xa0b5ed8d ;  /* 0xa0b5ed8d00047882 */ /* 0x000fe20000000000 */
[C---:B------:R-:W-:Y:S01]  /*15d00*/  R2UR UR9, R67.reuse ;  /* 0x00000000430972ca */ /* 0x040fe200000e0000 */
[----:B------:R-:W-:Y:S01]  /*15d10*/  UMOV UR5, 0x3eb0c6f7 ;  /* 0x3eb0c6f700057882 */ /* 0x000fe20000000000 */
[C---:B------:R-:W-:Y:S01]  /*15d20*/  R2UR UR10, R66.reuse ;  /* 0x00000000420a72ca */ /* 0x040fe200000e0000 */
[----:B------:R-:W-:Y:S01]  /*15d30*/  DADD R8, R8, UR4 ;  /* 0x0000000408087e29 */ /* 0x000fe20008000000 */
[C---:B------:R-:W-:Y:S01]  /*15d40*/  R2UR UR11, R67.reuse ;  /* 0x00000000430b72ca */ /* 0x040fe200000e0000 */
[----:B------:R-:W-:Y:S01]  /*15d50*/  DADD R14, R14, UR4 ;  /* 0x000000040e0e7e29 */ /* 0x000fe20008000000 */
[----:B------:R-:W-:Y:S01]  /*15d60*/  R2UR UR12, R66 ;  /* 0x00000000420c72ca */ /* 0x000fe200000e0000 */
[----:B------:R-:W2:Y:S01]  /*15d70*/  LDC.64 R16, c[0x0][0x3a0] ;  /* 0x0000e800ff107b82 */ /* 0x000ea20000000a00 */
[----:B------:R-:W-:-:S05]  /*15d80*/  R2UR UR13, R67 ;  /* 0x00000000430d72ca */ /* 0x000fca00000e0000 */
[----:B------:R0:W-:Y:S04]  /*15d90*/  STG.E.64 desc[UR8][R52.64+0x2710], R8 ;  /* 0x0027100834007986 */ /* 0x0001e8000c101b08 */
[----:B------:R0:W-:Y:S04]  /*15da0*/  STG.E.64 desc[UR10][R52.64+0x2718], R14 ;  /* 0x0027180e34007986 */ /* 0x0001e8000c101b0a */
[----:B------:R-:W3:Y:S01]  /*15db0*/  LDG.E R10, desc[UR12][R62.64+0xcc] ;  /* 0x0000cc0c3e0a7981 */ /* 0x000ee2000c1e1900 */
[----:B------:R-:W-:Y:S01]  /*15dc0*/  IMAD.IADD R11, R32, 0x1, R7 ;  /* 0x00000001200b7824 */ /* 0x000fe200078e0207 */
[----:B------:R-:W-:-:S02]  /*15dd0*/  R2UR UR4, R66 ;  /* 0x00000000420472ca */ /* 0x000fc400000e0000 */
[----:B------:R-:W-:Y:S01]  /*15de0*/  R2UR UR5, R67 ;  /* 0x00000000430572ca */ /* 0x000fe200000e0000 */
[----:B---3--:R-:W-:-:S04]  /*15df0*/  IMAD R39, R18, R10, R11 ;  /* 0x0000000a12277224 */ /* 0x008fc800078e020b */
[----:B--2---:R-:W-:-:S08]  /*15e00*/  IMAD.WIDE R16, R39, 0x8, R16 ;  /* 0x0000000827107825 */ /* 0x004fd000078e0210 */
[----:B------:R-:W2:Y:S04]  /*15e10*/  LDG.E.64 R42, desc[UR4][R16.64+0x1388] ;  /* 0x00138804102a7981 */ /* 0x000ea8000c1e1b00 */
[----:B------:R-:W3:Y:S01]  /*15e20*/  LDG.E.64 R38, desc[UR4][R16.64] ;  /* 0x0000000410267981 */ /* 0x000ee2000c1e1b00 */
[----:B------:R-:W-:Y:S01]  /*15e30*/  UMOV UR4, 0xcccccccd ;  /* 0xcccccccd00047882 */ /* 0x000fe20000000000 */
[----:B------:R-:W-:Y:S01]  /*15e40*/  UMOV UR5, 0x4016cccc ;  /* 0x4016cccc00057882 */ /* 0x000fe20000000000 */
[----:B------:R-:W-:Y:S05]  /*15e50*/  BMOV.32.CLEAR RZ, B0 ;  /* 0x0000000000ff7355 */ /* 0x000fea0000100000 */
[----:B------:R-:W-:Y:S01]  /*15e60*/  BSSY.RECONVERGENT B0, `(.L_x_316) ;  /* 0x0000017000007945 */ /* 0x000fe20003800200 */
[----:B--2---:R-:W-:-:S02]  /*15e70*/  DADD R42, R8, R42 ;  /* 0x00000000082a7229 */ /* 0x004fc4000000002a */
[----:B---3--:R-:W-:-:S06]  /*15e80*/  DADD R38, R14, R38 ;  /* 0x000000000e267229 */ /* 0x008fcc0000000026 */
[----:B------:R-:W-:Y:S02]  /*15e90*/  DADD R42, R42, -UR4 ;  /* 0x800000042a2a7e29 */ /* 0x000fe40008000000 */
[----:B------:R-:W-:-:S06]  /*15ea0*/  DADD R94, R38, 200 ;  /* 0x40690000265e7429 */ /* 0x000fcc0000000000 */
[----:B-----5:R-:W-:Y:S01]  /*15eb0*/  DADD R92, R42, R36 ;  /* 0x000000002a5c7229 */ /* 0x020fe20000000024 */
        /* <DEDUP_REMOVED lines=13> */
[----:B0-----:R-:W-:Y:S05]  /*15f90*/  @P0 BRA P1, `(.L_x_317) ;  /* 0x00000000000c0947 */ /* 0x001fea0000800000 */
[----:B------:R-:W-:Y:S05]  /*15fa0*/  BMOV.32.CLEAR RZ, B11 ;  /* 0x000000000bff7355 */ /* 0x000fea0000100000 */
[----:B------:R-:W-:-:S07]  /*15fb0*/  MOV R40, 0x15fd0 ;  /* 0x00015fd000287802 */ /* 0x000fce0000000f00 */
[----:B-1--4-:R-:W-:Y:S05]  /*15fc0*/  CALL.REL.NOINC `($__internal_0_$__cuda_sm20_div_rn_f64_full) ;  /* 0x000014fc00047944 */ /* 0x012fea0003c00000 */
.L_x_317:
[----:B------:R-:W-:Y:S05]  /*15fd0*/  BSYNC.RECONVERGENT B0 ;  /* 0x0000000000007941 */ /* 0x000fea0003800200 */
.L_x_316:
[C---:B------:R-:W-:Y:S02]  /*15fe0*/  R2UR UR4, R66.reuse ;  /* 0x00000000420472ca */ /* 0x040fe400000e0000 */
[C---:B------:R-:W-:Y:S02]  /*15ff0*/  R2UR UR5, R67.reuse ;  /* 0x00000000430572ca */ /* 0x040fe400000e0000 */
[----:B------:R-:W-:Y:S02]  /*16000*/  R2UR UR8, R66 ;  /* 0x00000000420872ca */ /* 0x000fe400000e0000 */
[----:B------:R-:W-:-:S09]  /*16010*/  R2UR UR9, R67 ;  /* 0x00000000430972ca */ /* 0x000fd200000e0000 */
[----:B------:R-:W2:Y:S01]  /*16020*/  LDG.E.64 R16, desc[UR4][R52.64+0x2728] ;  /* 0x0027280434107981 */ /* 0x000ea2000c1e1b00 */
[----:B------:R-:W-:Y:S01]  /*16030*/  UMOV UR4, 0x66666666 ;  /* 0x6666666600047882 */ /* 0x000fe20000000000 */
[----:B------:R-:W-:Y:S01]  /*16040*/  UMOV UR5, 0x40711266 ;  /* 0x4071126600057882 */ /* 0x000fe20000000000 */
[----:B------:R-:W-:Y:S01]  /*16050*/  R2UR UR10, R66 ;  /* 0x00000000420a72ca */ /* 0x000fe200000e0000 */
[----:B------:R-:W-:Y:S01]  /*16060*/  DADD R98, R98, -UR4 ;  /* 0x8000000462627e29 */ /* 0x000fe20008000000 */
[----:B------:R-:W-:Y:S01]  /*16070*/  R2UR UR11, R67 ;  /* 0x00000000430b72ca */ /* 0x000fe200000e0000 */
[----:B------:R-:W-:Y:S05]  /*16080*/  BMOV.32.CLEAR RZ, B0 ;  /* 0x0000000000ff7355 */ /* 0x000fea0000100000 */
[----:B------:R0:W-:Y:S01]  /*16090*/  STG.E.64 desc[UR8][R52.64+0x2730], R98 ;  /* 0x0027306234007986 */ /* 0x0001e2000c101b08 */
[----:B------:R-:W-:Y:S06]  /*160a0*/  BSSY.RECONVERGENT B0, `(.L_x_318) ;  /* 0x000001c000007945 */ /* 0x000fec0003800200 */
[----:B------:R0:W5:Y:S01]  /*160b0*/  LDG.E R36, desc[UR10][R62.64+0xcc] ;  /* 0x0000cc0a3e247981 */ /* 0x000162000c1e1900 */
[----:B--2---:R-:W-:-:S14]  /*160c0*/  DSETP.GT.AND P0, PT, R98, R16, PT ;  /* 0x000000106200722a */ /* 0x004fdc0003f04000 */
[----:B0-----:R-:W-:Y:S05]  /*160d0*/  @!P0 BRA `(.L_x_319) ;  /* 0x0000000000608947 */ /* 0x001fea0003800000 */
[----:B------:R-:W0:Y:S01]  /*160e0*/  LDC.64 R16, c[0x0][0x3a0] ;  /* 0x0000e800ff107b82 */ /* 0x000e220000000a00 */
[----:B-----5:R-:W-:Y:S01]  /*160f0*/  IMAD R11, R36, R18, R11 ;  /* 0x00000012240b7224 */ /* 0x020fe200078e020b */
[----:B------:R-:W-:Y:S02]  /*16100*/  R2UR UR4, R66 ;  /* 0x00000000420472ca */ /* 0x000fe400000e0000 */
[----:B------:R-:W-:Y:S01]  /*16110*/  R2UR UR5, R67 ;  /* 0x00000000430572ca */ /* 0x000fe200000e0000 */
[----:B------:R-:W-:-:S04]  /*16120*/  VIADD R11, R11, 0x271 ;  /* 0x000002710b0b7836 */ /* 0x000fc80000000000 */
[----:B0-----:R-:W-:-:S08]  /*16130*/  IMAD.WIDE R16, R11, 0x8, R16 ;  /* 0x000000080b107825 */ /* 0x001fd000078e0210 */
[----:B------:R-:W2:Y:S02]  /*16140*/  LDG.E.64 R10, desc[UR4][R16.64] ;  /* 0x00000004100a7981 */ /* 0x000ea4000c1e1b00 */
[----:B--2---:R-:W-:-:S08]  /*16150*/  DADD R10, R8, R10 ;  /* 0x00000000080a7229 */ /* 0x004fd0000000000a */
[----:B------:R-:W-:-:S14]  /*16160*/  DSETP.GEU.AND P0, PT, R10, RZ, PT ;  /* 0x000000ff0a00722a */ /* 0x000fdc0003f0e000 */
[----:B------:R-:W-:Y:S05]  /*16170*/  @P0 BRA `(.L_x_319) ;  /* 0x0000000000380947 */ /* 0x000fea0003800000 */
[----:B------:R-:W-:Y:S02]  /*16180*/  R2UR UR4, R66 ;  /* 0x00000000420472ca */ /* 0x000fe400000e0000 */
[----:B------:R-:W-:-:S13]  /*16190*/  R2UR UR5, R67 ;  /* 0x00000000430572ca */ /* 0x000fda00000e0000 */
[----:B------:R-:W2:Y:S02]  /*161a0*/  LDG.E.64 R8, desc[UR4][R16.64+-0x1388] ;  /* 0xffec780410087981 */ /* 0x000ea4000c1e1b00 */
[----:B--2---:R-:W-:-:S08]  /*161b0*/  DADD R8, R14, R8 ;  /* 0x000000000e087229 */ /* 0x004fd00000000008 */
[----:B------:R-:W-:-:S14]  /*161c0*/  DSETP.GEU.AND P0, PT, R8, RZ, PT ;  /* 0x000000ff0800722a */ /* 0x000fdc0003f0e000 */
[----:B------:R-:W-:Y:S05]  /*161d0*/  @P0 BRA `(.L_x_319) ;  /* 0x0000000000200947 */ /* 0x000fea0003800000 */
[C---:B------:R-:W-:Y:S02]  /*161e0*/  R2UR UR4, R66.reuse ;  /* 0x00000000420472ca */ /* 0x040fe400000e0000 */
[C---:B------:R-:W-:Y:S02]  /*161f0*/  R2UR UR5, R67.reuse ;  /* 0x00000000430572ca */ /* 0x040fe400000e0000 */
[----:B------:R-:W-:Y:S02]  /*16200*/  R2UR UR8, R66 ;  /* 0x00000000420872ca */ /* 0x000fe400000e0000 */
[----:B------:R-:W-:-:S09]  /*16210*/  R2UR UR9, R67 ;  /* 0x00000000430972ca */ /* 0x000fd200000e0000 */
[----:B------:R0:W-:Y:S04]  /*16220*/  STG.E.64 desc[UR4][R52.64+0x2728], R98 ;  /* 0x0027286234007986 */ /* 0x0001e8000c101b04 */
[----:B------:R0:W5:Y:S04]  /*16230*/  LDG.E R36, desc[UR8][R62.64+0xcc] ;  /* 0x0000cc083e247981 */ /* 0x000168000c1e1900 */
[----:B------:R0:W-:Y:S04]  /*16240*/  STG.E desc[UR4][R62.64+0xd0], R41 ;  /* 0x0000d0293e007986 */ /* 0x0001e8000c101904 */
[----:B------:R0:W-:Y:S02]  /*16250*/  STG.E desc[UR8][R62.64+0xd4], R7 ;  /* 0x0000d4073e007986 */ /* 0x0001e4000c101908 */
.L_x_319:
[----:B------:R-:W-:Y:S05]  /*16260*/  BSYNC.RECONVERGENT B0 ;  /* 0x0000000000007941 */ /* 0x000fea0003800200 */
.L_x_318:
[C---:B-----5:R-:W-:Y:S01]  /*16270*/  ISETP.GE.AND P0, PT, R7.reuse, R36, PT ;  /* 0x000000240700720c */ /* 0x060fe20003f06270 */
[----:B0-----:R-:W-:-:S12]  /*16280*/  VIADD R7, R7, 0x1 ;  /* 0x0000000107077836 */ /* 0x001fd80000000000 */
[----:B------:R-:W-:Y:S05]  /*16290*/  @!P0 BRA `(.L_x_320) ;  /* 0xffffffd000ac8947 */ /* 0x000fea000383ffff */
[----:B------:R-:W-:Y:S05]  /*162a0*/  BSYNC.RECONVERGENT B2 ;  /* 0x0000000000027941 */ /* 0x000fea0003800200 */
.L_x_288:
[----:B------:R-:W-:Y:S02]  /*162b0*/  R2UR UR4, R66 ;  /* 0x00000000420472ca */ /* 0x000fe400000e0000 */
[----:B------:R-:W-:-:S13]  /*162c0*/  R2UR UR5, R67 ;  /* 0x00000000430572ca */ /* 0x000fda00000e0000 */
[----:B------:R0:W5:Y:S02]  /*162d0*/  LDG.E R7, desc[UR4][R62.64+0xc8] ;  /* 0x0000c8043e077981 */ /* 0x000164000c1e1900 */
.L_x_287:
[----:B------:R-:W-:Y:S05]  /*162e0*/  BSYNC.RECONVERGENT B3 ;  /* 0x0000000000037941 */ /* 0x000fea0003800200 */
.L_x_286:
[C---:B-----5:R-:W-:Y:S01]  /*162f0*/  ISETP.GE.AND P0, PT, R41.reuse, R7, PT ;  /* 0x000000072900720c */ /* 0x060fe20003f06270 */
[----:B------:R-:W-:-:S12]  /*16300*/  VIADD R41, R41, 0x1 ;  /* 0x0000000129297836 */ /* 0x000fd80000000000 */
[----:B------:R-:W-:Y:S05]  /*16310*/  @!P0 BRA `(.L_x_321) ;  /* 0xffffffd0006c8947 */ /* 0x000fea000383ffff */
.L_x_285:
[----:B------:R-:W-:Y:S05]  /*16320*/  BSYNC.RECONVERGENT B4 ;  /* 0x0000000000047941 */ /* 0x000fea0003800200 */
.L_x_284:
[----:B------:R-:W-:Y:S02]  /*16330*/  R2UR UR4, R66 ;  /* 0x00000000420472ca */ /* 0x000fe400000e0000 */
[----:B------:R-:W-:-:S13]  /*16340*/  R2UR UR5, R67 ;  /* 0x00000000430572ca */ /* 0x000fda00000e0000 */
[----:B------:R-:W5:Y:S01]  /*16350*/  LDG.E.64 R10, desc[UR4][R52.64+0x2728] ;  /* 0x00272804340a7981 */ /* 0x000f62000c1e1b00 */
[----:B------:R-:W-:Y:S02]  /*16360*/  IMAD.MOV.U32 R8, RZ, RZ, -0x800000 ;  /* 0xff800000ff087424 */ /* 0x000fe400078e00ff */
[----:B------:R-:W-:-:S06]  /*16370*/  IMAD.MOV.U32 R9, RZ, RZ, 0x41cdcd64 ;  /* 0x41cdcd64ff097424 */ /* 0x000fcc00078e00ff */
[----:B-----5:R-:W-:-:S14]  /*16380*/  DSETP.GT.AND P0, PT, |R10|, R8, PT ;  /* 0x000000080a00722a */ /* 0x020fdc0003f04200 */
[C---:B------:R-:W-:Y:S02]  /*16390*/  @!P0 R2UR UR8, R66.reuse ;  /* 0x00000000420882ca */ /* 0x040fe400000e0000 */
[C---:B------:R-:W-:Y:S02]  /*163a0*/  @!P0 R2UR UR9, R67.reuse ;  /* 0x00000000430982ca */ /* 0x040fe400000e0000 */
[----:B------:R-:W-:Y:S02]  /*163b0*/  @!P0 R2UR UR4, R66 ;  /* 0x00000000420482ca */ /* 0x000fe400000e0000 */
[----:B------:R-:W-:-:S09]  /*163c0*/  @!P0 R2UR UR5, R67 ;  /* 0x00000000430582ca */ /* 0x000fd200000e0000 */
[----:B------:R-:W5:Y:S04]  /*163d0*/  @!P0 LDG.E R10, desc[UR8][R62.64+0xd4] ;  /* 0x0000d4083e0a8981 */ /* 0x000f68000c1e1900 */
[----:B------:R-:W2:Y:S01]  /*163e0*/  @!P0 LDG.E R12, desc[UR4][R62.64+0xd0] ;  /* 0x0000d0043e0c8981 */ /* 0x000ea2000c1e1900 */
[C---:B------:R-:W-:Y:S01]  /*163f0*/  @P0 R2UR UR4, R66.reuse ;  /* 0x00000000420402ca */ /* 0x040fe200000e0000 */
[----:B-1----:R-:W-:Y:S01]  /*16400*/  @P0 IMAD.MOV.U32 R17, RZ, RZ, 0x1 ;  /* 0x00000001ff110424 */ /* 0x002fe200078e00ff */
[C---:B------:R-:W-:Y:S02]  /*16410*/  @P0 R2UR UR5, R67.reuse ;  /* 0x00000000430502ca */ /* 0x040fe400000e0000 */
[----:B------:R-:W-:Y:S02]  /*16420*/  @P0 R2UR UR8, R66 ;  /* 0x00000000420802ca */ /* 0x000fe400000e0000 */
[----:B------:R-:W-:-:S02]  /*16430*/  @P0 R2UR UR9, R67 ;  /* 0x00000000430902ca */ /* 0x000fc400000e0000 */
[C---:B------:R-:W-:Y:S02]  /*16440*/  R2UR UR10, R66.reuse ;  /* 0x00000000420a72ca */ /* 0x040fe400000e0000 */
[C---:B------:R-:W-:Y:S02]  /*16450*/  R2UR UR11, R67.reuse ;  /* 0x00000000430b72ca */ /* 0x040fe400000e0000 */
[----:B------:R-:W-:Y:S02]  /*16460*/  R2UR UR12, R66 ;  /* 0x00000000420c72ca */ /* 0x000fe400000e0000 */
[----:B------:R-:W-:Y:S01]  /*16470*/  R2UR UR13, R67 ;  /* 0x00000000430d72ca */ /* 0x000fe200000e0000 */
[----:B------:R-:W-:Y:S04]  /*16480*/  @P0 STG.E desc[UR4][R62.64+0xd4], R17 ;  /* 0x0000d4113e000986 */ /* 0x000fe8000c101904 */
[----:B------:R1:W-:Y:S01]  /*16490*/  @P0 STG.E desc[UR8][R62.64+0xd0], R17 ;  /* 0x0000d0113e000986 */ /* 0x0003e2000c101908 */
[----:B-----5:R-:W-:Y:S01]  /*164a0*/  @!P0 SHF.R.S32.HI R11, RZ, 0x1f, R10 ;  /* 0x0000001fff0b8819 */ /* 0x020fe2000001140a */
[----:B------:R-:W-:-:S02]  /*164b0*/  @P0 IMAD.MOV.U32 R10, RZ, RZ, 0x1 ;  /* 0x00000001ff0a0424 */ /* 0x000fc400078e00ff */
[----:B------:R-:W-:Y:S01]  /*164c0*/  @P0 IMAD.MOV.U32 R11, RZ, RZ, 0x0 ;  /* 0x00000000ff0b0424 */ /* 0x000fe200078e00ff */
[----:B--2---:R-:W-:Y:S01]  /*164d0*/  @!P0 SHF.R.S32.HI R13, RZ, 0x1f, R12 ;  /* 0x0000001fff0d8819 */ /* 0x004fe2000001140c */
[----:B------:R-:W-:Y:S01]  /*164e0*/  @P0 IMAD.MOV.U32 R12, RZ, RZ, 0x1 ;  /* 0x00000001ff0c0424 */ /* 0x000fe200078e00ff */
[----:B------:R-:W-:Y:S01]  /*164f0*/  IADD3 R10, P2, PT, R10, R54, RZ ;  /* 0x000000360a0a7210 */ /* 0x000fe20007f5e0ff */
[----:B------:R-:W-:-:S03]  /*16500*/  @P0 IMAD.MOV.U32 R13, RZ, RZ, 0x0 ;  /* 0x00000000ff0d0424 */ /* 0x000fc600078e00ff */
[----:B------:R-:W-:Y:S01]  /*16510*/  IADD3 R12, P1, PT, R12, R54, RZ ;  /* 0x000000360c0c7210 */ /* 0x000fe20007f3e0ff */
[----:B------:R-:W-:-:S04]  /*16520*/  IMAD.X R11, R11, 0x1, R55, P2 ;  /* 0x000000010b0b7824 */ /* 0x000fc800010e0637 */
[----:B------:R-:W-:Y:S01]  /*16530*/  IMAD.X R13, R13, 0x1, R55, P1 ;  /* 0x000000010d0d7824 */ /* 0x000fe200008e0637 */
[----:B------:R-:W2:Y:S04]  /*16540*/  LDG.E.U8 R36, desc[UR12][R10.64+0x1b] ;  /* 0x00001b0c0a247981 */ /* 0x000ea8000c1e1100 */
[----:B------:R-:W5:Y:S01]  /*16550*/  LDG.E.U8 R18, desc[UR10][R12.64] ;  /* 0x0000000a0c127981 */ /* 0x000f62000c1e1100 */
[----:B------:R-:W-:Y:S01]  /*16560*/  BSSY.RECONVERGENT B1, `(.L_x_322) ;  /* 0x0000275000017945 */ /* 0x000fe20003800200 */
[----:B--2---:R-:W-:Y:S02]  /*16570*/  PRMT R14, R36, 0x8880, RZ ;  /* 0x00008880240e7816 */ /* 0x004fe400000000ff */
[----:B-----5:R-:W-:-:S05]  /*16580*/  PRMT R7, R18, 0x8880, RZ ;  /* 0x0000888012077816 */ /* 0x020fca00000000ff */
[----:B------:R-:W-:-:S05]  /*16590*/  IMAD.IADD R14, R7, 0x1, R14 ;  /* 0x00000001070e7824 */ /* 0x000fca00078e020e */
[----:B------:R-:W-:-:S13]  /*165a0*/  ISETP.NE.AND P0, PT, R14, 0x3, PT ;  /* 0x000000030e00780c */ /* 0x000fda0003f05270 */
[----:B------:R-:W-:Y:S02]  /*165b0*/  @P0 R2UR UR4, R66 ;  /* 0x00000000420402ca */ /* 0x000fe400000e0000 */
[----:B------:R-:W-:Y:S01]  /*165c0*/  @P0 R2UR UR5, R67 ;  /* 0x00000000430502ca */ /* 0x000fe200000e0000 */
[----:B------:R-:W-:Y:S02]  /*165d0*/  @P0 IMAD.MOV.U32 R14, RZ, RZ, 0x0 ;  /* 0x00000000ff0e0424 */ /* 0x000fe400078e00ff */
[----:B------:R-:W-:Y:S02]  /*165e0*/  @P0 IMAD.MOV.U32 R15, RZ, RZ, -0x40100000 ;  /* 0xbff00000ff0f0424 */ /* 0x000fe400078e00ff */
[----:B------:R-:W-:Y:S02]  /*165f0*/  @P0 IMAD.MOV.U32 R16, RZ, RZ, 0x0 ;  /* 0x00000000ff100424 */ /* 0x000fe400078e00ff */
[----:B-1----:R-:W-:-:S06]  /*16600*/  @P0 IMAD.MOV.U32 R17, RZ, RZ, 0x7ff00000 ;  /* 0x7ff00000ff110424 */ /* 0x002fcc00078e00ff */
[----:B------:R1:W-:Y:S01]  /*16610*/  @P0 STG.E.64 desc[UR4][R52.64+0x2710], R14 ;  /* 0x0027100e34000986 */ /* 0x0003e2000c101b04 */
[----:B------:R-:W-:Y:S05]  /*16620*/  @P0 BRA `(.L_x_323) ;  /* 0x0000002400a00947 */ /* 0x000fea0003800000 */
[C---:B------:R-:W-:Y:S02]  /*16630*/  R2UR UR8, R66.reuse ;  /* 0x00000000420872ca */ /* 0x040fe400000e0000 */
[C---:B------:R-:W-:Y:S02]  /*16640*/  R2UR UR9, R67.reuse ;  /* 0x00000000430972ca */ /* 0x040fe400000e0000 */
[----:B------:R-:W-:Y:S02]  /*16650*/  R2UR UR4, R66 ;  /* 0x00000000420472ca */ /* 0x000fe400000e0000 */
[----:B------:R-:W-:-:S09]  /*16660*/  R2UR UR5, R67 ;  /* 0x00000000430572ca */ /* 0x000fd200000e0000 */
[----:B-1----:R-:W2:Y:S04]  /*16670*/  LDG.E.U8 R15, desc[UR8][R12.64+0x1] ;  /* 0x000001080c0f7981 */ /* 0x002ea8000c1e1100 */
        /* <DEDUP_REMOVED lines=29> */
[----:B--2---:R-:W-:-:S02]  /*16850*/  PRMT R17, R14, 0x3340, RZ ;  /* 0x000033400e117816 */ /* 0x004fc400000000ff */
        /* <DEDUP_REMOVED lines=52> */
[----:B------:R-:W-:Y:S01]  /*16ba0*/  R2UR UR4, R66 ;  /* 0x00000000420472ca */ /* 0x000fe200000e0000 */
[----:B------:R-:W1:Y:S01]  /*16bb0*/  LDC.64 R16, c[0x3][R7+0x4e20] ;  /* 0x00d3880007107b82 */ /* 0x000e620000000a00 */
[C---:B------:R-:W-:Y:S02]  /*16bc0*/  R2UR UR5, R67.reuse ;  /* 0x00000000430572ca */ /* 0x040fe400000e0000 */
[----:B------:R-:W-:Y:S02]  /*16bd0*/  LEA R41, R14, 0x10000, 0x3 ;  /* 0x000100000e297811 */ /* 0x000fe400078e18ff */
[C---:B------:R-:W-:Y:S02]  /*16be0*/  R2UR UR8, R66.reuse ;  /* 0x00000000420872ca */ /* 0x040fe400000e0000 */
[----:B------:R-:W-:Y:S01]  /*16bf0*/  R2UR UR9, R67 ;  /* 0x00000000430972ca */ /* 0x000fe200000e0000 */
[----:B------:R-:W1:Y:S01]  /*16c00*/  LDC.64 R14, c[0x3][R41+-0x4e30] ;  /* 0x00ec7400290e7b82 */ /* 0x000e620000000a00 */
[----:B------:R-:W-:-:S02]  /*16c10*/  R2UR UR12, R66 ;  /* 0x00000000420c72ca */ /* 0x000fc400000e0000 */
[C---:B------:R-:W-:Y:S02]  /*16c20*/  R2UR UR13, R67.reuse ;  /* 0x00000000430d72ca */ /* 0x040fe400000e0000 */
[C---:B------:R-:W-:Y:S02]  /*16c30*/  R2UR UR10, R66.reuse ;  /* 0x00000000420a72ca */ /* 0x040fe400000e0000 */
[C---:B------:R-:W-:Y:S01]  /*16c40*/  R2UR UR11, R67.reuse ;  /* 0x00000000430b72ca */ /* 0x040fe200000e0000 */
[----:B------:R-:W2:Y:S01]  /*16c50*/  LDC.64 R38, c[0x3][R18+0x55f0] ;  /* 0x00d57c0012267b82 */ /* 0x000ea20000000a00 */
[----:B------:R-:W-:Y:S02]  /*16c60*/  R2UR UR14, R66 ;  /* 0x00000000420e72ca */ /* 0x000fe400000e0000 */
[----:B------:R-:W-:Y:S01]  /*16c70*/  R2UR UR15, R67 ;  /* 0x00000000430f72ca */ /* 0x000fe200000e0000 */
[----:B-1----:R-:W-:-:S08]  /*16c80*/  DADD R14, R14, R16 ;  /* 0x000000000e0e7229 */ /* 0x002fd00000000010 */
[----:B--2---:R-:W-:Y:S02]  /*16c90*/  DADD R38, R14, R38 ;  /* 0x000000000e267229 */ /* 0x004fe40000000026 */
        /* <DEDUP_REMOVED lines=62> */
.L_x_327:
[----:B------:R-:W-:Y:S05]  /*17080*/  BSYNC.RECONVERGENT B2 ;  /* 0x0000000000027941 */ /* 0x000fea0003800200 */
.L_x_326:
        /* <DEDUP_REMOVED lines=30> */
.L_x_330:
[----:B------:R-:W-:Y:S05]  /*17270*/  BSYNC.RECONVERGENT B2 ;  /* 0x0000000000027941 */ /* 0x000fea0003800200 */
.L_x_329:
        /* <DEDUP_REMOVED lines=19> */
.L_x_328:
        /* <DEDUP_REMOVED lines=13> */
.L_x_325:
[----:B------:R-:W-:Y:S05]  /*17480*/  BSYNC.RECONVERGENT B0 ;  /* 0x0000000000007941 */ /* 0x000fea0003800200 */
.L_x_324:
        /* <DEDUP_REMOVED lines=23> */
[----:B------:R-:W-:Y:S02]  /*17600*/  R2UR UR4, R66 ;  /* 0x00000000420472ca */ /* 0x000fe400000e0000 */
[C---:B------:R-:W-:Y:S01]  /*17610*/  R2UR UR5, R67.reuse ;  /* 0x00000000430572ca */ /* 0x040fe200000e0000 */
        /* <DEDUP_REMOVED lines=20> */
[----:B------:R-:W-:-:S03]  /*17760*/  PRMT R48, R17, 0x8880, RZ ;  /* 0x0000888011307816 */ /* 0x000fc600000000ff */
[----:B------:R-:W-:Y:S02]  /*17770*/  IMAD.MOV.U32 R17, RZ, RZ, R18 ;  /* 0x000000ffff117224 */ /* 0x000fe400078e0012 */
[----:B------:R-:W-:Y:S01]  /*17780*/  IMAD.MOV.U32 R18, RZ, RZ, R48 ;  /* 0x000000ffff127224 */ /* 0x000fe200078e0030 */
[C---:B-----5:R-:W-:Y:S01]  /*17790*/  PRMT R37, R16.reuse, 0x5410, R37 ;  /* 0x0000541010257816 */ /* 0x060fe20000000025 */
[----:B------:R-:W-:-:S04]  /*177a0*/  IMAD R17, R16, 0x5, R17 ;  /* 0x0000000510117824 */ /* 0x000fc800078e0211 */
[----:B------:R-:W-:Y:S01]  /*177b0*/  IDP.2A.LO.S16.U8 R18, R37, R46, R18 ;  /* 0x0000002e25127226 */ /* 0x000fe20000001212 */
[----:B------:R-:W-:-:S03]  /*177c0*/  LEA R48, R17, 0x10000, 0x3 ;  /* 0x0001000011307811 */ /* 0x000fc600078e18ff */
[----:B------:R-:W-:Y:S01]  /*177d0*/  IMAD R18, R18, 0x8, R47 ;  /* 0x0000000812127824 */ /* 0x000fe200078e022f */
        /* <DEDUP_REMOVED lines=43> */
.L_x_334:
[----:B------:R-:W-:Y:S05]  /*17a90*/  BSYNC.RECONVERGENT B2 ;  /* 0x0000000000027941 */ /* 0x000fea0003800200 */
.L_x_333:
        /* <DEDUP_REMOVED lines=30> */
.L_x_337:
[----:B------:R-:W-:Y:S05]  /*17c80*/  BSYNC.RECONVERGENT B2 ;  /* 0x0000000000027941 */ /* 0x000fea0003800200 */
.L_x_336:
        /* <DEDUP_REMOVED lines=19> */
.L_x_335:
        /* <DEDUP_REMOVED lines=13> */
.L_x_332:
[----:B------:R-:W-:Y:S05]  /*17e90*/  BSYNC.RECONVERGENT B0 ;  /* 0x0000000000007941 */ /* 0x000fea0003800200 */
.L_x_331:
        /* <DEDUP_REMOVED lines=25> */
.L_x_339:
        /* <DEDUP_REMOVED lines=69> */
.L_x_342:
[----:B------:R-:W-:Y:S05]  /*18480*/  BSYNC.RECONVERGENT B2 ;  /* 0x0000000000027941 */ /* 0x000fea0003800200 */
.L_x_341:
        /* <DEDUP_REMOVED lines=30> */
.L_x_345:
[----:B------:R-:W-:Y:S05]  /*18670*/  BSYNC.RECONVERGENT B2 ;  /* 0x0000000000027941 */ /* 0x000fea0003800200 */
.L_x_344:
        /* <DEDUP_REMOVED lines=19> */
.L_x_343:
        /* <DEDUP_REMOVED lines=13> */
.L_x_340:
[----:B------:R-:W-:Y:S05]  /*18880*/  BSYNC.RECONVERGENT B0 ;  /* 0x0000000000007941 */ /* 0x000fea0003800200 */
.L_x_338:
[C---:B------:R-:W-:Y:S02]  /*18890*/  R2UR UR4, R66.reuse ;  /* 0x00000000420472ca */ /* 0x040fe400000e0000 */
[C---:B------:R-:W-:Y:S02]  /*188a0*/  R2UR UR5, R67.reuse ;  /* 0x00000000430572ca */ /* 0x040fe400000e0000 */
[----:B------:R-:W-:Y:S02]  /*188b0*/  R2UR UR8, R66 ;  /* 0x00000000420872ca */ /* 0x000fe400000e0000 */
[----:B------:R-:W-:-:S09]  /*188c0*/  R2UR UR9, R67 ;  /* 0x00000000430972ca */ /* 0x000fd200000e0000 */
[----:B------:R-:W3:Y:S04]  /*188d0*/  LDG.E.S8 R7, desc[UR4][R12.64] ;  /* 0x000000040c077981 */ /* 0x000ee8000c1e1300 */
[----:B--2-4-:R-:W3:Y:S01]  /*188e0*/  LDG.E.S8 R14, desc[UR8][R10.64+0x1b] ;  /* 0x00001b080a0e7981 */ /* 0x014ee2000c1e1300 */
[----:B------:R-:W-:Y:S02]  /*188f0*/  R2UR UR10, R66 ;  /* 0x00000000420a72ca */ /* 0x000fe400000e0000 */
[----:B------:R-:W-:Y:S01]  /*18900*/  R2UR UR11, R67 ;  /* 0x00000000430b72ca */ /* 0x000fe200000e0000 */
[----:B---3--:R-:W-:-:S05]  /*18910*/  IMAD R7, R7, 0x5, R14 ;  /* 0x0000000507077824 */ /* 0x008fca00078e020e */
        /* <DEDUP_REMOVED lines=25> */
[----:B-1----:R-:W-:-:S02]  /*18ab0*/  DMUL R98, R94, R10 ;  /* 0x0000000a5e627228 */ /* 0x002fc40000000000 */
        /* <DEDUP_REMOVED lines=8> */
[----:B------:R-:W-:Y:S05]  /*18b40*/  CALL.REL.NOINC `($__internal_0_$__cuda_sm20_div_rn_f64_full) ;  /* 0x000014d000247944 */ /* 0x000fea0003c00000 */
.L_x_347:
[----:B------:R-:W-:Y:S05]  /*18b50*/  BSYNC.RECONVERGENT B0 ;  /* 0x0000000000007941 */ /* 0x000fea0003800200 */
.L_x_346:
        /* <DEDUP_REMOVED lines=9> */
[C---:B------:R-:W-:Y:S01]  /*18bf0*/  @!P0 R2UR UR4, R66.reuse ;  /* 0x00000000420482ca */ /* 0x040fe200000e0000 */
[----:B------:R-:W-:Y:S01]  /*18c00*/  @P0 IMAD.MOV.U32 R16, RZ, RZ, R42 ;  /* 0x000000ffff100224 */ /* 0x000fe200078e002a */
[C---:B------:R-:W-:Y:S01]  /*18c10*/  @!P0 R2UR UR5, R67.reuse ;  /* 0x00000000430582ca */ /* 0x040fe200000e0000 */
[----:B------:R-:W-:Y:S01]  /*18c20*/  @P0 IMAD.MOV.U32 R17, RZ, RZ, R43 ;  /* 0x000000ffff110224 */ /* 0x000fe200078e002b */
[----:B------:R-:W-:Y:S02]  /*18c30*/  @P0 R2UR UR8, R66 ;  /* 0x00000000420802ca */ /* 0x000fe400000e0000 */
[----:B------:R-:W-:-:S09]  /*18c40*/  @P0 R2UR UR9, R67 ;  /* 0x00000000430902ca */ /* 0x000fd200000e0000 */
[----:B------:R1:W-:Y:S04]  /*18c50*/  @!P0 STG.E.64 desc[UR4][R52.64+0x2710], R14 ;  /* 0x0027100e34008986 */ /* 0x0003e8000c101b04 */
[----:B------:R1:W-:Y:S01]  /*18c60*/  @P0 STG.E.64 desc[UR8][R52.64+0x2710], R44 ;  /* 0x0027102c34000986 */ /* 0x0003e2000c101b08 */
[----:B------:R-:W-:Y:S05]  /*18c70*/  BRA `(.L_x_323) ;  /* 0x00000000000c7947 */ /* 0x000fea0003800000 */
.L_x_348:
[----:B------:R-:W-:Y:S02]  /*18c80*/  R2UR UR4, R66 ;  /* 0x00000000420472ca */ /* 0x000fe400000e0000 */
[----:B------:R-:W-:-:S13]  /*18c90*/  R2UR UR5, R67 ;  /* 0x00000000430572ca */ /* 0x000fda00000e0000 */
[----:B------:R2:W-:Y:S02]  /*18ca0*/  STG.E.64 desc[UR4][R52.64+0x2710], R14 ;  /* 0x0027100e34007986 */ /* 0x0005e4000c101b04 */
.L_x_323:
[----:B------:R-:W-:Y:S05]  /*18cb0*/  BSYNC.RECONVERGENT B1 ;  /* 0x0000000000017941 */ /* 0x000fea0003800200 */
.L_x_322:
[C---:B------:R-:W-:Y:S02]  /*18cc0*/  R2UR UR4, R66.reuse ;  /* 0x00000000420472ca */ /* 0x040fe400000e0000 */
[C---:B------:R-:W-:Y:S02]  /*18cd0*/  R2UR UR5, R67.reuse ;  /* 0x00000000430572ca */ /* 0x040fe400000e0000 */
[----:B------:R-:W-:Y:S02]  /*18ce0*/  R2UR UR8, R66 ;  /* 0x00000000420872ca */ /* 0x000fe400000e0000 */
[----:B------:R-:W-:-:S09]  /*18cf0*/  R2UR UR9, R67 ;  /* 0x00000000430972ca */ /* 0x000fd200000e0000 */
[----:B------:R0:W-:Y:S04]  /*18d00*/  STG.E.64 desc[UR4][R52.64+0x2718], R16 ;  /* 0x0027181034007986 */ /* 0x0001e8000c101b04 */
[----:B------:R-:W5:Y:S01]  /*18d10*/  LDG.E R7, desc[UR8][R62.64+0xc8] ;  /* 0x0000c8083e077981 */ /* 0x000f62000c1e1900 */
[----:B------:R-:W-:Y:S05]  /*18d20*/  BMOV.32.CLEAR RZ, B0 ;  /* 0x0000000000ff7355 */ /* 0x000fea0000100000 */
[----:B------:R-:W-:Y:S01]  /*18d30*/  BSSY.RECONVERGENT B0, `(.L_x_349) ;  /* 0x000000e000007945 */ /* 0x000fe20003800200 */
[----:B-----5:R-:W-:-:S13]  /*18d40*/  ISETP.GE.AND P0, PT, R7, 0x1, PT ;  /* 0x000000010700780c */ /* 0x020fda0003f06270 */
[----:B0-----:R-:W-:Y:S05]  /*18d50*/  @!P0 BRA `(.L_x_350) ;  /* 0x00000000002c8947 */ /* 0x001fea0003800000 */
[----:B------:R-:W-:-:S07]  /*18d60*/  IMAD.MOV.U32 R7, RZ, RZ, RZ ;  /* 0x000000ffff077224 */ /* 0x000fce00078e00ff */
.L_x_351:
[C---:B------:R-:W-:Y:S01]  /*18d70*/  R2UR UR4, R66.reuse ;  /* 0x00000000420472ca */ /* 0x040fe200000e0000 */
[----:B------:R-:W-:Y:S01]  /*18d80*/  IMAD.WIDE.U32 R10, R7, 0x4, R62 ;  /* 0x00000004070a7825 */ /* 0x000fe200078e003e */
[C---:B------:R-:W-:Y:S02]  /*18d90*/  R2UR UR5, R67.reuse ;  /* 0x00000000430572ca */ /* 0x040fe400000e0000 */
[----:B------:R-:W-:Y:S02]  /*18da0*/  R2UR UR8, R66 ;  /* 0x00000000420872ca */ /* 0x000fe400000e0000 */
[----:B------:R-:W-:-:S09]  /*18db0*/  R2UR UR9, R67 ;  /* 0x00000000430972ca */ /* 0x000fd200000e0000 */
[----:B------:R0:W-:Y:S04]  /*18dc0*/  STG.E desc[UR4][R10.64], RZ ;  /* 0x000000ff0a007986 */ /* 0x0001e8000c101904 */
[----:B------:R-:W5:Y:S01]  /*18dd0*/  LDG.E R12, desc[UR8][R62.64+0xc8] ;  /* 0x0000c8083e0c7981 */ /* 0x000f62000c1e1900 */
[----:B------:R-:W-:-:S05]  /*18de0*/  VIADD R7, R7, 0x1 ;  /* 0x0000000107077836 */ /* 0x000fca0000000000 */
[----:B-----5:R-:W-:-:S13]  /*18df0*/  ISETP.GE.AND P0, PT, R7, R12, PT ;  /* 0x0000000c0700720c */ /* 0x020fda0003f06270 */
[----:B0-----:R-:W-:Y:S05]  /*18e00*/  @!P0 BRA `(.L_x_351) ;  /* 0xfffffffc00d88947 */ /* 0x001fea000383ffff */
.L_x_350:
[----:B------:R-:W-:Y:S05]  /*18e10*/  BSYNC.RECONVERGENT B0 ;  /* 0x0000000000007941 */ /* 0x000fea0003800200 */
.L_x_349:
[----:B------:R-:W-:Y:S02]  /*18e20*/  R2UR UR4, R66 ;  /* 0x00000000420472ca */ /* 0x000fe400000e0000 */
[----:B------:R-:W-:-:S13]  /*18e30*/  R2UR UR5, R67 ;  /* 0x00000000430572ca */ /* 0x000fda00000e0000 */
[----:B------:R-:W5:Y:S01]  /*18e40*/  LDG.E R7, desc[UR4][R62.64+0xcc] ;  /* 0x0000cc043e077981 */ /* 0x000f62000c1e1900 */
[----:B------:R-:W-:Y:S05]  /*18e50*/  BMOV.32.CLEAR RZ, B0 ;  /* 0x0000000000ff7355 */ /* 0x000fea0000100000 */
[----:B------:R-:W-:Y:S01]  /*18e60*/  BSSY.RECONVERGENT B0, `(.L_x_352) ;  /* 0x0000011000007945 */ /* 0x000fe20003800200 */
[----:B-----5:R-:W-:-:S13]  /*18e70*/  ISETP.GE.AND P0, PT, R7, 0x1, PT ;  /* 0x000000010700780c */ /* 0x020fda0003f06270 */
[----:B------:R-:W-:Y:S05]  /*18e80*/  @!P0 BRA `(.L_x_353) ;  /* 0x0000000000388947 */ /* 0x000fea0003800000 */
[----:B------:R-:W-:Y:S01]  /*18e90*/  BSSY.RECONVERGENT B1, `(.L_x_354) ;  /* 0x000000c000017945 */ /* 0x000fe20003800200 */
[----:B------:R-:W-:-:S07]  /*18ea0*/  IMAD.MOV.U32 R7, RZ, RZ, RZ ;  /* 0x000000ffff077224 */ /* 0x000fce00078e00ff */
.L_x_355:
        /* <DEDUP_REMOVED lines=10> */
[----:B------:R-:W-:Y:S05]  /*18f50*/  BSYNC.RECONVERGENT B1 ;  /* 0x0000000000017941 */ /* 0x000fea0003800200 */
.L_x_354:
[----:B------:R-:W-:-:S07]  /*18f60*/  IMAD.MOV.U32 R7, RZ, RZ, R12 ;  /* 0x000000ffff077224 */ /* 0x000fce00078e000c */
.L_x_353:
[----:B------:R-:W-:Y:S05]  /*18f70*/  BSYNC.RECONVERGENT B0 ;  /* 0x0000000000007941 */ /* 0x000fea0003800200 */
.L_x_352:
[C---:B------:R-:W-:Y:S01]  /*18f80*/  R2UR UR4, R66.reuse ;  /* 0x00000000420472ca */ /* 0x040fe200000e0000 */
[----:B------:R-:W0:Y:S01]  /*18f90*/  LDC.64 R10, c[0x0][0x3a0] ;  /* 0x0000e800ff0a7b82 */ /* 0x000e220000000a00 */
[C---:B------:R-:W-:Y:S02]  /*18fa0*/  R2UR UR5, R67.reuse ;  /* 0x00000000430572ca */ /* 0x040fe400000e0000 */
[----:B------:R-:W-:Y:S02]  /*18fb0*/  R2UR UR8, R66 ;  /* 0x00000000420872ca */ /* 0x000fe400000e0000 */
[----:B------:R-:W-:-:S09]  /*18fc0*/  R2UR UR9, R67 ;  /* 0x00000000430972ca */ /* 0x000fd200000e0000 */
[----:B------:R-:W5:Y:S04]  /*18fd0*/  LDG.E R12, desc[UR4][R62.64+0xd0] ;  /* 0x0000d0043e0c7981 */ /* 0x000f68000c1e1900 */
[----:B------:R-:W2:Y:S01]  /*18fe0*/  LDG.E R18, desc[UR8][R62.64+0xd4] ;  /* 0x0000d4083e127981 */ /* 0x000ea2000c1e1900 */
[----:B-----5:R-:W-:-:S04]  /*18ff0*/  VIADD R13, R12, 0xffffffff ;  /* 0xffffffff0c0d7836 */ /* 0x020fc80000000000 */
[----:B------:R-:W-:-:S04]  /*19000*/  IMAD R7, R13, R7, R32 ;  /* 0x000000070d077224 */ /* 0x000fc800078e0220 */
[----:B--2---:R-:W-:-:S04]  /*19010*/  IMAD.IADD R7, R18, 0x1, R7 ;  /* 0x0000000112077824 */ /* 0x004fc800078e0207 */
[----:B0-----:R-:W-:-:S06]  /*19020*/  IMAD.WIDE R10, R7, 0x8, R10 ;  /* 0x00000008070a7825 */ /* 0x001fcc00078e020a */
[----:B------:R-:W2:Y:S01]  /*19030*/  LDG.E.64 R10, desc[UR4][R10.64] ;  /* 0x000000040a0a7981 */ /* 0x000ea2000c1e1b00 */
[----:B------:R-:W-:Y:S01]  /*19040*/  BSSY.RECONVERGENT B4, `(.L_x_356) ;  /* 0x0000712000047945 */ /* 0x000fe20003800200 */
[----:B------:R-:W-:Y:S01]  /*19050*/  CS2R R98, SRZ ;  /* 0x0000000000627805 */ /* 0x000fe2000001ff00 */
[----:B--2---:R-:W-:-:S14]  /*19060*/  DSETP.GEU.AND P0, PT, |R10|, R8, PT ;  /* 0x000000080a00722a */ /* 0x004fdc0003f0e200 */
[----:B------:R-:W-:Y:S05]  /*19070*/  @P0 BRA `(.L_x_357) ;  /* 0x0000007000380947 */ /* 0x000fea0003800000 */
[----:B------:R-:W0:Y:S01]  /*19080*/  LDC.64 R10, c[0x0][0x3a8] ;  /* 0x0000ea00ff0a7b82 */ /* 0x000e220000000a00 */
[C---:B------:R-:W-:Y:S01]  /*19090*/  R2UR UR4, R66.reuse ;  /* 0x00000000420472ca */ /* 0x040fe200000e0000 */
[----:B------:R-:W-:Y:S01]  /*190a0*/  IMAD.IADD R7, R33, 0x1, R18 ;  /* 0x0000000121077824 */ /* 0x000fe200078e0212 */
[----:B------:R-:W-:Y:S01]  /*190b0*/  R2UR UR5, R67 ;  /* 0x00000000430572ca */ /* 0x000fe200000e0000 */
[----:B------:R-:W-:Y:S01]  /*190c0*/  IMAD.WIDE R8, R13, 0x4, R62 ;  /* 0x000000040d087825 */ /* 0x000fe200078e023e */
[----:B------:R-:W-:Y:S01]  /*190d0*/  R2UR UR8, R66 ;  /* 0x00000000420872ca */ /* 0x000fe200000e0000 */
[----:B------:R-:W-:Y:S01]  /*190e0*/  BSSY.RECONVERGENT B3, `(.L_x_358) ;  /* 0x000066e000037945 */ /* 0x000fe20003800200 */
[----:B------:R-:W-:-:S09]  /*190f0*/  R2UR UR9, R67 ;  /* 0x00000000430972ca */ /* 0x000fd200000e0000 */
[----:B------:R2:W-:Y:S01]  /*19100*/  STG.E desc[UR4][R8.64], R18 ;  /* 0x0000001208007986 */ /* 0x0005e2000c101904 */
[----:B0-----:R-:W-:-:S04]  /*19110*/  IMAD.WIDE R10, R7, 0x4, R10 ;  /* 0x00000004070a7825 */ /* 0x001fc800078e020a */
[----:B------:R-:W-:-:S05]  /*19120*/  IMAD.MOV.U32 R7, RZ, RZ, R12 ;  /* 0x000000ffff077224 */ /* 0x000fca00078e000c */
[----:B------:R2:W-:Y:S02]  /*19130*/  STG.E desc[UR8][R10.64], R7 ;  /* 0x000000070a007986 */ /* 0x0005e4000c101908 */
.L_x_423:
[----:B0-----:R-:W0:Y:S01]  /*19140*/  LDCU.64 UR4, c[0x0][0x3b0] ;  /* 0x00007600ff0477ac */ /* 0x001e220008000a00 */
[----:B------:R-:W-:Y:S01]  /*19150*/  R2UR UR8, R66 ;  /* 0x00000000420872ca */ /* 0x000fe200000e0000 */
[----:B--2---:R-:W-:Y:S01]  /*19160*/  IMAD.IADD R9, R30, 0x1, R18 ;  /* 0x000000011e097824 */ /* 0x004fe200078e0212 */
[C---:B------:R-:W-:Y:S01]  /*19170*/  R2UR UR9, R67.reuse ;  /* 0x00000000430972ca */ /* 0x040fe200000e0000 */
[----:B-1----:R-:W-:Y:S01]  /*19180*/  IMAD.MOV.U32 R44, RZ, RZ, 0x0 ;  /* 0x00000000ff2c7424 */ /* 0x002fe200078e00ff */
[C---:B------:R-:W-:Y:S01]  /*19190*/  R2UR UR10, R66.reuse ;  /* 0x00000000420a72ca */ /* 0x040fe200000e0000 */
[----:B------:R-:W-:Y:S01]  /*191a0*/  IMAD.MOV.U32 R45, RZ, RZ, -0x40100000 ;  /* 0xbff00000ff2d7424 */ /* 0x000fe200078e00ff */
[C---:B------:R-:W-:Y:S01]  /*191b0*/  R2UR UR11, R67.reuse ;  /* 0x00000000430b72ca */ /* 0x040fe200000e0000 */
[----:B------:R-:W-:Y:S01]  /*191c0*/  IMAD.MOV.U32 R40, RZ, RZ, 0x0 ;  /* 0x00000000ff287424 */ /* 0x000fe200078e00ff */
[----:B------:R-:W-:Y:S01]  /*191d0*/  R2UR UR12, R66 ;  /* 0x00000000420c72ca */ /* 0x000fe200000e0000 */
[----:B------:R-:W-:Y:S01]  /*191e0*/  IMAD.MOV.U32 R41, RZ, RZ, 0x7ff00000 ;  /* 0x7ff00000ff297424 */ /* 0x000fe200078e00ff */
[----:B------:R-:W-:-:S02]  /*191f0*/  R2UR UR13, R67 ;  /* 0x00000000430d72ca */ /* 0x000fc400000e0000 */
[----:B------:R-:W-:Y:S02]  /*19200*/  R2UR UR14, R66 ;  /* 0x00000000420e72ca */ /* 0x000fe400000e0000 */
[----:B------:R-:W-:Y:S01]  /*19210*/  R2UR UR15, R67 ;  /* 0x00000000430f72ca */ /* 0x000fe200000e0000 */
[----:B------:R1:W-:Y:S01]  /*19220*/  STG.E.64 desc[UR8][R52.64+0x2738], R44 ;  /* 0x0027382c34007986 */ /* 0x0003e2000c101b08 */
[----:B------:R-:W-:Y:S02]  /*19230*/  IADD3 R10, P0, PT, R7, R54, RZ ;  /* 0x00000036070a7210 */ /* 0x000fe40007f1e0ff */
[----:B0-----:R-:W-:Y:S01]  /*19240*/  IADD3 R8, P1, PT, R9, UR4, RZ ;  /* 0x0000000409087c10 */ /* 0x001fe2000ff3e0ff */
[----:B------:R1:W-:Y:S01]  /*19250*/  STG.E.64 desc[UR10][R52.64+0x2740], R40 ;  /* 0x0027402834007986 */ /* 0x0003e2000c101b0a */
[----:B------:R-:W-:Y:S02]  /*19260*/  LEA.HI.X.SX32 R11, R7, R55, 0x1, P0 ;  /* 0x00000037070b7211 */ /* 0x000fe400000f0eff */
[----:B------:R-:W-:-:S03]  /*19270*/  LEA.HI.X.SX32 R9, R9, UR5, 0x1, P1 ;  /* 0x0000000509097c11 */ /* 0x000fc600088f0eff */
[----:B------:R-:W2:Y:S04]  /*19280*/  LDG.E.U8 R15, desc[UR12][R10.64] ;  /* 0x0000000c0a0f7981 */ /* 0x000ea8000c1e1100 */
[----:B------:R-:W5:Y:S01]  /*19290*/  LDG.E.U8 R17, desc[UR14][R8.64] ;  /* 0x0000000e08117981 */ /* 0x000f62000c1e1100 */
[----:B------:R-:W-:Y:S01]  /*192a0*/  BSSY.RECONVERGENT B1, `(.L_x_359) ;  /* 0x000025a000017945 */ /* 0x000fe20003800200 */
[----:B--2---:R-:W-:Y:S02]  /*192b0*/  PRMT R12, R15, 0x8880, RZ ;  /* 0x000088800f0c7816 */ /* 0x004fe400000000ff */
[----:B-----5:R-:W-:-:S05]  /*192c0*/  PRMT R13, R17, 0x8880, RZ ;  /* 0x00008880110d7816 */ /* 0x020fca00000000ff */
[----:B------:R-:W-:-:S05]  /*192d0*/  IMAD.IADD R13, R12, 0x1, R13 ;  /* 0x000000010c0d7824 */ /* 0x000fca00078e020d */
[----:B------:R-:W-:-:S13]  /*192e0*/  ISETP.NE.AND P0, PT, R13, 0x3, PT ;  /* 0x000000030d00780c */ /* 0x000fda0003f05270 */
[----:B-1----:R-:W-:Y:S05]  /*192f0*/  @!P0 BRA `(.L_x_360) ;  /* 0x0000000000488947 */ /* 0x002fea0003800000 */
[----:B------:R-:W-:Y:S01]  /*19300*/  R2UR UR4, R66 ;  /* 0x00000000420472ca */ /* 0x000fe200000e0000 */
[----:B------:R-:W0:Y:S01]  /*19310*/  LDC.64 R16, c[0x0][0x3a0] ;  /* 0x0000e800ff107b82 */ /* 0x000e220000000a00 */
[----:B------:R-:W-:-:S13]  /*19320*/  R2UR UR5, R67 ;  /* 0x00000000430572ca */ /* 0x000fda00000e0000 */
[----:B------:R-:W2:Y:S01]  /*19330*/  LDG.E R13, desc[UR4][R62.64+0xcc] ;  /* 0x0000cc043e0d7981 */ /* 0x000ea2000c1e1900 */
[----:B------:R-:W-:Y:S01]  /*19340*/  VIADD R12, R7, 0xffffffff ;  /* 0xffffffff070c7836 */ /* 0x000fe20000000000 */
[----:B------:R-:W-:Y:S01]  /*19350*/  R2UR UR8, R66 ;  /* 0x00000000420872ca */ /* 0x000fe200000e0000 */
[----:B------:R-:W-:Y:S01]  /*19360*/  IMAD.IADD R37, R31, 0x1, R18 ;  /* 0x000000011f257824 */ /* 0x000fe200078e0212 */
[----:B------:R-:W-:-:S03]  /*19370*/  R2UR UR9, R67 ;  /* 0x00000000430972ca */ /* 0x000fc600000e0000 */
[----:B--2---:R-:W-:-:S04]  /*19380*/  IMAD R13, R12, R13, R37 ;  /* 0x0000000d0c0d7224 */ /* 0x004fc800078e0225 */
[----:B0-----:R-:W-:-:S05]  /*19390*/  IMAD.WIDE R14, R13, 0x8, R16 ;  /* 0x000000080d0e7825 */ /* 0x001fca00078e0210 */
        /* <DEDUP_REMOVED lines=8> */
.L_x_360:
[C---:B------:R-:W-:Y:S02]  /*19420*/  R2UR UR8, R66.reuse ;  /* 0x00000000420872ca */ /* 0x040fe400000e0000 */
[C---:B------:R-:W-:Y:S02]  /*19430*/  R2UR UR9, R67.reuse ;  /* 0x00000000430972ca */ /* 0x040fe400000e0000 */
[----:B------:R-:W-:Y:S02]  /*19440*/  R2UR UR4, R66 ;  /* 0x00000000420472ca */ /* 0x000fe400000e0000 */
[----:B------:R-:W-:-:S09]  /*19450*/  R2UR UR5, R67 ;  /* 0x00000000430572ca */ /* 0x000fd200000e0000 */
[----:B------:R-:W2:Y:S04]  /*19460*/  LDG.E.U8 R14, desc[UR8][R8.64+-0x1] ;  /* 0xffffff08080e7981 */ /* 0x000ea8000c1e1100 */
[----:B------:R-:W5:Y:S01]  /*19470*/  LDG.E.S8 R13, desc[UR4][R10.64+-0x1] ;  /* 0xffffff040a0d7981 */ /* 0x000f62000c1e1300 */
        /* <DEDUP_REMOVED lines=15> */
[----:B-----5:R-:W-:Y:S02]  /*19570*/  IDP.4A.S8.U8 R13, R14, UR4, R13 ;  /* 0x000000040e0d7c26 */ /* 0x020fe4000800020d */
[----:B------:R-:W-:Y:S02]  /*19580*/  IMAD R12, R12, 0x5, R15 ;  /* 0x000000050c0c7824 */ /* 0x000fe400078e020f */
[----:B------:R-:W-:-:S03]  /*19590*/  IMAD R13, R13, 0x8, R58 ;  /* 0x000000080d0d7824 */ /* 0x000fc600078e023a */
[----:B------:R-:W-:Y:S01]  /*195a0*/  LEA R17, R12, 0x10000, 0x3 ;  /* 0x000100000c117811 */ /* 0x000fe200078e18ff */
[----:B------:R-:W-:-:S03]  /*195b0*/  VIADD R36, R13, 0x10000 ;  /* 0x000100000d247836 */ /* 0x000fc60000000000 */
[----:B------:R-:W0:Y:S08]  /*195c0*/  LDC.64 R42, c[0x3][R17+-0x4e30] ;  /* 0x00ec7400112a7b82 */ /* 0x000e300000000a00 */
[----:B------:R-:W0:Y:S02]  /*195d0*/  LDC.64 R12, c[0x3][R36+-0x7590] ;  /* 0x00e29c00240c7b82 */ /* 0x000e240000000a00 */
[----:B0-----:R-:W-:-:S07]  /*195e0*/  DADD R42, R42, R12 ;  /* 0x000000002a2a7229 */ /* 0x001fce000000000c */
[----:B------:R-:W-:Y:S04]  /*195f0*/  STG.E.64 desc[UR8][R52.64+0x2748], R42 ;  /* 0x0027482a34007986 */ /* 0x000fe8000c101b08 */
[----:B------:R-:W2:Y:S04]  /*19600*/  LDG.E.U8 R13, desc[UR12][R8.64] ;  /* 0x0000000c080d7981 */ /* 0x000ea8000c1e1100 */
[----:B------:R-:W2:Y:S04]  /*19610*/  LDG.E.U8 R16, desc[UR16][R8.64+-0x1] ;  /* 0xffffff1008107981 */ /* 0x000ea8000c1e1100 */
[----:B------:R-:W5:Y:S04]  /*19620*/  LDG.E.S8 R12, desc[UR10][R10.64] ;  /* 0x0000000a0a0c7981 */ /* 0x000f68000c1e1300 */
[----:B------:R-:W3:Y:S01]  /*19630*/  LDG.E.S8 R14, desc[UR14][R10.64+-0x1] ;  /* 0xffffff0e0a0e7981 */ /* 0x000ee2000c1e1300 */
[----:B--2---:R-:W-:-:S02]  /*19640*/  PRMT R16, R16, 0x3340, R13 ;  /* 0x0000334010107816 */ /* 0x004fc4000000000d */
[----:B------:R-:W-:Y:S02]  /*19650*/  PRMT R13, R13, 0x8880, RZ ;  /* 0x000088800d0d7816 */ /* 0x000fe400000000ff */
[----:B-----5:R-:W-:-:S03]  /*19660*/  PRMT R15, R12, 0x3340, RZ ;  /* 0x000033400c0f7816 */ /* 0x020fc600000000ff */
[----:B------:R-:W-:Y:S01]  /*19670*/  IMAD R12, R12, 0x5, R13 ;  /* 0x000000050c0c7824 */ /* 0x000fe200078e020d */
[----:B------:R-:W-:-:S04]  /*19680*/  PRMT R15, R16, 0x5410, R15 ;  /* 0x00005410100f7816 */ /* 0x000fc8000000000f */
[----:B------:R-:W-:Y:S01]  /*19690*/  LEA R17, R12, 0x10000, 0x3 ;  /* 0x000100000c117811 */ /* 0x000fe200078e18ff */
[----:B---3--:R-:W-:Y:S01]  /*196a0*/  IDP.4A.S8.U8 R14, R15, UR4, R14 ;  /* 0x000000040f0e7c26 */ /* 0x008fe2000800020e */
[----:B------:R-:W-:Y:S02]  /*196b0*/  R2UR UR4, R66 ;  /* 0x00000000420472ca */ /* 0x000fe400000e0000 */
[----:B------:R-:W0:Y:S01]  /*196c0*/  LDC.64 R38, c[0x3][R17+-0x4d68] ;  /* 0x00eca60011267b82 */ /* 0x000e220000000a00 */
[----:B------:R-:W-:-:S04]  /*196d0*/  IMAD R14, R14, 0x8, R58 ;  /* 0x000000080e0e7824 */ /* 0x000fc800078e023a */
[----:B------:R-:W-:-:S04]  /*196e0*/  VIADD R36, R14, 0x10000 ;  /* 0x000100000e247836 */ /* 0x000fc80000000000 */
[----:B------:R-:W0:Y:S02]  /*196f0*/  LDC.64 R12, c[0x3][R36+-0x6208] ;  /* 0x00e77e00240c7b82 */ /* 0x000e240000000a00 */
[----:B0-----:R-:W-:Y:S01]  /*19700*/  DADD R38, R38, R12 ;  /* 0x0000000026267229 */ /* 0x001fe2000000000c */
[----:B------:R-:W-:Y:S02]  /*19710*/  IMAD.MOV.U32 R12, RZ, RZ, -0x800000 ;  /* 0xff800000ff0c7424 */ /* 0x000fe400078e00ff */
[----:B------:R-:W-:-:S04]  /*19720*/  IMAD.MOV.U32 R13, RZ, RZ, 0x41cdcd64 ;  /* 0x41cdcd64ff0d7424 */ /* 0x000fc800078e00ff */
[----:B------:R0:W-:Y:S02]  /*19730*/  STG.E.64 desc[UR4][R52.64+0x2750], R38 ;  /* 0x0027502634007986 */ /* 0x0001e4000c101b04 */
[----:B------:R-:W-:-:S14]  /*19740*/  DSETP.GT.AND P0, PT, |R38|, R12, PT ;  /* 0x0000000c2600722a */ /* 0x000fdc0003f04200 */
[C---:B------:R-:W-:Y:S02]  /*19750*/  @P0 R2UR UR8, R66.reuse ;  /* 0x00000000420802ca */ /* 0x040fe400000e0000 */
[C---:B------:R-:W-:Y:S02]  /*19760*/  @P0 R2UR UR9, R67.reuse ;  /* 0x00000000430902ca */ /* 0x040fe400000e0000 */
[----:B------:R-:W-:Y:S02]  /*19770*/  @P0 R2UR UR10, R66 ;  /* 0x00000000420a02ca */ /* 0x000fe400000e0000 */
[----:B------:R-:W-:-:S09]  /*19780*/  @P0 R2UR UR11, R67 ;  /* 0x00000000430b02ca */ /* 0x000fd200000e0000 */
[----:B------:R1:W-:Y:S04]  /*19790*/  @P0 STG.E.64 desc[UR8][R52.64+0x2750], R40 ;  /* 0x0027502834000986 */ /* 0x0003e8000c101b08 */
[----:B------:R1:W-:Y:S04]  /*197a0*/  @P0 STG.E.64 desc[UR10][R52.64+0x2748], R44 ;  /* 0x0027482c34000986 */ /* 0x0003e8000c101b0a */
[----:B------:R-:W2:Y:S04]  /*197b0*/  LDG.E.U8 R16, desc[UR16][R10.64] ;  /* 0x000000100a107981 */ /* 0x000ea8000c1e1100 */
[----:B------:R-:W3:Y:S04]  /*197c0*/  LDG.E.S8 R37, desc[UR12][R8.64] ;  /* 0x0000000c08257981 */ /* 0x000ee8000c1e1300 */
[----:B------:R-:W3:Y:S01]  /*197d0*/  LDG.E.S8 R14, desc[UR14][R8.64+-0x1] ;  /* 0xffffff0e080e7981 */ /* 0x000ee2000c1e1300 */
[----:B------:R-:W-:Y:S01]  /*197e0*/  IMAD.MOV.U32 R56, RZ, RZ, 0x1905 ;  /* 0x00001905ff387424 */ /* 0x000fe200078e00ff */
[----:B------:R-:W-:Y:S05]  /*197f0*/  BMOV.32.CLEAR RZ, B0 ;  /* 0x0000000000ff7355 */ /* 0x000fea0000100000 */
[----:B------:R-:W-:Y:S01]  /*19800*/  BSSY.RECONVERGENT B0, `(.L_x_362) ;  /* 0x00001b6000007945 */ /* 0x000fe20003800200 */
[----:B0-----:R-:W-:-:S02]  /*19810*/  @P0 IMAD.MOV.U32 R38, RZ, RZ, 0x0 ;  /* 0x00000000ff260424 */ /* 0x001fc400078e00ff */
[----:B------:R-:W-:Y:S02]  /*19820*/  @P0 IMAD.MOV.U32 R39, RZ, RZ, 0x7ff00000 ;  /* 0x7ff00000ff270424 */ /* 0x000fe400078e00ff */
[----:B------:R-:W-:Y:S02]  /*19830*/  @P0 IMAD.MOV.U32 R42, RZ, RZ, 0x0 ;  /* 0x00000000ff2a0424 */ /* 0x000fe400078e00ff */
[----:B------:R-:W-:Y:S01]  /*19840*/  @P0 IMAD.MOV.U32 R43, RZ, RZ, -0x40100000 ;  /* 0xbff00000ff2b0424 */ /* 0x000fe200078e00ff */
[C---:B--2---:R-:W-:Y:S02]  /*19850*/  PRMT R15, R16.reuse, 0x8880, RZ ;  /* 0x00008880100f7816 */ /* 0x044fe400000000ff */
[----:B------:R-:W-:Y:S02]  /*19860*/  PRMT R16, R16, 0x8880, RZ ;  /* 0x0000888010107816 */ /* 0x000fe400000000ff */
[----:B---3--:R-:W-:-:S05]  /*19870*/  PRMT R14, R14, 0x5410, R37 ;  /* 0x000054100e0e7816 */ /* 0x008fca0000000025 */
[----:B------:R-:W-:-:S04]  /*19880*/  IDP.2A.LO.S16.U8 R14, R14, R56, R15 ;  /* 0x000000380e0e7226 */ /* 0x000fc8000000120f */
[----:B------:R-:W-:-:S04]  /*19890*/  IMAD R48, R14, 0x8, R58 ;  /* 0x000000080e307824 */ /* 0x000fc800078e023a */
[----:B------:R-:W0:Y:S02]  /*198a0*/  LDC.64 R14, c[0x3][R48+0x5208] ;  /* 0x00d48200300e7b82 */ /* 0x000e240000000a00 */
[----:B0-----:R-:W-:-:S14]  /*198b0*/  DSETP.GEU.AND P1, PT, |R14|, R12, PT ;  /* 0x0000000c0e00722a */ /* 0x001fdc0003f2e200 */
[----:B-1----:R-:W-:Y:S05]  /*198c0*/  @P1 BRA `(.L_x_363) ;  /* 0x0000001000641947 */ /* 0x002fea0003800000 */
        /* <DEDUP_REMOVED lines=8> */
[----:B------:R-:W0:Y:S02]  /*19950*/  LDC.64 R14, c[0x3][R57+0x5a28] ;  /* 0x00d68a00390e7b82 */ /* 0x000e240000000a00 */
[----:B0-----:R-:W-:-:S14]  /*19960*/  DSETP.GEU.AND P0, PT, |R14|, R12, PT ;  /* 0x0000000c0e00722a */ /* 0x001fdc0003f0e200 */
[----:B------:R-:W-:Y:S05]  /*19970*/  @P0 BRA `(.L_x_364) ;  /* 0x0000000800300947 */ /* 0x000fea0003800000 */
[----:B------:R-:W-:Y:S01]  /*19980*/  IMAD R14, R37, -0x18, R16 ;  /* 0xffffffe8250e7824 */ /* 0x000fe200078e0210 */
[----:B------:R-:W-:Y:S01]  /*19990*/  R2UR UR4, R66 ;  /* 0x00000000420472ca */ /* 0x000fe200000e0000 */
[----:B------:R-:W0:Y:S01]  /*199a0*/  LDC.64 R16, c[0x3][R48+0x4e20] ;  /* 0x00d3880030107b82 */ /* 0x000e220000000a00 */
[C---:B------:R-:W-:Y:S02]  /*199b0*/  R2UR UR5, R67.reuse ;  /* 0x00000000430572ca */ /* 0x040fe400000e0000 */
[----:B------:R-:W-:Y:S02]  /*199c0*/  LEA R51, R14, 0x10000, 0x3 ;  /* 0x000100000e337811 */ /* 0x000fe400078e18ff */
[C---:B------:R-:W-:Y:S02]  /*199d0*/  R2UR UR10, R66.reuse ;  /* 0x00000000420a72ca */ /* 0x040fe400000e0000 */
[----:B------:R-:W-:Y:S01]  /*199e0*/  R2UR UR11, R67 ;  /* 0x00000000430b72ca */ /* 0x000fe200000e0000 */
[----:B------:R-:W0:Y:S01]  /*199f0*/  LDC.64 R14, c[0x3][R51+-0x4e30] ;  /* 0x00ec7400330e7b82 */ /* 0x000e220000000a00 */
[----:B------:R-:W-:-:S02]  /*19a00*/  R2UR UR12, R66 ;  /* 0x00000000420c72ca */ /* 0x000fc400000e0000 */
[C---:B------:R-:W-:Y:S02]  /*19a10*/  R2UR UR13, R67.reuse ;  /* 0x00000000430d72ca */ /* 0x040fe400000e0000 */
[C---:B------:R-:W-:Y:S02]  /*19a20*/  R2UR UR8, R66.reuse ;  /* 0x00000000420872ca */ /* 0x040fe400000e0000 */
[C---:B------:R-:W-:Y:S01]  /*19a30*/  R2UR UR9, R67.reuse ;  /* 0x00000000430972ca */ /* 0x040fe200000e0000 */
[----:B------:R-:W1:Y:S01]  /*19a40*/  LDC.64 R36, c[0x3][R57+0x5640] ;  /* 0x00d5900039247b82 */ /* 0x000e620000000a00 */
[----:B------:R-:W-:Y:S02]  /*19a50*/  R2UR UR14, R66 ;  /* 0x00000000420e72ca */ /* 0x000fe400000e0000 */
[----:B------:R-:W-:Y:S01]  /*19a60*/  R2UR UR15, R67 ;  /* 0x00000000430f72ca */ /* 0x000fe200000e0000 */
[----:B0-----:R-:W-:-:S08]  /*19a70*/  DADD R16, R14, R16 ;  /* 0x000000000e107229 */ /* 0x001fd00000000010 */
[----:B-1----:R-:W-:Y:S01]  /*19a80*/  DADD R16, R16, R36 ;  /* 0x0000000010107229 */ /* 0x002fe20000000024 */
[----:B------:R-:W2:Y:S06]  /*19a90*/  LDG.E.64 R36, desc[UR4][R52.64+0x2720] ;  /* 0x0027200434247981 */ /* 0x000eac000c1e1b00 */
[----:B------:R0:W-:Y:S04]  /*19aa0*/  STG.E.64 desc[UR4][R52.64+0x2760], R16 ;  /* 0x0027601034007986 */ /* 0x0001e8000c101b04 */
[----:B------:R-:W3:Y:S04]  /*19ab0*/  LDG.E.S8 R15, desc[UR10][R8.64] ;  /* 0x0000000a080f7981 */ /* 0x000ee8000c1e1300 */
[----:B------:R-:W3:Y:S04]  /*19ac0*/  LDG.E.S8 R50, desc[UR12][R8.64+-0x1] ;  /* 0xffffff0c08327981 */ /* 0x000ee8000c1e1300 */
[----:B------:R-:W5:Y:S04]  /*19ad0*/  LDG.E.S8 R14, desc[UR8][R10.64] ;  /* 0x000000080a0e7981 */ /* 0x000f68000c1e1300 */
[----:B------:R-:W4:Y:S01]  /*19ae0*/  LDG.E.S8 R49, desc[UR14][R10.64+-0x1] ;  /* 0xffffff0e0a317981 */ /* 0x000f22000c1e1300 */
        /* <DEDUP_REMOVED lines=9> */
[----:B----4-:R-:W-:Y:S02]  /*19b80*/  IMAD.IADD R48, R49, 0x1, R14 ;  /* 0x0000000131307824 */ /* 0x010fe400078e020e */
[----:B------:R-:W1:Y:S02]  /*19b90*/  LDC.64 R14, c[0x3][R56+-0x4d68] ;  /* 0x00eca600380e7b82 */ /* 0x000e640000000a00 */
[----:B------:R-:W-:-:S06]  /*19ba0*/  IMAD.SHL.U32 R48, R48, 0x8, RZ ;  /* 0x0000000830307824 */ /* 0x000fcc00078e00ff */
[----:B------:R-:W1:Y:S08]  /*19bb0*/  LDC.64 R46, c[0x3][R50+0x5208] ;  /* 0x00d48200322e7b82 */ /* 0x000e700000000a00 */
[----:B------:R-:W3:Y:S01]  /*19bc0*/  LDC.64 R48, c[0x3][R48+0x5a28] ;  /* 0x00d68a0030307b82 */ /* 0x000ee20000000a00 */
[----:B-1----:R-:W-:-:S08]  /*19bd0*/  DADD R14, R14, R46 ;  /* 0x000000000e0e7229 */ /* 0x002fd0000000002e */
[----:B---3--:R-:W-:-:S08]  /*19be0*/  DADD R14, R14, R48 ;  /* 0x000000000e0e7229 */ /* 0x008fd00000000030 */
[----:B------:R-:W-:-:S14]  /*19bf0*/  DSETP.GT.AND P0, PT, |R14|, R12, PT ;  /* 0x0000000c0e00722a */ /* 0x000fdc0003f04200 */
[----:B0-----:R-:W-:Y:S02]  /*19c00*/  @P0 IMAD.MOV.U32 R16, RZ, RZ, 0x0 ;  /* 0x00000000ff100424 */ /* 0x001fe400078e00ff */
        /* <DEDUP_REMOVED lines=31> */
[----:B------:R-:W-:Y:S05]  /*19e00*/  CALL.REL.NOINC `($__internal_0_$__cuda_sm20_div_rn_f64_full) ;  /* 0x000014bc00747944 */ /* 0x000fea0003c00000 */
[----:B------:R-:W-:Y:S02]  /*19e10*/  IMAD.MOV.U32 R12, RZ, RZ, R98 ;  /* 0x000000ffff0c7224 */ /* 0x000fe400078e0062 */
[----:B------:R-:W-:-:S07]  /*19e20*/  IMAD.MOV.U32 R13, RZ, RZ, R99 ;  /* 0x000000ffff0d7224 */ /* 0x000fce00078e0063 */
.L_x_366:
[----:B------:R-:W-:Y:S05]  /*19e30*/  BSYNC.RECONVERGENT B2 ;  /* 0x0000000000027941 */ /* 0x000fea0003800200 */
.L_x_365:
[----:B------:R-:W-:Y:S02]  /*19e40*/  R2UR UR4, R66 ;  /* 0x00000000420472ca */ /* 0x000fe400000e0000 */
[----:B------:R-:W-:-:S13]  /*19e50*/  R2UR UR5, R67 ;  /* 0x00000000430572ca */ /* 0x000fda00000e0000 */
[----:B------:R0:W-:Y:S01]  /*19e60*/  STG.E.64 desc[UR4][R52.64+0x2770], R12 ;  /* 0x0027700c34007986 */ /* 0x0001e2000c101b04 */
[----:B------:R-:W-:Y:S01]  /*19e70*/  UMOV UR4, 0xff800000 ;  /* 0xff80000000047882 */ /* 0x000fe20000000000 */
[----:B------:R-:W-:Y:S02]  /*19e80*/  UMOV UR5, 0x41cdcd64 ;  /* 0x41cdcd6400057882 */ /* 0x000fe40000000000 */
[----:B------:R-:W-:-:S14]  /*19e90*/  DSETP.GEU.AND P0, PT, |R38|, UR4, PT ;  /* 0x0000000426007e2a */ /* 0x000fdc000bf0e200 */
[----:B0-----:R-:W-:Y:S05]  /*19ea0*/  @P0 BRA `(.L_x_367) ;  /* 0x0000000000ac0947 */ /* 0x001fea0003800000 */
        /* <DEDUP_REMOVED lines=8> */
[----:B------:R-:W0:Y:S02]  /*19f30*/  MUFU.RCP64H R41, R93 ;  /* 0x0000005d00297308 */ /* 0x000e240000001800 */
        /* <DEDUP_REMOVED lines=14> */
.L_x_369:
[----:B------:R-:W-:Y:S05]  /*1a020*/  BSYNC.RECONVERGENT B2 ;  /* 0x0000000000027941 */ /* 0x000fea0003800200 */
.L_x_368:
        /* <DEDUP_REMOVED lines=19> */
.L_x_367:
        /* <DEDUP_REMOVED lines=14> */
.L_x_364:
[----:B------:R-:W-:Y:S01]  /*1a240*/  IMAD R16, R37, -0x18, R16 ;  /* 0xffffffe825107824 */ /* 0x000fe200078e0210 */
[----:B------:R-:W0:Y:S01]  /*1a250*/  LDC.64 R14, c[0x3][R48+0x4e20] ;  /* 0x00d38800300e7b82 */ /* 0x000e220000000a00 */
[----:B------:R-:W-:Y:S02]  /*1a260*/  R2UR UR4, R66 ;  /* 0x00000000420472ca */ /* 0x000fe400000e0000 */
[C---:B------:R-:W-:Y:S02]  /*1a270*/  R2UR UR5, R67.reuse ;  /* 0x00000000430572ca */ /* 0x040fe400000e0000 */
[----:B------:R-:W-:Y:S02]  /*1a280*/  LEA R51, R16, 0x10000, 0x3 ;  /* 0x0001000010337811 */ /* 0x000fe400078e18ff */
[----:B------:R-:W-:Y:S02]  /*1a290*/  R2UR UR10, R66 ;  /* 0x00000000420a72ca */ /* 0x000fe400000e0000 */
[----:B------:R-:W0:Y:S01]  /*1a2a0*/  LDC.64 R16, c[0x3][R51+-0x4e30] ;  /* 0x00ec740033107b82 */ /* 0x000e220000000a00 */
[----:B------:R-:W-:-:S02]  /*1a2b0*/  R2UR UR11, R67 ;  /* 0x00000000430b72ca */ /* 0x000fc400000e0000 */
[C---:B------:R-:W-:Y:S02]  /*1a2c0*/  R2UR UR12, R66.reuse ;  /* 0x00000000420c72ca */ /* 0x040fe400000e0000 */
[C---:B------:R-:W-:Y:S02]  /*1a2d0*/  R2UR UR13, R67.reuse ;  /* 0x00000000430d72ca */ /* 0x040fe400000e0000 */
[----:B------:R-:W-:Y:S01]  /*1a2e0*/  R2UR UR8, R66 ;  /* 0x00000000420872ca */ /* 0x000fe200000e0000 */
[----:B------:R-:W2:Y:S01]  /*1a2f0*/  LDG.E.64 R36, desc[UR4][R52.64+0x2720] ;  /* 0x0027200434247981 */ /* 0x000ea2000c1e1b00 */
[----:B------:R-:W-:Y:S01]  /*1a300*/  R2UR UR9, R67 ;  /* 0x00000000430972ca */ /* 0x000fe200000e0000 */
[----:B0-----:R-:W-:-:S07]  /*1a310*/  DADD R16, R16, R14 ;  /* 0x0000000010107229 */ /* 0x001fce000000000e */
[----:B------:R0:W-:Y:S04]  /*1a320*/  STG.E.64 desc[UR4][R52.64+0x2760], R16 ;  /* 0x0027601034007986 */ /* 0x0001e8000c101b04 */
[----:B------:R-:W3:Y:S04]  /*1a330*/  LDG.E.S8 R15, desc[UR10][R8.64] ;  /* 0x0000000a080f7981 */ /* 0x000ee8000c1e1300 */
[----:B------:R-:W3:Y:S04]  /*1a340*/  LDG.E.S8 R46, desc[UR12][R8.64+-0x1] ;  /* 0xffffff0c082e7981 */ /* 0x000ee8000c1e1300 */
[----:B------:R-:W5:Y:S01]  /*1a350*/  LDG.E.S8 R14, desc[UR8][R10.64] ;  /* 0x000000080a0e7981 */ /* 0x000f62000c1e1300 */
[----:B------:R-:W-:Y:S01]  /*1a360*/  UMOV UR4, 0xcccccccd ;  /* 0xcccccccd00047882 */ /* 0x000fe20000000000 */
[----:B------:R-:W-:Y:S01]  /*1a370*/  UMOV UR5, 0x4016cccc ;  /* 0x4016cccc00057882 */ /* 0x000fe20000000000 */
[----:B------:R-:W-:Y:S01]  /*1a380*/  BSSY.RECONVERGENT B2, `(.L_x_371) ;  /* 0x000002d000027945 */ /* 0x000fe20003800200 */
[--C-:B---3--:R-:W-:Y:S01]  /*1a390*/  PRMT R47, R46, 0x5410, R15.reuse ;  /* 0x000054102e2f7816 */ /* 0x108fe2000000000f */
[----:B-----5:R-:W-:-:S04]  /*1a3a0*/  IMAD R15, R14, 0x5, R15 ;  /* 0x000000050e0f7824 */ /* 0x020fc800078e020f */
[----:B------:R-:W-:Y:S01]  /*1a3b0*/  IDP.2A.LO.S16.U8 R47, R47, R56, R14 ;  /* 0x000000382f2f7226 */ /* 0x000fe2000000120e */
[----:B------:R-:W-:-:S03]  /*1a3c0*/  LEA R50, R15, 0x10000, 0x3 ;  /* 0x000100000f327811 */ /* 0x000fc600078e18ff */
[----:B------:R-:W-:Y:S01]  /*1a3d0*/  IMAD R49, R47, 0x8, R58 ;  /* 0x000000082f317824 */ /* 0x000fe200078e023a */
[----:B------:R-:W1:Y:S08]  /*1a3e0*/  LDC.64 R14, c[0x3][R50+-0x4d68] ;  /* 0x00eca600320e7b82 */ /* 0x000e700000000a00 */
[----:B------:R-:W1:Y:S02]  /*1a3f0*/  LDC.64 R46, c[0x3][R49+0x5208] ;  /* 0x00d48200312e7b82 */ /* 0x000e640000000a00 */
[----:B-1----:R-:W-:-:S08]  /*1a400*/  DADD R14, R14, R46 ;  /* 0x000000000e0e7229 */ /* 0x002fd0000000002e */
        /* <DEDUP_REMOVED lines=33> */
[----:B----4-:R-:W-:Y:S05]  /*1a620*/  CALL.REL.NOINC `($__internal_0_$__cuda_sm20_div_rn_f64_full) ;  /* 0x000014b4006c7944 */ /* 0x010fea0003c00000 */
[----:B------:R-:W-:Y:S02]  /*1a630*/  IMAD.MOV.U32 R12, RZ, RZ, R98 ;  /* 0x000000ffff0c7224 */ /* 0x000fe400078e0062 */
[----:B------:R-:W-:-:S07]  /*1a640*/  IMAD.MOV.U32 R13, RZ, RZ, R99 ;  /* 0x000000ffff0d7224 */ /* 0x000fce00078e0063 */
.L_x_372:
[----:B------:R-:W-:Y:S05]  /*1a650*/  BSYNC.RECONVERGENT B2 ;  /* 0x0000000000027941 */ /* 0x000fea0003800200 */
.L_x_371:
        /* <DEDUP_REMOVED lines=29> */
[----:B----4-:R-:W-:Y:S05]  /*1a830*/  CALL.REL.NOINC `($__internal_0_$__cuda_sm20_div_rn_f64_full) ;  /* 0x000014b000e87944 */ /* 0x010fea0003c00000 */
.L_x_375:
[----:B------:R-:W-:Y:S05]  /*1a840*/  BSYNC.RECONVERGENT B2 ;  /* 0x0000000000027941 */ /* 0x000fea0003800200 */
.L_x_374:
        /* <DEDUP_REMOVED lines=19> */
.L_x_373:
        /* <DEDUP_REMOVED lines=14> */
.L_x_363:
        /* <DEDUP_REMOVED lines=10> */
[----:B------:R-:W-:Y:S05]  /*1ab00*/  @!P0 BRA `(.L_x_376) ;  /* 0x0000000000108947 */ /* 0x000fea0003800000 */
[----:B------:R-:W-:Y:S02]  /*1ab10*/  R2UR UR4, R66 ;  /* 0x00000000420472ca */ /* 0x000fe400000e0000 */
[----:B------:R-:W-:-:S13]  /*1ab20*/  R2UR UR5, R67 ;  /* 0x00000000430572ca */ /* 0x000fda00000e0000 */
[----:B------:R0:W5:Y:S01]  /*1ab30*/  LDG.E.64 R36, desc[UR4][R52.64+0x2720] ;  /* 0x0027200434247981 */ /* 0x000162000c1e1b00 */
[----:B------:R-:W-:Y:S05]  /*1ab40*/  BRA `(.L_x_370) ;  /* 0x0000000800047947 */ /* 0x000fea0003800000 */
.L_x_376:
[----:B------:R-:W-:Y:S01]  /*1ab50*/  IMAD R14, R37, -0x18, R16 ;  /* 0xffffffe8250e7824 */ /* 0x000fe200078e0210 */
[----:B------:R-:W-:Y:S02]  /*1ab60*/  R2UR UR4, R66 ;  /* 0x00000000420472ca */ /* 0x000fe400000e0000 */
[C---:B------:R-:W-:Y:S02]  /*1ab70*/  R2UR UR5, R67.reuse ;  /* 0x00000000430572ca */ /* 0x040fe400000e0000 */
[----:B------:R-:W-:Y:S02]  /*1ab80*/  LEA R49, R14, 0x10000, 0x3 ;  /* 0x000100000e317811 */ /* 0x000fe400078e18ff */
[----:B------:R-:W0:Y:S01]  /*1ab90*/  LDC.64 R14, c[0x3][R48+0x5640] ;  /* 0x00d59000300e7b82 */ /* 0x000e220000000a00 */
[----:B------:R-:W-:Y:S02]  /*1aba0*/  R2UR UR10, R66 ;  /* 0x00000000420a72ca */ /* 0x000fe400000e0000 */
[----:B------:R-:W-:-:S02]  /*1abb0*/  R2UR UR11, R67 ;  /* 0x00000000430b72ca */ /* 0x000fc400000e0000 */
[----:B------:R-:W-:Y:S02]  /*1abc0*/  R2UR UR8, R66 ;  /* 0x00000000420872ca */ /* 0x000fe400000e0000 */
[----:B------:R-:W-:Y:S01]  /*1abd0*/  R2UR UR9, R67 ;  /* 0x00000000430972ca */ /* 0x000fe200000e0000 */
[----:B------:R-:W0:Y:S01]  /*1abe0*/  LDC.64 R16, c[0x3][R49+-0x4e30] ;  /* 0x00ec740031107b82 */ /* 0x000e220000000a00 */
[----:B------:R-:W2:Y:S01]  /*1abf0*/  LDG.E.64 R36, desc[UR4][R52.64+0x2720] ;  /* 0x0027200434247981 */ /* 0x000ea2000c1e1b00 */
[----:B0-----:R-:W-:-:S07]  /*1ac00*/  DADD R16, R16, R14 ;  /* 0x0000000010107229 */ /* 0x001fce000000000e */
[----:B------:R0:W-:Y:S04]  /*1ac10*/  STG.E.64 desc[UR4][R52.64+0x2760], R16 ;  /* 0x0027601034007986 */ /* 0x0001e8000c101b04 */
[----:B------:R-:W3:Y:S04]  /*1ac20*/  LDG.E.U8 R15, desc[UR10][R8.64] ;  /* 0x0000000a080f7981 */ /* 0x000ee8000c1e1100 */
[----:B------:R-:W5:Y:S04]  /*1ac30*/  LDG.E.S8 R14, desc[UR8][R10.64] ;  /* 0x000000080a0e7981 */ /* 0x000f68000c1e1300 */
[----:B------:R-:W4:Y:S01]  /*1ac40*/  LDG.E.S8 R46, desc[UR4][R10.64+-0x1] ;  /* 0xffffff040a2e7981 */ /* 0x000f22000c1e1300 */
[----:B------:R-:W-:Y:S01]  /*1ac50*/  UMOV UR4, 0xcccccccd ;  /* 0xcccccccd00047882 */ /* 0x000fe20000000000 */
[----:B------:R-:W-:Y:S01]  /*1ac60*/  UMOV UR5, 0x4016cccc ;  /* 0x4016cccc00057882 */ /* 0x000fe20000000000 */
[----:B------:R-:W-:Y:S01]  /*1ac70*/  BSSY.RECONVERGENT B2, `(.L_x_377) ;  /* 0x000002f000027945 */ /* 0x000fe20003800200 */
[----:B---3--:R-:W-:-:S02]  /*1ac80*/  PRMT R47, R15, 0x8880, RZ ;  /* 0x000088800f2f7816 */ /* 0x008fc400000000ff */
[----:B------:R-:W-:-:S03]  /*1ac90*/  PRMT R15, R15, 0x8880, RZ ;  /* 0x000088800f0f7816 */ /* 0x000fc600000000ff */
[----:B-----5:R-:W-:-:S04]  /*1aca0*/  IMAD R14, R14, 0x5, R47 ;  /* 0x000000050e0e7824 */ /* 0x020fc800078e022f */
[----:B------:R-:W-:-:S04]  /*1acb0*/  IMAD R15, R15, 0x18, R14 ;  /* 0x000000180f0f7824 */ /* 0x000fc800078e020e */
[----:B----4-:R-:W-:Y:S01]  /*1acc0*/  IMAD.IADD R15, R46, 0x1, R15 ;  /* 0x000000012e0f7824 */ /* 0x010fe200078e020f */
[----:B------:R-:W-:-:S03]  /*1acd0*/  LEA R50, R14, 0x10000, 0x3 ;  /* 0x000100000e327811 */ /* 0x000fc600078e18ff */
[----:B------:R-:W-:Y:S02]  /*1ace0*/  IMAD.SHL.U32 R48, R15, 0x8, RZ ;  /* 0x000000080f307824 */ /* 0x000fe400078e00ff */
        /* <DEDUP_REMOVED lines=39> */
.L_x_378:
[----:B------:R-:W-:Y:S05]  /*1af60*/  BSYNC.RECONVERGENT B2 ;  /* 0x0000000000027941 */ /* 0x000fea0003800200 */
.L_x_377:
        /* <DEDUP_REMOVED lines=30> */
.L_x_381:
[----:B------:R-:W-:Y:S05]  /*1b150*/  BSYNC.RECONVERGENT B2 ;  /* 0x0000000000027941 */ /* 0x000fea0003800200 */
.L_x_380:
        /* <DEDUP_REMOVED lines=19> */
.L_x_379:
        /* <DEDUP_REMOVED lines=13> */
.L_x_370:
[----:B------:R-:W-:Y:S05]  /*1b360*/  BSYNC.RECONVERGENT B0 ;  /* 0x0000000000007941 */ /* 0x000fea0003800200 */
.L_x_362:
[C---:B------:R-:W-:Y:S02]  /*1b370*/  R2UR UR4, R66.reuse ;  /* 0x00000000420472ca */ /* 0x040fe400000e0000 */
[C---:B------:R-:W-:Y:S02]  /*1b380*/  R2UR UR5, R67.reuse ;  /* 0x00000000430572ca */ /* 0x040fe400000e0000 */
[----:B------:R-:W-:Y:S02]  /*1b390*/  R2UR UR8, R66 ;  /* 0x00000000420872ca */ /* 0x000fe400000e0000 */
[----:B------:R-:W-:-:S09]  /*1b3a0*/  R2UR UR9, R67 ;  /* 0x00000000430972ca */ /* 0x000fd200000e0000 */
[----:B012---:R-:W2:Y:S04]  /*1b3b0*/  LDG.E.S8 R12, desc[UR4][R10.64] ;  /* 0x000000040a0c7981 */ /* 0x007ea8000c1e1300 */
[----:B------:R-:W2:Y:S01]  /*1b3c0*/  LDG.E.S8 R13, desc[UR8][R8.64] ;  /* 0x00000008080d7981 */ /* 0x000ea2000c1e1300 */
[----:B------:R-:W-:Y:S02]  /*1b3d0*/  R2UR UR10, R66 ;  /* 0x00000000420a72ca */ /* 0x000fe400000e0000 */
[----:B------:R-:W-:Y:S01]  /*1b3e0*/  R2UR UR11, R67 ;  /* 0x00000000430b72ca */ /* 0x000fe200000e0000 */
[----:B--2---:R-:W-:-:S05]  /*1b3f0*/  IMAD R12, R12, 0x5, R13 ;  /* 0x000000050c0c7824 */ /* 0x004fca00078e020d */
[----:B------:R-:W-:-:S06]  /*1b400*/  LEA R12, R12, 0x10000, 0x3 ;  /* 0x000100000c0c7811 */ /* 0x000fcc00078e18ff */
[----:B------:R-:W0:Y:S02]  /*1b410*/  LDC.64 R12, c[0x3][R12+-0x4e30] ;  /* 0x00ec74000c0c7b82 */ /* 0x000e240000000a00 */
[----:B0-----:R0:W-:Y:S04]  /*1b420*/  STG.E.64 desc[UR4][R52.64+0x2760], R12 ;  /* 0x0027600c34007986 */ /* 0x0011e8000c101b04 */
[----:B------:R-:W2:Y:S04]  /*1b430*/  LDG.E.S8 R16, desc[UR8][R10.64] ;  /* 0x000000080a107981 */ /* 0x000ea8000c1e1300 */
[----:B------:R-:W2:Y:S01]  /*1b440*/  LDG.E.S8 R17, desc[UR10][R8.64] ;  /* 0x0000000a08117981 */ /* 0x000ea2000c1e1300 */
        /* <DEDUP_REMOVED lines=8> */
[----:B--2---:R-:W-:-:S05]  /*1b4d0*/  IMAD R16, R16, 0x5, R17 ;  /* 0x0000000510107824 */ /* 0x004fca00078e0211 */
[----:B------:R-:W1:Y:S01]  /*1b4e0*/  MUFU.RCP64H R17, R93 ;  /* 0x0000005d00117308 */ /* 0x000e620000001800 */
[----:B------:R-:W-:Y:S01]  /*1b4f0*/  LEA R14, R16, 0x10000, 0x3 ;  /* 0x00010000100e7811 */ /* 0x000fe200078e18ff */
[----:B------:R-:W-:-:S05]  /*1b500*/  IMAD.MOV.U32 R16, RZ, RZ, 0x1 ;  /* 0x00000001ff107424 */ /* 0x000fca00078e00ff */
[----:B------:R-:W2:Y:S01]  /*1b510*/  LDC.64 R14, c[0x3][R14+-0x4d68] ;  /* 0x00eca6000e0e7b82 */ /* 0x000ea20000000a00 */
[----:B-1----:R-:W-:-:S08]  /*1b520*/  DFMA R36, -R92, R16, 1 ;  /* 0x3ff000005c24742b */ /* 0x002fd00000000110 */
[----:B------:R-:W-:-:S08]  /*1b530*/  DFMA R36, R36, R36, R36 ;  /* 0x000000242424722b */ /* 0x000fd00000000024 */
[----:B------:R-:W-:-:S08]  /*1b540*/  DFMA R36, R16, R36, R16 ;  /* 0x000000241024722b */ /* 0x000fd00000000010 */
[----:B------:R-:W-:-:S08]  /*1b550*/  DFMA R16, -R92, R36, 1 ;  /* 0x3ff000005c10742b */ /* 0x000fd00000000124 */
[----:B------:R-:W-:Y:S02]  /*1b560*/  DFMA R16, R36, R16, R36 ;  /* 0x000000102410722b */ /* 0x000fe40000000024 */
[----:B--2---:R-:W-:Y:S01]  /*1b570*/  DADD R94, R14, 200 ;  /* 0x406900000e5e7429 */ /* 0x004fe20000000000 */
[----:B------:R0:W-:Y:S07]  /*1b580*/  STG.E.64 desc[UR4][R52.64+0x2768], R14 ;  /* 0x0027680e34007986 */ /* 0x0001ee000c101b04 */
[----:B---3--:R-:W-:-:S02]  /*1b590*/  DMUL R98, R94, R16 ;  /* 0x000000105e627228 */ /* 0x008fc40000000000 */
[----:B------:R-:W-:-:S06]  /*1b5a0*/  FSETP.GEU.AND P1, PT, |R95|, 6.5827683646048100446e-37, PT ;  /* 0x036000005f00780b */ /* 0x000fcc0003f2e200 */
[----:B------:R-:W-:-:S08]  /*1b5b0*/  DFMA R36, -R92, R98, R94 ;  /* 0x000000625c24722b */ /* 0x000fd0000000015e */
[----:B------:R-:W-:-:S10]  /*1b5c0*/  DFMA R98, R16, R36, R98 ;  /* 0x000000241062722b */ /* 0x000fd40000000062 */
[----:B------:R-:W-:-:S05]  /*1b5d0*/  FFMA R16, RZ, R93, R99 ;  /* 0x0000005dff107223 */ /* 0x000fca0000000063 */
[----:B------:R-:W-:-:S13]  /*1b5e0*/  FSETP.GT.AND P0, PT, |R16|, 1.469367938527859385e-39, PT ;  /* 0x001000001000780b */ /* 0x000fda0003f04200 */
[----:B0-----:R-:W-:Y:S05]  /*1b5f0*/  @P0 BRA P1, `(.L_x_383) ;  /* 0x00000000000c0947 */ /* 0x001fea0000800000 */
[----:B------:R-:W-:Y:S05]  /*1b600*/  BMOV.32.CLEAR RZ, B11 ;  /* 0x000000000bff7355 */ /* 0x000fea0000100000 */
[----:B------:R-:W-:-:S07]  /*1b610*/  MOV R40, 0x1b630 ;  /* 0x0001b63000287802 */ /* 0x000fce0000000f00 */
[----:B----4-:R-:W-:Y:S05]  /*1b620*/  CALL.REL.NOINC `($__internal_0_$__cuda_sm20_div_rn_f64_full) ;  /* 0x000014a4006c7944 */ /* 0x010fea0003c00000 */
.L_x_383:
[----:B------:R-:W-:Y:S05]  /*1b630*/  BSYNC.RECONVERGENT B0 ;  /* 0x0000000000007941 */ /* 0x000fea0003800200 */
.L_x_382:
        /* <DEDUP_REMOVED lines=26> */
.L_x_384:
[C---:B------:R-:W-:Y:S02]  /*1b7e0*/  R2UR UR8, R66.reuse ;  /* 0x00000000420872ca */ /* 0x040fe400000e0000 */
[C---:B------:R-:W-:Y:S02]  /*1b7f0*/  R2UR UR9, R67.reuse ;  /* 0x00000000430972ca */ /* 0x040fe400000e0000 */
[----:B------:R-:W-:Y:S02]  /*1b800*/  R2UR UR4, R66 ;  /* 0x00000000420472ca */ /* 0x000fe400000e0000 */
[----:B------:R-:W-:-:S09]  /*1b810*/  R2UR UR5, R67 ;  /* 0x00000000430572ca */ /* 0x000fd200000e0000 */
[----:B------:R0:W-:Y:S04]  /*1b820*/  STG.E.64 desc[UR8][R52.64+0x2740], R14 ;  /* 0x0027400e34007986 */ /* 0x0001e8000c101b08 */
[----:B------:R0:W-:Y:S02]  /*1b830*/  STG.E.64 desc[UR4][R52.64+0x2738], R12 ;  /* 0x0027380c34007986 */ /* 0x0001e4000c101b04 */
.L_x_361:
[----:B------:R-:W-:Y:S05]  /*1b840*/  BSYNC.RECONVERGENT B1 ;  /* 0x0000000000017941 */ /* 0x000fea0003800200 */
.L_x_359:
[----:B------:R-:W-:Y:S01]  /*1b850*/  R2UR UR4, R66 ;  /* 0x00000000420472ca */ /* 0x000fe200000e0000 */
[----:B012---:R-:W0:Y:S01]  /*1b860*/  LDC.64 R14, c[0x0][0x3a0] ;  /* 0x0000e800ff0e7b82 */ /* 0x007e220000000a00 */
[----:B------:R-:W-:-:S13]  /*1b870*/  R2UR UR5, R67 ;  /* 0x00000000430572ca */ /* 0x000fda00000e0000 */
[----:B------:R-:W2:Y:S01]  /*1b880*/  LDG.E R42, desc[UR4][R62.64+0xcc] ;  /* 0x0000cc043e2a7981 */ /* 0x000ea2000c1e1900 */
[----:B------:R-:W-:Y:S02]  /*1b890*/  VIADD R43, R7, 0xffffffff ;  /* 0xffffffff072b7836 */ /* 0x000fe40000000000 */
[----:B------:R-:W-:-:S04]  /*1b8a0*/  IMAD.IADD R45, R31, 0x1, R18 ;  /* 0x000000011f2d7824 */ /* 0x000fc800078e0212 */
[----:B--2---:R-:W-:-:S04]  /*1b8b0*/  IMAD R39, R43, R42, R45 ;  /* 0x0000002a2b277224 */ /* 0x004fc800078e022d */
[----:B0-----:R-:W-:-:S05]  /*1b8c0*/  IMAD.WIDE R38, R39, 0x8, R14 ;  /* 0x0000000827267825 */ /* 0x001fca00078e020e */
[----:B------:R-:W2:Y:S01]  /*1b8d0*/  LDG.E.64 R40, desc[UR4][R38.64] ;  /* 0x0000000426287981 */ /* 0x000ea2000c1e1b00 */
[----:B-----5:R-:W-:Y:S01]  /*1b8e0*/  IMAD.MOV.U32 R47, RZ, RZ, R13 ;  /* 0x000000ffff2f7224 */ /* 0x020fe200078e000d */
[----:B------:R-:W-:Y:S05]  /*1b8f0*/  BMOV.32.CLEAR RZ, B0 ;  /* 0x0000000000ff7355 */ /* 0x000fea0000100000 */
[----:B------:R-:W-:Y:S01]  /*1b900*/  IMAD.MOV.U32 R37, RZ, RZ, R12 ;  /* 0x000000ffff257224 */ /* 0x000fe200078e000c */
[----:B------:R-:W-:Y:S01]  /*1b910*/  BSSY.RELIABLE B0, `(.L_x_385) ;  /* 0x0000036000007945 */ /* 0x000fe20003800100 */
[----:B------:R-:W-:Y:S01]  /*1b920*/  IMAD.MOV.U32 R17, RZ, RZ, 0x41cdcd64 ;  /* 0x41cdcd64ff117424 */ /* 0x000fe200078e00ff */
[----:B--2---:R-:W-:Y:S01]  /*1b930*/  DSETP.MAX.AND P0, P1, |R40|, |R12|, PT ;  /* 0x4000000c2800722a */ /* 0x004fe2000390f200 */
[----:B------:R-:W-:-:S02]  /*1b940*/  IMAD.MOV.U32 R16, RZ, RZ, R41 ;  /* 0x000000ffff107224 */ /* 0x000fc400078e0029 */
[----:B------:R-:W-:-:S03]  /*1b950*/  IMAD.MOV.U32 R36, RZ, RZ, R40 ;  /* 0x000000ffff247224 */ /* 0x000fc600078e0028 */
[----:B------:R-:W-:Y:S01]  /*1b960*/  FSEL R49, |R16|, |R47|, P0 ;  /* 0x4000002f10317208 */ /* 0x000fe20000000200 */
[----:B------:R-:W-:Y:S01]  /*1b970*/  IMAD.MOV.U32 R16, RZ, RZ, -0x800000 ;  /* 0xff800000ff107424 */ /* 0x000fe200078e00ff */
[----:B------:R-:W-:-:S06]  /*1b980*/  SEL R36, R36, R37, P0 ;  /* 0x0000002524247207 */ /* 0x000fcc0000000000 */
[----:B------:R-:W-:-:S05]  /*1b990*/  @P1 LOP3.LUT R49, R47, 0x80000, RZ, 0xfc, !PT ;  /* 0x000800002f311812 */ /* 0x000fca00078efcff */
[----:B------:R-:W-:-:S06]  /*1b9a0*/  IMAD.MOV.U32 R37, RZ, RZ, R49 ;  /* 0x000000ffff257224 */ /* 0x000fcc00078e0031 */
[----:B------:R-:W-:-:S14]  /*1b9b0*/  DSETP.GT.AND P0, PT, R36, R16, PT ;  /* 0x000000102400722a */ /* 0x000fdc0003f04000 */
[----:B------:R-:W-:Y:S02]  /*1b9c0*/  @P0 R2UR UR4, R66 ;  /* 0x00000000420402ca */ /* 0x000fe400000e0000 */
[----:B------:R-:W-:-:S13]  /*1b9d0*/  @P0 R2UR UR5, R67 ;  /* 0x00000000430502ca */ /* 0x000fda00000e0000 */
[----:B------:R0:W-:Y:S01]  /*1b9e0*/  @P0 STG.E desc[UR4][R62.64+0xf8], RZ ;  /* 0x0000f8ff3e000986 */ /* 0x0001e2000c101904 */
[----:B------:R-:W-:Y:S05]  /*1b9f0*/  @P0 BRA `(.L_x_386) ;  /* 0x00000000009c0947 */ /* 0x000fea0003800000 */
[----:B------:R-:W-:Y:S01]  /*1ba00*/  DADD R12, R40, -R12 ;  /* 0x00000000280c7229 */ /* 0x000fe2000000080c */
[----:B------:R-:W-:Y:S02]  /*1ba10*/  IMAD.MOV.U32 R36, RZ, RZ, -0x771c970f ;  /* 0x88e368f1ff247424 */ /* 0x000fe400078e00ff */
[----:B------:R-:W-:-:S06]  /*1ba20*/  IMAD.MOV.U32 R37, RZ, RZ, 0x3ee4f8b5 ;  /* 0x3ee4f8b5ff257424 */ /* 0x000fcc00078e00ff */
[----:B------:R-:W-:-:S14]  /*1ba30*/  DSETP.GEU.AND P0, PT, |R12|, R36, PT ;  /* 0x000000240c00722a */ /* 0x000fdc0003f0e200 */
[----:B------:R-:W-:Y:S02]  /*1ba40*/  @P0 R2UR UR4, R66 ;  /* 0x00000000420402ca */ /* 0x000fe400000e0000 */
[----:B------:R-:W-:-:S13]  /*1ba50*/  @P0 R2UR UR5, R67 ;  /* 0x00000000430502ca */ /* 0x000fda00000e0000 */
[----:B------:R1:W-:Y:S01]  /*1ba60*/  @P0 STG.E desc[UR4][R62.64+0xf8], RZ ;  /* 0x0000f8ff3e000986 */ /* 0x0003e2000c101904 */
[----:B------:R-:W-:Y:S05]  /*1ba70*/  @P0 BRA `(.L_x_386) ;  /* 0x00000000007c0947 */ /* 0x000fea0003800000 */
[C---:B------:R-:W-:Y:S01]  /*1ba80*/  R2UR UR4, R66.reuse ;  /* 0x00000000420472ca */ /* 0x040fe200000e0000 */
[----:B------:R-:W-:Y:S01]  /*1ba90*/  IMAD.MOV.U32 R47, RZ, RZ, 0x1 ;  /* 0x00000001ff2f7424 */ /* 0x000fe200078e00ff */
[C---:B------:R-:W-:Y:S02]  /*1baa0*/  R2UR UR5, R67.reuse ;  /* 0x00000000430572ca */ /* 0x040fe400000e0000 */
[C---:B------:R-:W-:Y:S02]  /*1bab0*/  R2UR UR8, R66.reuse ;  /* 0x00000000420872ca */ /* 0x040fe400000e0000 */
[C---:B------:R-:W-:Y:S02]  /*1bac0*/  R2UR UR9, R67.reuse ;  /* 0x00000000430972ca */ /* 0x040fe400000e0000 */
[----:B------:R-:W-:Y:S02]  /*1bad0*/  R2UR UR10, R66 ;  /* 0x00000000420a72ca */ /* 0x000fe400000e0000 */
[----:B------:R-:W-:-:S05]  /*1bae0*/  R2UR UR11, R67 ;  /* 0x00000000430b72ca */ /* 0x000fca00000e0000 */
[----:B------:R2:W-:Y:S04]  /*1baf0*/  STG.E desc[UR4][R62.64+0xf8], R47 ;  /* 0x0000f82f3e007986 */ /* 0x0005e8000c101904 */
[----:B------:R-:W3:Y:S04]  /*1bb00*/  LDG.E.64 R38, desc[UR8][R38.64+-0x1388] ;  /* 0xffec780826267981 */ /* 0x000ee8000c1e1b00 */
[----:B------:R-:W5:Y:S01]  /*1bb10*/  LDG.E.64 R40, desc[UR10][R52.64+0x2740] ;  /* 0x0027400a34287981 */ /* 0x000f62000c1e1b00 */
[----:B---3--:R-:W-:Y:S01]  /*1bb20*/  IMAD.MOV.U32 R12, RZ, RZ, R39 ;  /* 0x000000ffff0c7224 */ /* 0x008fe200078e0027 */
[----:B-----5:R-:W-:Y:S01]  /*1bb30*/  DSETP.MAX.AND P0, P1, |R38|, |R40|, PT ;  /* 0x400000282600722a */ /* 0x020fe2000390f200 */
[----:B------:R-:W-:-:S02]  /*1bb40*/  IMAD.MOV.U32 R49, RZ, RZ, R41 ;  /* 0x000000ffff317224 */ /* 0x000fc400078e0029 */
[----:B------:R-:W-:-:S03]  /*1bb50*/  IMAD.MOV.U32 R13, RZ, RZ, R40 ;  /* 0x000000ffff0d7224 */ /* 0x000fc600078e0028 */
[----:B------:R-:W-:Y:S01]  /*1bb60*/  FSEL R51, |R12|, |R49|, P0 ;  /* 0x400000310c337208 */ /* 0x000fe20000000200 */
[----:B------:R-:W-:-:S05]  /*1bb70*/  IMAD.MOV.U32 R12, RZ, RZ, R38 ;  /* 0x000000ffff0c7224 */ /* 0x000fca00078e0026 */
[----:B------:R-:W-:Y:S02]  /*1bb80*/  SEL R12, R12, R13, P0 ;  /* 0x0000000d0c0c7207 */ /* 0x000fe40000000000 */
[----:B------:R-:W-:-:S05]  /*1bb90*/  @P1 LOP3.LUT R51, R49, 0x80000, RZ, 0xfc, !PT ;  /* 0x0008000031331812 */ /* 0x000fca00078efcff */
[----:B------:R-:W-:-:S06]  /*1bba0*/  IMAD.MOV.U32 R13, RZ, RZ, R51 ;  /* 0x000000ffff0d7224 */ /* 0x000fcc00078e0033 */
[----:B------:R-:W-:-:S14]  /*1bbb0*/  DSETP.GT.AND P0, PT, R12, R16, PT ;  /* 0x000000100c00722a */ /* 0x000fdc0003f04000 */
[----:B------:R-:W-:Y:S02]  /*1bbc0*/  @P0 R2UR UR4, R66 ;  /* 0x00000000420402ca */ /* 0x000fe400000e0000 */
[----:B------:R-:W-:-:S13]  /*1bbd0*/  @P0 R2UR UR5, R67 ;  /* 0x00000000430502ca */ /* 0x000fda00000e0000 */
[----:B------:R2:W-:Y:S01]  /*1bbe0*/  @P0 STG.E desc[UR4][R62.64+0xf8], RZ ;  /* 0x0000f8ff3e000986 */ /* 0x0005e2000c101904 */
[----:B------:R-:W-:Y:S05]  /*1bbf0*/  @P0 BRA `(.L_x_386) ;  /* 0x00000000001c0947 */ /* 0x000fea0003800000 */
[----:B------:R-:W-:-:S08]  /*1bc00*/  DADD R12, R38, -R40 ;  /* 0x00000000260c7229 */ /* 0x000fd00000000828 */
[----:B------:R-:W-:-:S14]  /*1bc10*/  DSETP.GEU.AND P0, PT, |R12|, R36, PT ;  /* 0x000000240c00722a */ /* 0x000fdc0003f0e200 */
[----:B------:R-:W-:Y:S05]  /*1bc20*/  @!P0 BREAK.RELIABLE B0 ;  /* 0x0000000000008942 */ /* 0x000fea0003800100 */
[----:B------:R-:W-:Y:S05]  /*1bc30*/  @!P0 BRA `(.L_x_387) ;  /* 0x0000003800e08947 */ /* 0x000fea0003800000 */
[----:B------:R-:W-:Y:S02]  /*1bc40*/  R2UR UR4, R66 ;  /* 0x00000000420472ca */ /* 0x000fe400000e0000 */
[----:B------:R-:W-:-:S13]  /*1bc50*/  R2UR UR5, R67 ;  /* 0x00000000430572ca */ /* 0x000fda00000e0000 */
[----:B------:R3:W-:Y:S02]  /*1bc60*/  STG.E desc[UR4][R62.64+0xf8], RZ ;  /* 0x0000f8ff3e007986 */ /* 0x0007e4000c101904 */
.L_x_386:
[----:B------:R-:W-:Y:S05]  /*1bc70*/  BSYNC.RELIABLE B0 ;  /* 0x0000000000007941 */ /* 0x000fea0003800100 */
.L_x_385:
[----:B------:R-:W-:Y:S01]  /*1bc80*/  VIMNMX R12, PT, PT, R7, R18, PT ;  /* 0x00000012070c7248 */ /* 0x000fe20003fe0100 */
[----:B------:R-:W-:Y:S05]  /*1bc90*/  BMOV.32.CLEAR RZ, B0 ;  /* 0x0000000000ff7355 */ /* 0x000fea0000100000 */
[----:B------:R-:W-:Y:S01]  /*1bca0*/  R2UR UR4, R66 ;  /* 0x00000000420472ca */ /* 0x000fe200000e0000 */
[----:B------:R-:W-:Y:S01]  /*1bcb0*/  BSSY.RECONVERGENT B0, `(.L_x_388) ;  /* 0x000004d000007945 */ /* 0x000fe20003800200 */
[----:B------:R-:W-:Y:S02]  /*1bcc0*/  R2UR UR5, R67 ;  /* 0x00000000430572ca */ /* 0x000fe400000e0000 */
[----:B------:R-:W-:-:S02]  /*1bcd0*/  ISETP.GE.AND P1, PT, R12, 0x2, PT ;  /* 0x000000020c00780c */ /* 0x000fc40003f26270 */
[----:B------:R-:W-:-:S09]  /*1bce0*/  PLOP3.LUT P0, PT, PT, PT, PT, 0x80, 0x8 ;  /* 0x000000000008781c */ /* 0x000fd20003f0f070 */
[----:B------:R0:W-:Y:S02]  /*1bcf0*/  STG.E desc[UR4][R62.64+0xe4], RZ ;  /* 0x0000e4ff3e007986 */ /* 0x0001e4000c101904 */
[----:B------:R-:W-:Y:S05]  /*1bd00*/  @!P1 BRA `(.L_x_389) ;  /* 0x00000004001c9947 */ /* 0x000fea0003800000 */
[C---:B------:R-:W-:Y:S02]  /*1bd10*/  R2UR UR12, R66.reuse ;  /* 0x00000000420c72ca */ /* 0x040fe400000e0000 */
[C---:B------:R-:W-:Y:S02]  /*1bd20*/  R2UR UR13, R67.reuse ;  /* 0x00000000430d72ca */ /* 0x040fe400000e0000 */
[C---:B------:R-:W-:Y:S02]  /*1bd30*/  R2UR UR10, R66.reuse ;  /* 0x00000000420a72ca */ /* 0x040fe400000e0000 */
[C---:B------:R-:W-:Y:S02]  /*1bd40*/  R2UR UR11, R67.reuse ;  /* 0x00000000430b72ca */ /* 0x040fe400000e0000 */
[----:B------:R-:W-:Y:S02]  /*1bd50*/  R2UR UR8, R66 ;  /* 0x00000000420872ca */ /* 0x000fe400000e0000 */
[----:B------:R-:W-:-:S02]  /*1bd60*/  R2UR UR9, R67 ;  /* 0x00000000430972ca */ /* 0x000fc400000e0000 */
[----:B------:R-:W-:Y:S02]  /*1bd70*/  IADD3 R12, P0, PT, R7, R54, RZ ;  /* 0x00000036070c7210 */ /* 0x000fe40007f1e0ff */
[----:B------:R-:W-:Y:S01]  /*1bd80*/  R2UR UR4, R66 ;  /* 0x00000000420472ca */ /* 0x000fe200000e0000 */
[----:B------:R-:W5:Y:S01]  /*1bd90*/  LDG.E.U8 R37, desc[UR12][R8.64+-0x1] ;  /* 0xffffff0c08257981 */ /* 0x000f62000c1e1100 */
[----:B------:R-:W-:Y:S01]  /*1bda0*/  R2UR UR5, R67 ;  /* 0x00000000430572ca */ /* 0x000fe200000e0000 */
[----:B------:R-:W-:Y:S02]  /*1bdb0*/  IMAD.X R13, RZ, RZ, R55, P0 ;  /* 0x000000ffff0d7224 */ /* 0x000fe400000e0637 */
[----:B------:R-:W2:Y:S04]  /*1bdc0*/  LDG.E.U8 R11, desc[UR10][R10.64] ;  /* 0x0000000a0a0b7981 */ /* 0x000ea8000c1e1100 */
[----:B------:R-:W2:Y:S06]  /*1bdd0*/  LDG.E.U8 R12, desc[UR8][R12.64+-0x1] ;  /* 0xffffff080c0c7981 */ /* 0x000eac000c1e1100 */
[----:B------:R-:W3:Y:S01]  /*1bde0*/  LDG.E.S8 R36, desc[UR4][R8.64] ;  /* 0x0000000408247981 */ /* 0x000ee2000c1e1300 */
[----:B------:R-:W-:Y:S01]  /*1bdf0*/  UMOV UR4, 0x57d19 ;  /* 0x00057d1900047882 */ /* 0x000fe20000000000 */
[----:B-----5:R-:W-:-:S02]  /*1be00*/  PRMT R38, R37, 0x3340, RZ ;  /* 0x0000334025267816 */ /* 0x020fc400000000ff */
[----:B--2---:R-:W-:-:S04]  /*1be10*/  PRMT R37, R11, 0x3340, R12 ;  /* 0x000033400b257816 */ /* 0x004fc8000000000c */
[----:B------:R-:W-:-:S05]  /*1be20*/  PRMT R37, R37, 0x5410, R38 ;  /* 0x0000541025257816 */ /* 0x000fca0000000026 */
[----:B---3--:R-:W-:Y:S01]  /*1be30*/  IDP.4A.S8.U8 R36, R37, UR4, R36 ;  /* 0x0000000425247c26 */ /* 0x008fe20008000224 */
[----:B------:R-:W-:-:S04]  /*1be40*/  UMOV UR4, 0x50 ;  /* 0x0000005000047882 */ /* 0x000fc80000000000 */
[----:B------:R-:W-:-:S04]  /*1be50*/  LEA R36, R36, UR4, 0x3 ;  /* 0x0000000424247c11 */ /* 0x000fc8000f8e18ff */
[----:B------:R-:W2:Y:S01]  /*1be60*/  LDC.64 R10, c[0x3][R36] ;  /* 0x00c00000240a7b82 */ /* 0x000ea20000000a00 */
[----:B------:R-:W-:-:S13]  /*1be70*/  R2UR UR4, R66 ;  /* 0x00000000420472ca */ /* 0x000fda00000e0000 */
[----:B--2---:R2:W-:Y:S04]  /*1be80*/  STG.E.64 desc[UR4][R52.64+0x2778], R10 ;  /* 0x0027780a34007986 */ /* 0x0045e8000c101b04 */
[----:B------:R-:W3:Y:S02]  /*1be90*/  LDG.E R12, desc[UR8][R62.64+0xcc] ;  /* 0x0000cc083e0c7981 */ /* 0x000ee4000c1e1900 */
[----:B---3--:R-:W-:-:S05]  /*1bea0*/  IMAD R8, R43, R12, -R12 ;  /* 0x0000000c2b087224 */ /* 0x008fca00078e0a0c */
[----:B------:R-:W-:Y:S01]  /*1beb0*/  IADD3 R9, PT, PT, R45, -0x1, R8 ;  /* 0xffffffff2d097810 */ /* 0x000fe20007ffe008 */
[----:B------:R-:W-:-:S04]  /*1bec0*/  IMAD R13, R43, R12, R45 ;  /* 0x0000000c2b0d7224 */ /* 0x000fc800078e022d */
[----:B------:R-:W-:-:S04]  /*1bed0*/  IMAD.WIDE R8, R9, 0x8, R14 ;  /* 0x0000000809087825 */ /* 0x000fc800078e020e */
[----:B------:R-:W-:Y:S02]  /*1bee0*/  IMAD.WIDE R14, R13, 0x8, R14 ;  /* 0x000000080d0e7825 */ /* 0x000fe400078e020e */
[----:B------:R-:W2:Y:S04]  /*1bef0*/  LDG.E.64 R8, desc[UR8][R8.64] ;  /* 0x0000000808087981 */ /* 0x000ea8000c1e1b00 */
[----:B------:R-:W3:Y:S01]  /*1bf00*/  LDG.E.64 R14, desc[UR4][R14.64] ;  /* 0x000000040e0e7981 */ /* 0x000ee2000c1e1b00 */
[----:B------:R-:W-:Y:S01]  /*1bf10*/  UMOV UR4, 0x88e368f1 ;  /* 0x88e368f100047882 */ /* 0x000fe20000000000 */
[----:B------:R-:W-:Y:S01]  /*1bf20*/  UMOV UR5, 0x3ee4f8b5 ;  /* 0x3ee4f8b500057882 */ /* 0x000fe20000000000 */
[----:B--2---:R-:W-:-:S08]  /*1bf30*/  DADD R10, R10, R8 ;  /* 0x000000000a0a7229 */ /* 0x004fd00000000008 */
[C-C-:B---3--:R-:W-:Y:S01]  /*1bf40*/  DSETP.MAX.AND P1, P2, |R14|.reuse, |R10|.reuse, PT ;  /* 0x4000000a0e00722a */ /* 0x148fe20003a2f200 */
[----:B------:R-:W-:Y:S02]  /*1bf50*/  IMAD.MOV.U32 R37, RZ, RZ, R15 ;  /* 0x000000ffff257224 */ /* 0x000fe400078e000f */
[----:B------:R-:W-:Y:S01]  /*1bf60*/  IMAD.MOV.U32 R38, RZ, RZ, R11 ;  /* 0x000000ffff267224 */ /* 0x000fe200078e000b */
[----:B------:R-:W-:-:S04]  /*1bf70*/  DADD R12, R14, -R10 ;  /* 0x000000000e0c7229 */ /* 0x000fc8000000080a */
[----:B------:R-:W-:-:S06]  /*1bf80*/  FSEL R37, |R37|, |R38|, P1 ;  /* 0x4000002625257208 */ /* 0x000fcc0000800200 */
[----:B------:R-:W-:Y:S01]  /*1bf90*/  @P2 LOP3.LUT R37, R38, 0x80000, RZ, 0xfc, !PT ;  /* 0x0008000026252812 */ /* 0x000fe200078efcff */
[----:B------:R-:W-:Y:S01]  /*1bfa0*/  DSETP.GEU.AND P0, PT, |R12|, UR4, PT ;  /* 0x000000040c007e2a */ /* 0x000fe2000bf0e200 */
[----:B------:R-:W-:-:S03]  /*1bfb0*/  SEL R8, R14, R10, P1 ;  /* 0x0000000a0e087207 */ /* 0x000fc60000800000 */
[----:B------:R-:W-:-:S06]  /*1bfc0*/  IMAD.MOV.U32 R9, RZ, RZ, R37 ;  /* 0x000000ffff097224 */ /* 0x000fcc00078e0025 */
[----:B------:R-:W-:-:S14]  /*1bfd0*/  DSETP.GT.OR P1, PT, R8, R16, P0 ;  /* 0x000000100800722a */ /* 0x000fdc0000724400 */
[----:B------:R-:W2:Y:S01]  /*1bfe0*/  @!P1 LDC.64 R10, c[0x0][0x3a8] ;  /* 0x0000ea00ff0a9b82 */ /* 0x000ea20000000a00 */
[----:B------:R-:W-:Y:S02]  /*1bff0*/  @!P1 R2UR UR4, R66 ;  /* 0x00000000420492ca */ /* 0x000fe400000e0000 */
[C---:B------:R-:W-:Y:S01]  /*1c000*/  @!P1 R2UR UR5, R67.reuse ;  /* 0x00000000430592ca */ /* 0x040fe200000e0000 */
[----:B------:R-:W-:Y:S01]  /*1c010*/  @!P1 VIADD R18, R18, 0xffffffff ;  /* 0xffffffff12129836 */ /* 0x000fe20000000000 */
[C---:B------:R-:W-:Y:S02]  /*1c020*/  @!P1 R2UR UR8, R66.reuse ;  /* 0x00000000420892ca */ /* 0x040fe400000e0000 */
[C---:B------:R-:W-:Y:S02]  /*1c030*/  @!P1 R2UR UR9, R67.reuse ;  /* 0x00000000430992ca */ /* 0x040fe400000e0000 */
[----:B------:R-:W-:Y:S02]  /*1c040*/  @!P1 R2UR UR10, R66 ;  /* 0x00000000420a92ca */ /* 0x000fe400000e0000 */
[----:B------:R-:W-:-:S02]  /*1c050*/  @!P1 R2UR UR11, R67 ;  /* 0x00000000430b92ca */ /* 0x000fc400000e0000 */
[C---:B------:R-:W-:Y:S02]  /*1c060*/  @!P1 R2UR UR12, R66.reuse ;  /* 0x00000000420c92ca */ /* 0x040fe400000e0000 */
[C---:B------:R-:W-:Y:S02]  /*1c070*/  @!P1 R2UR UR13, R67.reuse ;  /* 0x00000000430d92ca */ /* 0x040fe400000e0000 */
[----:B------:R-:W-:Y:S02]  /*1c080*/  @P1 R2UR UR14, R66 ;  /* 0x00000000420e12ca */ /* 0x000fe400000e0000 */
[----:B------:R-:W-:Y:S01]  /*1c090*/  @P1 R2UR UR15, R67 ;  /* 0x00000000430f12ca */ /* 0x000fe200000e0000 */
[----:B------:R-:W-:Y:S02]  /*1c0a0*/  @!P1 IMAD.IADD R13, R33, 0x1, R18 ;  /* 0x00000001210d9824 */ /* 0x000fe400078e0212 */
[----:B------:R-:W-:Y:S02]  /*1c0b0*/  @!P1 IMAD.MOV.U32 R15, RZ, RZ, 0x1 ;  /* 0x00000001ff0f9424 */ /* 0x000fe400078e00ff */
[----:B------:R-:W-:-:S04]  /*1c0c0*/  @!P1 IMAD.WIDE R8, R7, 0x4, R62 ;  /* 0x0000000407089825 */ /* 0x000fc800078e023e */
[----:B--2---:R-:W-:Y:S01]  /*1c0d0*/  @!P1 IMAD.WIDE R10, R13, 0x4, R10 ;  /* 0x000000040d0a9825 */ /* 0x004fe200078e020a */
[----:B------:R2:W-:Y:S04]  /*1c0e0*/  @!P1 STG.E desc[UR4][R62.64+0xf8], R15 ;  /* 0x0000f80f3e009986 */ /* 0x0005e8000c101904 */
[----:B------:R2:W-:Y:S04]  /*1c0f0*/  @!P1 STG.E desc[UR8][R8.64+-0x8], R18 ;  /* 0xfffff81208009986 */ /* 0x0005e8000c101908 */
[----:B------:R2:W-:Y:S04]  /*1c100*/  @!P1 STG.E desc[UR10][R10.64], R43 ;  /* 0x0000002b0a009986 */ /* 0x0005e8000c10190a */
[----:B------:R2:W-:Y:S04]  /*1c110*/  @!P1 STG.E desc[UR12][R62.64+0xe4], R15 ;  /* 0x0000e40f3e009986 */ /* 0x0005e8000c10190c */
[----:B------:R-:W3:Y:S01]  /*1c120*/  @P1 LDG.E R12, desc[UR14][R62.64+0xe4] ;  /* 0x0000e40e3e0c1981 */ /* 0x000ee2000c1e1900 */
[----:B------:R-:W-:-:S02]  /*1c130*/  @P1 R2UR UR4, R66 ;  /* 0x00000000420412ca */ /* 0x000fc400000e0000 */
[----:B------:R-:W-:-:S13]  /*1c140*/  @P1 R2UR UR5, R67 ;  /* 0x00000000430512ca */ /* 0x000fda00000e0000 */
[----:B------:R2:W-:Y:S01]  /*1c150*/  @P1 STG.E desc[UR4][R62.64+0xf8], RZ ;  /* 0x0000f8ff3e001986 */ /* 0x0005e2000c101904 */
[----:B------:R-:W-:Y:S01]  /*1c160*/  @!P1 IMAD.MOV.U32 R7, RZ, RZ, R43 ;  /* 0x000000ffff079224 */ /* 0x000fe200078e002b */
[----:B--23--:R-:W-:-:S13]  /*1c170*/  ISETP.EQ.AND P0, PT, R12, RZ, P1 ;  /* 0x000000ff0c00720c */ /* 0x00cfda0000f02270 */
.L_x_389:
[----:B------:R-:W-:Y:S05]  /*1c180*/  BSYNC.RECONVERGENT B0 ;  /* 0x0000000000007941 */ /* 0x000fea0003800200 */
.L_x_388:
[----:B------:R-:W-:Y:S01]  /*1c190*/  R2UR UR4, R66 ;  /* 0x00000000420472ca */ /* 0x000fe200000e0000 */
[----:B------:R-:W-:Y:S01]  /*1c1a0*/  IMAD.MOV.U32 R9, RZ, RZ, 0x3 ;  /* 0x00000003ff097424 */ /* 0x000fe200078e00ff */
[----:B------:R-:W-:Y:S01]  /*1c1b0*/  R2UR UR5, R67 ;  /* 0x00000000430572ca */ /* 0x000fe200000e0000 */
[----:B------:R-:W-:-:S12]  /*1c1c0*/  BSSY.RECONVERGENT B2, `(.L_x_390) ;  /* 0x000035e000027945 */ /* 0x000fd80003800200 */
[----:B------:R0:W-:Y:S01]  /*1c1d0*/  STG.E desc[UR4][R62.64+0xd8], R9 ;  /* 0x0000d8093e007986 */ /* 0x0001e2000c101904 */
[----:B------:R-:W-:Y:S05]  /*1c1e0*/  @!P0 BRA `(.L_x_391) ;  /* 0x00000034006c8947 */ /* 0x000fea0003800000 */
[----:B0-----:R-:W-:-:S07]  /*1c1f0*/  IMAD.MOV.U32 R9, RZ, RZ, 0x3 ;  /* 0x00000003ff097424 */ /* 0x001fce00078e00ff */
.L_x_422:
[----:B------:R-:W-:-:S13]  /*1c200*/  ISETP.GT.AND P0, PT, R9, 0x20, PT ;  /* 0x000000200900780c */ /* 0x000fda0003f04270 */
[----:B012---:R-:W-:Y:S05]  /*1c210*/  @P0 BRA `(.L_x_391) ;  /* 0x0000003400600947 */ /* 0x007fea0003800000 */
[----:B------:R-:W-:Y:S01]  /*1c220*/  IADD3 R11, PT, PT, R18, 0x1, -R9 ;  /* 0x00000001120b7810 */ /* 0x000fe20007ffe809 */
[----:B------:R-:W-:Y:S01]  /*1c230*/  VIADD R39, R7, 0xffffffff ;  /* 0xffffffff07277836 */ /* 0x000fe20000000000 */
[----:B------:R-:W-:Y:S01]  /*1c240*/  R2UR UR4, R66 ;  /* 0x00000000420472ca */ /* 0x000fe200000e0000 */
[----:B------:R-:W-:Y:S01]  /*1c250*/  IMAD.IADD R38, R32, 0x1, R18 ;  /* 0x0000000120267824 */ /* 0x000fe200078e0212 */
[----:B------:R-:W-:Y:S01]  /*1c260*/  ISETP.GT.AND P0, PT, R11, RZ, PT ;  /* 0x000000ff0b00720c */ /* 0x000fe20003f04270 */
[----:B------:R-:W-:Y:S01]  /*1c270*/  IMAD.MOV.U32 R15, RZ, RZ, R39 ;  /* 0x000000ffff0f7224 */ /* 0x000fe200078e0027 */
[C---:B------:R-:W-:Y:S01]  /*1c280*/  R2UR UR5, R67.reuse ;  /* 0x00000000430572ca */ /* 0x040fe200000e0000 */
[----:B------:R-:W-:Y:S01]  /*1c290*/  BSSY.RECONVERGENT B1, `(.L_x_392) ;  /* 0x000034a000017945 */ /* 0x000fe20003800200 */
[----:B------:R-:W-:Y:S01]  /*1c2a0*/  R2UR UR8, R66 ;  /* 0x00000000420872ca */ /* 0x000fe200000e0000 */
[----:B------:R-:W-:Y:S01]  /*1c2b0*/  VIADD R42, R38, 0x271 ;  /* 0x00000271262a7836 */ /* 0x000fe20000000000 */
[----:B------:R-:W-:-:S02]  /*1c2c0*/  R2UR UR9, R67 ;  /* 0x00000000430972ca */ /* 0x000fc400000e0000 */
[CC--:B------:R-:W-:Y:S02]  /*1c2d0*/  IADD3 R12, P1, PT, R18.reuse, R54.reuse, RZ ;  /* 0x00000036120c7210 */ /* 0x0c0fe40007f3e0ff */
[----:B------:R-:W-:Y:S02]  /*1c2e0*/  IADD3 R8, P2, PT, R7, R54, RZ ;  /* 0x0000003607087210 */ /* 0x000fe40007f5e0ff */
[----:B------:R-:W-:Y:S01]  /*1c2f0*/  LEA.HI.X.SX32 R13, R18, R55, 0x1, P1 ;  /* 0x00000037120d7211 */ /* 0x000fe200008f0eff */
[----:B------:R-:W-:Y:S01]  /*1c300*/  @!P0 IMAD.MOV.U32 R17, RZ, RZ, 0x1 ;  /* 0x00000001ff118424 */ /* 0x000fe200078e00ff */
[C---:B------:R-:W-:Y:S01]  /*1c310*/  @!P0 R2UR UR12, R66.reuse ;  /* 0x00000000420c82ca */ /* 0x040fe200000e0000 */
[----:B------:R-:W-:Y:S01]  /*1c320*/  STG.E desc[UR4][R62.64+0xdc], R39 ;  /* 0x0000dc273e007986 */ /* 0x000fe2000c101904 */
[C---:B------:R-:W-:Y:S02]  /*1c330*/  @!P0 R2UR UR13, R67.reuse ;  /* 0x00000000430d82ca */ /* 0x040fe400000e0000 */
[----:B------:R-:W-:Y:S01]  /*1c340*/  @!P0 R2UR UR10, R66 ;  /* 0x00000000420a82ca */ /* 0x000fe200000e0000 */
[----:B------:R0:W-:Y:S01]  /*1c350*/  STG.E desc[UR8][R62.64+0xe0], R11 ;  /* 0x0000e00b3e007986 */ /* 0x0001e2000c101908 */
[----:B------:R-:W-:-:S02]  /*1c360*/  @!P0 R2UR UR11, R67 ;  /* 0x00000000430b82ca */ /* 0x000fc400000e0000 */
[----:B------:R-:W-:Y:S02]  /*1c370*/  @!P0 IADD3 R15, PT, PT, R11, -0x1, R39 ;  /* 0xffffffff0b0f8810 */ /* 0x000fe40007ffe027 */
[----:B------:R-:W-:-:S05]  /*1c380*/  LEA.HI.X.SX32 R9, R7, R55, 0x1, P2 ;  /* 0x0000003707097211 */ /* 0x000fca00010f0eff */
[----:B------:R1:W-:Y:S01]  /*1c390*/  @!P0 STG.E desc[UR12][R62.64+0xe0], R17 ;  /* 0x0000e0113e008986 */ /* 0x0003e2000c10190c */
[----:B0-----:R-:W-:-:S03]  /*1c3a0*/  @!P0 IMAD.MOV.U32 R11, RZ, RZ, 0x1 ;  /* 0x00000001ff0b8424 */ /* 0x001fc600078e00ff */
[----:B------:R1:W-:Y:S04]  /*1c3b0*/  @!P0 STG.E desc[UR10][R62.64+0xdc], R15 ;  /* 0x0000dc0f3e008986 */ /* 0x0003e8000c10190a */
.L_x_421:
[----:B------:R-:W-:-:S04]  /*1c3c0*/  ISETP.GE.AND P0, PT, R11, R18, PT ;  /* 0x000000120b00720c */ /* 0x000fc80003f06270 */
[----:B------:R-:W-:-:S13]  /*1c3d0*/  ISETP.LT.OR P0, PT, R15, 0x1, P0 ;  /* 0x000000010f00780c */ /* 0x000fda0000701670 */
[----:B0-2---:R-:W-:Y:S05]  /*1c3e0*/  @P0 BRA `(.L_x_393) ;  /* 0x0000003000d00947 */ /* 0x005fea0003800000 */
        /* <DEDUP_REMOVED lines=12> */
[----:B------:R0:W-:Y:S04]  /*1c4b0*/  STG.E.64 desc[UR4][R52.64+0x2738], R40 ;  /* 0x0027382834007986 */ /* 0x0001e8000c101b04 */
[----:B------:R0:W-:Y:S04]  /*1c4c0*/  STG.E.64 desc[UR8][R52.64+0x2740], R44 ;  /* 0x0027402c34007986 */ /* 0x0001e8000c101b08 */
[----:B-1----:R-:W5:Y:S04]  /*1c4d0*/  LDG.E R15, desc[UR10][R62.64+0xdc] ;  /* 0x0000dc0a3e0f7981 */ /* 0x002f68000c1e1900 */
[----:B------:R-:W2:Y:S01]  /*1c4e0*/  LDG.E R11, desc[UR12][R62.64+0xe0] ;  /* 0x0000e00c3e0b7981 */ /* 0x000ea2000c1e1900 */
[----:B------:R-:W-:Y:S01]  /*1c4f0*/  R2UR UR14, R66 ;  /* 0x00000000420e72ca */ /* 0x000fe200000e0000 */
[----:B------:R-:W-:Y:S01]  /*1c500*/  IMAD.MOV.U32 R16, RZ, RZ, 0x0 ;  /* 0x00000000ff107424 */ /* 0x000fe200078e00ff */
[----:B------:R-:W-:Y:S01]  /*1c510*/  R2UR UR15, R67 ;  /* 0x00000000430f72ca */ /* 0x000fe200000e0000 */
[----:B------:R-:W-:Y:S01]  /*1c520*/  IMAD.MOV.U32 R17, RZ, RZ, -0x3f56d000 ;  /* 0xc0a93000ff117424 */ /* 0x000fe200078e00ff */
[----:B------:R0:W-:Y:S01]  /*1c530*/  STG.E.64 desc[UR8][R52.64+0x2760], RZ ;  /* 0x002760ff34007986 */ /* 0x0001e2000c101b08 */
[----:B------:R-:W-:Y:S05]  /*1c540*/  BMOV.32.CLEAR RZ, B0 ;  /* 0x0000000000ff7355 */ /* 0x000fea0000100000 */
[----:B------:R0:W-:Y:S01]  /*1c550*/  STG.E.64 desc[UR4][R52.64+0x2758], R16 ;  /* 0x0027581034007986 */ /* 0x0001e2000c101b04 */
[----:B------:R-:W-:Y:S01]  /*1c560*/  BSSY.RECONVERGENT B0, `(.L_x_394) ;  /* 0x00002ba000007945 */ /* 0x000fe20003800200 */
[----:B-----5:R-:W-:-:S02]  /*1c570*/  LOP3.LUT R10, RZ, R15, RZ, 0x33, !PT ;  /* 0x0000000fff0a7212 */ /* 0x020fc400078e33ff */
[----:B--2---:R-:W-:-:S03]  /*1c580*/  LOP3.LUT R37, RZ, R11, RZ, 0x33, !PT ;  /* 0x0000000bff257212 */ /* 0x004fc600078e33ff */
[----:B------:R-:W-:Y:S02]  /*1c590*/  IMAD.IADD R43, R7, 0x1, R10 ;  /* 0x00000001072b7824 */ /* 0x000fe400078e020a */
[----:B------:R-:W-:-:S03]  /*1c5a0*/  IMAD.IADD R37, R18, 0x1, R37 ;  /* 0x0000000112257824 */ /* 0x000fc600078e0225 */
        /* <DEDUP_REMOVED lines=31> */
[----:B------:R-:W-:Y:S01]  /*1c7a0*/  IADD3 R46, P2, PT, R11, R54, RZ ;  /* 0x000000360b2e7210 */ /* 0x000fe20007f5e0ff */
[----:B------:R-:W2:Y:S01]  /*1c7b0*/  LDG.E.U8 R17, desc[UR10][R8.64] ;  /* 0x0000000a08117981 */ /* 0x000ea2000c1e1100 */
[-C--:B------:R-:W-:Y:S02]  /*1c7c0*/  LEA.HI.X.SX32 R37, R15, R55.reuse, 0x1, P1 ;  /* 0x000000370f257211 */ /* 0x080fe400008f0eff */
[----:B------:R-:W-:Y:S02]  /*1c7d0*/  LEA.HI.X.SX32 R47, R11, R55, 0x1, P2 ;  /* 0x000000370b2f7211 */ /* 0x000fe400010f0eff */
[----:B------:R-:W-:Y:S01]  /*1c7e0*/  R2UR UR4, R66 ;  /* 0x00000000420472ca */ /* 0x000fe200000e0000 */
[----:B------:R-:W2:Y:S01]  /*1c7f0*/  LDG.E.U8 R14, desc[UR8][R36.64] ;  /* 0x00000008240e7981 */ /* 0x000ea2000c1e1100 */
[----:B------:R-:W-:-:S03]  /*1c800*/  R2UR UR5, R67 ;  /* 0x00000000430572ca */ /* 0x000fc600000e0000 */
[----:B------:R-:W3:Y:S10]  /*1c810*/  LDG.E.U8 R16, desc[UR12][R46.64+0x1b] ;  /* 0x00001b0c2e107981 */ /* 0x000ef4000c1e1100 */
[----:B------:R-:W4:Y:S01]  /*1c820*/  LDG.E.S8 R10, desc[UR4][R12.64+0x1b] ;  /* 0x00001b040c0a7981 */ /* 0x000f22000c1e1300 */
[----:B------:R-:W-:Y:S01]  /*1c830*/  UMOV UR4, 0x5197d ;  /* 0x0005197d00047882 */ /* 0x000fe20000000000 */
[----:B------:R-:W-:-:S02]  /*1c840*/  R2UR UR16, R66 ;  /* 0x00000000421072ca */ /* 0x000fc400000e0000 */
[C---:B------:R-:W-:Y:S02]  /*1c850*/  R2UR UR17, R67.reuse ;  /* 0x00000000431172ca */ /* 0x040fe400000e0000 */
[----:B------:R-:W-:Y:S02]  /*1c860*/  R2UR UR14, R66 ;  /* 0x00000000420e72ca */ /* 0x000fe400000e0000 */
[----:B------:R-:W-:Y:S02]  /*1c870*/  R2UR UR15, R67 ;  /* 0x00000000430f72ca */ /* 0x000fe400000e0000 */
[----:B--2---:R-:W-:Y:S02]  /*1c880*/  PRMT R14, R14, 0x3340, R17 ;  /* 0x000033400e0e7816 */ /* 0x004fe40000000011 */
[----:B---3--:R-:W-:-:S04]  /*1c890*/  PRMT R17, R16, 0x3340, RZ ;  /* 0x0000334010117816 */ /* 0x008fc800000000ff */
[----:B------:R-:W-:-:S05]  /*1c8a0*/  PRMT R17, R14, 0x5410, R17 ;  /* 0x000054100e117816 */ /* 0x000fca0000000011 */
[----:B----4-:R-:W-:Y:S01]  /*1c8b0*/  IDP.4A.S8.U8 R17, R17, UR4, R10 ;  /* 0x0000000411117c26 */ /* 0x010fe2000800020a */
[----:B------:R-:W-:Y:S02]  /*1c8c0*/  UMOV UR4, 0x50 ;  /* 0x0000005000047882 */ /* 0x000fe40000000000 */
[----:B------:R-:W-:Y:S02]  /*1c8d0*/  LEA R10, R57, UR4, 0x3 ;  /* 0x00000004390a7c11 */ /* 0x000fe4000f8e18ff */
[----:B------:R-:W-:Y:S02]  /*1c8e0*/  LEA R48, R17, UR4, 0x3 ;  /* 0x0000000411307c11 */ /* 0x000fe4000f8e18ff */
[----:B------:R-:W1:Y:S08]  /*1c8f0*/  LDC.64 R16, c[0x3][R10+0x6270] ;  /* 0x00d89c000a107b82 */ /* 0x000e700000000a00 */
[----:B------:R-:W1:Y:S02]  /*1c900*/  LDC.64 R48, c[0x3][R48+0x1388] ;  /* 0x00c4e20030307b82 */ /* 0x000e640000000a00 */
[----:B-1----:R-:W-:-:S07]  /*1c910*/  DADD R16, R16, R48 ;  /* 0x0000000010107229 */ /* 0x002fce0000000030 */
[----:B------:R1:W-:Y:S04]  /*1c920*/  STG.E.64 desc[UR8][R52.64+0x2760], R16 ;  /* 0x0027601034007986 */ /* 0x0003e8000c101b08 */
[----:B------:R-:W2:Y:S04]  /*1c930*/  LDG.E.U8 R36, desc[UR12][R36.64] ;  /* 0x0000000c24247981 */ /* 0x000ea8000c1e1100 */
[----:B------:R-:W3:Y:S04]  /*1c940*/  LDG.E.U8 R46, desc[UR16][R46.64+0x1b] ;  /* 0x00001b102e2e7981 */ /* 0x000ee8000c1e1100 */
[----:B------:R-:W2:Y:S04]  /*1c950*/  LDG.E.U8 R49, desc[UR14][R8.64] ;  /* 0x0000000e08317981 */ /* 0x000ea8000c1e1100 */
[----:B------:R-:W4:Y:S04]  /*1c960*/  LDG.E.S8 R43, desc[UR10][R12.64+0x1b] ;  /* 0x00001b0a0c2b7981 */ /* 0x000f28000c1e1300 */
[----:B------:R-:W4:Y:S01]  /*1c970*/  LDG.E R14, desc[UR8][R62.64+0xf4] ;  /* 0x0000f4083e0e7981 */ /* 0x000f22000c1e1900 */
[----:B------:R-:W-:Y:S01]  /*1c980*/  UMOV UR5, 0x57d19 ;  /* 0x00057d1900057882 */ /* 0x000fe20000000000 */
[----:B---3--:R-:W-:-:S02]  /*1c990*/  PRMT R50, R46, 0x3340, RZ ;  /* 0x000033402e327816 */ /* 0x008fc400000000ff */
[----:B--2---:R-:W-:-:S04]  /*1c9a0*/  PRMT R49, R49, 0x3340, R36 ;  /* 0x0000334031317816 */ /* 0x004fc80000000024 */
[----:B------:R-:W-:-:S05]  /*1c9b0*/  PRMT R50, R49, 0x5410, R50 ;  /* 0x0000541031327816 */ /* 0x000fca0000000032 */
[----:B----4-:R-:W-:Y:S01]  /*1c9c0*/  IDP.4A.S8.U8 R43, R50, UR5, R43 ;  /* 0x00000005322b7c26 */ /* 0x010fe2000800022b */
        /* <DEDUP_REMOVED lines=8> */
.L_x_398:
[----:B------:R-:W-:Y:S05]  /*1ca50*/  BSYNC.RECONVERGENT B6 ;  /* 0x0000000000067941 */ /* 0x000fea0003800200 */
.L_x_397:
[----:B------:R-:W-:Y:S01]  /*1ca60*/  R2UR UR4, R66 ;  /* 0x00000000420472ca */ /* 0x000fe200000e0000 */
[----:B------:R-:W2:Y:S01]  /*1ca70*/  LDC.64 R46, c[0x0][0x3a0] ;  /* 0x0000e800ff2e7b82 */ /* 0x000ea20000000a00 */
[----:B------:R-:W-:-:S13]  /*1ca80*/  R2UR UR5, R67 ;  /* 0x00000000430572ca */ /* 0x000fda00000e0000 */
[----:B------:R-:W3:Y:S01]  /*1ca90*/  LDG.E R10, desc[UR4][R62.64+0xcc] ;  /* 0x0000cc043e0a7981 */ /* 0x000ee2000c1e1900 */
[----:B------:R-:W-:Y:S02]  /*1caa0*/  VIADD R43, R15, 0xffffffff ;  /* 0xffffffff0f2b7836 */ /* 0x000fe40000000000 */
[----:B------:R-:W-:-:S04]  /*1cab0*/  IMAD.IADD R48, R32, 0x1, R11 ;  /* 0x0000000120307824 */ /* 0x000fc800078e020b */
[----:B---3--:R-:W-:-:S04]  /*1cac0*/  IMAD R11, R43, R10, R48 ;  /* 0x0000000a2b0b7224 */ /* 0x008fc800078e0230 */
[----:B--2---:R-:W-:-:S06]  /*1cad0*/  IMAD.WIDE R10, R11, 0x8, R46 ;  /* 0x000000080b0a7825 */ /* 0x004fcc00078e022e */
[----:B------:R-:W2:Y:S01]  /*1cae0*/  LDG.E.64 R10, desc[UR4][R10.64] ;  /* 0x000000040a0a7981 */ /* 0x000ea2000c1e1b00 */
[----:B------:R-:W-:Y:S02]  /*1caf0*/  R2UR UR8, R66 ;  /* 0x00000000420872ca */ /* 0x000fe400000e0000 */
[----:B------:R-:W-:Y:S01]  /*1cb00*/  R2UR UR9, R67 ;  /* 0x00000000430972ca */ /* 0x000fe200000e0000 */
[----:B--2--5:R-:W-:Y:S01]  /*1cb10*/  DADD R14, R10, R16 ;  /* 0x000000000a0e7229 */ /* 0x024fe20000000010 */
[----:B------:R-:W2:Y:S06]  /*1cb20*/  LDG.E.64 R10, desc[UR4][R52.64+0x2720] ;  /* 0x00272004340a7981 */ /* 0x000eac000c1e1b00 */
[----:B------:R3:W-:Y:S05]  /*1cb30*/  STG.E.64 desc[UR4][R52.64+0x2760], R14 ;  /* 0x0027600e34007986 */ /* 0x0007ea000c101b04 */
[----:B-1----:R-:W4:Y:S02]  /*1cb40*/  LDG.E R16, desc[UR8][R62.64+0xcc] ;  /* 0x0000cc083e107981 */ /* 0x002f24000c1e1900 */
[----:B----4-:R-:W-:-:S04]  /*1cb50*/  IMAD R16, R43, R16, R48 ;  /* 0x000000102b107224 */ /* 0x010fc800078e0230 */
[----:B------:R-:W-:-:S04]  /*1cb60*/  VIADD R17, R16, 0x271 ;  /* 0x0000027110117836 */ /* 0x000fc80000000000 */
[----:B------:R-:W-:-:S06]  /*1cb70*/  IMAD.WIDE R16, R17, 0x8, R46 ;  /* 0x0000000811107825 */ /* 0x000fcc00078e022e */
[----:B------:R-:W4:Y:S01]  /*1cb80*/  LDG.E.64 R16, desc[UR4][R16.64] ;  /* 0x0000000410107981 */ /* 0x000f22000c1e1b00 */
[----:B------:R-:W-:Y:S01]  /*1cb90*/  UMOV UR4, 0xff800000 ;  /* 0xff80000000047882 */ /* 0x000fe20000000000 */
[----:B------:R-:W-:Y:S02]  /*1cba0*/  UMOV UR5, 0x41cdcd64 ;  /* 0x41cdcd6400057882 */ /* 0x000fe40000000000 */
[----:B------:R-:W-:Y:S01]  /*1cbb0*/  DSETP.GT.AND P1, PT, |R14|, UR4, PT ;  /* 0x000000040e007e2a */ /* 0x000fe2000bf24200 */
[----:B------:R-:W-:Y:S01]  /*1cbc0*/  UMOV UR4, 0xcccccccd ;  /* 0xcccccccd00047882 */ /* 0x000fe20000000000 */
[----:B------:R-:W-:-:S12]  /*1cbd0*/  UMOV UR5, 0x4016cccc ;  /* 0x4016cccc00057882 */ /* 0x000fd80000000000 */
[----:B---3--:R-:W-:Y:S02]  /*1cbe0*/  @P1 IMAD.MOV.U32 R14, RZ, RZ, 0x0 ;  /* 0x00000000ff0e1424 */ /* 0x008fe400078e00ff */
[----:B------:R-:W-:-:S06]  /*1cbf0*/  @P1 IMAD.MOV.U32 R15, RZ, RZ, 0x7ff00000 ;  /* 0x7ff00000ff0f1424 */ /* 0x000fcc00078e00ff */
[----:B------:R-:W-:-:S10]  /*1cc00*/  DADD R94, R14, 200 ;  /* 0x406900000e5e7429 */ /* 0x000fd40000000000 */
[----:B------:R-:W-:Y:S01]  /*1cc10*/  FSETP.GEU.AND P2, PT, |R95|, 6.5827683646048100446e-37, PT ;  /* 0x036000005f00780b */ /* 0x000fe20003f4e200 */
[----:B------:R-:W-:Y:S01]  /*1cc20*/  BSSY.RECONVERGENT B6, `(.L_x_399) ;  /* 0x000001d000067945 */ /* 0x000fe20003800200 */
[----:B----4-:R-:W-:-:S07]  /*1cc30*/  DADD R36, R16, R36 ;  /* 0x0000000010247229 */ /* 0x010fce0000000024 */
[----:B------:R1:W-:Y:S02]  /*1cc40*/  STG.E.64 desc[UR8][R52.64+0x2758], R36 ;  /* 0x0027582434007986 */ /* 0x0003e4000c101b08 */
[----:B-1----:R-:W-:Y:S02]  /*1cc50*/  @P1 IMAD.MOV.U32 R36, RZ, RZ, 0x0 ;  /* 0x00000000ff241424 */ /* 0x002fe400078e00ff */
[----:B------:R-:W-:-:S06]  /*1cc60*/  @P1 IMAD.MOV.U32 R37, RZ, RZ, -0x40100000 ;  /* 0xbff00000ff251424 */ /* 0x000fcc00078e00ff */
[----:B------:R-:W-:-:S08]  /*1cc70*/  DADD R46, R36, -UR4 ;  /* 0x80000004242e7e29 */ /* 0x000fd00008000000 */
[----:B--2---:R-:W-:-:S06]  /*1cc80*/  DADD R92, R46, R10 ;  /* 0x000000002e5c7229 */ /* 0x004fcc000000000a */
[----:B------:R-:W1:Y:S01]  /*1cc90*/  MUFU.RCP64H R17, R93 ;  /* 0x0000005d00117308 */ /* 0x000e620000001800 */
[----:B------:R-:W-:-:S06]  /*1cca0*/  IMAD.MOV.U32 R16, RZ, RZ, 0x1 ;  /* 0x00000001ff107424 */ /* 0x000fcc00078e00ff */
[----:B-1----:R-:W-:-:S08]  /*1ccb0*/  DFMA R46, -R92, R16, 1 ;  /* 0x3ff000005c2e742b */ /* 0x002fd00000000110 */
[----:B------:R-:W-:-:S08]  /*1ccc0*/  DFMA R46, R46, R46, R46 ;  /* 0x0000002e2e2e722b */ /* 0x000fd0000000002e */
[----:B------:R-:W-:-:S08]  /*1ccd0*/  DFMA R46, R16, R46, R16 ;  /* 0x0000002e102e722b */ /* 0x000fd00000000010 */
[----:B------:R-:W-:-:S08]  /*1cce0*/  DFMA R16, -R92, R46, 1 ;  /* 0x3ff000005c10742b */ /* 0x000fd0000000012e */
[----:B------:R-:W-:-:S08]  /*1ccf0*/  DFMA R16, R46, R16, R46 ;  /* 0x000000102e10722b */ /* 0x000fd0000000002e */
[----:B------:R-:W-:-:S08]  /*1cd00*/  DMUL R98, R94, R16 ;  /* 0x000000105e627228 */ /* 0x000fd00000000000 */
[----:B------:R-:W-:Y:S01]  /*1cd10*/  DFMA R46, -R92, R98, R94 ;  /* 0x000000625c2e722b */ /* 0x000fe2000000015e */
[C---:B------:R-:W-:Y:S02]  /*1cd20*/  @P1 R2UR UR4, R66.reuse ;  /* 0x00000000420412ca */ /* 0x040fe400000e0000 */
[C---:B------:R-:W-:Y:S02]  /*1cd30*/  @P1 R2UR UR5, R67.reuse ;  /* 0x00000000430512ca */ /* 0x040fe400000e0000 */
[----:B------:R-:W-:Y:S02]  /*1cd40*/  @P1 R2UR UR8, R66 ;  /* 0x00000000420812ca */ /* 0x000fe400000e0000 */
[----:B------:R-:W-:Y:S01]  /*1cd50*/  @P1 R2UR UR9, R67 ;  /* 0x00000000430912ca */ /* 0x000fe200000e0000 */
[----:B------:R-:W-:-:S10]  /*1cd60*/  DFMA R98, R16, R46, R98 ;  /* 0x0000002e1062722b */ /* 0x000fd40000000062 */
[----:B------:R-:W-:Y:S01]  /*1cd70*/  FFMA R16, RZ, R93, R99 ;  /* 0x0000005dff107223 */ /* 0x000fe20000000063 */
[----:B------:R1:W-:Y:S04]  /*1cd80*/  @P1 STG.E.64 desc[UR4][R52.64+0x2760], R44 ;  /* 0x0027602c34001986 */ /* 0x0003e8000c101b04 */
[----:B------:R1:W-:Y:S01]  /*1cd90*/  @P1 STG.E.64 desc[UR8][R52.64+0x2758], R40 ;  /* 0x0027582834001986 */ /* 0x0003e2000c101b08 */
[----:B------:R-:W-:-:S13]  /*1cda0*/  FSETP.GT.AND P1, PT, |R16|, 1.469367938527859385e-39, PT ;  /* 0x001000001000780b */ /* 0x000fda0003f24200 */
[----:B-1----:R-:W-:Y:S05]  /*1cdb0*/  @P1 BRA P2, `(.L_x_400) ;  /* 0x00000000000c1947 */ /* 0x002fea0001000000 */
[----:B------:R-:W-:Y:S05]  /*1cdc0*/  BMOV.32.CLEAR RZ, B11 ;  /* 0x000000000bff7355 */ /* 0x000fea0000100000 */
[----:B------:R-:W-:-:S07]  /*1cdd0*/  MOV R40, 0x1cdf0 ;  /* 0x0001cdf000287802 */ /* 0x000fce0000000f00 */
[----:B0-----:R-:W-:Y:S05]  /*1cde0*/  CALL.REL.NOINC `($__internal_0_$__cuda_sm20_div_rn_f64_full) ;  /* 0x0000148c007c7944 */ /* 0x001fea0003c00000 */
.L_x_400:
[----:B------:R-:W-:Y:S05]  /*1cdf0*/  BSYNC.RECONVERGENT B6 ;  /* 0x0000000000067941 */ /* 0x000fea0003800200 */
.L_x_399:
[C---:B------:R-:W-:Y:S01]  /*1ce00*/  R2UR UR4, R66.reuse ;  /* 0x00000000420472ca */ /* 0x040fe200000e0000 */
[----:B------:R-:W1:Y:S01]  /*1ce10*/  LDC.64 R16, c[0x0][0x3a0] ;  /* 0x0000e800ff107b82 */ /* 0x000e620000000a00 */
[C---:B------:R-:W-:Y:S02]  /*1ce20*/  R2UR UR5, R67.reuse ;  /* 0x00000000430572ca */ /* 0x040fe400000e0000 */
[----:B------:R-:W-:Y:S02]  /*1ce30*/  R2UR UR8, R66 ;  /* 0x00000000420872ca */ /* 0x000fe400000e0000 */
[----:B------:R-:W-:-:S09]  /*1ce40*/  R2UR UR9, R67 ;  /* 0x00000000430972ca */ /* 0x000fd200000e0000 */
[----:B------:R2:W-:Y:S04]  /*1ce50*/  STG.E.64 desc[UR4][R52.64+0x2748], R98 ;  /* 0x0027486234007986 */ /* 0x0005e8000c101b04 */
[----:B------:R-:W3:Y:S02]  /*1ce60*/  LDG.E R40, desc[UR8][R62.64+0xcc] ;  /* 0x0000cc083e287981 */ /* 0x000ee4000c1e1900 */
[----:B---3--:R-:W-:-:S04]  /*1ce70*/  IMAD R41, R39, R40, R38 ;  /* 0x0000002827297224 */ /* 0x008fc800078e0226 */
[----:B-1----:R-:W-:-:S05]  /*1ce80*/  IMAD.WIDE R16, R41, 0x8, R16 ;  /* 0x0000000829107825 */ /* 0x002fca00078e0210 */
        /* <DEDUP_REMOVED lines=9> */
[----:B------:R-:W1:Y:S01]  /*1cf20*/  MUFU.RCP64H R11, R93 ;  /* 0x0000005d000b7308 */ /* 0x000e620000001800 */
[----:B------:R-:W-:Y:S01]  /*1cf30*/  FSETP.GEU.AND P2, PT, |R95|, 6.5827683646048100446e-37, PT ;  /* 0x036000005f00780b */ /* 0x000fe20003f4e200 */
        /* <DEDUP_REMOVED lines=14> */
.L_x_402:
[----:B------:R-:W-:Y:S05]  /*1d020*/  BSYNC.RECONVERGENT B6 ;  /* 0x0000000000067941 */ /* 0x000fea0003800200 */
.L_x_401:
[C---:B------:R-:W-:Y:S02]  /*1d030*/  R2UR UR4, R66.reuse ;  /* 0x00000000420472ca */ /* 0x040fe400000e0000 */
[C---:B------:R-:W-:Y:S02]  /*1d040*/  R2UR UR5, R67.reuse ;  /* 0x00000000430572ca */ /* 0x040fe400000e0000 */
[C---:B------:R-:W-:Y:S02]  /*1d050*/  R2UR UR10, R66.reuse ;  /* 0x00000000420a72ca */ /* 0x040fe400000e0000 */
[C---:B------:R-:W-:Y:S02]  /*1d060*/  R2UR UR11, R67.reuse ;  /* 0x00000000430b72ca */ /* 0x040fe400000e0000 */
[----:B------:R-:W-:Y:S02]  /*1d070*/  R2UR UR8, R66 ;  /* 0x00000000420872ca */ /* 0x000fe400000e0000 */
[----:B------:R-:W-:-:S05]  /*1d080*/  R2UR UR9, R67 ;  /* 0x00000000430972ca */ /* 0x000fca00000e0000 */
[----:B------:R1:W-:Y:S04]  /*1d090*/  STG.E.64 desc[UR4][R52.64+0x2750], R98 ;  /* 0x0027506234007986 */ /* 0x0003e8000c101b04 */
[----:B------:R1:W-:Y:S04]  /*1d0a0*/  STG.E.64 desc[UR10][R52.64+0x2740], R14 ;  /* 0x0027400e34007986 */ /* 0x0003e8000c101b0a */
[----:B------:R1:W-:Y:S01]  /*1d0b0*/  STG.E.64 desc[UR8][R52.64+0x2738], R36 ;  /* 0x0027382434007986 */ /* 0x0003e2000c101b08 */
[----:B------:R-:W-:Y:S05]  /*1d0c0*/  BRA `(.L_x_403) ;  /* 0x00000020000c7947 */ /* 0x000fea0003800000 */
.L_x_396:
        /* <DEDUP_REMOVED lines=11> */
[----:B------:R-:W-:-:S03]  /*1d180*/  LEA.HI.X.SX32 R51, R11, R55, 0x1, P2 ;  /* 0x000000370b337211 */ /* 0x000fc600010f0eff */
[----:B------:R-:W2:Y:S04]  /*1d190*/  LDG.E.S8 R10, desc[UR4][R48.64] ;  /* 0x00000004300a7981 */ /* 0x000ea8000c1e1300 */
[----:B0-----:R-:W2:Y:S04]  /*1d1a0*/  LDG.E.S8 R17, desc[UR8][R50.64+0x1b] ;  /* 0x00001b0832117981 */ /* 0x001ea8000c1e1300 */
[----:B------:R-:W5:Y:S04]  /*1d1b0*/  LDG.E.S8 R14, desc[UR10][R8.64] ;  /* 0x0000000a080e7981 */ /* 0x000f68000c1e1300 */
[----:B------:R-:W5:Y:S01]  /*1d1c0*/  LDG.E.S8 R37, desc[UR12][R12.64+0x1b] ;  /* 0x00001b0c0c257981 */ /* 0x000f62000c1e1300 */
[----:B------:R-:W-:-:S02]  /*1d1d0*/  UMOV UR4, 0x50 ;  /* 0x0000005000047882 */ /* 0x000fc40000000000 */
[----:B------:R-:W-:-:S04]  /*1d1e0*/  LEA R57, R57, UR4, 0x3 ;  /* 0x0000000439397c11 */ /* 0x000fc8000f8e18ff */
[----:B------:R-:W0:Y:S01]  /*1d1f0*/  LDC.64 R46, c[0x3][R57+0x6270] ;  /* 0x00d89c00392e7b82 */ /* 0x000e220000000a00 */
[----:B--2---:R-:W-:-:S05]  /*1d200*/  IMAD R10, R10, 0x5, R17 ;  /* 0x000000050a0a7824 */ /* 0x004fca00078e0211 */
[----:B------:R-:W-:Y:S01]  /*1d210*/  LEA R43, R10, 0x10000, 0x3 ;  /* 0x000100000a2b7811 */ /* 0x000fe200078e18ff */
[----:B-----5:R-:W-:-:S03]  /*1d220*/  IMAD R14, R14, 0x5, R37 ;  /* 0x000000050e0e7824 */ /* 0x020fc600078e0225 */
[----:B------:R-:W0:Y:S02]  /*1d230*/  LDC.64 R16, c[0x3][R43+-0x4d68] ;  /* 0x00eca6002b107b82 */ /* 0x000e240000000a00 */
[----:B------:R-:W-:-:S06]  /*1d240*/  LEA R36, R14, 0x10000, 0x3 ;  /* 0x000100000e247811 */ /* 0x000fcc00078e18ff */
[----:B------:R-:W1:Y:S01]  /*1d250*/  LDC.64 R36, c[0x3][R36+-0x4d68] ;  /* 0x00eca60024247b82 */ /* 0x000e620000000a00 */
[----:B0-----:R-:W-:-:S07]  /*1d260*/  DADD R16, R46, R16 ;  /* 0x000000002e107229 */ /* 0x001fce0000000010 */
[----:B------:R-:W0:Y:S01]  /*1d270*/  LDC.64 R46, c[0x0][0x3a0] ;  /* 0x0000e800ff2e7b82 */ /* 0x000e220000000a00 */
[----:B-1----:R-:W-:-:S07]  /*1d280*/  DADD R16, R16, R36 ;  /* 0x0000000010107229 */ /* 0x002fce0000000024 */
[----:B------:R1:W-:Y:S04]  /*1d290*/  STG.E.64 desc[UR8][R52.64+0x2760], R16 ;  /* 0x0027601034007986 */ /* 0x0003e8000c101b08 */
[----:B------:R-:W2:Y:S01]  /*1d2a0*/  LDG.E R10, desc[UR10][R62.64+0xcc] ;  /* 0x0000cc0a3e0a7981 */ /* 0x000ea2000c1e1900 */
[----:B------:R-:W-:Y:S02]  /*1d2b0*/  VIADD R59, R15, 0xffffffff ;  /* 0xffffffff0f3b7836 */ /* 0x000fe40000000000 */
[----:B------:R-:W-:-:S04]  /*1d2c0*/  IMAD.IADD R58, R32, 0x1, R11 ;  /* 0x00000001203a7824 */ /* 0x000fc800078e020b */
[----:B--2---:R-:W-:-:S04]  /*1d2d0*/  IMAD R11, R59, R10, R58 ;  /* 0x0000000a3b0b7224 */ /* 0x004fc800078e023a */
[----:B0-----:R-:W-:-:S06]  /*1d2e0*/  IMAD.WIDE R10, R11, 0x8, R46 ;  /* 0x000000080b0a7825 */ /* 0x001fcc00078e022e */
        /* <DEDUP_REMOVED lines=9> */
[----:B------:R-:W2:Y:S04]  /*1d380*/  LDG.E.S8 R48, desc[UR12][R48.64] ;  /* 0x0000000c30307981 */ /* 0x000ea8000c1e1300 */
[----:B------:R-:W2:Y:S04]  /*1d390*/  LDG.E.S8 R51, desc[UR14][R50.64+0x1b] ;  /* 0x00001b0e32337981 */ /* 0x000ea8000c1e1300 */
[----:B------:R-:W5:Y:S04]  /*1d3a0*/  LDG.E R10, desc[UR10][R62.64+0xf4] ;  /* 0x0000f40a3e0a7981 */ /* 0x000f68000c1e1900 */
[----:B-1----:R-:W3:Y:S04]  /*1d3b0*/  LDG.E.S8 R16, desc[UR16][R8.64] ;  /* 0x0000001008107981 */ /* 0x002ee8000c1e1300 */
[----:B------:R-:W3:Y:S01]  /*1d3c0*/  LDG.E.S8 R17, desc[UR18][R12.64+0x1b] ;  /* 0x00001b120c117981 */ /* 0x000ee2000c1e1300 */
[----:B--2---:R-:W-:Y:S01]  /*1d3d0*/  IMAD R11, R48, 0x5, R51 ;  /* 0x00000005300b7824 */ /* 0x004fe200078e0233 */
[----:B-----5:R-:W-:-:S04]  /*1d3e0*/  LEA R43, R10, UR4, 0x3 ;  /* 0x000000040a2b7c11 */ /* 0x020fc8000f8e18ff */
[----:B------:R-:W-:Y:S02]  /*1d3f0*/  LEA R56, R11, 0x10000, 0x3 ;  /* 0x000100000b387811 */ /* 0x000fe400078e18ff */
[----:B------:R-:W1:Y:S01]  /*1d400*/  LDC.64 R10, c[0x3][R43+0x5fa0] ;  /* 0x00d7e8002b0a7b82 */ /* 0x000e620000000a00 */
[----:B------:R-:W-:Y:S01]  /*1d410*/  R2UR UR4, R66 ;  /* 0x00000000420472ca */ /* 0x000fe200000e0000 */
[----:B---3--:R-:W-:-:S06]  /*1d420*/  IMAD R36, R16, 0x5, R17 ;  /* 0x0000000510247824 */ /* 0x008fcc00078e0211 */
[----:B------:R-:W1:Y:S01]  /*1d430*/  LDC.64 R16, c[0x3][R56+-0x4e30] ;  /* 0x00ec740038107b82 */ /* 0x000e620000000a00 */
[----:B------:R-:W-:-:S07]  /*1d440*/  LEA R48, R36, 0x10000, 0x3 ;  /* 0x0001000024307811 */ /* 0x000fce00078e18ff */
[----:B------:R-:W2:Y:S01]  /*1d450*/  LDC.64 R36, c[0x3][R48+-0x4e30] ;  /* 0x00ec740030247b82 */ /* 0x000ea20000000a00 */
[----:B-1----:R-:W-:-:S08]  /*1d460*/  DADD R10, R10, R16 ;  /* 0x000000000a0a7229 */ /* 0x002fd00000000010 */
[----:B--2---:R-:W-:-:S07]  /*1d470*/  DADD R36, R10, R36 ;  /* 0x000000000a247229 */ /* 0x004fce0000000024 */
[----:B------:R1:W-:Y:S04]  /*1d480*/  STG.E.64 desc[UR4][R52.64+0x2758], R36 ;  /* 0x0027582434007986 */ /* 0x0003e8000c101b04 */
[----:B------:R-:W2:Y:S02]  /*1d490*/  LDG.E R10, desc[UR8][R62.64+0xcc] ;  /* 0x0000cc083e0a7981 */ /* 0x000ea4000c1e1900 */
[----:B--2---:R-:W-:-:S04]  /*1d4a0*/  IMAD R10, R59, R10, R58 ;  /* 0x0000000a3b0a7224 */ /* 0x004fc800078e023a */
[----:B------:R-:W-:Y:S02]  /*1d4b0*/  VIADD R17, R10, 0x271 ;  /* 0x000002710a117836 */ /* 0x000fe40000000000 */
[----:B------:R-:W2:Y:S02]  /*1d4c0*/  LDG.E.64 R10, desc[UR4][R52.64+0x2720] ;  /* 0x00272004340a7981 */ /* 0x000ea4000c1e1b00 */
[----:B------:R-:W-:-:S06]  /*1d4d0*/  IMAD.WIDE R16, R17, 0x8, R46 ;  /* 0x0000000811107825 */ /* 0x000fcc00078e022e */
[----:B------:R-:W1:Y:S01]  /*1d4e0*/  LDG.E.64 R16, desc[UR4][R16.64] ;  /* 0x0000000410107981 */ /* 0x000e62000c1e1b00 */
[----:B------:R-:W-:Y:S01]  /*1d4f0*/  UMOV UR4, 0xff800000 ;  /* 0xff80000000047882 */ /* 0x000fe20000000000 */
[----:B------:R-:W-:Y:S02]  /*1d500*/  UMOV UR5, 0x41cdcd64 ;  /* 0x41cdcd6400057882 */ /* 0x000fe40000000000 */
[----:B------:R-:W-:Y:S01]  /*1d510*/  DSETP.GT.AND P1, PT, |R14|, UR4, PT ;  /* 0x000000040e007e2a */ /* 0x000fe2000bf24200 */
[----:B------:R-:W-:Y:S01]  /*1d520*/  UMOV UR4, 0xcccccccd ;  /* 0xcccccccd00047882 */ /* 0x000fe20000000000 */
[----:B------:R-:W-:-:S12]  /*1d530*/  UMOV UR5, 0x4016cccc ;  /* 0x4016cccc00057882 */ /* 0x000fd80000000000 */
[----:B0-----:R-:W-:Y:S02]  /*1d540*/  @P1 IMAD.MOV.U32 R14, RZ, RZ, 0x0 ;  /* 0x00000000ff0e1424 */ /* 0x001fe400078e00ff */
[----:B------:R-:W-:-:S06]  /*1d550*/  @P1 IMAD.MOV.U32 R15, RZ, RZ, 0x7ff00000 ;  /* 0x7ff00000ff0f1424 */ /* 0x000fcc00078e00ff */
[----:B------:R-:W-:-:S10]  /*1d560*/  DADD R94, R14, 200 ;  /* 0x406900000e5e7429 */ /* 0x000fd40000000000 */
[----:B------:R-:W-:Y:S01]  /*1d570*/  FSETP.GEU.AND P2, PT, |R95|, 6.5827683646048100446e-37, PT ;  /* 0x036000005f00780b */ /* 0x000fe20003f4e200 */
[----:B------:R-:W-:Y:S01]  /*1d580*/  BSSY.RECONVERGENT B6, `(.L_x_404) ;  /* 0x000001d000067945 */ /* 0x000fe20003800200 */
[----:B-1----:R-:W-:-:S07]  /*1d590*/  DADD R36, R36, R16 ;  /* 0x0000000024247229 */ /* 0x002fce0000000010 */
[----:B------:R0:W-:Y:S02]  /*1d5a0*/  STG.E.64 desc[UR8][R52.64+0x2758], R36 ;  /* 0x0027582434007986 */ /* 0x0001e4000c101b08 */
        /* <DEDUP_REMOVED lines=26> */
.L_x_405:
[----:B------:R-:W-:Y:S05]  /*1d750*/  BSYNC.RECONVERGENT B6 ;  /* 0x0000000000067941 */ /* 0x000fea0003800200 */
.L_x_404:
[C---:B------:R-:W-:Y:S01]  /*1d760*/  R2UR UR4, R66.reuse ;  /* 0x00000000420472ca */ /* 0x040fe200000e0000 */
[----:B------:R-:W0:Y:S01]  /*1d770*/  LDC.64 R16, c[0x0][0x3a0] ;  /* 0x0000e800ff107b82 */ /* 0x000e220000000a00 */
[C---:B------:R-:W-:Y:S02]  /*1d780*/  R2UR UR5, R67.reuse ;  /* 0x00000000430572ca */ /* 0x040fe400000e0000 */
[----:B------:R-:W-:Y:S02]  /*1d790*/  R2UR UR8, R66 ;  /* 0x00000000420872ca */ /* 0x000fe400000e0000 */
[----:B------:R-:W-:-:S09]  /*1d7a0*/  R2UR UR9, R67 ;  /* 0x00000000430972ca */ /* 0x000fd200000e0000 */
[----:B------:R1:W-:Y:S04]  /*1d7b0*/  STG.E.64 desc[UR4][R52.64+0x2748], R98 ;  /* 0x0027486234007986 */ /* 0x0003e8000c101b04 */
[----:B------:R-:W2:Y:S02]  /*1d7c0*/  LDG.E R40, desc[UR8][R62.64+0xcc] ;  /* 0x0000cc083e287981 */ /* 0x000ea4000c1e1900 */
[----:B--2---:R-:W-:-:S04]  /*1d7d0*/  IMAD R41, R39, R40, R38 ;  /* 0x0000002827297224 */ /* 0x004fc800078e0226 */
[----:B0-----:R-:W-:-:S05]  /*1d7e0*/  IMAD.WIDE R16, R41, 0x8, R16 ;  /* 0x0000000829107825 */ /* 0x001fca00078e0210 */
[----:B------:R-:W2:Y:S04]  /*1d7f0*/  LDG.E.64 R44, desc[UR4][R16.64+0x1388] ;  /* 0x00138804102c7981 */ /* 0x000ea8000c1e1b00 */
[----:B------:R-:W3:Y:S01]  /*1d800*/  LDG.E.64 R40, desc[UR4][R16.64] ;  /* 0x0000000410287981 */ /* 0x000ee2000c1e1b00 */
[----:B------:R-:W-:Y:S01]  /*1d810*/  UMOV UR4, 0xcccccccd ;  /* 0xcccccccd00047882 */ /* 0x000fe20000000000 */
[----:B------:R-:W-:Y:S01]  /*1d820*/  UMOV UR5, 0x4016cccc ;  /* 0x4016cccc00057882 */ /* 0x000fe20000000000 */
[----:B------:R-:W-:Y:S01]  /*1d830*/  BSSY.RECONVERGENT B6, `(.L_x_406) ;  /* 0x0000015000067945 */ /* 0x000fe20003800200 */
[----:B--2---:R-:W-:Y:S02]  /*1d840*/  DADD R44, R44, -UR4 ;  /* 0x800000042c2c7e29 */ /* 0x004fe40008000000 */
[----:B---3--:R-:W-:-:S06]  /*1d850*/  DADD R94, R40, 200 ;  /* 0x40690000285e7429 */ /* 0x008fcc0000000000 */
        /* <DEDUP_REMOVED lines=9> */
[----:B-1----:R-:W-:-:S08]  /*1d8f0*/  DMUL R98, R94, R10 ;  /* 0x0000000a5e627228 */ /* 0x002fd00000000000 */
        /* <DEDUP_REMOVED lines=8> */
.L_x_407:
[----:B------:R-:W-:Y:S05]  /*1d980*/  BSYNC.RECONVERGENT B6 ;  /* 0x0000000000067941 */ /* 0x000fea0003800200 */
.L_x_406:
        /* <DEDUP_REMOVED lines=10> */
.L_x_395:
        /* <DEDUP_REMOVED lines=10> */
[C---:B------:R-:W-:Y:S01]  /*1dad0*/  R2UR UR11, R67.reuse ;  /* 0x00000000430b72ca */ /* 0x040fe200000e0000 */
[----:B0-----:R-:W2:Y:S01]  /*1dae0*/  LDG.E.U8 R37, desc[UR16][R12.64+0x1b] ;  /* 0x00001b100c257981 */ /* 0x001ea2000c1e1100 */
[C---:B------:R-:W-:Y:S02]  /*1daf0*/  R2UR UR20, R66.reuse ;  /* 0x00000000421472ca */ /* 0x040fe400000e0000 */
[C---:B------:R-:W-:Y:S01]  /*1db00*/  R2UR UR21, R67.reuse ;  /* 0x00000000431572ca */ /* 0x040fe200000e0000 */
[----:B------:R-:W2:Y:S01]  /*1db10*/  LDG.E.U8 R50, desc[UR18][R12.64+0x1a] ;  /* 0x00001a120c327981 */ /* 0x000ea2000c1e1100 */
[----:B------:R-:W-:Y:S02]  /*1db20*/  R2UR UR12, R66 ;  /* 0x00000000420c72ca */ /* 0x000fe400000e0000 */
[----:B------:R-:W-:-:S02]  /*1db30*/  R2UR UR13, R67 ;  /* 0x00000000430d72ca */ /* 0x000fc400000e0000 */
[-C--:B------:R-:W-:Y:S02]  /*1db40*/  IADD3 R46, P1, PT, R15, R54.reuse, RZ ;  /* 0x000000360f2e7210 */ /* 0x080fe40007f3e0ff */
[----:B------:R-:W-:Y:S02]  /*1db50*/  IADD3 R48, P2, PT, R11, R54, RZ ;  /* 0x000000360b307210 */ /* 0x000fe40007f5e0ff */
[-C--:B------:R-:W-:Y:S02]  /*1db60*/  LEA.HI.X.SX32 R47, R15, R55.reuse, 0x1, P1 ;  /* 0x000000370f2f7211 */ /* 0x080fe400008f0eff */
[----:B------:R-:W-:Y:S01]  /*1db70*/  LEA.HI.X.SX32 R49, R11, R55, 0x1, P2 ;  /* 0x000000370b317211 */ /* 0x000fe200010f0eff */
[----:B------:R-:W5:Y:S01]  /*1db80*/  LDG.E.U8 R43, desc[UR20][R8.64] ;  /* 0x00000014082b7981 */ /* 0x000f62000c1e1100 */
[C---:B------:R-:W-:Y:S02]  /*1db90*/  R2UR UR4, R66.reuse ;  /* 0x00000000420472ca */ /* 0x040fe400000e0000 */
[----:B------:R-:W-:Y:S01]  /*1dba0*/  R2UR UR5, R67 ;  /* 0x00000000430572ca */ /* 0x000fe200000e0000 */
[----:B------:R-:W3:Y:S01]  /*1dbb0*/  LDG.E.U8 R14, desc[UR8][R46.64+0x1] ;  /* 0x000001082e0e7981 */ /* 0x000ee2000c1e1100 */
[----:B------:R-:W-:-:S02]  /*1dbc0*/  R2UR UR14, R66 ;  /* 0x00000000420e72ca */ /* 0x000fc400000e0000 */
[----:B------:R-:W-:Y:S01]  /*1dbd0*/  R2UR UR15, R67 ;  /* 0x00000000430f72ca */ /* 0x000fe200000e0000 */
[----:B------:R-:W3:Y:S04]  /*1dbe0*/  LDG.E.U8 R17, desc[UR10][R46.64] ;  /* 0x0000000a2e117981 */ /* 0x000ee8000c1e1100 */
[----:B------:R-:W4:Y:S04]  /*1dbf0*/  LDG.E.U8 R16, desc[UR12][R48.64+0x1b] ;  /* 0x00001b0c30107981 */ /* 0x000f28000c1e1100 */
[----:B------:R-:W4:Y:S04]  /*1dc00*/  LDG.E.S8 R10, desc[UR4][R48.64+0x1c] ;  /* 0x00001c04300a7981 */ /* 0x000f28000c1e1300 */
[----:B------:R-:W4:Y:S01]  /*1dc10*/  LDG.E.S8 R36, desc[UR14][R8.64+-0x1] ;  /* 0xffffff0e08247981 */ /* 0x000f22000c1e1300 */
[----:B------:R-:W-:Y:S01]  /*1dc20*/  UMOV UR6, 0x57d19 ;  /* 0x00057d1900067882 */ /* 0x000fe20000000000 */
[----:B------:R-:W-:Y:S01]  /*1dc30*/  UMOV UR4, 0x5197d ;  /* 0x0005197d00047882 */ /* 0x000fe20000000000 */
[----:B------:R-:W-:Y:S01]  /*1dc40*/  UMOV UR5, 0x50 ;  /* 0x0000005000057882 */ /* 0x000fe20000000000 */
[----:B--2---:R-:W-:-:S02]  /*1dc50*/  PRMT R37, R50, 0x3340, R37 ;  /* 0x0000334032257816 */ /* 0x004fc40000000025 */
[----:B-----5:R-:W-:Y:S02]  /*1dc60*/  PRMT R50, R43, 0x3340, RZ ;  /* 0x000033402b327816 */ /* 0x020fe400000000ff */
[----:B---3--:R-:W-:Y:S02]  /*1dc70*/  PRMT R14, R17, 0x3340, R14 ;  /* 0x00003340110e7816 */ /* 0x008fe4000000000e */
[----:B----4-:R-:W-:Y:S02]  /*1dc80*/  PRMT R17, R16, 0x3340, RZ ;  /* 0x0000334010117816 */ /* 0x010fe400000000ff */
        /* <DEDUP_REMOVED lines=8> */
[----:B0-----:R-:W-:-:S06]  /*1dd10*/  DADD R36, R16, R36 ;  /* 0x0000000010247229 */ /* 0x001fcc0000000024 */
[----:B------:R-:W0:Y:S01]  /*1dd20*/  LDC.64 R16, c[0x0][0x3a0] ;  /* 0x0000e800ff107b82 */ /* 0x000e220000000a00 */
[----:B------:R1:W-:Y:S04]  /*1dd30*/  STG.E.64 desc[UR8][R52.64+0x2758], R36 ;  /* 0x0027582434007986 */ /* 0x0003e8000c101b08 */
[----:B------:R-:W2:Y:S01]  /*1dd40*/  LDG.E R10, desc[UR10][R62.64+0xcc] ;  /* 0x0000cc0a3e0a7981 */ /* 0x000ea2000c1e1900 */
[----:B------:R-:W-:Y:S02]  /*1dd50*/  VIADD R58, R15, 0xffffffff ;  /* 0xffffffff0f3a7836 */ /* 0x000fe40000000000 */
[----:B------:R-:W-:-:S04]  /*1dd60*/  IMAD.IADD R51, R31, 0x1, R11 ;  /* 0x000000011f337824 */ /* 0x000fc800078e020b */
[----:B--2---:R-:W-:-:S04]  /*1dd70*/  IMAD R11, R58, R10, R51 ;  /* 0x0000000a3a0b7224 */ /* 0x004fc800078e0233 */
[----:B0-----:R-:W-:-:S06]  /*1dd80*/  IMAD.WIDE R10, R11, 0x8, R16 ;  /* 0x000000080b0a7825 */ /* 0x001fcc00078e0210 */
[----:B------:R-:W1:Y:S02]  /*1dd90*/  LDG.E.64 R10, desc[UR8][R10.64] ;  /* 0x000000080a0a7981 */ /* 0x000e64000c1e1b00 */
[----:B-1----:R-:W-:-:S07]  /*1dda0*/  DADD R36, R36, R10 ;  /* 0x0000000024247229 */ /* 0x002fce000000000a */
[----:B------:R0:W-:Y:S04]  /*1ddb0*/  STG.E.64 desc[UR8][R52.64+0x2758], R36 ;  /* 0x0027582434007986 */ /* 0x0001e8000c101b08 */
[----:B------:R-:W2:Y:S04]  /*1ddc0*/  LDG.E.U8 R14, desc[UR10][R46.64+0x1] ;  /* 0x0000010a2e0e7981 */ /* 0x000ea8000c1e1100 */
[----:B------:R-:W2:Y:S04]  /*1ddd0*/  LDG.E.U8 R11, desc[UR12][R46.64] ;  /* 0x0000000c2e0b7981 */ /* 0x000ea8000c1e1100 */
[----:B------:R-:W3:Y:S04]  /*1dde0*/  LDG.E.U8 R15, desc[UR14][R48.64+0x1b] ;  /* 0x00001b0e300f7981 */ /* 0x000ee8000c1e1100 */
[----:B------:R-:W4:Y:S04]  /*1ddf0*/  LDG.E.U8 R50, desc[UR16][R12.64+0x1b] ;  /* 0x00001b100c327981 */ /* 0x000f28000c1e1100 */
[----:B------:R-:W4:Y:S04]  /*1de00*/  LDG.E.U8 R57, desc[UR18][R12.64+0x1a] ;  /* 0x00001a120c397981 */ /* 0x000f28000c1e1100 */
[----:B------:R-:W5:Y:S04]  /*1de10*/  LDG.E.U8 R56, desc[UR20][R8.64] ;  /* 0x0000001408387981 */ /* 0x000f68000c1e1100 */
[----:B------:R-:W5:Y:S04]  /*1de20*/  LDG.E.S8 R10, desc[UR8][R48.64+0x1c] ;  /* 0x00001c08300a7981 */ /* 0x000f68000c1e1300 */
[----:B------:R-:W5:Y:S01]  /*1de30*/  LDG.E.S8 R43, desc[UR10][R8.64+-0x1] ;  /* 0xffffff0a082b7981 */ /* 0x000f62000c1e1300 */
[----:B--2---:R-:W-:-:S02]  /*1de40*/  PRMT R11, R11, 0x3340, R14 ;  /* 0x000033400b0b7816 */ /* 0x004fc4000000000e */
[----:B---3--:R-:W-:-:S04]  /*1de50*/  PRMT R14, R15, 0x3340, RZ ;  /* 0x000033400f0e7816 */ /* 0x008fc800000000ff */
[----:B------:R-:W-:Y:S02]  /*1de60*/  PRMT R11, R11, 0x5410, R14 ;  /* 0x000054100b0b7816 */ /* 0x000fe4000000000e */
[----:B----4-:R-:W-:Y:S02]  /*1de70*/  PRMT R50, R57, 0x3340, R50 ;  /* 0x0000334039327816 */ /* 0x010fe40000000032 */
[----:B-----5:R-:W-:-:S04]  /*1de80*/  PRMT R15, R56, 0x3340, RZ ;  /* 0x00003340380f7816 */ /* 0x020fc800000000ff */
[----:B------:R-:W-:Y:S01]  /*1de90*/  PRMT R50, R50, 0x5410, R15 ;  /* 0x0000541032327816 */ /* 0x000fe2000000000f */
[----:B------:R-:W-:-:S04]  /*1dea0*/  IDP.4A.S8.U8 R10, R11, UR4, R10 ;  /* 0x000000040b0a7c26 */ /* 0x000fc8000800020a */
[----:B------:R-:W-:Y:S01]  /*1deb0*/  IDP.4A.S8.U8 R50, R50, UR6, R43 ;  /* 0x0000000632327c26 */ /* 0x000fe2000800022b */
[----:B------:R-:W-:-:S04]  /*1dec0*/  LEA R43, R10, UR5, 0x3 ;  /* 0x000000050a2b7c11 */ /* 0x000fc8000f8e18ff */
[----:B------:R-:W-:Y:S01]  /*1ded0*/  LEA R50, R50, UR5, 0x3 ;  /* 0x0000000532327c11 */ /* 0x000fe2000f8e18ff */
[----:B------:R-:W1:Y:S08]  /*1dee0*/  LDC.64 R10, c[0x3][R43+0x3a98] ;  /* 0x00cea6002b0a7b82 */ /* 0x000e700000000a00 */
[----:B------:R-:W1:Y:S01]  /*1def0*/  LDC.64 R14, c[0x3][R50+0x3a98] ;  /* 0x00cea600320e7b82 */ /* 0x000e620000000a00 */
[----:B------:R-:W-:-:S02]  /*1df00*/  R2UR UR4, R66 ;  /* 0x00000000420472ca */ /* 0x000fc400000e0000 */
[----:B------:R-:W-:Y:S01]  /*1df10*/  R2UR UR5, R67 ;  /* 0x00000000430572ca */ /* 0x000fe200000e0000 */
[----:B-1----:R-:W-:-:S12]  /*1df20*/  DADD R14, R10, R14 ;  /* 0x000000000a0e7229 */ /* 0x002fd8000000000e */
[----:B------:R1:W-:Y:S04]  /*1df30*/  STG.E.64 desc[UR4][R52.64+0x2760], R14 ;  /* 0x0027600e34007986 */ /* 0x0003e8000c101b04 */
[----:B------:R-:W2:Y:S02]  /*1df40*/  LDG.E R10, desc[UR8][R62.64+0xcc] ;  /* 0x0000cc083e0a7981 */ /* 0x000ea4000c1e1900 */
[----:B--2---:R-:W-:-:S04]  /*1df50*/  IMAD R10, R58, R10, R51 ;  /* 0x0000000a3a0a7224 */ /* 0x004fc800078e0233 */
[----:B------:R-:W-:Y:S02]  /*1df60*/  VIADD R47, R10, 0xfffffd8f ;  /* 0xfffffd8f0a2f7836 */ /* 0x000fe40000000000 */
[----:B------:R-:W2:Y:S02]  /*1df70*/  LDG.E.64 R10, desc[UR4][R52.64+0x2720] ;  /* 0x00272004340a7981 */ /* 0x000ea4000c1e1b00 */
[----:B------:R-:W-:-:S06]  /*1df80*/  IMAD.WIDE R46, R47, 0x8, R16 ;  /* 0x000000082f2e7825 */ /* 0x000fcc00078e0210 */
[----:B------:R-:W3:Y:S01]  /*1df90*/  LDG.E.64 R46, desc[UR4][R46.64] ;  /* 0x000000042e2e7981 */ /* 0x000ee2000c1e1b00 */
[----:B------:R-:W-:Y:S01]  /*1dfa0*/  UMOV UR4, 0xff800000 ;  /* 0xff80000000047882 */ /* 0x000fe20000000000 */
[----:B------:R-:W-:Y:S01]  /*1dfb0*/  UMOV UR5, 0x41cdcd64 ;  /* 0x41cdcd6400057882 */ /* 0x000fe20000000000 */
[----:B------:R-:W-:Y:S01]  /*1dfc0*/  BSSY.RECONVERGENT B6, `(.L_x_409) ;  /* 0x0000028000067945 */ /* 0x000fe20003800200 */
[----:B---3--:R-:W-:-:S08]  /*1dfd0*/  DADD R16, R14, R46 ;  /* 0x000000000e107229 */ /* 0x008fd0000000002e */
[----:B------:R-:W-:Y:S01]  /*1dfe0*/  DSETP.GT.AND P1, PT, |R16|, UR4, PT ;  /* 0x0000000410007e2a */ /* 0x000fe2000bf24200 */
[----:B------:R-:W-:Y:S01]  /*1dff0*/  UMOV UR4, 0xcccccccd ;  /* 0xcccccccd00047882 */ /* 0x000fe20000000000 */
[----:B------:R-:W-:-:S12]  /*1e000*/  UMOV UR5, 0x4016cccc ;  /* 0x4016cccc00057882 */ /* 0x000fd80000000000 */
[----:B0-----:R-:W-:Y:S02]  /*1e010*/  @P1 IMAD.MOV.U32 R36, RZ, RZ, 0x0 ;  /* 0x00000000ff241424 */ /* 0x001fe400078e00ff */
[----:B------:R-:W-:-:S06]  /*1e020*/  @P1 IMAD.MOV.U32 R37, RZ, RZ, -0x40100000 ;  /* 0xbff00000ff251424 */ /* 0x000fcc00078e00ff */
[----:B------:R-:W-:-:S08]  /*1e030*/  DADD R92, R36, -UR4 ;  /* 0x80000004245c7e29 */ /* 0x000fd00008000000 */
[----:B--2---:R-:W-:-:S06]  /*1e040*/  DADD R92, R92, R10 ;  /* 0x000000005c5c7229 */ /* 0x004fcc000000000a */
[----:B-1----:R-:W0:Y:S01]  /*1e050*/  MUFU.RCP64H R15, R93 ;  /* 0x0000005d000f7308 */ /* 0x002e220000001800 */
        /* <DEDUP_REMOVED lines=30> */
.L_x_410:
[----:B------:R-:W-:Y:S05]  /*1e240*/  BSYNC.RECONVERGENT B6 ;  /* 0x0000000000067941 */ /* 0x000fea0003800200 */
.L_x_409:
        /* <DEDUP_REMOVED lines=34> */
.L_x_412:
[----:B------:R-:W-:Y:S05]  /*1e470*/  BSYNC.RECONVERGENT B6 ;  /* 0x0000000000067941 */ /* 0x000fea0003800200 */
.L_x_411:
[----:B------:R-:W-:Y:S01]  /*1e480*/  R2UR UR4, R66 ;  /* 0x00000000420472ca */ /* 0x000fe200000e0000 */
[----:B------:R-:W-:Y:S01]  /*1e490*/  DSETP.GE.AND P1, PT, R14, R98, PT ;  /* 0x000000620e00722a */ /* 0x000fe20003f26000 */
[----:B------:R-:W-:-:S13]  /*1e4a0*/  R2UR UR5, R67 ;  /* 0x00000000430572ca */ /* 0x000fda00000e0000 */
[----:B------:R0:W-:Y:S01]  /*1e4b0*/  STG.E.64 desc[UR4][R52.64+0x2750], R98 ;  /* 0x0027506234007986 */ /* 0x0001e2000c101b04 */
[----:B------:R-:W-:Y:S05]  /*1e4c0*/  @P1 BRA `(.L_x_413) ;  /* 0x0000000000101947 */ /* 0x000fea0003800000 */
[----:B------:R-:W-:Y:S02]  /*1e4d0*/  R2UR UR4, R66 ;  /* 0x00000000420472ca */ /* 0x000fe400000e0000 */
[----:B------:R-:W-:-:S13]  /*1e4e0*/  R2UR UR5, R67 ;  /* 0x00000000430572ca */ /* 0x000fda00000e0000 */
[----:B------:R1:W5:Y:S01]  /*1e4f0*/  LDG.E.64 R36, desc[UR4][R52.64+0x2738] ;  /* 0x0027380434247981 */ /* 0x000362000c1e1b00 */
[----:B------:R-:W-:Y:S05]  /*1e500*/  BRA `(.L_x_403) ;  /* 0x0000000800fc7947 */ /* 0x000fea0003800000 */
.L_x_413:
[C---:B------:R-:W-:Y:S02]  /*1e510*/  R2UR UR8, R66.reuse ;  /* 0x00000000420872ca */ /* 0x040fe400000e0000 */
[C---:B------:R-:W-:Y:S02]  /*1e520*/  R2UR UR9, R67.reuse ;  /* 0x00000000430972ca */ /* 0x040fe400000e0000 */
[----:B------:R-:W-:Y:S02]  /*1e530*/  R2UR UR4, R66 ;  /* 0x00000000420472ca */ /* 0x000fe400000e0000 */
[----:B------:R-:W-:-:S09]  /*1e540*/  R2UR UR5, R67 ;  /* 0x00000000430572ca */ /* 0x000fd200000e0000 */
[----:B------:R2:W-:Y:S04]  /*1e550*/  STG.E.64 desc[UR8][R52.64+0x2740], R16 ;  /* 0x0027401034007986 */ /* 0x0005e8000c101b08 */
[----:B------:R2:W-:Y:S01]  /*1e560*/  STG.E.64 desc[UR4][R52.64+0x2738], R36 ;  /* 0x0027382434007986 */ /* 0x0005e2000c101b04 */
[----:B------:R-:W-:Y:S05]  /*1e570*/  BRA `(.L_x_403) ;  /* 0x0000000800e07947 */ /* 0x000fea0003800000 */
.L_x_408:
[C---:B------:R-:W-:Y:S02]  /*1e580*/  R2UR UR8, R66.reuse ;  /* 0x00000000420872ca */ /* 0x040fe400000e0000 */
[C---:B------:R-:W-:Y:S02]  /*1e590*/  R2UR UR9, R67.reuse ;  /* 0x00000000430972ca */ /* 0x040fe400000e0000 */
[C---:B------:R-:W-:Y:S02]  /*1e5a0*/  R2UR UR10, R66.reuse ;  /* 0x00000000420a72ca */ /* 0x040fe400000e0000 */
[C---:B------:R-:W-:Y:S02]  /*1e5b0*/  R2UR UR11, R67.reuse ;  /* 0x00000000430b72ca */ /* 0x040fe400000e0000 */
[----:B------:R-:W-:Y:S02]  /*1e5c0*/  R2UR UR12, R66 ;  /* 0x00000000420c72ca */ /* 0x000fe400000e0000 */
[----:B------:R-:W-:-:S02]  /*1e5d0*/  R2UR UR13, R67 ;  /* 0x00000000430d72ca */ /* 0x000fc400000e0000 */
[-C--:B------:R-:W-:Y:S02]  /*1e5e0*/  IADD3 R48, P1, PT, R15, R54.reuse, RZ ;  /* 0x000000360f307210 */ /* 0x080fe40007f3e0ff */
[----:B------:R-:W-:Y:S01]  /*1e5f0*/  IADD3 R50, P2, PT, R11, R54, RZ ;  /* 0x000000360b327210 */ /* 0x000fe20007f5e0ff */
[----:B0-----:R-:W2:Y:S01]  /*1e600*/  LDG.E.S8 R37, desc[UR8][R8.64+-0x1] ;  /* 0xffffff0808257981 */ /* 0x001ea2000c1e1300 */
[----:B------:R-:W-:Y:S02]  /*1e610*/  LEA.HI.X.SX32 R49, R15, R55, 0x1, P1 ;  /* 0x000000370f317211 */ /* 0x000fe400008f0eff */
[C---:B------:R-:W-:Y:S02]  /*1e620*/  R2UR UR14, R66.reuse ;  /* 0x00000000420e72ca */ /* 0x040fe400000e0000 */
[----:B------:R-:W-:Y:S01]  /*1e630*/  R2UR UR15, R67 ;  /* 0x00000000430f72ca */ /* 0x000fe200000e0000 */
[----:B------:R-:W5:Y:S01]  /*1e640*/  LDG.E.U8 R14, desc[UR8][R48.64+0x1] ;  /* 0x00000108300e7981 */ /* 0x000f62000c1e1100 */
[----:B------:R-:W-:-:S02]  /*1e650*/  R2UR UR16, R66 ;  /* 0x00000000421072ca */ /* 0x000fc400000e0000 */
[----:B------:R-:W-:Y:S01]  /*1e660*/  R2UR UR17, R67 ;  /* 0x00000000431172ca */ /* 0x000fe200000e0000 */
[----:B------:R-:W5:Y:S01]  /*1e670*/  LDG.E.U8 R17, desc[UR10][R48.64] ;  /* 0x0000000a30117981 */ /* 0x000f62000c1e1100 */
[----:B------:R-:W-:Y:S02]  /*1e680*/  LEA.HI.X.SX32 R51, R11, R55, 0x1, P2 ;  /* 0x000000370b337211 */ /* 0x000fe400010f0eff */
[C---:B------:R-:W-:Y:S02]  /*1e690*/  R2UR UR18, R66.reuse ;  /* 0x00000000421272ca */ /* 0x040fe400000e0000 */
[C---:B------:R-:W-:Y:S01]  /*1e6a0*/  R2UR UR19, R67.reuse ;  /* 0x00000000431372ca */ /* 0x040fe200000e0000 */
[----:B------:R-:W3:Y:S01]  /*1e6b0*/  LDG.E.U8 R16, desc[UR12][R50.64+0x1b] ;  /* 0x00001b0c32107981 */ /* 0x000ee2000c1e1100 */
[----:B------:R-:W-:Y:S02]  /*1e6c0*/  R2UR UR4, R66 ;  /* 0x00000000420472ca */ /* 0x000fe400000e0000 */
[----:B------:R-:W-:Y:S01]  /*1e6d0*/  R2UR UR5, R67 ;  /* 0x00000000430572ca */ /* 0x000fe200000e0000 */
[----:B------:R-:W4:Y:S04]  /*1e6e0*/  LDG.E.U8 R36, desc[UR14][R12.64+0x1b] ;  /* 0x00001b0e0c247981 */ /* 0x000f28000c1e1100 */
[----:B------:R-:W4:Y:S04]  /*1e6f0*/  LDG.E.U8 R43, desc[UR16][R12.64+0x1a] ;  /* 0x00001a100c2b7981 */ /* 0x000f28000c1e1100 */
[----:B------:R-:W2:Y:S04]  /*1e700*/  LDG.E.U8 R46, desc[UR18][R8.64] ;  /* 0x00000012082e7981 */ /* 0x000ea8000c1e1100 */
[----:B------:R-:W2:Y:S01]  /*1e710*/  LDG.E.S8 R10, desc[UR4][R50.64+0x1c] ;  /* 0x00001c04320a7981 */ /* 0x000ea2000c1e1300 */
[----:B------:R-:W-:Y:S01]  /*1e720*/  UMOV UR5, 0x5197d ;  /* 0x0005197d00057882 */ /* 0x000fe20000000000 */
[----:B------:R-:W-:Y:S01]  /*1e730*/  UMOV UR4, 0x50 ;  /* 0x0000005000047882 */ /* 0x000fe20000000000 */
[----:B------:R-:W-:Y:S01]  /*1e740*/  UMOV UR6, 0x57d19 ;  /* 0x00057d1900067882 */ /* 0x000fe20000000000 */
[----:B------:R-:W-:-:S02]  /*1e750*/  LEA R57, R57, UR4, 0x3 ;  /* 0x0000000439397c11 */ /* 0x000fc4000f8e18ff */
[----:B-----5:R-:W-:Y:S02]  /*1e760*/  PRMT R14, R17, 0x3340, R14 ;  /* 0x00003340110e7816 */ /* 0x020fe4000000000e */
[----:B---3--:R-:W-:-:S04]  /*1e770*/  PRMT R17, R16, 0x3340, RZ ;  /* 0x0000334010117816 */ /* 0x008fc800000000ff */
[----:B------:R-:W-:Y:S02]  /*1e780*/  PRMT R17, R14, 0x5410, R17 ;  /* 0x000054100e117816 */ /* 0x000fe40000000011 */
[----:B----4-:R-:W-:Y:S02]  /*1e790*/  PRMT R36, R43, 0x3340, R36 ;  /* 0x000033402b247816 */ /* 0x010fe40000000024 */
[----:B--2---:R-:W-:Y:S01]  /*1e7a0*/  PRMT R43, R46, 0x3340, RZ ;  /* 0x000033402e2b7816 */ /* 0x004fe200000000ff */
[----:B------:R-:W-:-:S03]  /*1e7b0*/  IDP.4A.S8.U8 R10, R17, UR5, R10 ;  /* 0x00000005110a7c26 */ /* 0x000fc6000800020a */
[----:B------:R-:W-:Y:S02]  /*1e7c0*/  PRMT R14, R36, 0x5410, R43 ;  /* 0x00005410240e7816 */ /* 0x000fe4000000002b */
[----:B------:R-:W-:-:S03]  /*1e7d0*/  LEA R36, R10, UR4, 0x3 ;  /* 0x000000040a247c11 */ /* 0x000fc6000f8e18ff */
[----:B------:R-:W-:Y:S01]  /*1e7e0*/  IDP.4A.S8.U8 R14, R14, UR6, R37 ;  /* 0x000000060e0e7c26 */ /* 0x000fe20008000225 */
[----:B------:R-:W0:Y:S04]  /*1e7f0*/  LDC.64 R16, c[0x3][R57+0x6180] ;  /* 0x00d8600039107b82 */ /* 0x000e280000000a00 */
[----:B------:R-:W-:-:S04]  /*1e800*/  LEA R43, R14, UR4, 0x3 ;  /* 0x000000040e2b7c11 */ /* 0x000fc8000f8e18ff */
[----:B------:R-:W0:Y:S08]  /*1e810*/  LDC.64 R36, c[0x3][R36+0x76e8] ;  /* 0x00ddba0024247b82 */ /* 0x000e300000000a00 */
[----:B------:R-:W1:Y:S01]  /*1e820*/  LDC.64 R46, c[0x3][R43+0x76e8] ;  /* 0x00ddba002b2e7b82 */ /* 0x000e620000000a00 */
[----:B0-----:R-:W-:-:S08]  /*1e830*/  DADD R16, R16, R36 ;  /* 0x0000000010107229 */ /* 0x001fd00000000024 */
[----:B-1----:R-:W-:Y:S02]  /*1e840*/  DADD R46, R16, R46 ;  /* 0x00000000102e7229 */ /* 0x002fe4000000002e */
[----:B------:R-:W0:Y:S05]  /*1e850*/  LDC.64 R16, c[0x0][0x3a0] ;  /* 0x0000e800ff107b82 */ /* 0x000e2a0000000a00 */
[----:B------:R1:W-:Y:S04]  /*1e860*/  STG.E.64 desc[UR8][R52.64+0x2760], R46 ;  /* 0x0027602e34007986 */ /* 0x0003e8000c101b08 */
[----:B------:R-:W2:Y:S01]  /*1e870*/  LDG.E R10, desc[UR10][R62.64+0xcc] ;  /* 0x0000cc0a3e0a7981 */ /* 0x000ea2000c1e1900 */
[----:B------:R-:W-:-:S02]  /*1e880*/  VIADD R59, R15, 0xffffffff ;  /* 0xffffffff0f3b7836 */ /* 0x000fc40000000000 */
[----:B------:R-:W-:-:S04]  /*1e890*/  IMAD.IADD R60, R32, 0x1, R11 ;  /* 0x00000001203c7824 */ /* 0x000fc800078e020b */
[----:B--2---:R-:W-:-:S04]  /*1e8a0*/  IMAD R11, R59, R10, R60 ;  /* 0x0000000a3b0b7224 */ /* 0x004fc800078e023c */
[----:B0-----:R-:W-:-:S06]  /*1e8b0*/  IMAD.WIDE R10, R11, 0x8, R16 ;  /* 0x000000080b0a7825 */ /* 0x001fcc00078e0210 */
[----:B------:R-:W2:Y:S01]  /*1e8c0*/  LDG.E.64 R10, desc[UR8][R10.64] ;  /* 0x000000080a0a7981 */ /* 0x000ea2000c1e1b00 */
[C---:B------:R-:W-:Y:S02]  /*1e8d0*/  R2UR UR20, R66.reuse ;  /* 0x00000000421472ca */ /* 0x040fe400000e0000 */
[C---:B------:R-:W-:Y:S02]  /*1e8e0*/  R2UR UR21, R67.reuse ;  /* 0x00000000431572ca */ /* 0x040fe400000e0000 */
[----:B------:R-:W-:Y:S02]  /*1e8f0*/  R2UR UR22, R66 ;  /* 0x00000000421672ca */ /* 0x000fe400000e0000 */
[----:B------:R-:W-:Y:S01]  /*1e900*/  R2UR UR23, R67 ;  /* 0x00000000431772ca */ /* 0x000fe200000e0000 */
[----:B--2---:R-:W-:-:S07]  /*1e910*/  DADD R14, R46, R10 ;  /* 0x000000002e0e7229 */ /* 0x004fce000000000a */
[----:B------:R0:W-:Y:S04]  /*1e920*/  STG.E.64 desc[UR8][R52.64+0x2760], R14 ;  /* 0x0027600e34007986 */ /* 0x0001e8000c101b08 */
[----:B------:R-:W2:Y:S04]  /*1e930*/  LDG.E.U8 R36, desc[UR12][R48.64+0x1] ;  /* 0x0000010c30247981 */ /* 0x000ea8000c1e1100 */
[----:B------:R-:W2:Y:S04]  /*1e940*/  LDG.E.U8 R37, desc[UR14][R48.64] ;  /* 0x0000000e30257981 */ /* 0x000ea8000c1e1100 */
[----:B------:R-:W3:Y:S04]  /*1e950*/  LDG.E.U8 R43, desc[UR16][R50.64+0x1b] ;  /* 0x00001b10322b7981 */ /* 0x000ee8000c1e1100 */
[----:B-1----:R-:W4:Y:S04]  /*1e960*/  LDG.E.U8 R47, desc[UR18][R12.64+0x1b] ;  /* 0x00001b120c2f7981 */ /* 0x002f28000c1e1100 */
[----:B------:R-:W4:Y:S04]  /*1e970*/  LDG.E.U8 R56, desc[UR20][R12.64+0x1a] ;  /* 0x00001a140c387981 */ /* 0x000f28000c1e1100 */
[----:B------:R-:W5:Y:S04]  /*1e980*/  LDG.E.U8 R57, desc[UR22][R8.64] ;  /* 0x0000001608397981 */ /* 0x000f68000c1e1100 */
[----:B------:R-:W5:Y:S04]  /*1e990*/  LDG.E.S8 R11, desc[UR10][R50.64+0x1c] ;  /* 0x00001c0a320b7981 */ /* 0x000f68000c1e1300 */
[----:B------:R-:W5:Y:S04]  /*1e9a0*/  LDG.E R10, desc[UR8][R62.64+0xf4] ;  /* 0x0000f4083e0a7981 */ /* 0x000f68000c1e1900 */
[----:B------:R-:W5:Y:S04]  /*1e9b0*/  LDG.E.S8 R46, desc[UR12][R8.64+-0x1] ;  /* 0xffffff0c082e7981 */ /* 0x000f68000c1e1300 */
[----:B------:R-:W5:Y:S04]  /*1e9c0*/  LDG.E R49, desc[UR8][R62.64+0xec] ;  /* 0x0000ec083e317981 */ /* 0x000f68000c1e1900 */
[----:B------:R-:W5:Y:S01]  /*1e9d0*/  LDG.E R58, desc[UR10][R62.64+0xf0] ;  /* 0x0000f00a3e3a7981 */ /* 0x000f62000c1e1900 */
[----:B--2---:R-:W-:-:S02]  /*1e9e0*/  PRMT R36, R37, 0x3340, R36 ;  /* 0x0000334025247816 */ /* 0x004fc40000000024 */
[----:B---3--:R-:W-:-:S04]  /*1e9f0*/  PRMT R43, R43, 0x3340, RZ ;  /* 0x000033402b2b7816 */ /* 0x008fc800000000ff */
[----:B------:R-:W-:Y:S02]  /*1ea00*/  PRMT R36, R36, 0x5410, R43 ;  /* 0x0000541024247816 */ /* 0x000fe4000000002b */
[----:B----4-:R-:W-:Y:S02]  /*1ea10*/  PRMT R47, R56, 0x3340, R47 ;  /* 0x00003340382f7816 */ /* 0x010fe4000000002f */
[----:B-----5:R-:W-:Y:S01]  /*1ea20*/  PRMT R48, R57, 0x3340, RZ ;  /* 0x0000334039307816 */ /* 0x020fe200000000ff */
[----:B------:R-:W-:-:S03]  /*1ea30*/  IDP.4A.S8.U8 R11, R36, UR5, R11 ;  /* 0x00000005240b7c26 */ /* 0x000fc6000800020b */
[----:B------:R-:W-:Y:S02]  /*1ea40*/  PRMT R47, R47, 0x5410, R48 ;  /* 0x000054102f2f7816 */ /* 0x000fe40000000030 */
[----:B------:R-:W-:Y:S02]  /*1ea50*/  LEA R43, R10, UR4, 0x3 ;  /* 0x000000040a2b7c11 */ /* 0x000fe4000f8e18ff */
[----:B------:R-:W-:Y:S01]  /*1ea60*/  LEA R48, R11, UR4, 0x3 ;  /* 0x000000040b307c11 */ /* 0x000fe2000f8e18ff */
[----:B------:R-:W-:Y:S01]  /*1ea70*/  IDP.4A.S8.U8 R46, R47, UR6, R46 ;  /* 0x000000062f2e7c26 */ /* 0x000fe2000800022e */
[----:B------:R-:W1:Y:S04]  /*1ea80*/  LDC.64 R10, c[0x3][R43+0x5eb0] ;  /* 0x00d7ac002b0a7b82 */ /* 0x000e680000000a00 */
[----:B------:R-:W-:-:S04]  /*1ea90*/  LEA R46, R46, UR4, 0x3 ;  /* 0x000000042e2e7c11 */ /* 0x000fc8000f8e18ff */
[----:B------:R-:W1:Y:S08]  /*1eaa0*/  LDC.64 R36, c[0x3][R48+0x6360] ;  /* 0x00d8d80030247b82 */ /* 0x000e700000000a00 */
[----:B------:R-:W2:Y:S01]  /*1eab0*/  LDC.64 R46, c[0x3][R46+0x6360] ;  /* 0x00d8d8002e2e7b82 */ /* 0x000ea20000000a00 */
[----:B------:R-:W-:-:S05]  /*1eac0*/  IMAD.IADD R49, R49, 0x1, -R58 ;  /* 0x0000000131317824 */ /* 0x000fca00078e0a3a */
[----:B------:R-:W-:Y:S01]  /*1ead0*/  IABS R49, R49 ;  /* 0x0000003100317213 */ /* 0x000fe20000000000 */
[----:B------:R-:W-:Y:S01]  /*1eae0*/  UMOV UR4, 0x64b31d04 ;  /* 0x64b31d0400047882 */ /* 0x000fe20000000000 */
[----:B------:R-:W-:Y:S01]  /*1eaf0*/  UMOV UR5, 0x3feef3e8 ;  /* 0x3feef3e800057882 */ /* 0x000fe20000000000 */
[----:B-1----:R-:W-:Y:S01]  /*1eb00*/  DADD R10, R10, R36 ;  /* 0x000000000a0a7229 */ /* 0x002fe20000000024 */
[----:B------:R-:W1:Y:S07]  /*1eb10*/  I2F.F64 R36, R49 ;  /* 0x0000003100247312 */ /* 0x000e6e0000201c00 */
[----:B--2---:R-:W-:-:S08]  /*1eb20*/  DADD R10, R10, R46 ;  /* 0x000000000a0a7229 */ /* 0x004fd0000000002e */
[----:B-1----:R-:W-:-:S07]  /*1eb30*/  DFMA R36, R36, -UR4, R10 ;  /* 0x8000000424247c2b */ /* 0x002fce000800000a */
        /* <DEDUP_REMOVED lines=47> */
.L_x_415:
[----:B------:R-:W-:Y:S05]  /*1ee30*/  BSYNC.RECONVERGENT B6 ;  /* 0x0000000000067941 */ /* 0x000fea0003800200 */
.L_x_414:
        /* <DEDUP_REMOVED lines=34> */
.L_x_417:
[----:B------:R-:W-:Y:S05]  /*1f060*/  BSYNC.RECONVERGENT B6 ;  /* 0x0000000000067941 */ /* 0x000fea0003800200 */
.L_x_416:
        /* <DEDUP_REMOVED lines=8> */
[----:B------:R3:W-:Y:S02]  /*1f0f0*/  STG.E.64 desc[UR8][R52.64+0x2738], R36 ;  /* 0x0027382434007986 */ /* 0x0007e4000c101b08 */
.L_x_403:
[----:B------:R-:W-:Y:S05]  /*1f100*/  BSYNC.RECONVERGENT B0 ;  /* 0x0000000000007941 */ /* 0x000fea0003800200 */
.L_x_394:
[----:B------:R-:W-:Y:S01]  /*1f110*/  R2UR UR4, R66 ;  /* 0x00000000420472ca */ /* 0x000fe200000e0000 */
[----:B01-3--:R-:W0:Y:S01]  /*1f120*/  LDC.64 R14, c[0x0][0x3a0] ;  /* 0x0000e800ff0e7b82 */ /* 0x00be220000000a00 */
[----:B------:R-:W-:-:S13]  /*1f130*/  R2UR UR5, R67 ;  /* 0x00000000430572ca */ /* 0x000fda00000e0000 */
[----:B------:R-:W3:Y:S02]  /*1f140*/  LDG.E R10, desc[UR4][R62.64+0xcc] ;  /* 0x0000cc043e0a7981 */ /* 0x000ee4000c1e1900 */
[----:B---3--:R-:W-:-:S04]  /*1f150*/  IMAD R11, R39, R10, R42 ;  /* 0x0000000a270b7224 */ /* 0x008fc800078e022a */
[----:B0-----:R-:W-:-:S05]  /*1f160*/  IMAD.WIDE R14, R11, 0x8, R14 ;  /* 0x000000080b0e7825 */ /* 0x001fca00078e020e */
[----:B--2---:R-:W2:Y:S01]  /*1f170*/  LDG.E.64 R16, desc[UR4][R14.64] ;  /* 0x000000040e107981 */ /* 0x004ea2000c1e1b00 */
[----:B-----5:R-:W-:Y:S01]  /*1f180*/  IMAD.MOV.U32 R43, RZ, RZ, R37 ;  /* 0x000000ffff2b7224 */ /* 0x020fe200078e0025 */
[----:B------:R-:W-:Y:S05]  /*1f190*/  BMOV.32.CLEAR RZ, B0 ;  /* 0x0000000000ff7355 */ /* 0x000fea0000100000 */
[----:B------:R-:W-:Y:S01]  /*1f1a0*/  IMAD.MOV.U32 R11, RZ, RZ, R36 ;  /* 0x000000ffff0b7224 */ /* 0x000fe200078e0024 */
[----:B------:R-:W-:Y:S01]  /*1f1b0*/  BSSY.RELIABLE B0, `(.L_x_418) ;  /* 0x000004a000007945 */ /* 0x000fe20003800100 */
[----:B------:R-:W-:Y:S02]  /*1f1c0*/  IMAD.MOV.U32 R40, RZ, RZ, -0x800000 ;  /* 0xff800000ff287424 */ /* 0x000fe400078e00ff */
[----:B------:R-:W-:Y:S01]  /*1f1d0*/  IMAD.MOV.U32 R41, RZ, RZ, 0x41cdcd64 ;  /* 0x41cdcd64ff297424 */ /* 0x000fe200078e00ff */
[----:B--2---:R-:W-:Y:S01]  /*1f1e0*/  DSETP.MAX.AND P1, P2, |R16|, |R36|, PT ;  /* 0x400000241000722a */ /* 0x004fe20003a2f200 */
[----:B------:R-:W-:-:S05]  /*1f1f0*/  IMAD.MOV.U32 R10, RZ, RZ, R17 ;  /* 0x000000ffff0a7224 */ /* 0x000fca00078e0011 */
        /* <DEDUP_REMOVED lines=38> */
[----:B--2---:R-:W-:Y:S05]  /*1f460*/  @P1 BRA `(.L_x_420) ;  /* 0x00000000006c1947 */ /* 0x004fea0003800000 */
[----:B------:R-:W-:-:S08]  /*1f470*/  DADD R10, R14, -R16 ;  /* 0x000000000e0a7229 */ /* 0x000fd00000000810 */
[----:B------:R-:W-:-:S14]  /*1f480*/  DSETP.GEU.AND P1, PT, |R10|, R44, PT ;  /* 0x0000002c0a00722a */ /* 0x000fdc0003f2e200 */
[----:B------:R-:W-:Y:S02]  /*1f490*/  @P1 R2UR UR4, R66 ;  /* 0x00000000420412ca */ /* 0x000fe400000e0000 */
[----:B------:R-:W-:-:S13]  /*1f4a0*/  @P1 R2UR UR5, R67 ;  /* 0x00000000430512ca */ /* 0x000fda00000e0000 */
[----:B------:R2:W-:Y:S01]  /*1f4b0*/  @P1 STG.E desc[UR4][R62.64+0xf8], RZ ;  /* 0x0000f8ff3e001986 */ /* 0x0005e2000c101904 */
[----:B------:R-:W-:Y:S05]  /*1f4c0*/  @!P1 BREAK.RELIABLE B0 ;  /* 0x0000000000009942 */ /* 0x000fea0003800100 */
[----:B------:R-:W-:Y:S05]  /*1f4d0*/  @P1 BRA `(.L_x_419) ;  /* 0x00000000005c1947 */ /* 0x000fea0003800000 */
[C---:B------:R-:W-:Y:S01]  /*1f4e0*/  R2UR UR4, R66.reuse ;  /* 0x00000000420472ca */ /* 0x040fe200000e0000 */
[----:B------:R-:W3:Y:S01]  /*1f4f0*/  LDC.64 R10, c[0x0][0x3a8] ;  /* 0x0000ea00ff0a7b82 */ /* 0x000ee20000000a00 */
[C---:B------:R-:W-:Y:S02]  /*1f500*/  R2UR UR5, R67.reuse ;  /* 0x00000000430572ca */ /* 0x040fe400000e0000 */
[----:B------:R-:W-:Y:S02]  /*1f510*/  R2UR UR8, R66 ;  /* 0x00000000420872ca */ /* 0x000fe400000e0000 */
[----:B------:R-:W-:-:S09]  /*1f520*/  R2UR UR9, R67 ;  /* 0x00000000430972ca */ /* 0x000fd200000e0000 */
[----:B------:R-:W5:Y:S04]  /*1f530*/  LDG.E R7, desc[UR4][R62.64+0xdc] ;  /* 0x0000dc043e077981 */ /* 0x000f68000c1e1900 */
[----:B------:R-:W2:Y:S01]  /*1f540*/  LDG.E R18, desc[UR8][R62.64+0xe0] ;  /* 0x0000e0083e127981 */ /* 0x000ea2000c1e1900 */
[C---:B------:R-:W-:Y:S02]  /*1f550*/  R2UR UR10, R66.reuse ;  /* 0x00000000420a72ca */ /* 0x040fe400000e0000 */
[C---:B------:R-:W-:Y:S01]  /*1f560*/  R2UR UR11, R67.reuse ;  /* 0x00000000430b72ca */ /* 0x040fe200000e0000 */
[----:B------:R0:W-:Y:S01]  /*1f570*/  STG.E desc[UR4][R62.64+0xf8], R37 ;  /* 0x0000f8253e007986 */ /* 0x0001e2000c101904 */
[----:B------:R-:W-:Y:S02]  /*1f580*/  R2UR UR12, R66 ;  /* 0x00000000420c72ca */ /* 0x000fe400000e0000 */
[----:B------:R-:W-:Y:S01]  /*1f590*/  R2UR UR13, R67 ;  /* 0x00000000430d72ca */ /* 0x000fe200000e0000 */
[----:B-----5:R-:W-:-:S02]  /*1f5a0*/  IMAD.IADD R9, R34, 0x1, R7 ;  /* 0x0000000122097824 */ /* 0x020fc400078e0207 */
[----:B--2---:R-:W-:Y:S02]  /*1f5b0*/  IMAD.IADD R13, R33, 0x1, R18 ;  /* 0x00000001210d7824 */ /* 0x004fe400078e0212 */
[----:B---3--:R-:W-:-:S04]  /*1f5c0*/  IMAD.WIDE R8, R9, 0x4, R10 ;  /* 0x0000000409087825 */ /* 0x008fc800078e020a */
[----:B------:R-:W-:Y:S01]  /*1f5d0*/  IMAD.WIDE R10, R13, 0x4, R10 ;  /* 0x000000040d0a7825 */ /* 0x000fe200078e020a */
[----:B------:R0:W-:Y:S04]  /*1f5e0*/  STG.E desc[UR8][R8.64], R18 ;  /* 0x0000001208007986 */ /* 0x0001e8000c101908 */
[----:B------:R0:W-:Y:S04]  /*1f5f0*/  STG.E desc[UR10][R10.64], R7 ;  /* 0x000000070a007986 */ /* 0x0001e8000c10190a */
[----:B------:R0:W-:Y:S01]  /*1f600*/  STG.E desc[UR12][R62.64+0xe4], R37 ;  /* 0x0000e4253e007986 */ /* 0x0001e2000c10190c */
[----:B------:R-:W-:Y:S05]  /*1f610*/  BRA `(.L_x_393) ;  /* 0x0000000000447947 */ /* 0x000fea0003800000 */
.L_x_420:
[----:B------:R-:W-:Y:S02]  /*1f620*/  R2UR UR4, R66 ;  /* 0x00000000420472ca */ /* 0x000fe400000e0000 */
[----:B------:R-:W-:-:S13]  /*1f630*/  R2UR UR5, R67 ;  /* 0x00000000430572ca */ /* 0x000fda00000e0000 */
[----:B------:R3:W-:Y:S02]  /*1f640*/  STG.E desc[UR4][R62.64+0xf8], RZ ;  /* 0x0000f8ff3e007986 */ /* 0x0007e4000c101904 */
.L_x_419:
[----:B------:R-:W-:Y:S05]  /*1f650*/  BSYNC.RELIABLE B0 ;  /* 0x0000000000007941 */ /* 0x000fea0003800100 */
.L_x_418:
[C---:B------:R-:W-:Y:S02]  /*1f660*/  R2UR UR4, R66.reuse ;  /* 0x00000000420472ca */ /* 0x040fe400000e0000 */
[C---:B------:R-:W-:Y:S02]  /*1f670*/  R2UR UR5, R67.reuse ;  /* 0x00000000430572ca */ /* 0x040fe400000e0000 */
[----:B------:R-:W-:Y:S02]  /*1f680*/  R2UR UR8, R66 ;  /* 0x00000000420872ca */ /* 0x000fe400000e0000 */
[----:B------:R-:W-:-:S09]  /*1f690*/  R2UR UR9, R67 ;  /* 0x00000000430972ca */ /* 0x000fd200000e0000 */
[----:B------:R-:W5:Y:S04]  /*1f6a0*/  LDG.E R10, desc[UR4][R62.64+0xe4] ;  /* 0x0000e4043e0a7981 */ /* 0x000f68000c1e1900 */
[----:B------:R-:W2:Y:S04]  /*1f6b0*/  LDG.E R15, desc[UR4][R62.64+0xdc] ;  /* 0x0000dc043e0f7981 */ /* 0x000ea8000c1e1900 */
[----:B------:R-:W4:Y:S01]  /*1f6c0*/  LDG.E R11, desc[UR8][R62.64+0xe0] ;  /* 0x0000e0083e0b7981 */ /* 0x000f22000c1e1900 */
[----:B-----5:R-:W-:Y:S01]  /*1f6d0*/  ISETP.NE.AND P1, PT, R10, RZ, PT ;  /* 0x000000ff0a00720c */ /* 0x020fe20003f25270 */
[----:B--2---:R-:W-:-:S02]  /*1f6e0*/  VIADD R15, R15, 0xffffffff ;  /* 0xffffffff0f0f7836 */ /* 0x004fc40000000000 */
[----:B----4-:R-:W-:-:S03]  /*1f6f0*/  VIADD R11, R11, 0x1 ;  /* 0x000000010b0b7836 */ /* 0x010fc60000000000 */
[----:B------:R2:W-:Y:S04]  /*1f700*/  STG.E desc[UR4][R62.64+0xdc], R15 ;  /* 0x0000dc0f3e007986 */ /* 0x0005e8000c101904 */
[----:B------:R2:W-:Y:S03]  /*1f710*/  STG.E desc[UR8][R62.64+0xe0], R11 ;  /* 0x0000e00b3e007986 */ /* 0x0005e6000c101908 */
[----:B------:R-:W-:Y:S05]  /*1f720*/  @!P1 BRA `(.L_x_421) ;  /* 0xffffffcc00249947 */ /* 0x000fea000383ffff */
.L_x_393:
[----:B------:R-:W-:Y:S05]  /*1f730*/  BSYNC.RECONVERGENT B1 ;  /* 0x0000000000017941 */ /* 0x000fea0003800200 */
.L_x_392:
[----:B------:R-:W-:Y:S02]  /*1f740*/  R2UR UR4, R66 ;  /* 0x00000000420472ca */ /* 0x000fe400000e0000 */
[----:B------:R-:W-:-:S13]  /*1f750*/  R2UR UR5, R67 ;  /* 0x00000000430572ca */ /* 0x000fda00000e0000 */
[----:B0-----:R-:W5:Y:S02]  /*1f760*/  LDG.E R9, desc[UR4][R62.64+0xd8] ;  /* 0x0000d8043e097981 */ /* 0x001f64000c1e1900 */
[----:B-----5:R-:W-:-:S05]  /*1f770*/  VIADD R9, R9, 0x1 ;  /* 0x0000000109097836 */ /* 0x020fca0000000000 */
[----:B------:R0:W-:Y:S01]  /*1f780*/  STG.E desc[UR4][R62.64+0xd8], R9 ;  /* 0x0000d8093e007986 */ /* 0x0001e2000c101904 */
[----:B------:R-:W-:Y:S05]  /*1f790*/  @P0 BRA `(.L_x_422) ;  /* 0xffffffc800980947 */ /* 0x000fea000383ffff */
.L_x_391:
[----:B------:R-:W-:Y:S05]  /*1f7a0*/  BSYNC.RECONVERGENT B2 ;  /* 0x0000000000027941 */ /* 0x000fea0003800200 */
.L_x_390:
[----:B------:R-:W-:Y:S05]  /*1f7b0*/  BRA `(.L_x_423) ;  /* 0xffffff9800607947 */ /* 0x000fea000383ffff */
.L_x_387:
[----:B------:R-:W-:Y:S05]  /*1f7c0*/  BSYNC.RECONVERGENT B3 ;  /* 0x0000000000037941 */ /* 0x000fea0003800200 */
.L_x_358:
[C---:B------:R-:W-:Y:S02]  /*1f7d0*/  R2UR UR4, R66.reuse ;  /* 0x00000000420472ca */ /* 0x040fe400000e0000 */
[C---:B------:R-:W-:Y:S02]  /*1f7e0*/  R2UR UR5, R67.reuse ;  /* 0x00000000430572ca */ /* 0x040fe400000e0000 */
[----:B------:R-:W-:Y:S02]  /*1f7f0*/  R2UR UR8, R66 ;  /* 0x00000000420872ca */ /* 0x000fe400000e0000 */
[----:B------:R-:W-:-:S09]  /*1f800*/  R2UR UR9, R67 ;  /* 0x00000000430972ca */ /* 0x000fd200000e0000 */
[----:B------:R3:W-:Y:S04]  /*1f810*/  STG.E desc[UR4][R62.64+0xf8], R47 ;  /* 0x0000f82f3e007986 */ /* 0x0007e8000c101904 */
[----:B------:R-:W5:Y:S01]  /*1f820*/  LDG.E.64 R8, desc[UR8][R52.64+0x2728] ;  /* 0x0027280834087981 */ /* 0x000f62000c1e1b00 */
[----:B------:R-:W-:Y:S05]  /*1f830*/  BMOV.32.CLEAR RZ, B0 ;  /* 0x0000000000ff7355 */ /* 0x000fea0000100000 */
[----:B------:R-:W-:Y:S01]  /*1f840*/  BSSY.RECONVERGENT B0, `(.L_x_424) ;  /* 0x0000077000007945 */ /* 0x000fe20003800200 */
[----:B-----5:R-:W-:Y:S01]  /*1f850*/  DSETP.GT.AND P0, PT, |R8|, R16, PT ;  /* 0x000000100800722a */ /* 0x020fe20003f04200 */
[----:B------:R-:W-:-:S02]  /*1f860*/  IMAD.MOV.U32 R8, RZ, RZ, 0x0 ;  /* 0x00000000ff087424 */ /* 0x000fc400078e00ff */
[----:B------:R-:W-:-:S11]  /*1f870*/  IMAD.MOV.U32 R9, RZ, RZ, 0x3fe00000 ;  /* 0x3fe00000ff097424 */ /* 0x000fd600078e00ff */
[----:B---3--:R-:W-:Y:S05]  /*1f880*/  @P0 BRA `(.L_x_425) ;  /* 0x0000000400c80947 */ /* 0x008fea0003800000 */
[C---:B------:R-:W-:Y:S02]  /*1f890*/  R2UR UR4, R66.reuse ;  /* 0x00000000420472ca */ /* 0x040fe400000e0000 */
[C---:B------:R-:W-:Y:S02]  /*1f8a0*/  R2UR UR5, R67.reuse ;  /* 0x00000000430572ca */ /* 0x040fe400000e0000 */
[----:B------:R-:W-:Y:S02]  /*1f8b0*/  R2UR UR8, R66 ;  /* 0x00000000420872ca */ /* 0x000fe400000e0000 */
[----:B------:R-:W-:-:S09]  /*1f8c0*/  R2UR UR9, R67 ;  /* 0x00000000430972ca */ /* 0x000fd200000e0000 */
[----:B------:R-:W3:Y:S04]  /*1f8d0*/  LDG.E R7, desc[UR4][R62.64+0xd0] ;  /* 0x0000d0043e077981 */ /* 0x000ee8000c1e1900 */
[----:B------:R-:W2:Y:S04]  /*1f8e0*/  LDG.E R12, desc[UR4][R62.64+0xc8] ;  /* 0x0000c8043e0c7981 */ /* 0x000ea8000c1e1900 */
[----:B------:R-:W4:Y:S01]  /*1f8f0*/  LDG.E R8, desc[UR8][R62.64+0xd4] ;  /* 0x0000d4083e087981 */ /* 0x000f22000c1e1900 */
[C---:B------:R-:W-:Y:S02]  /*1f900*/  R2UR UR12, R66.reuse ;  /* 0x00000000420c72ca */ /* 0x040fe400000e0000 */
[----:B------:R-:W-:Y:S01]  /*1f910*/  R2UR UR13, R67 ;  /* 0x00000000430d72ca */ /* 0x000fe200000e0000 */
[----:B------:R0:W5:Y:S01]  /*1f920*/  LDG.E.64 R36, desc[UR8][R52.64+0x2718] ;  /* 0x0027180834247981 */ /* 0x000162000c1e1b00 */
[----:B------:R-:W-:-:S02]  /*1f930*/  R2UR UR10, R66 ;  /* 0x00000000420a72ca */ /* 0x000fc400000e0000 */
[C---:B------:R-:W-:Y:S02]  /*1f940*/  R2UR UR11, R67.reuse ;  /* 0x00000000430b72ca */ /* 0x040fe400000e0000 */
[C---:B------:R-:W-:Y:S02]  /*1f950*/  R2UR UR14, R66.reuse ;  /* 0x00000000420e72ca */ /* 0x040fe400000e0000 */
[C---:B------:R-:W-:Y:S02]  /*1f960*/  R2UR UR15, R67.reuse ;  /* 0x00000000430f72ca */ /* 0x040fe400000e0000 */
[----:B------:R-:W-:Y:S02]  /*1f970*/  R2UR UR16, R66 ;  /* 0x00000000421072ca */ /* 0x000fe400000e0000 */
[----:B------:R-:W-:Y:S01]  /*1f980*/  R2UR UR17, R67 ;  /* 0x00000000431172ca */ /* 0x000fe200000e0000 */
[----:B------:R0:W5:Y:S01]  /*1f990*/  LDG.E.64 R38, desc[UR12][R52.64+0x2710] ;  /* 0x0027100c34267981 */ /* 0x000162000c1e1b00 */
[----:B------:R-:W-:Y:S01]  /*1f9a0*/  BSSY.RECONVERGENT B1, `(.L_x_426) ;  /* 0x000001d000017945 */ /* 0x000fe20003800200 */
[----:B---3--:R-:W-:-:S04]  /*1f9b0*/  VIADD R7, R7, 0xffffffff ;  /* 0xffffffff07077836 */ /* 0x008fc80000000000 */
[----:B------:R-:W-:Y:S01]  /*1f9c0*/  IMAD R7, R42, R7, R32 ;  /* 0x000000072a077224 */ /* 0x000fe200078e0220 */
[----:B--2---:R-:W-:-:S03]  /*1f9d0*/  ISETP.GE.AND P0, PT, R12, 0x1, PT ;  /* 0x000000010c00780c */ /* 0x004fc60003f06270 */
[----:B----4-:R-:W-:-:S04]  /*1f9e0*/  IMAD.IADD R7, R8, 0x1, R7 ;  /* 0x0000000108077824 */ /* 0x010fc800078e0207 */
[----:B------:R-:W-:-:S05]  /*1f9f0*/  IMAD.WIDE R14, R7, 0x8, R14 ;  /* 0x00000008070e7825 */ /* 0x000fca00078e020e */
[----:B------:R0:W5:Y:S04]  /*1fa00*/  LDG.E.64 R16, desc[UR4][R14.64] ;  /* 0x000000040e107981 */ /* 0x000168000c1e1b00 */
[----:B------:R0:W5:Y:S01]  /*1fa10*/  LDG.E.64 R10, desc[UR10][R14.64+0x1388] ;  /* 0x0013880a0e0a7981 */ /* 0x000162000c1e1b00 */
[----:B------:R-:W-:-:S03]  /*1fa20*/  IMAD.MOV.U32 R7, RZ, RZ, RZ ;  /* 0x000000ffff077224 */ /* 0x000fc600078e00ff */
[----:B------:R0:W-:Y:S04]  /*1fa30*/  STG.E desc[UR14][R62.64+0xdc], RZ ;  /* 0x0000dcff3e007986 */ /* 0x0001e8000c10190e */
[----:B------:R0:W-:Y:S01]  /*1fa40*/  STG.E desc[UR16][R62.64+0xd8], RZ ;  /* 0x0000d8ff3e007986 */ /* 0x0001e2000c101910 */
[----:B------:R-:W-:Y:S05]  /*1fa50*/  @!P0 BRA `(.L_x_427) ;  /* 0x0000000000448947 */ /* 0x000fea0003800000 */
[----:B------:R-:W-:Y:S02]  /*1fa60*/  IMAD.MOV.U32 R7, RZ, RZ, RZ ;  /* 0x000000ffff077224 */ /* 0x000fe400078e00ff */
[----:B------:R-:W-:-:S07]  /*1fa70*/  IMAD.MOV.U32 R13, RZ, RZ, RZ ;  /* 0x000000ffff0d7224 */ /* 0x000fce00078e00ff */
.L_x_428:
[----:B------:R-:W-:Y:S01]  /*1fa80*/  R2UR UR4, R66 ;  /* 0x00000000420472ca */ /* 0x000fe200000e0000 */
[----:B------:R-:W-:Y:S01]  /*1fa90*/  IMAD.WIDE.U32 R8, R13, 0x4, R62 ;  /* 0x000000040d087825 */ /* 0x000fe200078e003e */
[----:B------:R-:W-:-:S13]  /*1faa0*/  R2UR UR5, R67 ;  /* 0x00000000430572ca */ /* 0x000fda00000e0000 */
[----:B------:R-:W2:Y:S01]  /*1fab0*/  LDG.E R8, desc[UR4][R8.64] ;  /* 0x0000000408087981 */ /* 0x000ea2000c1e1900 */
[----:B------:R-:W-:Y:S01]  /*1fac0*/  VIADD R13, R13, 0x1 ;  /* 0x000000010d0d7836 */ /* 0x000fe20000000000 */
[----:B------:R-:W-:Y:S02]  /*1fad0*/  R2UR UR8, R66 ;  /* 0x00000000420872ca */ /* 0x000fe400000e0000 */
[----:B------:R-:W-:-:S13]  /*1fae0*/  R2UR UR9, R67 ;  /* 0x00000000430972ca */ /* 0x000fda00000e0000 */
[----:B------:R3:W-:Y:S01]  /*1faf0*/  STG.E desc[UR8][R62.64+0xd8], R13 ;  /* 0x0000d80d3e007986 */ /* 0x0007e2000c101908 */
[----:B--2---:R-:W-:-:S13]  /*1fb00*/  ISETP.GE.AND P0, PT, R8, 0x1, PT ;  /* 0x000000010800780c */ /* 0x004fda0003f06270 */
[----:B------:R-:W-:Y:S01]  /*1fb10*/  @P0 R2UR UR4, R66 ;  /* 0x00000000420402ca */ /* 0x000fe200000e0000 */
[----:B------:R-:W-:Y:S01]  /*1fb20*/  @P0 VIADD R7, R7, 0x1 ;  /* 0x0000000107070836 */ /* 0x000fe20000000000 */
[----:B------:R-:W-:-:S13]  /*1fb30*/  @P0 R2UR UR5, R67 ;  /* 0x00000000430502ca */ /* 0x000fda00000e0000 */
[----:B------:R3:W-:Y:S01]  /*1fb40*/  @P0 STG.E desc[UR4][R62.64+0xdc], R7 ;  /* 0x0000dc073e000986 */ /* 0x0007e2000c101904 */
[----:B------:R-:W-:-:S13]  /*1fb50*/  ISETP.GE.AND P0, PT, R13, R12, PT ;  /* 0x0000000c0d00720c */ /* 0x000fda0003f06270 */
[----:B---3--:R-:W-:Y:S05]  /*1fb60*/  @!P0 BRA `(.L_x_428) ;  /* 0xfffffffc00c48947 */ /* 0x008fea000383ffff */
.L_x_427:
[----:B------:R-:W-:Y:S05]  /*1fb70*/  BSYNC.RECONVERGENT B1 ;  /* 0x0000000000017941 */ /* 0x000fea0003800200 */
.L_x_426:
[----:B------:R-:W-:Y:S01]  /*1fb80*/  R2UR UR4, R66 ;  /* 0x00000000420472ca */ /* 0x000fe200000e0000 */
[----:B------:R-:W-:Y:S01]  /*1fb90*/  BSSY.RECONVERGENT B1, `(.L_x_429) ;  /* 0x0000015000017945 */ /* 0x000fe20003800200 */
[----:B------:R-:W-:Y:S02]  /*1fba0*/  R2UR UR5, R67 ;  /* 0x00000000430572ca */ /* 0x000fe400000e0000 */
[----:B------:R-:W-:-:S11]  /*1fbb0*/  ISETP.GE.AND P0, PT, R42, 0x1, PT ;  /* 0x000000012a00780c */ /* 0x000fd60003f06270 */
[----:B------:R2:W-:Y:S02]  /*1fbc0*/  STG.E desc[UR4][R62.64+0xd8], RZ ;  /* 0x0000d8ff3e007986 */ /* 0x0005e4000c101904 */
[----:B------:R-:W-:Y:S05]  /*1fbd0*/  @!P0 BRA `(.L_x_430) ;  /* 0x0000000000408947 */ /* 0x000fea0003800000 */
[----:B------:R-:W-:-:S07]  /*1fbe0*/  IMAD.MOV.U32 R13, RZ, RZ, RZ ;  /* 0x000000ffff0d7224 */ /* 0x000fce00078e00ff */
.L_x_431:
[----:B------:R-:W-:Y:S01]  /*1fbf0*/  R2UR UR4, R66 ;  /* 0x00000000420472ca */ /* 0x000fe200000e0000 */
[----:B------:R-:W-:Y:S01]  /*1fc00*/  IMAD.WIDE.U32 R8, R13, 0x4, R62 ;  /* 0x000000040d087825 */ /* 0x000fe200078e003e */
[----:B------:R-:W-:-:S13]  /*1fc10*/  R2UR UR5, R67 ;  /* 0x00000000430572ca */ /* 0x000fda00000e0000 */
[----:B------:R-:W3:Y:S01]  /*1fc20*/  LDG.E R8, desc[UR4][R8.64+0x64] ;  /* 0x0000640408087981 */ /* 0x000ee2000c1e1900 */
[----:B------:R-:W-:Y:S01]  /*1fc30*/  VIADD R13, R13, 0x1 ;  /* 0x000000010d0d7836 */ /* 0x000fe20000000000 */
[----:B------:R-:W-:Y:S02]  /*1fc40*/  R2UR UR8, R66 ;  /* 0x00000000420872ca */ /* 0x000fe400000e0000 */
[----:B------:R-:W-:-:S13]  /*1fc50*/  R2UR UR9, R67 ;  /* 0x00000000430972ca */ /* 0x000fda00000e0000 */
[----:B------:R4:W-:Y:S01]  /*1fc60*/  STG.E desc[UR8][R62.64+0xd8], R13 ;  /* 0x0000d80d3e007986 */ /* 0x0009e2000c101908 */
[----:B---3--:R-:W-:-:S13]  /*1fc70*/  ISETP.GE.AND P0, PT, R8, 0x1, PT ;  /* 0x000000010800780c */ /* 0x008fda0003f06270 */
[----:B------:R-:W-:Y:S01]  /*1fc80*/  @P0 R2UR UR4, R66 ;  /* 0x00000000420402ca */ /* 0x000fe200000e0000 */
[----:B------:R-:W-:Y:S01]  /*1fc90*/  @P0 VIADD R7, R7, 0x1 ;  /* 0x0000000107070836 */ /* 0x000fe20000000000 */
[----:B------:R-:W-:-:S13]  /*1fca0*/  @P0 R2UR UR5, R67 ;  /* 0x00000000430502ca */ /* 0x000fda00000e0000 */
[----:B------:R4:W-:Y:S01]  /*1fcb0*/  @P0 STG.E desc[UR4][R62.64+0xdc], R7 ;  /* 0x0000dc073e000986 */ /* 0x0009e2000c101904 */
[----:B------:R-:W-:-:S13]  /*1fcc0*/  ISETP.GE.AND P0, PT, R13, R42, PT ;  /* 0x0000002a0d00720c */ /* 0x000fda0003f06270 */
[----:B----4-:R-:W-:Y:S05]  /*1fcd0*/  @!P0 BRA `(.L_x_431) ;  /* 0xfffffffc00c48947 */ /* 0x010fea000383ffff */
.L_x_430:
[----:B------:R-:W-:Y:S05]  /*1fce0*/  BSYNC.RECONVERGENT B1 ;  /* 0x0000000000017941 */ /* 0x000fea0003800200 */
.L_x_429:
[C---:B------:R-:W-:Y:S02]  /*1fcf0*/  R2UR UR4, R66.reuse ;  /* 0x00000000420472ca */ /* 0x040fe400000e0000 */
[C---:B------:R-:W-:Y:S02]  /*1fd00*/  R2UR UR5, R67.reuse ;  /* 0x00000000430572ca */ /* 0x040fe400000e0000 */
[----:B------:R-:W-:Y:S02]  /*1fd10*/  R2UR UR8, R66 ;  /* 0x00000000420872ca */ /* 0x000fe400000e0000 */
[----:B------:R-:W-:Y:S02]  /*1fd20*/  R2UR UR9, R67 ;  /* 0x00000000430972ca */ /* 0x000fe400000e0000 */
[----:B------:R-:W-:-:S04]  /*1fd30*/  LEA.HI R7, R7, R7, RZ, 0x1 ;  /* 0x0000000707077211 */ /* 0x000fc800078f08ff */
[----:B------:R-:W-:-:S05]  /*1fd40*/  LEA.HI.SX32 R7, R7, 0xffffffff, 0x1f ;  /* 0xffffffff07077811 */ /* 0x000fca00078ffaff */
[----:B------:R3:W-:Y:S04]  /*1fd50*/  STG.E desc[UR4][R62.64+0xdc], R7 ;  /* 0x0000dc073e007986 */ /* 0x0007e8000c101904 */
[----:B------:R-:W4:Y:S01]  /*1fd60*/  LDG.E.64 R12, desc[UR8][R52.64+0x2720] ;  /* 0x00272008340c7981 */ /* 0x000f22000c1e1b00 */
[----:B-----5:R-:W-:Y:S01]  /*1fd70*/  DADD R10, R10, R38 ;  /* 0x000000000a0a7229 */ /* 0x020fe20000000026 */
[----:B------:R-:W0:Y:S01]  /*1fd80*/  I2F.F64 R8, R7 ;  /* 0x0000000700087312 */ /* 0x000e220000201c00 */
[----:B------:R-:W-:Y:S01]  /*1fd90*/  UMOV UR4, 0xcccccccd ;  /* 0xcccccccd00047882 */ /* 0x000fe20000000000 */
[----:B------:R-:W-:Y:S01]  /*1fda0*/  UMOV UR5, 0x4016cccc ;  /* 0x4016cccc00057882 */ /* 0x000fe20000000000 */
[----:B------:R-:W-:Y:S04]  /*1fdb0*/  BSSY.RECONVERGENT B1, `(.L_x_432) ;  /* 0x0000019000017945 */ /* 0x000fe80003800200 */
[----:B------:R-:W-:Y:S01]  /*1fdc0*/  DADD R10, R10, -UR4 ;  /* 0x800000040a0a7e29 */ /* 0x000fe20008000000 */
[----:B------:R-:W-:Y:S01]  /*1fdd0*/  UMOV UR4, 0x704ff434 ;  /* 0x704ff43400047882 */ /* 0x000fe20000000000 */
[----:B------:R-:W-:-:S06]  /*1fde0*/  UMOV UR5, 0x3fe0a2b1 ;  /* 0x3fe0a2b100057882 */ /* 0x000fcc0000000000 */
[----:B0-----:R-:W-:-:S08]  /*1fdf0*/  DFMA R8, R8, -UR4, R10 ;  /* 0x8000000408087c2b */ /* 0x001fd0000800000a */
[----:B----4-:R-:W-:Y:S01]  /*1fe00*/  DADD R92, R8, R12 ;  /* 0x00000000085c7229 */ /* 0x010fe2000000000c */
[----:B------:R-:W-:-:S05]  /*1fe10*/  IMAD.MOV.U32 R8, RZ, RZ, 0x1 ;  /* 0x00000001ff087424 */ /* 0x000fca00078e00ff */
[----:B------:R-:W0:Y:S02]  /*1fe20*/  MUFU.RCP64H R9, R93 ;  /* 0x0000005d00097308 */ /* 0x000e240000001800 */
[----:B0-----:R-:W-:-:S08]  /*1fe30*/  DFMA R10, -R92, R8, 1 ;  /* 0x3ff000005c0a742b */ /* 0x001fd00000000108 */
[----:B------:R-:W-:-:S08]  /*1fe40*/  DFMA R10, R10, R10, R10 ;  /* 0x0000000a0a0a722b */ /* 0x000fd0000000000a */
[----:B------:R-:W-:Y:S02]  /*1fe50*/  DFMA R10, R8, R10, R8 ;  /* 0x0000000a080a722b */ /* 0x000fe40000000008 */
[----:B------:R-:W-:-:S06]  /*1fe60*/  DADD R8, R16, R36 ;  /* 0x0000000010087229 */ /* 0x000fcc0000000024 */
[----:B------:R-:W-:Y:S02]  /*1fe70*/  DFMA R12, -R92, R10, 1 ;  /* 0x3ff000005c0c742b */ /* 0x000fe4000000010a */
[----:B------:R-:W-:-:S06]  /*1fe80*/  DADD R94, R8, 200 ;  /* 0x40690000085e7429 */ /* 0x000fcc0000000000 */
[----:B------:R-:W-:-:S04]  /*1fe90*/  DFMA R12, R10, R12, R10 ;  /* 0x0000000c0a0c722b */ /* 0x000fc8000000000a */
[----:B------:R-:W-:-:S04]  /*1fea0*/  FSETP.GEU.AND P1, PT, |R95|, 6.5827683646048100446e-37, PT ;  /* 0x036000005f00780b */ /* 0x000fc80003f2e200 */
[----:B------:R-:W-:-:S08]  /*1feb0*/  DMUL R98, R94, R12 ;  /* 0x0000000c5e627228 */ /* 0x000fd00000000000 */
[----:B------:R-:W-:-:S08]  /*1fec0*/  DFMA R8, -R92, R98, R94 ;  /* 0x000000625c08722b */ /* 0x000fd0000000015e */
[----:B------:R-:W-:-:S10]  /*1fed0*/  DFMA R98, R12, R8, R98 ;  /* 0x000000080c62722b */ /* 0x000fd40000000062 */
[----:B---3--:R-:W-:-:S05]  /*1fee0*/  FFMA R7, RZ, R93, R99 ;  /* 0x0000005dff077223 */ /* 0x008fca0000000063 */
[----:B------:R-:W-:-:S13]  /*1fef0*/  FSETP.GT.AND P0, PT, |R7|, 1.469367938527859385e-39, PT ;  /* 0x001000000700780b */ /* 0x000fda0003f04200 */
[----:B------:R-:W-:Y:S05]  /*1ff00*/  @P0 BRA P1, `(.L_x_433) ;  /* 0x00000000000c0947 */ /* 0x000fea0000800000 */
[----:B------:R-:W-:Y:S05]  /*1ff10*/  BMOV.32.CLEAR RZ, B11 ;  /* 0x000000000bff7355 */ /* 0x000fea0000100000 */
[----:B------:R-:W-:-:S07]  /*1ff20*/  MOV R40, 0x1ff40 ;  /* 0x0001ff4000287802 */ /* 0x000fce0000000f00 */
[----:B-12---:R-:W-:Y:S05]  /*1ff30*/  CALL.REL.NOINC `($__internal_0_$__cuda_sm20_div_rn_f64_full) ;  /* 0x0000145c00287944 */ /* 0x006fea0003c00000 */
.L_x_433:
[----:B------:R-:W-:Y:S05]  /*1ff40*/  BSYNC.RECONVERGENT B1 ;  /* 0x0000000000017941 */ /* 0x000fea0003800200 */
.L_x_432:
[----:B------:R-:W-:Y:S01]  /*1ff50*/  UMOV UR4, 0x66666666 ;  /* 0x6666666600047882 */ /* 0x000fe20000000000 */
[----:B------:R-:W-:Y:S01]  /*1ff60*/  UMOV UR5, 0x40711266 ;  /* 0x4071126600057882 */ /* 0x000fe20000000000 */
[----:B------:R-:W-:Y:S01]  /*1ff70*/  IMAD.MOV.U32 R10, RZ, RZ, 0x0 ;  /* 0x00000000ff0a7424 */ /* 0x000fe200078e00ff */
[----:B------:R-:W-:Y:S01]  /*1ff80*/  DADD R8, R98, -UR4 ;  /* 0x8000000462087e29 */ /* 0x000fe20008000000 */
[----:B------:R-:W-:-:S07]  /*1ff90*/  IMAD.MOV.U32 R11, RZ, RZ, 0x3fe00000 ;  /* 0x3fe00000ff0b7424 */ /* 0x000fce00078e00ff */
[----:B------:R-:W-:-:S11]  /*1ffa0*/  DFMA R8, R8, 100, R10 ;  /* 0x405900000808782b */ /* 0x000fd6000000000a */
.L_x_425:
[----:B------:R-:W-:Y:S05]  /*1ffb0*/  BSYNC.RECONVERGENT B0 ;  /* 0x0000000000007941 */ /* 0x000fea0003800200 */
.L_x_424:
[----:B------:R-:W3:Y:S01]  /*1ffc0*/  MUFU.RCP64H R11, 100 ;  /* 0x40590000000b7908 */ /* 0x000ee20000001800 */
[----:B------:R-:W-:Y:S01]  /*1ffd0*/  IMAD.MOV.U32 R14, RZ, RZ, 0x0 ;  /* 0x00000000ff0e7424 */ /* 0x000fe200078e00ff */
[----:B------:R-:W-:Y:S05]  /*1ffe0*/  BMOV.32.CLEAR RZ, B0 ;  /* 0x0000000000ff7355 */ /* 0x000fea0000100000 */
[----:B------:R-:W-:Y:S01]  /*1fff0*/  IMAD.MOV.U32 R15, RZ, RZ, 0x40590000 ;  /* 0x40590000ff0f7424 */ /* 0x000fe200078e00ff */
[----:B------:R-:W5:Y:S01]  /*20000*/  F2I.F64.TRUNC R8, R8 ;  /* 0x0000000800087311 */ /* 0x000f62000030d100 */
[----:B------:R-:W-:Y:S01]  /*20010*/  IMAD.MOV.U32 R10, RZ, RZ, 0x1 ;  /* 0x00000001ff0a7424 */ /* 0x000fe200078e00ff */
[----:B------:R-:W-:Y:S05]  /*20020*/  BSSY.RECONVERGENT B0, `(.L_x_357) ;  /* 0x0000013000007945 */ /* 0x000fea0003800200 */
[----:B---3--:R-:W-:Y:S01]  /*20030*/  DFMA R12, R10, -R14, 1 ;  /* 0x3ff000000a0c742b */ /* 0x008fe2000000080e */
[----:B-----5:R-:W3:Y:S07]  /*20040*/  I2F.F64 R94, R8 ;  /* 0x00000008005e7312 */ /* 0x020eee0000201c00 */
[----:B------:R-:W-:-:S08]  /*20050*/  DFMA R12, R12, R12, R12 ;  /* 0x0000000c0c0c722b */ /* 0x000fd0000000000c */
[----:B------:R-:W-:Y:S01]  /*20060*/  DFMA R12, R10, R12, R10 ;  /* 0x0000000c0a0c722b */ /* 0x000fe2000000000a */
[----:B---3--:R-:W-:-:S07]  /*20070*/  FSETP.GEU.AND P1, PT, |R95|, 6.5827683646048100446e-37, PT ;  /* 0x036000005f00780b */ /* 0x008fce0003f2e200 */
[----:B------:R-:W-:-:S08]  /*20080*/  DFMA R10, R12, -R14, 1 ;  /* 0x3ff000000c0a742b */ /* 0x000fd0000000080e */
[----:B------:R-:W-:-:S08]  /*20090*/  DFMA R10, R12, R10, R12 ;  /* 0x0000000a0c0a722b */ /* 0x000fd0000000000c */
[----:B------:R-:W-:-:S08]  /*200a0*/  DMUL R98, R94, R10 ;  /* 0x0000000a5e627228 */ /* 0x000fd00000000000 */
[----:B------:R-:W-:-:S08]  /*200b0*/  DFMA R12, R98, -100, R94 ;  /* 0xc0590000620c782b */ /* 0x000fd0000000005e */
[----:B------:R-:W-:-:S10]  /*200c0*/  DFMA R98, R10, R12, R98 ;  /* 0x0000000c0a62722b */ /* 0x000fd40000000062 */
[----:B------:R-:W-:-:S05]  /*200d0*/  FFMA R7, RZ, 3.390625, R99 ;  /* 0x40590000ff077823 */ /* 0x000fca0000000063 */
[----:B------:R-:W-:-:S13]  /*200e0*/  FSETP.GT.AND P0, PT, |R7|, 1.469367938527859385e-39, PT ;  /* 0x001000000700780b */ /* 0x000fda0003f04200 */
[----:B------:R-:W-:Y:S05]  /*200f0*/  @P0 BRA P1, `(.L_x_434) ;  /* 0x0000000000140947 */ /* 0x000fea0000800000 */
[----:B------:R-:W-:Y:S05]  /*20100*/  BMOV.32.CLEAR RZ, B11 ;  /* 0x000000000bff7355 */ /* 0x000fea0000100000 */
[----:B------:R-:W-:Y:S01]  /*20110*/  IMAD.MOV.U32 R92, RZ, RZ, RZ ;  /* 0x000000ffff5c7224 */ /* 0x000fe200078e00ff */
[----:B------:R-:W-:Y:S01]  /*20120*/  MOV R40, 0x20150 ;  /* 0x0002015000287802 */ /* 0x000fe20000000f00 */
[----:B------:R-:W-:-:S07]  /*20130*/  IMAD.MOV.U32 R93, RZ, RZ, 0x40590000 ;  /* 0x40590000ff5d7424 */ /* 0x000fce00078e00ff */
[----:B012-4-:R-:W-:Y:S05]  /*20140*/  CALL.REL.NOINC `($__internal_0_$__cuda_sm20_div_rn_f64_full) ;  /* 0x0000145800a47944 */ /* 0x017fea0003c00000 */
.L_x_434:
[----:B------:R-:W-:Y:S05]  /*20150*/  BSYNC.RECONVERGENT B0 ;  /* 0x0000000000007941 */ /* 0x000fea0003800200 */
.L_x_357:
[----:B------:R-:W-:Y:S05]  /*20160*/  BSYNC.RECONVERGENT B4 ;  /* 0x0000000000047941 */ /* 0x000fea0003800200 */
.L_x_356:
[----:B------:R-:W5:Y:S01]  /*20170*/  LDS R7, [R2] ;  /* 0x0000000002077984 */ /* 0x000f620000000800 */
[----:B------:R-:W-:Y:S01]  /*20180*/  IMAD.MOV.U32 R10, RZ, RZ, -0x5 ;  /* 0xfffffffbff0a7424 */ /* 0x000fe200078e00ff */
[----:B------:R-:W-:Y:S02]  /*20190*/  R2UR UR4, R66 ;  /* 0x00000000420472ca */ /* 0x000fe400000e0000 */
[----:B------:R-:W-:-:S13]  /*201a0*/  R2UR UR5, R67 ;  /* 0x00000000430572ca */ /* 0x000fda00000e0000 */
[----:B------:R0:W-:Y:S01]  /*201b0*/  STG.E.64 desc[UR4][R52.64+0x2778], R98 ;  /* 0x0027786234007986 */ /* 0x0001e2000c101b04 */
[----:B-----5:R-:W-:-:S04]  /*201c0*/  LEA.HI R7, R7, R7, RZ, 0x1 ;  /* 0x0000000707077211 */ /* 0x020fc800078f08ff */
[----:B------:R-:W-:-:S04]  /*201d0*/  SHF.R.S32.HI R8, RZ, 0x1, R7 ;  /* 0x00000001ff087819 */ /* 0x000fc80000011407 */
[----:B------:R-:W-:-:S04]  /*201e0*/  LEA.HI R7, R7, R8, RZ, 0x1 ;  /* 0x0000000807077211 */ /* 0x000fc800078f08ff */
[----:B------:R-:W-:-:S05]  /*201f0*/  LOP3.LUT R7, R7, 0xfffffffe, RZ, 0xc0, !PT ;  /* 0xfffffffe07077812 */ /* 0x000fca00078ec0ff */
[----:B------:R-:W-:-:S04]  /*20200*/  IMAD.IADD R7, R8, 0x1, -R7 ;  /* 0x0000000108077824 */ /* 0x000fc800078e0a07 */
[----:B------:R-:W-:-:S04]  /*20210*/  IMAD R7, R7, R10, 0x31 ;  /* 0x0000003107077424 */ /* 0x000fc800078e020a */
[----:B--2---:R-:W2:Y:S02]  /*20220*/  I2F.F64.U32 R46, R7 ;  /* 0x00000007002e7312 */ /* 0x004ea40000201800 */
[----:B--2---:R-:W-:-:S14]  /*20230*/  DSETP.GT.AND P0, PT, R98, R46, PT ;  /* 0x0000002e6200722a */ /* 0x004fdc0003f04000 */
[----:B0-----:R-:W-:Y:S05]  /*20240*/  @P0 BRA `(.L_x_435) ;  /* 0x000005d000d80947 */ /* 0x001fea0003800000 */
[----:B------:R-:W-:Y:S01]  /*20250*/  R2UR UR4, R66 ;  /* 0x00000000420472ca */ /* 0x000fe200000e0000 */
[----:B------:R-:W0:Y:S01]  /*20260*/  LDC.64 R8, c[0x0][0x388] ;  /* 0x0000e200ff087b82 */ /* 0x000e220000000a00 */
[----:B------:R-:W-:-:S13]  /*20270*/  R2UR UR5, R67 ;  /* 0x00000000430572ca */ /* 0x000fda00000e0000 */
[----:B------:R-:W2:Y:S01]  /*20280*/  LDG.E R10, desc[UR4][R62.64+0x100] ;  /* 0x000100043e0a7981 */ /* 0x000ea2000c1e1900 */
[----:B------:R-:W-:Y:S02]  /*20290*/  R2UR UR8, R66 ;  /* 0x00000000420872ca */ /* 0x000fe400000e0000 */
[----:B------:R-:W-:Y:S01]  /*202a0*/  R2UR UR9, R67 ;  /* 0x00000000430972ca */ /* 0x000fe200000e0000 */
[----:B------:R-:W3:Y:S01]  /*202b0*/  LDG.E R12, desc[UR4][R62.64+0x104] ;  /* 0x000104043e0c7981 */ /* 0x000ee2000c1e1900 */
[----:B--2---:R-:W-:-:S06]  /*202c0*/  IMAD R7, R10, 0x4, R3 ;  /* 0x000000040a077824 */ /* 0x004fcc00078e0203 */
[----:B------:R-:W2:Y:S02]  /*202d0*/  LDS R7, [R7] ;  /* 0x0000000007077984 */ /* 0x000ea40000000800 */
[----:B--2---:R-:W-:-:S04]  /*202e0*/  IMAD R11, R7, 0xa, RZ ;  /* 0x0000000a070b7824 */ /* 0x004fc800078e02ff */
[----:B0-----:R-:W-:-:S05]  /*202f0*/  IMAD.WIDE R8, R11, 0x4, R8 ;  /* 0x000000040b087825 */ /* 0x001fca00078e0208 */
[----:B------:R-:W2:Y:S04]  /*20300*/  LDG.E R13, desc[UR8][R8.64+0x4] ;  /* 0x00000408080d7981 */ /* 0x000ea8000c1e1900 */
[----:B------:R0:W5:Y:S01]  /*20310*/  LDG.E R16, desc[UR4][R8.64] ;  /* 0x0000000408107981 */ /* 0x000162000c1e1900 */
[----:B------:R-:W-:Y:S02]  /*20320*/  UMOV UR4, 0x2c ;  /* 0x0000002c00047882 */ /* 0x000fe40000000000 */
[----:B------:R-:W-:Y:S02]  /*20330*/  LEA R10, R10, UR4, 0x2 ;  /* 0x000000040a0a7c11 */ /* 0x000fe4000f8e10ff */
[----:B---3--:R-:W-:-:S04]  /*20340*/  LEA R7, R12, UR4, 0x2 ;  /* 0x000000040c077c11 */ /* 0x008fc8000f8e10ff */
[----:B------:R-:W3:Y:S08]  /*20350*/  LDC R10, c[0x3][R10] ;  /* 0x00c000000a0a7b82 */ /* 0x000ef00000000800 */
[----:B------:R-:W0:Y:S01]  /*20360*/  LDC R7, c[0x3][R7] ;  /* 0x00c0000007077b82 */ /* 0x000e220000000800 */
[----:B------:R-:W-:Y:S01]  /*20370*/  R2UR UR4, R66 ;  /* 0x00000000420472ca */ /* 0x000fe200000e0000 */
[----:B------:R-:W-:Y:S05]  /*20380*/  BMOV.32.CLEAR RZ, B0 ;  /* 0x0000000000ff7355 */ /* 0x000fea0000100000 */
[----:B------:R-:W-:Y:S07]  /*20390*/  BSSY.RECONVERGENT B0, `(.L_x_436) ;  /* 0x0000141000007945 */ /* 0x000fee0003800200 */
[----:B------:R0:W-:Y:S01]  /*203a0*/  STG.E desc[UR4][R62.64+0xd8], RZ ;  /* 0x0000d8ff3e007986 */ /* 0x0001e2000c101904 */
[----:B--2---:R-:W-:-:S04]  /*203b0*/  LOP3.LUT R11, R13, 0x80000001, RZ, 0xc0, !PT ;  /* 0x800000010d0b7812 */ /* 0x004fc800078ec0ff */
[----:B------:R-:W-:Y:S01]  /*203c0*/  ISETP.NE.AND P0, PT, R11, 0x1, PT ;  /* 0x000000010b00780c */ /* 0x000fe20003f05270 */
[----:B------:R-:W-:-:S06]  /*203d0*/  IMAD R11, R12, 0x4, R3 ;  /* 0x000000040c0b7824 */ /* 0x000fcc00078e0203 */
[----:B------:R-:W2:Y:S06]  /*203e0*/  LDS R11, [R11] ;  /* 0x000000000b0b7984 */ /* 0x000eac0000000800 */
[----:B------:R-:W-:Y:S02]  /*203f0*/  @!P0 R2UR UR8, R66 ;  /* 0x00000000420882ca */ /* 0x000fe400000e0000 */
[----:B------:R-:W-:-:S13]  /*20400*/  @!P0 R2UR UR9, R67 ;  /* 0x00000000430982ca */ /* 0x000fda00000e0000 */
[----:B------:R0:W-:Y:S01]  /*20410*/  @!P0 STG.E desc[UR8][R62.64+0xf8], RZ ;  /* 0x0000f8ff3e008986 */ /* 0x0001e2000c101908 */
[----:B---3--:R-:W-:Y:S05]  /*20420*/  @!P0 BRA `(.L_x_437) ;  /* 0x0000000c00e88947 */ /* 0x008fea0003800000 */
[----:B------:R-:W-:Y:S01]  /*20430*/  R2UR UR4, R66 ;  /* 0x00000000420472ca */ /* 0x000fe200000e0000 */
[----:B-1----:R-:W-:Y:S01]  /*20440*/  IMAD.MOV.U32 R15, RZ, RZ, 0x1 ;  /* 0x00000001ff0f7424 */ /* 0x002fe200078e00ff */
        /* <DEDUP_REMOVED lines=8> */
.L_x_441:
[----:B---3--:R-:W3:Y:S01]  /*204d0*/  LDCU.64 UR4, c[0x0][0x380] ;  /* 0x00007000ff0477ac */ /* 0x008ee20008000a00 */
[----:B------:R-:W-:Y:S01]  /*204e0*/  LOP3.LUT R12, RZ, R17, RZ, 0x33, !PT ;  /* 0x00000011ff0c7212 */ /* 0x000fe200078e33ff */
[----:B------:R-:W-:Y:S01]  /*204f0*/  IMAD.IADD R13, R16, 0x1, R17 ;  /* 0x00000001100d7824 */ /* 0x000fe200078e0211 */
[C---:B------:R-:W-:Y:S02]  /*20500*/  R2UR UR8, R66.reuse ;  /* 0x00000000420872ca */ /* 0x040fe400000e0000 */
[----:B------:R-:W-:Y:S01]  /*20510*/  R2UR UR9, R67 ;  /* 0x00000000430972ca */ /* 0x000fe200000e0000 */
[----:B-1----:R-:W-:Y:S01]  /*20520*/  IMAD.IADD R15, R37, 0x1, R12 ;  /* 0x00000001250f7824 */ /* 0x002fe200078e020c */
[----:B------:R-:W-:Y:S02]  /*20530*/  R2UR UR10, R66 ;  /* 0x00000000420a72ca */ /* 0x000fe400000e0000 */
[----:B------:R-:W-:Y:S02]  /*20540*/  R2UR UR11, R67 ;  /* 0x00000000430b72ca */ /* 0x000fe400000e0000 */
[----:B---3--:R-:W-:-:S02]  /*20550*/  IADD3 R12, P0, PT, R13, UR4, RZ ;  /* 0x000000040d0c7c10 */ /* 0x008fc4000ff1e0ff */
[----:B------:R-:W-:Y:S02]  /*20560*/  IADD3 R14, P1, PT, R15, UR4, RZ ;  /* 0x000000040f0e7c10 */ /* 0x000fe4000ff3e0ff */
[----:B------:R-:W-:Y:S02]  /*20570*/  LEA.HI.X.SX32 R13, R13, UR5, 0x1, P0 ;  /* 0x000000050d0d7c11 */ /* 0x000fe400080f0eff */
[----:B------:R-:W-:-:S03]  /*20580*/  LEA.HI.X.SX32 R15, R15, UR5, 0x1, P1 ;  /* 0x000000050f0f7c11 */ /* 0x000fc600088f0eff */
[----:B------:R-:W3:Y:S04]  /*20590*/  LDG.E.U8 R12, desc[UR8][R12.64] ;  /* 0x000000080c0c7981 */ /* 0x000ee8000c1e1100 */
[----:B------:R-:W5:Y:S01]  /*205a0*/  LDG.E.U8 R14, desc[UR10][R14.64] ;  /* 0x0000000a0e0e7981 */ /* 0x000f62000c1e1100 */
[----:B---3--:R-:W-:Y:S02]  /*205b0*/  ISETP.EQ.AND P1, PT, R12, 0x41, PT ;  /* 0x000000410c00780c */ /* 0x008fe40003f22270 */
        /* <DEDUP_REMOVED lines=24> */
.L_x_438:
[----:B------:R-:W0:Y:S01]  /*20740*/  LDC.64 R12, c[0x0][0x388] ;  /* 0x0000e200ff0c7b82 */ /* 0x000e220000000a00 */
[----:B------:R-:W-:Y:S01]  /*20750*/  R2UR UR4, R66 ;  /* 0x00000000420472ca */ /* 0x000fe200000e0000 */
[----:B-12---:R-:W-:Y:S01]  /*20760*/  IMAD R15, R11, 0xa, RZ ;  /* 0x0000000a0b0f7824 */ /* 0x006fe200078e02ff */
        /* <DEDUP_REMOVED lines=19> */
[----:B---3--:R-:W-:Y:S01]  /*208a0*/  IMAD.MOV.U32 R17, RZ, RZ, RZ ;  /* 0x000000ffff117224 */ /* 0x008fe200078e00ff */
[----:B------:R-:W-:-:S07]  /*208b0*/  SHF.R.S32.HI R18, RZ, 0x1, R12 ;  /* 0x00000001ff127819 */ /* 0x000fce000001140c */
.L_x_446:
[----:B-1----:R-:W1:Y:S01]  /*208c0*/  LDCU.64 UR4, c[0x0][0x380] ;  /* 0x00007000ff0477ac */ /* 0x002e620008000a00 */
[----:B------:R-:W-:Y:S01]  /*208d0*/  LOP3.LUT R12, RZ, R17, RZ, 0x33, !PT ;  /* 0x00000011ff0c7212 */ /* 0x000fe200078e33ff */
[----:B0-----:R-:W-:Y:S01]  /*208e0*/  IMAD.IADD R13, R16, 0x1, R17 ;  /* 0x00000001100d7824 */ /* 0x001fe200078e0211 */
[C---:B------:R-:W-:Y:S02]  /*208f0*/  R2UR UR8, R66.reuse ;  /* 0x00000000420872ca */ /* 0x040fe400000e0000 */
[----:B------:R-:W-:Y:S01]  /*20900*/  R2UR UR9, R67 ;  /* 0x00000000430972ca */ /* 0x000fe200000e0000 */
[----:B------:R-:W-:Y:S01]  /*20910*/  IMAD.IADD R15, R37, 0x1, R12 ;  /* 0x00000001250f7824 */ /* 0x000fe200078e020c */
[----:B------:R-:W-:Y:S02]  /*20920*/  R2UR UR10, R66 ;  /* 0x00000000420a72ca */ /* 0x000fe400000e0000 */
[----:B------:R-:W-:Y:S02]  /*20930*/  R2UR UR11, R67 ;  /* 0x00000000430b72ca */ /* 0x000fe400000e0000 */
[----:B-1----:R-:W-:-:S02]  /*20940*/  IADD3 R12, P0, PT, R13, UR4, RZ ;  /* 0x000000040d0c7c10 */ /* 0x002fc4000ff1e0ff */
[----:B------:R-:W-:Y:S02]  /*20950*/  IADD3 R14, P1, PT, R15, UR4, RZ ;  /* 0x000000040f0e7c10 */ /* 0x000fe4000ff3e0ff */
[----:B------:R-:W-:Y:S02]  /*20960*/  LEA.HI.X.SX32 R13, R13, UR5, 0x1, P0 ;  /* 0x000000050d0d7c11 */ /* 0x000fe400080f0eff */
[----:B------:R-:W-:-:S03]  /*20970*/  LEA.HI.X.SX32 R15, R15, UR5, 0x1, P1 ;  /* 0x000000050f0f7c11 */ /* 0x000fc600088f0eff */
[----:B------:R-:W2:Y:S04]  /*20980*/  LDG.E.U8 R12, desc[UR8][R12.64] ;  /* 0x000000080c0c7981 */ /* 0x000ea8000c1e1100 */
[----:B------:R-:W3:Y:S01]  /*20990*/  LDG.E.U8 R14, desc[UR10][R14.64] ;  /* 0x0000000a0e0e7981 */ /* 0x000ee2000c1e1100 */
[----:B--2---:R-:W-:Y:S02]  /*209a0*/  ISETP.EQ.AND P1, PT, R12, 0x41, PT ;  /* 0x000000410c00780c */ /* 0x004fe40003f22270 */
[----:B---3--:R-:W-:-:S13]  /*209b0*/  ISETP.NE.AND P0, PT, R14, 0x54, PT ;  /* 0x000000540e00780c */ /* 0x008fda0003f05270 */
        /* <DEDUP_REMOVED lines=23> */
.L_x_443:
        /* <DEDUP_REMOVED lines=13> */
[----:B------:R-:W-:-:S02]  /*20c00*/  IMAD.MOV.U32 R41, RZ, RZ, 0x3fe62e42 ;  /* 0x3fe62e42ff297424 */ /* 0x000fc400078e00ff */
[----:B------:R-:W-:Y:S01]  /*20c10*/  IMAD.MOV.U32 R42, RZ, RZ, -0x105c611 ;  /* 0xfefa39efff2a7424 */ /* 0x000fe200078e00ff */
[----:B0-----:R-:W-:Y:S01]  /*20c20*/  DFMA R14, R12, -R14, 1 ;  /* 0x3ff000000c0e742b */ /* 0x001fe2000000080e */
[----:B------:R-:W-:-:S07]  /*20c30*/  IMAD.MOV.U32 R43, RZ, RZ, 0x3fe62e42 ;  /* 0x3fe62e42ff2b7424 */ /* 0x000fce00078e00ff */
[----:B------:R-:W-:-:S08]  /*20c40*/  DFMA R14, R14, R14, R14 ;  /* 0x0000000e0e0e722b */ /* 0x000fd0000000000e */
[----:B------:R-:W-:-:S08]  /*20c50*/  DFMA R14, R12, R14, R12 ;  /* 0x0000000e0c0e722b */ /* 0x000fd0000000000c */
[----:B------:R-:W-:-:S08]  /*20c60*/  DMUL R12, R14, UR4 ;  /* 0x000000040e0c7c28 */ /* 0x000fd00008000000 */
[----:B------:R-:W-:-:S08]  /*20c70*/  DFMA R12, R14, UR4, R12 ;  /* 0x000000040e0c7c2b */ /* 0x000fd0000800000c */
[C---:B-1-3-5:R-:W-:Y:S02]  /*20c80*/  DMUL R16, R12.reuse, R12 ;  /* 0x0000000c0c107228 */ /* 0x06afe40000000000 */
        /* <DEDUP_REMOVED lines=40> */
.L_x_445:
[----:B------:R-:W-:Y:S02]  /*20f10*/  R2UR UR4, R66 ;  /* 0x00000000420472ca */ /* 0x000fe400000e0000 */
[----:B------:R-:W-:-:S13]  /*20f20*/  R2UR UR5, R67 ;  /* 0x00000000430572ca */ /* 0x000fda00000e0000 */
[----:B------:R1:W-:Y:S01]  /*20f30*/  STG.E desc[UR4][R62.64+0xf8], RZ ;  /* 0x0000f8ff3e007986 */ /* 0x0003e2000c101904 */
[----:B------:R-:W-:Y:S05]  /*20f40*/  BRA `(.L_x_442) ;  /* 0x00000000000c7947 */ /* 0x000fea0003800000 */
.L_x_444:
[----:B------:R-:W-:Y:S02]  /*20f50*/  R2UR UR4, R66 ;  /* 0x00000000420472ca */ /* 0x000fe400000e0000 */
[----:B------:R-:W-:-:S13]  /*20f60*/  R2UR UR5, R67 ;  /* 0x00000000430572ca */ /* 0x000fda00000e0000 */
[----:B------:R2:W-:Y:S02]  /*20f70*/  STG.E desc[UR4][R62.64+0xf8], RZ ;  /* 0x0000f8ff3e007986 */ /* 0x0005e4000c101904 */
.L_x_442:
        /* <DEDUP_REMOVED lines=21> */
[C---:B---3-5:R-:W-:Y:S02]  /*210d0*/  DMUL R16, R12.reuse, R12 ;  /* 0x0000000c0c107228 */ /* 0x068fe40000000000 */
        /* <DEDUP_REMOVED lines=38> */
[----:B------:R3:W-:Y:S01]  /*21340*/  STG.E.64 desc[UR8][R52.64+0x2720], R12 ;  /* 0x0027200c34007986 */ /* 0x0007e2000c101b08 */
[----:B------:R-:W-:Y:S05]  /*21350*/  BRA `(.L_x_447) ;  /* 0x0000000400107947 */ /* 0x000fea0003800000 */
.L_x_440:
[----:B------:R-:W-:Y:S02]  /*21360*/  R2UR UR4, R66 ;  /* 0x00000000420472ca */ /* 0x000fe400000e0000 */
[----:B------:R-:W-:-:S13]  /*21370*/  R2UR UR5, R67 ;  /* 0x00000000430572ca */ /* 0x000fda00000e0000 */
[----:B------:R3:W-:Y:S01]  /*21380*/  STG.E desc[UR4][R62.64+0xf8], RZ ;  /* 0x0000f8ff3e007986 */ /* 0x0007e2000c101904 */
[----:B------:R-:W-:Y:S05]  /*21390*/  BRA `(.L_x_437) ;  /* 0x00000000000c7947 */ /* 0x000fea0003800000 */
.L_x_439:
[----:B------:R-:W-:Y:S02]  /*213a0*/  R2UR UR4, R66 ;  /* 0x00000000420472ca */ /* 0x000fe400000e0000 */
[----:B------:R-:W-:-:S13]  /*213b0*/  R2UR UR5, R67 ;  /* 0x00000000430572ca */ /* 0x000fda00000e0000 */
[----:B------:R1:W-:Y:S02]  /*213c0*/  STG.E desc[UR4][R62.64+0xf8], RZ ;  /* 0x0000f8ff3e007986 */ /* 0x0003e4000c101904 */
.L_x_437:
[----:B------:R-:W4:Y:S01]  /*213d0*/  MUFU.RCP64H R13, 2.2750682830810546875 ;  /* 0x40023357000d7908 */ /* 0x000f220000001800 */
[----:B-1----:R-:W-:Y:S01]  /*213e0*/  IMAD.MOV.U32 R14, RZ, RZ, 0x11d70f68 ;  /* 0x11d70f68ff0e7424 */ /* 0x002fe200078e00ff */
        /* <DEDUP_REMOVED lines=13> */
[----:B----4-:R-:W-:Y:S01]  /*214c0*/  DFMA R14, R12, -R14, 1 ;  /* 0x3ff000000c0e742b */ /* 0x010fe2000000080e */
        /* <DEDUP_REMOVED lines=45> */
.L_x_447:
[----:B------:R-:W-:Y:S05]  /*217a0*/  BSYNC.RECONVERGENT B0 ;  /* 0x0000000000007941 */ /* 0x000fea0003800200 */
.L_x_436:
[----:B------:R-:W-:Y:S01]  /*217b0*/  R2UR UR4, R66 ;  /* 0x00000000420472ca */ /* 0x000fe200000e0000 */
[----:B01-3--:R-:W0:Y:S01]  /*217c0*/  LDC.64 R12, c[0x0][0x388] ;  /* 0x0000e200ff0c7b82 */ /* 0x00be220000000a00 */
[----:B------:R-:W-:-:S13]  /*217d0*/  R2UR UR5, R67 ;  /* 0x00000000430572ca */ /* 0x000fda00000e0000 */
[----:B------:R-:W3:Y:S01]  /*217e0*/  LDG.E R15, desc[UR4][R8.64+0x4] ;  /* 0x00000404080f7981 */ /* 0x000ee2000c1e1900 */
[----:B------:R-:W-:Y:S01]  /*217f0*/  R2UR UR8, R66 ;  /* 0x00000000420872ca */ /* 0x000fe200000e0000 */
[----:B--2---:R-:W-:Y:S01]  /*21800*/  IMAD R11, R11, 0xa, RZ ;  /* 0x0000000a0b0b7824 */ /* 0x004fe200078e02ff */
[----:B------:R-:W-:-:S03]  /*21810*/  R2UR UR9, R67 ;  /* 0x00000000430972ca */ /* 0x000fc600000e0000 */
[----:B0-----:R-:W-:Y:S01]  /*21820*/  IMAD.WIDE R12, R11, 0x4, R12 ;  /* 0x000000040b0c7825 */ /* 0x001fe200078e020c */
[----:B------:R-:W-:Y:S01]  /*21830*/  ISETP.NE.AND P0, PT, R10, RZ, PT ;  /* 0x000000ff0a00720c */ /* 0x000fe20003f05270 */
[----:B---3--:R0:W-:Y:S08]  /*21840*/  STG.E desc[UR4][R62.64+0xc8], R15 ;  /* 0x0000c80f3e007986 */ /* 0x0081f0000c101904 */
[----:B------:R-:W2:Y:S01]  /*21850*/  LDG.E R11, desc[UR8][R12.64+0x4] ;  /* 0x000004080c0b7981 */ /* 0x000ea2000c1e1900 */
[----:B------:R-:W-:Y:S05]  /*21860*/  BMOV.32.CLEAR RZ, B0 ;  /* 0x0000000000ff7355 */ /* 0x000fea0000100000 */
[----:B------:R-:W-:Y:S01]  /*21870*/  BSSY.RECONVERGENT B0, `(.L_x_448) ;  /* 0x0000092000007945 */ /* 0x000fe20003800200 */
[----:B--2---:R0:W-:Y:S03]  /*21880*/  STG.E desc[UR4][R62.64+0xcc], R11 ;  /* 0x0000cc0b3e007986 */ /* 0x0041e6000c101904 */
[----:B------:R-:W-:Y:S05]  /*21890*/  @!P0 BRA `(.L_x_449) ;  /* 0x0000000400248947 */ /* 0x000fea0003800000 */
[----:B------:R-:W-:Y:S01]  /*218a0*/  ISETP.GE.AND P0, PT, R15, 0x1, PT ;  /* 0x000000010f00780c */ /* 0x000fe20003f06270 */
[----:B------:R-:W-:-:S12]  /*218b0*/  BSSY.RECONVERGENT B1, `(.L_x_450) ;  /* 0x0000046000017945 */ /* 0x000fd80003800200 */
[----:B------:R-:W-:Y:S05]  /*218c0*/  @!P0 BRA `(.L_x_451) ;  /* 0x0000000400108947 */ /* 0x000fea0003800000 */
[----:B0-----:R-:W-:-:S07]  /*218d0*/  IMAD.MOV.U32 R15, RZ, RZ, 0x1 ;  /* 0x00000001ff0f7424 */ /* 0x001fce00078e00ff */
.L_x_459:
[C---:B------:R-:W-:Y:S02]  /*218e0*/  R2UR UR4, R66.reuse ;  /* 0x00000000420472ca */ /* 0x040fe400000e0000 */
[C---:B------:R-:W-:Y:S02]  /*218f0*/  R2UR UR5, R67.reuse ;  /* 0x00000000430572ca */ /* 0x040fe400000e0000 */
[----:B------:R-:W-:Y:S02]  /*21900*/  R2UR UR8, R66 ;  /* 0x00000000420872ca */ /* 0x000fe400000e0000 */
[----:B------:R-:W-:-:S09]  /*21910*/  R2UR UR9, R67 ;  /* 0x00000000430972ca */ /* 0x000fd200000e0000 */
[----:B------:R-:W2:Y:S01]  /*21920*/  LDG.E R10, desc[UR4][R8.64] ;  /* 0x00000004080a7981 */ /* 0x000ea2000c1e1900 */
[----:B------:R-:W0:Y:S03]  /*21930*/  LDCU.64 UR4, c[0x0][0x380] ;  /* 0x00007000ff0477ac */ /* 0x000e260008000a00 */
[----:B------:R-:W2:Y:S02]  /*21940*/  LDG.E R11, desc[UR8][R8.64+0x4] ;  /* 0x00000408080b7981 */ /* 0x000ea4000c1e1900 */
[----:B--2---:R-:W-:-:S04]  /*21950*/  IADD3 R11, PT, PT, R11, R10, -R15 ;  /* 0x0000000a0b0b7210 */ /* 0x004fc80007ffe80f */
[----:B0-----:R-:W-:-:S04]  /*21960*/  IADD3 R10, P0, PT, R11, UR4, RZ ;  /* 0x000000040b0a7c10 */ /* 0x001fc8000ff1e0ff */
[----:B------:R-:W-:-:S05]  /*21970*/  LEA.HI.X.SX32 R11, R11, UR5, 0x1, P0 ;  /* 0x000000050b0b7c11 */ /* 0x000fca00080f0eff */
[----:B------:R-:W2:Y:S01]  /*21980*/  LDG.E.U8 R10, desc[UR8][R10.64] ;  /* 0x000000080a0a7981 */ /* 0x000ea2000c1e1100 */
[----:B------:R-:W-:Y:S04]  /*21990*/  BSSY.RECONVERGENT B2, `(.L_x_452) ;  /* 0x0000031000027945 */ /* 0x000fe80003800200 */
[----:B------:R-:W-:Y:S01]  /*219a0*/  BSSY.RELIABLE B3, `(.L_x_453) ;  /* 0x0000022000037945 */ /* 0x000fe20003800100 */
[----:B--2---:R-:W-:-:S13]  /*219b0*/  ISETP.GT.AND P0, PT, R10, 0x46, PT ;  /* 0x000000460a00780c */ /* 0x004fda0003f04270 */
[----:B------:R-:W-:Y:S05]  /*219c0*/  @P0 BRA `(.L_x_454) ;  /* 0x0000000000500947 */ /* 0x000fea0003800000 */
[----:B------:R-:W-:-:S13]  /*219d0*/  ISETP.NE.AND P0, PT, R10, 0x41, PT ;  /* 0x000000410a00780c */ /* 0x000fda0003f05270 */
[----:B------:R-:W-:Y:S05]  /*219e0*/  @!P0 BREAK.RELIABLE B3 ;  /* 0x0000000000038942 */ /* 0x000fea0003800100 */
[----:B------:R-:W-:Y:S05]  /*219f0*/  @!P0 BRA `(.L_x_455) ;  /* 0x0000000000288947 */ /* 0x000fea0003800000 */
[----:B------:R-:W-:-:S13]  /*21a00*/  ISETP.NE.AND P0, PT, R10, 0x43, PT ;  /* 0x000000430a00780c */ /* 0x000fda0003f05270 */
[----:B------:R-:W-:Y:S05]  /*21a10*/  @!P0 BREAK.RELIABLE B3 ;  /* 0x0000000000038942 */ /* 0x000fea0003800100 */
[----:B------:R-:W-:Y:S05]  /*21a20*/  @P0 BRA `(.L_x_456) ;  /* 0x0000000000640947 */ /* 0x000fea0003800000 */
[----:B------:R-:W-:Y:S01]  /*21a30*/  R2UR UR4, R66 ;  /* 0x00000000420472ca */ /* 0x000fe200000e0000 */
[----:B------:R-:W-:Y:S01]  /*21a40*/  IMAD.MOV.U32 R14, RZ, RZ, 0x2 ;  /* 0x00000002ff0e7424 */ /* 0x000fe200078e00ff */
[----:B------:R-:W-:Y:S02]  /*21a50*/  R2UR UR5, R67 ;  /* 0x00000000430572ca */ /* 0x000fe400000e0000 */
[----:B------:R-:W-:-:S05]  /*21a60*/  IADD3 R10, P0, PT, R15, R54, RZ ;  /* 0x000000360f0a7210 */ /* 0x000fca0007f1e0ff */
[----:B------:R-:W-:-:S06]  /*21a70*/  IMAD.X R11, RZ, RZ, R55, P0 ;  /* 0x000000ffff0b7224 */ /* 0x000fcc00000e0637 */
[----:B------:R2:W-:Y:S01]  /*21a80*/  STG.E.U8 desc[UR4][R10.64], R14 ;  /* 0x0000000e0a007986 */ /* 0x0005e2000c101104 */
[----:B------:R-:W-:Y:S05]  /*21a90*/  BRA `(.L_x_457) ;  /* 0x0000000000807947 */ /* 0x000fea0003800000 */
.L_x_455:
[----:B------:R-:W-:Y:S01]  /*21aa0*/  R2UR UR4, R66 ;  /* 0x00000000420472ca */ /* 0x000fe200000e0000 */
[----:B------:R-:W-:Y:S01]  /*21ab0*/  IMAD.MOV.U32 R14, RZ, RZ, 0x3 ;  /* 0x00000003ff0e7424 */ /* 0x000fe200078e00ff */
[----:B------:R-:W-:Y:S02]  /*21ac0*/  R2UR UR5, R67 ;  /* 0x00000000430572ca */ /* 0x000fe400000e0000 */
[----:B------:R-:W-:-:S05]  /*21ad0*/  IADD3 R10, P0, PT, R15, R54, RZ ;  /* 0x000000360f0a7210 */ /* 0x000fca0007f1e0ff */
[----:B------:R-:W-:-:S06]  /*21ae0*/  IMAD.X R11, RZ, RZ, R55, P0 ;  /* 0x000000ffff0b7224 */ /* 0x000fcc00000e0637 */
[----:B------:R0:W-:Y:S01]  /*21af0*/  STG.E.U8 desc[UR4][R10.64], R14 ;  /* 0x0000000e0a007986 */ /* 0x0001e2000c101104 */
[----:B------:R-:W-:Y:S05]  /*21b00*/  BRA `(.L_x_457) ;  /* 0x0000000000647947 */ /* 0x000fea0003800000 */
.L_x_454:
[----:B------:R-:W-:-:S13]  /*21b10*/  ISETP.NE.AND P0, PT, R10, 0x47, PT ;  /* 0x000000470a00780c */ /* 0x000fda0003f05270 */
[----:B------:R-:W-:Y:S05]  /*21b20*/  @!P0 BREAK.RELIABLE B3 ;  /* 0x0000000000038942 */ /* 0x000fea0003800100 */
[----:B------:R-:W-:Y:S05]  /*21b30*/  @!P0 BRA `(.L_x_458) ;  /* 0x0000000000408947 */ /* 0x000fea0003800000 */
[----:B------:R-:W-:-:S13]  /*21b40*/  ISETP.NE.AND P0, PT, R10, 0x54, PT ;  /* 0x000000540a00780c */ /* 0x000fda0003f05270 */
[----:B------:R-:W-:Y:S02]  /*21b50*/  @!P0 R2UR UR4, R66 ;  /* 0x00000000420482ca */ /* 0x000fe400000e0000 */
[----:B------:R-:W-:Y:S02]  /*21b60*/  @!P0 R2UR UR5, R67 ;  /* 0x00000000430582ca */ /* 0x000fe400000e0000 */
[----:B------:R-:W-:-:S05]  /*21b70*/  @!P0 IADD3 R10, P1, PT, R15, R54, RZ ;  /* 0x000000360f0a8210 */ /* 0x000fca0007f3e0ff */
[----:B------:R-:W-:-:S06]  /*21b80*/  @!P0 IMAD.X R11, RZ, RZ, R55, P1 ;  /* 0x000000ffff0b8224 */ /* 0x000fcc00008e0637 */
[----:B------:R0:W-:Y:S01]  /*21b90*/  @!P0 STG.E.U8 desc[UR4][R10.64], RZ ;  /* 0x000000ff0a008986 */ /* 0x0001e2000c101104 */
[----:B------:R-:W-:Y:S05]  /*21ba0*/  @!P0 BREAK.RELIABLE B3 ;  /* 0x0000000000038942 */ /* 0x000fea0003800100 */
[----:B------:R-:W-:Y:S05]  /*21bb0*/  @!P0 BRA `(.L_x_457) ;  /* 0x0000000000388947 */ /* 0x000fea0003800000 */
.L_x_456:
[----:B------:R-:W-:Y:S05]  /*21bc0*/  BSYNC.RELIABLE B3 ;  /* 0x0000000000037941 */ /* 0x000fea0003800100 */
.L_x_453:
[----:B------:R-:W-:Y:S01]  /*21bd0*/  R2UR UR4, R66 ;  /* 0x00000000420472ca */ /* 0x000fe200000e0000 */
[----:B------:R-:W-:Y:S01]  /*21be0*/  IMAD.MOV.U32 R14, RZ, RZ, 0x4 ;  /* 0x00000004ff0e7424 */ /* 0x000fe200078e00ff */
[----:B------:R-:W-:Y:S02]  /*21bf0*/  R2UR UR5, R67 ;  /* 0x00000000430572ca */ /* 0x000fe400000e0000 */
[----:B0-----:R-:W-:-:S05]  /*21c00*/  IADD3 R10, P0, PT, R15, R54, RZ ;  /* 0x000000360f0a7210 */ /* 0x001fca0007f1e0ff */
[----:B------:R-:W-:-:S06]  /*21c10*/  IMAD.X R11, RZ, RZ, R55, P0 ;  /* 0x000000ffff0b7224 */ /* 0x000fcc00000e0637 */
[----:B------:R3:W-:Y:S01]  /*21c20*/  STG.E.U8 desc[UR4][R10.64], R14 ;  /* 0x0000000e0a007986 */ /* 0x0007e2000c101104 */
[----:B------:R-:W-:Y:S05]  /*21c30*/  BRA `(.L_x_457) ;  /* 0x0000000000187947 */ /* 0x000fea0003800000 */
.L_x_458:
[----:B------:R-:W-:Y:S01]  /*21c40*/  R2UR UR4, R66 ;  /* 0x00000000420472ca */ /* 0x000fe200000e0000 */
[----:B------:R-:W-:Y:S01]  /*21c50*/  IMAD.MOV.U32 R14, RZ, RZ, 0x1 ;  /* 0x00000001ff0e7424 */ /* 0x000fe200078e00ff */
[----:B------:R-:W-:Y:S02]  /*21c60*/  R2UR UR5, R67 ;  /* 0x00000000430572ca */ /* 0x000fe400000e0000 */
[----:B------:R-:W-:-:S05]  /*21c70*/  IADD3 R10, P0, PT, R15, R54, RZ ;  /* 0x000000360f0a7210 */ /* 0x000fca0007f1e0ff */
[----:B------:R-:W-:-:S06]  /*21c80*/  IMAD.X R11, RZ, RZ, R55, P0 ;  /* 0x000000ffff0b7224 */ /* 0x000fcc00000e0637 */
[----:B------:R1:W-:Y:S02]  /*21c90*/  STG.E.U8 desc[UR4][R10.64], R14 ;  /* 0x0000000e0a007986 */ /* 0x0003e4000c101104 */
.L_x_457:
[----:B------:R-:W-:Y:S05]  /*21ca0*/  BSYNC.RECONVERGENT B2 ;  /* 0x0000000000027941 */ /* 0x000fea0003800200 */
.L_x_452:
[----:B------:R-:W-:Y:S02]  /*21cb0*/  R2UR UR4, R66 ;  /* 0x00000000420472ca */ /* 0x000fe400000e0000 */
[----:B------:R-:W-:-:S13]  /*21cc0*/  R2UR UR5, R67 ;  /* 0x00000000430572ca */ /* 0x000fda00000e0000 */
[----:B0123--:R-:W2:Y:S02]  /*21cd0*/  LDG.E R10, desc[UR4][R62.64+0xc8] ;  /* 0x0000c8043e0a7981 */ /* 0x00fea4000c1e1900 */
[C---:B--2---:R-:W-:Y:S01]  /*21ce0*/  ISETP.GE.AND P0, PT, R15.reuse, R10, PT ;  /* 0x0000000a0f00720c */ /* 0x044fe20003f06270 */
[----:B------:R-:W-:-:S12]  /*21cf0*/  VIADD R15, R15, 0x1 ;  /* 0x000000010f0f7836 */ /* 0x000fd80000000000 */
[----:B------:R-:W-:Y:S05]  /*21d00*/  @!P0 BRA `(.L_x_459) ;  /* 0xfffffff800f48947 */ /* 0x000fea000383ffff */
.L_x_451:
[----:B------:R-:W-:Y:S05]  /*21d10*/  BSYNC.RECONVERGENT B1 ;  /* 0x0000000000017941 */ /* 0x000fea0003800200 */
.L_x_450:
[----:B------:R-:W-:Y:S05]  /*21d20*/  BRA `(.L_x_460) ;  /* 0x0000000400187947 */ /* 0x000fea0003800000 */
.L_x_449:
[----:B------:R-:W-:-:S13]  /*21d30*/  ISETP.GE.AND P0, PT, R15, 0x1, PT ;  /* 0x000000010f00780c */ /* 0x000fda0003f06270 */
[----:B------:R-:W-:Y:S05]  /*21d40*/  @!P0 BRA `(.L_x_460) ;  /* 0x0000000400108947 */ /* 0x000fea0003800000 */
[----:B0-----:R-:W-:-:S07]  /*21d50*/  IMAD.MOV.U32 R15, RZ, RZ, 0x1 ;  /* 0x00000001ff0f7424 */ /* 0x001fce00078e00ff */
.L_x_469:
[----:B------:R-:W-:Y:S02]  /*21d60*/  R2UR UR4, R66 ;  /* 0x00000000420472ca */ /* 0x000fe400000e0000 */
[----:B------:R-:W-:-:S13]  /*21d70*/  R2UR UR5, R67 ;  /* 0x00000000430572ca */ /* 0x000fda00000e0000 */
[----:B------:R-:W2:Y:S01]  /*21d80*/  LDG.E R10, desc[UR4][R8.64] ;  /* 0x00000004080a7981 */ /* 0x000ea2000c1e1900 */
[----:B------:R-:W0:Y:S01]  /*21d90*/  LDCU.64 UR4, c[0x0][0x380] ;  /* 0x00007000ff0477ac */ /* 0x000e220008000a00 */
[----:B------:R-:W-:Y:S02]  /*21da0*/  R2UR UR8, R66 ;  /* 0x00000000420872ca */ /* 0x000fe400000e0000 */
[----:B------:R-:W-:Y:S02]  /*21db0*/  R2UR UR9, R67 ;  /* 0x00000000430972ca */ /* 0x000fe400000e0000 */
[----:B--2---:R-:W-:-:S04]  /*21dc0*/  IADD3 R11, PT, PT, R15, -0x1, R10 ;  /* 0xffffffff0f0b7810 */ /* 0x004fc80007ffe00a */
        /* <DEDUP_REMOVED lines=16> */
[----:B------:R-:W-:-:S04]  /*21ed0*/  IADD3 R10, P0, PT, R15, R54, RZ ;  /* 0x000000360f0a7210 */ /* 0x000fc80007f1e0ff */
[----:B------:R-:W-:-:S07]  /*21ee0*/  LEA.HI.X.SX32 R11, R15, R55, 0x1, P0 ;  /* 0x000000370f0b7211 */ /* 0x000fce00000f0eff */
[----:B------:R2:W-:Y:S01]  /*21ef0*/  STG.E.U8 desc[UR4][R10.64], R14 ;  /* 0x0000000e0a007986 */ /* 0x0005e2000c101104 */
[----:B------:R-:W-:Y:S05]  /*21f00*/  BRA `(.L_x_466) ;  /* 0x0000000000847947 */ /* 0x000fea0003800000 */
.L_x_464:
[----:B------:R-:W-:Y:S02]  /*21f10*/  R2UR UR4, R66 ;  /* 0x00000000420472ca */ /* 0x000fe400000e0000 */
[----:B------:R-:W-:Y:S02]  /*21f20*/  R2UR UR5, R67 ;  /* 0x00000000430572ca */ /* 0x000fe400000e0000 */
[----:B------:R-:W-:-:S04]  /*21f30*/  IADD3 R10, P0, PT, R15, R54, RZ ;  /* 0x000000360f0a7210 */ /* 0x000fc80007f1e0ff */
[----:B------:R-:W-:-:S07]  /*21f40*/  LEA.HI.X.SX32 R11, R15, R55, 0x1, P0 ;  /* 0x000000370f0b7211 */ /* 0x000fce00000f0eff */
[----:B------:R0:W-:Y:S01]  /*21f50*/  STG.E.U8 desc[UR4][R10.64], RZ ;  /* 0x000000ff0a007986 */ /* 0x0001e2000c101104 */
[----:B------:R-:W-:Y:S05]  /*21f60*/  BRA `(.L_x_466) ;  /* 0x00000000006c7947 */ /* 0x000fea0003800000 */
.L_x_463:
[----:B------:R-:W-:-:S13]  /*21f70*/  ISETP.NE.AND P0, PT, R10, 0x47, PT ;  /* 0x000000470a00780c */ /* 0x000fda0003f05270 */
[----:B------:R-:W-:Y:S05]  /*21f80*/  @!P0 BREAK.RELIABLE B2 ;  /* 0x0000000000028942 */ /* 0x000fea0003800100 */
[----:B------:R-:W-:Y:S05]  /*21f90*/  @!P0 BRA `(.L_x_467) ;  /* 0x0000000000488947 */ /* 0x000fea0003800000 */
[----:B------:R-:W-:-:S13]  /*21fa0*/  ISETP.NE.AND P0, PT, R10, 0x54, PT ;  /* 0x000000540a00780c */ /* 0x000fda0003f05270 */
[----:B------:R-:W-:Y:S05]  /*21fb0*/  @!P0 BREAK.RELIABLE B2 ;  /* 0x0000000000028942 */ /* 0x000fea0003800100 */
[----:B------:R-:W-:Y:S05]  /*21fc0*/  @!P0 BRA `(.L_x_468) ;  /* 0x0000000000208947 */ /* 0x000fea0003800000 */
.L_x_465:
[----:B------:R-:W-:Y:S05]  /*21fd0*/  BSYNC.RELIABLE B2 ;  /* 0x0000000000027941 */ /* 0x000fea0003800100 */
.L_x_462:
[----:B------:R-:W-:Y:S01]  /*21fe0*/  R2UR UR4, R66 ;  /* 0x00000000420472ca */ /* 0x000fe200000e0000 */
[----:B------:R-:W-:Y:S01]  /*21ff0*/  IMAD.MOV.U32 R14, RZ, RZ, 0x4 ;  /* 0x00000004ff0e7424 */ /* 0x000fe200078e00ff */
[----:B------:R-:W-:Y:S02]  /*22000*/  R2UR UR5, R67 ;  /* 0x00000000430572ca */ /* 0x000fe400000e0000 */
[----:B------:R-:W-:-:S04]  /*22010*/  IADD3 R10, P0, PT, R15, R54, RZ ;  /* 0x000000360f0a7210 */ /* 0x000fc80007f1e0ff */
[----:B------:R-:W-:-:S07]  /*22020*/  LEA.HI.X.SX32 R11, R15, R55, 0x1, P0 ;  /* 0x000000370f0b7211 */ /* 0x000fce00000f0eff */
[----:B------:R3:W-:Y:S01]  /*22030*/  STG.E.U8 desc[UR4][R10.64], R14 ;  /* 0x0000000e0a007986 */ /* 0x0007e2000c101104 */
[----:B------:R-:W-:Y:S05]  /*22040*/  BRA `(.L_x_466) ;  /* 0x0000000000347947 */ /* 0x000fea0003800000 */
.L_x_468:
[----:B------:R-:W-:Y:S01]  /*22050*/  R2UR UR4, R66 ;  /* 0x00000000420472ca */ /* 0x000fe200000e0000 */
[----:B------:R-:W-:Y:S01]  /*22060*/  IMAD.MOV.U32 R14, RZ, RZ, 0x3 ;  /* 0x00000003ff0e7424 */ /* 0x000fe200078e00ff */
[----:B------:R-:W-:Y:S02]  /*22070*/  R2UR UR5, R67 ;  /* 0x00000000430572ca */ /* 0x000fe400000e0000 */
[----:B------:R-:W-:-:S04]  /*22080*/  IADD3 R10, P0, PT, R15, R54, RZ ;  /* 0x000000360f0a7210 */ /* 0x000fc80007f1e0ff */
[----:B------:R-:W-:-:S07]  /*22090*/  LEA.HI.X.SX32 R11, R15, R55, 0x1, P0 ;  /* 0x000000370f0b7211 */ /* 0x000fce00000f0eff */
[----:B------:R1:W-:Y:S01]  /*220a0*/  STG.E.U8 desc[UR4][R10.64], R14 ;  /* 0x0000000e0a007986 */ /* 0x0003e2000c101104 */
[----:B------:R-:W-:Y:S05]  /*220b0*/  BRA `(.L_x_466) ;  /* 0x0000000000187947 */ /* 0x000fea0003800000 */
.L_x_467:
[----:B------:R-:W-:Y:S01]  /*220c0*/  R2UR UR4, R66 ;  /* 0x00000000420472ca */ /* 0x000fe200000e0000 */
[----:B------:R-:W-:Y:S01]  /*220d0*/  IMAD.MOV.U32 R14, RZ, RZ, 0x2 ;  /* 0x00000002ff0e7424 */ /* 0x000fe200078e00ff */
[----:B------:R-:W-:Y:S02]  /*220e0*/  R2UR UR5, R67 ;  /* 0x00000000430572ca */ /* 0x000fe400000e0000 */
[----:B------:R-:W-:-:S04]  /*220f0*/  IADD3 R10, P0, PT, R15, R54, RZ ;  /* 0x000000360f0a7210 */ /* 0x000fc80007f1e0ff */
[----:B------:R-:W-:-:S07]  /*22100*/  LEA.HI.X.SX32 R11, R15, R55, 0x1, P0 ;  /* 0x000000370f0b7211 */ /* 0x000fce00000f0eff */
[----:B------:R0:W-:Y:S02]  /*22110*/  STG.E.U8 desc[UR4][R10.64], R14 ;  /* 0x0000000e0a007986 */ /* 0x0001e4000c101104 */
.L_x_466:
[----:B------:R-:W-:Y:S05]  /*22120*/  BSYNC.RECONVERGENT B1 ;  /* 0x0000000000017941 */ /* 0x000fea0003800200 */
.L_x_461:
[----:B------:R-:W-:Y:S02]  /*22130*/  R2UR UR4, R66 ;  /* 0x00000000420472ca */ /* 0x000fe400000e0000 */
[----:B------:R-:W-:-:S13]  /*22140*/  R2UR UR5, R67 ;  /* 0x00000000430572ca */ /* 0x000fda00000e0000 */
[----:B0123--:R-:W2:Y:S02]  /*22150*/  LDG.E R10, desc[UR4][R62.64+0xc8] ;  /* 0x0000c8043e0a7981 */ /* 0x00fea4000c1e1900 */
[C---:B--2---:R-:W-:Y:S01]  /*22160*/  ISETP.GE.AND P0, PT, R15.reuse, R10, PT ;  /* 0x0000000a0f00720c */ /* 0x044fe20003f06270 */
[----:B------:R-:W-:-:S12]  /*22170*/  VIADD R15, R15, 0x1 ;  /* 0x000000010f0f7836 */ /* 0x000fd80000000000 */
[----:B------:R-:W-:Y:S05]  /*22180*/  @!P0 BRA `(.L_x_469) ;  /* 0xfffffff800f48947 */ /* 0x000fea000383ffff */
.L_x_460:
[----:B------:R-:W-:Y:S05]  /*22190*/  BSYNC.RECONVERGENT B0 ;  /* 0x0000000000007941 */ /* 0x000fea0003800200 */
.L_x_448:
[----:B------:R-:W-:Y:S01]  /*221a0*/  ISETP.NE.AND P0, PT, R7, RZ, PT ;  /* 0x000000ff0700720c */ /* 0x000fe20003f05270 */
[----:B------:R-:W-:Y:S05]  /*221b0*/  BMOV.32.CLEAR RZ, B0 ;  /* 0x0000000000ff7355 */ /* 0x000fea0000100000 */
[----:B------:R-:W-:Y:S07]  /*221c0*/  BSSY.RECONVERGENT B0, `(.L_x_470) ;  /* 0x0000099000007945 */ /* 0x000fee0003800200 */
[----:B------:R-:W-:Y:S05]  /*221d0*/  @!P0 BRA `(.L_x_471) ;  /* 0x00000004002c8947 */ /* 0x000fea0003800000 */
[----:B------:R-:W-:Y:S02]  /*221e0*/  R2UR UR4, R66 ;  /* 0x00000000420472ca */ /* 0x000fe400000e0000 */
[----:B------:R-:W-:-:S13]  /*221f0*/  R2UR UR5, R67 ;  /* 0x00000000430572ca */ /* 0x000fda00000e0000 */
[----:B------:R-:W2:Y:S02]  /*22200*/  LDG.E R8, desc[UR4][R62.64+0xcc] ;  /* 0x0000cc043e087981 */ /* 0x000ea4000c1e1900 */
[----:B--2---:R-:W-:-:S13]  /*22210*/  ISETP.GE.AND P0, PT, R8, 0x1, PT ;  /* 0x000000010800780c */ /* 0x004fda0003f06270 */
[----:B------:R-:W-:Y:S05]  /*22220*/  @!P0 BRA `(.L_x_472) ;  /* 0x0000000800488947 */ /* 0x000fea0003800000 */
[----:B------:R-:W-:Y:S01]  /*22230*/  BSSY.RECONVERGENT B1, `(.L_x_473) ;  /* 0x0000044000017945 */ /* 0x000fe20003800200 */
[----:B------:R-:W-:-:S07]  /*22240*/  IMAD.MOV.U32 R7, RZ, RZ, 0x1 ;  /* 0x00000001ff077424 */ /* 0x000fce00078e00ff */
.L_x_481:
[----:B------:R-:W-:Y:S02]  /*22250*/  R2UR UR4, R66 ;  /* 0x00000000420472ca */ /* 0x000fe400000e0000 */
[----:B------:R-:W-:-:S13]  /*22260*/  R2UR UR5, R67 ;  /* 0x00000000430572ca */ /* 0x000fda00000e0000 */
[----:B------:R-:W2:Y:S01]  /*22270*/  LDG.E R8, desc[UR4][R12.64] ;  /* 0x000000040c087981 */ /* 0x000ea2000c1e1900 */
[----:B------:R-:W1:Y:S01]  /*22280*/  LDCU.64 UR4, c[0x0][0x380] ;  /* 0x00007000ff0477ac */ /* 0x000e620008000a00 */
[----:B------:R-:W-:Y:S02]  /*22290*/  R2UR UR8, R66 ;  /* 0x00000000420872ca */ /* 0x000fe400000e0000 */
[----:B------:R-:W-:Y:S02]  /*222a0*/  R2UR UR9, R67 ;  /* 0x00000000430972ca */ /* 0x000fe400000e0000 */
[----:B--2---:R-:W-:-:S04]  /*222b0*/  IADD3 R9, PT, PT, R7, -0x1, R8 ;  /* 0xffffffff07097810 */ /* 0x004fc80007ffe008 */
[----:B-1----:R-:W-:-:S04]  /*222c0*/  IADD3 R8, P0, PT, R9, UR4, RZ ;  /* 0x0000000409087c10 */ /* 0x002fc8000ff1e0ff */
        /* <DEDUP_REMOVED lines=19> */
.L_x_477:
[----:B------:R-:W-:Y:S01]  /*22400*/  R2UR UR4, R66 ;  /* 0x00000000420472ca */ /* 0x000fe200000e0000 */
[----:B------:R-:W-:Y:S01]  /*22410*/  IMAD.MOV.U32 R10, RZ, RZ, 0x3 ;  /* 0x00000003ff0a7424 */ /* 0x000fe200078e00ff */
[----:B------:R-:W-:Y:S02]  /*22420*/  R2UR UR5, R67 ;  /* 0x00000000430572ca */ /* 0x000fe400000e0000 */
[----:B------:R-:W-:-:S04]  /*22430*/  IADD3 R8, P0, PT, R7, R54, RZ ;  /* 0x0000003607087210 */ /* 0x000fc80007f1e0ff */
[----:B------:R-:W-:-:S07]  /*22440*/  LEA.HI.X.SX32 R9, R7, R55, 0x1, P0 ;  /* 0x0000003707097211 */ /* 0x000fce00000f0eff */
[----:B------:R2:W-:Y:S01]  /*22450*/  STG.E.U8 desc[UR4][R8.64+0x1b], R10 ;  /* 0x00001b0a08007986 */ /* 0x0005e2000c101104 */
[----:B------:R-:W-:Y:S05]  /*22460*/  BRA `(.L_x_479) ;  /* 0x0000000000647947 */ /* 0x000fea0003800000 */
.L_x_476:
[----:B------:R-:W-:-:S13]  /*22470*/  ISETP.NE.AND P0, PT, R8, 0x47, PT ;  /* 0x000000470800780c */ /* 0x000fda0003f05270 */
[----:B------:R-:W-:Y:S05]  /*22480*/  @!P0 BREAK.RELIABLE B3 ;  /* 0x0000000000038942 */ /* 0x000fea0003800100 */
[----:B------:R-:W-:Y:S05]  /*22490*/  @!P0 BRA `(.L_x_480) ;  /* 0x0000000000408947 */ /* 0x000fea0003800000 */
[----:B------:R-:W-:-:S13]  /*224a0*/  ISETP.NE.AND P0, PT, R8, 0x54, PT ;  /* 0x000000540800780c */ /* 0x000fda0003f05270 */
[----:B------:R-:W-:Y:S02]  /*224b0*/  @!P0 R2UR UR4, R66 ;  /* 0x00000000420482ca */ /* 0x000fe400000e0000 */
[----:B------:R-:W-:Y:S02]  /*224c0*/  @!P0 R2UR UR5, R67 ;  /* 0x00000000430582ca */ /* 0x000fe400000e0000 */
[----:B------:R-:W-:-:S04]  /*224d0*/  @!P0 IADD3 R8, P1, PT, R7, R54, RZ ;  /* 0x0000003607088210 */ /* 0x000fc80007f3e0ff */
[----:B------:R-:W-:-:S07]  /*224e0*/  @!P0 LEA.HI.X.SX32 R9, R7, R55, 0x1, P1 ;  /* 0x0000003707098211 */ /* 0x000fce00008f0eff */
[----:B------:R1:W-:Y:S01]  /*224f0*/  @!P0 STG.E.U8 desc[UR4][R8.64+0x1b], RZ ;  /* 0x00001bff08008986 */ /* 0x0003e2000c101104 */
[----:B------:R-:W-:Y:S05]  /*22500*/  @!P0 BREAK.RELIABLE B3 ;  /* 0x0000000000038942 */ /* 0x000fea0003800100 */
[----:B------:R-:W-:Y:S05]  /*22510*/  @!P0 BRA `(.L_x_479) ;  /* 0x0000000000388947 */ /* 0x000fea0003800000 */
.L_x_478:
[----:B------:R-:W-:Y:S05]  /*22520*/  BSYNC.RELIABLE B3 ;  /* 0x0000000000037941 */ /* 0x000fea0003800100 */
.L_x_475:
[----:B------:R-:W-:Y:S01]  /*22530*/  R2UR UR4, R66 ;  /* 0x00000000420472ca */ /* 0x000fe200000e0000 */
[----:B------:R-:W-:Y:S01]  /*22540*/  IMAD.MOV.U32 R10, RZ, RZ, 0x4 ;  /* 0x00000004ff0a7424 */ /* 0x000fe200078e00ff */
[----:B------:R-:W-:Y:S02]  /*22550*/  R2UR UR5, R67 ;  /* 0x00000000430572ca */ /* 0x000fe400000e0000 */
[----:B-1----:R-:W-:-:S04]  /*22560*/  IADD3 R8, P0, PT, R7, R54, RZ ;  /* 0x0000003607087210 */ /* 0x002fc80007f1e0ff */
[----:B------:R-:W-:-:S07]  /*22570*/  LEA.HI.X.SX32 R9, R7, R55, 0x1, P0 ;  /* 0x0000003707097211 */ /* 0x000fce00000f0eff */
[----:B------:R1:W-:Y:S01]  /*22580*/  STG.E.U8 desc[UR4][R8.64+0x1b], R10 ;  /* 0x00001b0a08007986 */ /* 0x0003e2000c101104 */
[----:B------:R-:W-:Y:S05]  /*22590*/  BRA `(.L_x_479) ;  /* 0x0000000000187947 */ /* 0x000fea0003800000 */
.L_x_480:
[----:B------:R-:W-:Y:S01]  /*225a0*/  R2UR UR4, R66 ;  /* 0x00000000420472ca */ /* 0x000fe200000e0000 */
[----:B------:R-:W-:Y:S01]  /*225b0*/  IMAD.MOV.U32 R10, RZ, RZ, 0x1 ;  /* 0x00000001ff0a7424 */ /* 0x000fe200078e00ff */
[----:B------:R-:W-:Y:S02]  /*225c0*/  R2UR UR5, R67 ;  /* 0x00000000430572ca */ /* 0x000fe400000e0000 */
[----:B------:R-:W-:-:S04]  /*225d0*/  IADD3 R8, P0, PT, R7, R54, RZ ;  /* 0x0000003607087210 */ /* 0x000fc80007f1e0ff */
[----:B------:R-:W-:-:S07]  /*225e0*/  LEA.HI.X.SX32 R9, R7, R55, 0x1, P0 ;  /* 0x0000003707097211 */ /* 0x000fce00000f0eff */
[----:B------:R3:W-:Y:S02]  /*225f0*/  STG.E.U8 desc[UR4][R8.64+0x1b], R10 ;  /* 0x00001b0a08007986 */ /* 0x0007e4000c101104 */
.L_x_479:
[----:B------:R-:W-:Y:S05]  /*22600*/  BSYNC.RECONVERGENT B2 ;  /* 0x0000000000027941 */ /* 0x000fea0003800200 */
.L_x_474:
[----:B------:R-:W-:Y:S02]  /*22610*/  R2UR UR4, R66 ;  /* 0x00000000420472ca */ /* 0x000fe400000e0000 */
[----:B------:R-:W-:-:S13]  /*22620*/  R2UR UR5, R67 ;  /* 0x00000000430572ca */ /* 0x000fda00000e0000 */
[----:B-123--:R-:W2:Y:S02]  /*22630*/  LDG.E R8, desc[UR4][R62.64+0xcc] ;  /* 0x0000cc043e087981 */ /* 0x00eea4000c1e1900 */
[C---:B--2---:R-:W-:Y:S01]  /*22640*/  ISETP.GE.AND P0, PT, R7.reuse, R8, PT ;  /* 0x000000080700720c */ /* 0x044fe20003f06270 */
[----:B------:R-:W-:-:S12]  /*22650*/  VIADD R7, R7, 0x1 ;  /* 0x0000000107077836 */ /* 0x000fd80000000000 */
[----:B------:R-:W-:Y:S05]  /*22660*/  @!P0 BRA `(.L_x_481) ;  /* 0xfffffff800f88947 */ /* 0x000fea000383ffff */
[----:B------:R-:W-:Y:S05]  /*22670*/  BSYNC.RECONVERGENT B1 ;  /* 0x0000000000017941 */ /* 0x000fea0003800200 */
.L_x_473:
[----:B------:R-:W-:Y:S05]  /*22680*/  BRA `(.L_x_472) ;  /* 0x0000000400307947 */ /* 0x000fea0003800000 */
.L_x_471:
[----:B------:R-:W-:Y:S02]  /*22690*/  R2UR UR4, R66 ;  /* 0x00000000420472ca */ /* 0x000fe400000e0000 */
[----:B------:R-:W-:-:S13]  /*226a0*/  R2UR UR5, R67 ;  /* 0x00000000430572ca */ /* 0x000fda00000e0000 */
[----:B------:R-:W2:Y:S02]  /*226b0*/  LDG.E R8, desc[UR4][R62.64+0xcc] ;  /* 0x0000cc043e087981 */ /* 0x000ea4000c1e1900 */
[----:B--2---:R-:W-:-:S13]  /*226c0*/  ISETP.GE.AND P0, PT, R8, 0x1, PT ;  /* 0x000000010800780c */ /* 0x004fda0003f06270 */
[----:B------:R-:W-:Y:S05]  /*226d0*/  @!P0 BRA `(.L_x_472) ;  /* 0x00000004001c8947 */ /* 0x000fea0003800000 */
[----:B------:R-:W-:Y:S01]  /*226e0*/  BSSY.RECONVERGENT B1, `(.L_x_472) ;  /* 0x0000046000017945 */ /* 0x000fe20003800200 */
[----:B------:R-:W-:-:S07]  /*226f0*/  IMAD.MOV.U32 R7, RZ, RZ, 0x1 ;  /* 0x00000001ff077424 */ /* 0x000fce00078e00ff */
.L_x_490:
[C---:B------:R-:W-:Y:S02]  /*22700*/  R2UR UR4, R66.reuse ;  /* 0x00000000420472ca */ /* 0x040fe400000e0000 */
[C---:B------:R-:W-:Y:S02]  /*22710*/  R2UR UR5, R67.reuse ;  /* 0x00000000430572ca */ /* 0x040fe400000e0000 */
[----:B------:R-:W-:Y:S02]  /*22720*/  R2UR UR8, R66 ;  /* 0x00000000420872ca */ /* 0x000fe400000e0000 */
[----:B------:R-:W-:-:S09]  /*22730*/  R2UR UR9, R67 ;  /* 0x00000000430972ca */ /* 0x000fd200000e0000 */
[----:B------:R-:W2:Y:S01]  /*22740*/  LDG.E R8, desc[UR4][R12.64] ;  /* 0x000000040c087981 */ /* 0x000ea2000c1e1900 */
[----:B------:R-:W1:Y:S03]  /*22750*/  LDCU.64 UR4, c[0x0][0x380] ;  /* 0x00007000ff0477ac */ /* 0x000e660008000a00 */
[----:B------:R-:W2:Y:S02]  /*22760*/  LDG.E R9, desc[UR8][R12.64+0x4] ;  /* 0x000004080c097981 */ /* 0x000ea4000c1e1900 */
[----:B--2---:R-:W-:-:S04]  /*22770*/  IADD3 R9, PT, PT, R9, R8, -R7 ;  /* 0x0000000809097210 */ /* 0x004fc80007ffe807 */
        /* <DEDUP_REMOVED lines=20> */
.L_x_485:
[----:B------:R-:W-:Y:S02]  /*228c0*/  R2UR UR4, R66 ;  /* 0x00000000420472ca */ /* 0x000fe400000e0000 */
[----:B------:R-:W-:Y:S02]  /*228d0*/  R2UR UR5, R67 ;  /* 0x00000000430572ca */ /* 0x000fe400000e0000 */
[----:B------:R-:W-:-:S05]  /*228e0*/  IADD3 R8, P0, PT, R7, R54, RZ ;  /* 0x0000003607087210 */ /* 0x000fca0007f1e0ff */
[----:B------:R-:W-:-:S06]  /*228f0*/  IMAD.X R9, RZ, RZ, R55, P0 ;  /* 0x000000ffff097224 */ /* 0x000fcc00000e0637 */
[----:B------:R2:W-:Y:S01]  /*22900*/  STG.E.U8 desc[UR4][R8.64+0x1b], RZ ;  /* 0x00001bff08007986 */ /* 0x0005e2000c101104 */
[----:B------:R-:W-:Y:S05]  /*22910*/  BRA `(.L_x_487) ;  /* 0x00000000006c7947 */ /* 0x000fea0003800000 */
.L_x_484:
[----:B------:R-:W-:-:S13]  /*22920*/  ISETP.NE.AND P0, PT, R8, 0x47, PT ;  /* 0x000000470800780c */ /* 0x000fda0003f05270 */
[----:B------:R-:W-:Y:S05]  /*22930*/  @!P0 BREAK.RELIABLE B3 ;  /* 0x0000000000038942 */ /* 0x000fea0003800100 */
[----:B------:R-:W-:Y:S05]  /*22940*/  @!P0 BRA `(.L_x_488) ;  /* 0x0000000000488947 */ /* 0x000fea0003800000 */
[----:B------:R-:W-:-:S13]  /*22950*/  ISETP.NE.AND P0, PT, R8, 0x54, PT ;  /* 0x000000540800780c */ /* 0x000fda0003f05270 */
[----:B------:R-:W-:Y:S05]  /*22960*/  @!P0 BREAK.RELIABLE B3 ;  /* 0x0000000000038942 */ /* 0x000fea0003800100 */
[----:B------:R-:W-:Y:S05]  /*22970*/  @!P0 BRA `(.L_x_489) ;  /* 0x0000000000208947 */ /* 0x000fea0003800000 */
.L_x_486:
[----:B------:R-:W-:Y:S05]  /*22980*/  BSYNC.RELIABLE B3 ;  /* 0x0000000000037941 */ /* 0x000fea0003800100 */
.L_x_483:
[----:B------:R-:W-:Y:S01]  /*22990*/  R2UR UR4, R66 ;  /* 0x00000000420472ca */ /* 0x000fe200000e0000 */
[----:B------:R-:W-:Y:S01]  /*229a0*/  IMAD.MOV.U32 R10, RZ, RZ, 0x4 ;  /* 0x00000004ff0a7424 */ /* 0x000fe200078e00ff */
[----:B------:R-:W-:Y:S02]  /*229b0*/  R2UR UR5, R67 ;  /* 0x00000000430572ca */ /* 0x000fe400000e0000 */
[----:B------:R-:W-:-:S05]  /*229c0*/  IADD3 R8, P0, PT, R7, R54, RZ ;  /* 0x0000003607087210 */ /* 0x000fca0007f1e0ff */
[----:B------:R-:W-:-:S06]  /*229d0*/  IMAD.X R9, RZ, RZ, R55, P0 ;  /* 0x000000ffff097224 */ /* 0x000fcc00000e0637 */
[----:B------:R1:W-:Y:S01]  /*229e0*/  STG.E.U8 desc[UR4][R8.64+0x1b], R10 ;  /* 0x00001b0a08007986 */ /* 0x0003e2000c101104 */
[----:B------:R-:W-:Y:S05]  /*229f0*/  BRA `(.L_x_487) ;  /* 0x0000000000347947 */ /* 0x000fea0003800000 */
.L_x_489:
[----:B------:R-:W-:Y:S01]  /*22a00*/  R2UR UR4, R66 ;  /* 0x00000000420472ca */ /* 0x000fe200000e0000 */
[----:B------:R-:W-:Y:S01]  /*22a10*/  IMAD.MOV.U32 R10, RZ, RZ, 0x3 ;  /* 0x00000003ff0a7424 */ /* 0x000fe200078e00ff */
[----:B------:R-:W-:Y:S02]  /*22a20*/  R2UR UR5, R67 ;  /* 0x00000000430572ca */ /* 0x000fe400000e0000 */
[----:B------:R-:W-:-:S05]  /*22a30*/  IADD3 R8, P0, PT, R7, R54, RZ ;  /* 0x0000003607087210 */ /* 0x000fca0007f1e0ff */
[----:B------:R-:W-:-:S06]  /*22a40*/  IMAD.X R9, RZ, RZ, R55, P0 ;  /* 0x000000ffff097224 */ /* 0x000fcc00000e0637 */
[----:B------:R1:W-:Y:S01]  /*22a50*/  STG.E.U8 desc[UR4][R8.64+0x1b], R10 ;  /* 0x00001b0a08007986 */ /* 0x0003e2000c101104 */
[----:B------:R-:W-:Y:S05]  /*22a60*/  BRA `(.L_x_487) ;  /* 0x0000000000187947 */ /* 0x000fea0003800000 */
.L_x_488:
[----:B------:R-:W-:Y:S01]  /*22a70*/  R2UR UR4, R66 ;  /* 0x00000000420472ca */ /* 0x000fe200000e0000 */
[----:B------:R-:W-:Y:S01]  /*22a80*/  IMAD.MOV.U32 R10, RZ, RZ, 0x2 ;  /* 0x00000002ff0a7424 */ /* 0x000fe200078e00ff */
[----:B------:R-:W-:Y:S02]  /*22a90*/  R2UR UR5, R67 ;  /* 0x00000000430572ca */ /* 0x000fe400000e0000 */
[----:B------:R-:W-:-:S05]  /*22aa0*/  IADD3 R8, P0, PT, R7, R54, RZ ;  /* 0x0000003607087210 */ /* 0x000fca0007f1e0ff */
[----:B------:R-:W-:-:S06]  /*22ab0*/  IMAD.X R9, RZ, RZ, R55, P0 ;  /* 0x000000ffff097224 */ /* 0x000fcc00000e0637 */
[----:B------:R3:W-:Y:S02]  /*22ac0*/  STG.E.U8 desc[UR4][R8.64+0x1b], R10 ;  /* 0x00001b0a08007986 */ /* 0x0007e4000c101104 */
.L_x_487:
[----:B------:R-:W-:Y:S05]  /*22ad0*/  BSYNC.RECONVERGENT B2 ;  /* 0x0000000000027941 */ /* 0x000fea0003800200 */
.L_x_482:
[----:B------:R-:W-:Y:S02]  /*22ae0*/  R2UR UR4, R66 ;  /* 0x00000000420472ca */ /* 0x000fe400000e0000 */
[----:B------:R-:W-:-:S13]  /*22af0*/  R2UR UR5, R67 ;  /* 0x00000000430572ca */ /* 0x000fda00000e0000 */
[----:B-123--:R-:W2:Y:S02]  /*22b00*/  LDG.E R8, desc[UR4][R62.64+0xcc] ;  /* 0x0000cc043e087981 */ /* 0x00eea4000c1e1900 */
[C---:B--2---:R-:W-:Y:S01]  /*22b10*/  ISETP.GE.AND P0, PT, R7.reuse, R8, PT ;  /* 0x000000080700720c */ /* 0x044fe20003f06270 */
[----:B------:R-:W-:-:S12]  /*22b20*/  VIADD R7, R7, 0x1 ;  /* 0x0000000107077836 */ /* 0x000fd80000000000 */
[----:B------:R-:W-:Y:S05]  /*22b30*/  @!P0 BRA `(.L_x_490) ;  /* 0xfffffff800f08947 */ /* 0x000fea000383ffff */
[----:B------:R-:W-:Y:S05]  /*22b40*/  BSYNC.RECONVERGENT B1 ;  /* 0x0000000000017941 */ /* 0x000fea0003800200 */
.L_x_472:
[----:B------:R-:W-:Y:S05]  /*22b50*/  BSYNC.RECONVERGENT B0 ;  /* 0x0000000000007941 */ /* 0x000fea0003800200 */
.L_x_470:
[----:B------:R-:W1:Y:S01]  /*22b60*/  LDCU.64 UR4, c[0x0][0x3b0] ;  /* 0x00007600ff0477ac */ /* 0x000e620008000a00 */
        /* <DEDUP_REMOVED lines=8> */
[----:B-1----:R-:W-:-:S04]  /*22bf0*/  IADD3 R8, P0, PT, R7, UR4, RZ ;  /* 0x0000000407087c10 */ /* 0x002fc8000ff1e0ff */
[----:B------:R-:W-:-:S05]  /*22c00*/  LEA.HI.X.SX32 R9, R7, UR5, 0x1, P0 ;  /* 0x0000000507097c11 */ /* 0x000fca00080f0eff */
[----:B------:R1:W-:Y:S02]  /*22c10*/  STG.E.U8 desc[UR8][R8.64], R12 ;  /* 0x0000000c08007986 */ /* 0x0003e4000c101108 */
[----:B-1----:R-:W-:Y:S02]  /*22c20*/  IMAD.MOV.U32 R8, RZ, RZ, R54 ;  /* 0x000000ffff087224 */ /* 0x002fe400078e0036 */
[----:B------:R-:W-:-:S05]  /*22c30*/  IMAD.MOV.U32 R9, RZ, RZ, R55 ;  /* 0x000000ffff097224 */ /* 0x000fca00078e0037 */
[----:B------:R1:W-:Y:S04]  /*22c40*/  STG.E.U8 desc[UR10][R8.64+0x1b], R12 ;  /* 0x00001b0c08007986 */ /* 0x0003e8000c10110a */
[----:B------:R-:W2:Y:S02]  /*22c50*/  LDG.E R7, desc[UR12][R62.64+0xc8] ;  /* 0x0000c80c3e077981 */ /* 0x000ea4000c1e1900 */
[----:B--2---:R-:W-:-:S05]  /*22c60*/  IMAD.IADD R7, R28, 0x1, R7 ;  /* 0x000000011c077824 */ /* 0x004fca00078e0207 */
[----:B------:R-:W-:-:S04]  /*22c70*/  IADD3 R10, P0, PT, R7, UR4, RZ ;  /* 0x00000004070a7c10 */ /* 0x000fc8000ff1e0ff */
[----:B0-----:R-:W-:-:S05]  /*22c80*/  LEA.HI.X.SX32 R11, R7, UR5, 0x1, P0 ;  /* 0x00000005070b7c11 */ /* 0x001fca00080f0eff */
[----:B------:R1:W-:Y:S04]  /*22c90*/  STG.E.U8 desc[UR8][R10.64], R12 ;  /* 0x0000000c0a007986 */ /* 0x0003e8000c101108 */
[----:B------:R1:W-:Y:S04]  /*22ca0*/  STG.E.U8 desc[UR10][R8.64], R12 ;  /* 0x0000000c08007986 */ /* 0x0003e8000c10110a */
[----:B------:R-:W2:Y:S01]  /*22cb0*/  LDG.E R7, desc[UR12][R62.64+0xc8] ;  /* 0x0000c80c3e077981 */ /* 0x000ea2000c1e1900 */
[----:B------:R-:W-:Y:S01]  /*22cc0*/  R2UR UR4, R66 ;  /* 0x00000000420472ca */ /* 0x000fe200000e0000 */
[----:B------:R-:W-:Y:S01]  /*22cd0*/  IMAD.MOV.U32 R13, RZ, RZ, 0x1 ;  /* 0x00000001ff0d7424 */ /* 0x000fe200078e00ff */
[----:B------:R-:W-:Y:S01]  /*22ce0*/  R2UR UR5, R67 ;  /* 0x00000000430572ca */ /* 0x000fe200000e0000 */
[----:B------:R-:W-:Y:S05]  /*22cf0*/  BMOV.32.CLEAR RZ, B0 ;  /* 0x0000000000ff7355 */ /* 0x000fea0000100000 */
[----:B------:R-:W-:Y:S07]  /*22d00*/  BSSY.RECONVERGENT B0, `(.L_x_491) ;  /* 0x0000066000007945 */ /* 0x000fee0003800200 */
[----:B------:R1:W-:Y:S01]  /*22d10*/  STG.E desc[UR4][R62.64+0xd8], R13 ;  /* 0x0000d80d3e007986 */ /* 0x0003e2000c101904 */
[----:B--2---:R-:W-:-:S13]  /*22d20*/  ISETP.GE.AND P0, PT, R7, 0x1, PT ;  /* 0x000000010700780c */ /* 0x004fda0003f06270 */
[----:B-1----:R-:W-:Y:S05]  /*22d30*/  @!P0 BRA `(.L_x_492) ;  /* 0x0000000400888947 */ /* 0x002fea0003800000 */
[----:B------:R-:W-:Y:S02]  /*22d40*/  R2UR UR4, R66 ;  /* 0x00000000420472ca */ /* 0x000fe400000e0000 */
[----:B------:R-:W-:-:S13]  /*22d50*/  R2UR UR5, R67 ;  /* 0x00000000430572ca */ /* 0x000fda00000e0000 */
[----:B------:R0:W5:Y:S01]  /*22d60*/  LDG.E R15, desc[UR4][R62.64+0xcc] ;  /* 0x0000cc043e0f7981 */ /* 0x000162000c1e1900 */
[----:B------:R-:W-:-:S07]  /*22d70*/  IMAD.MOV.U32 R8, RZ, RZ, 0x1 ;  /* 0x00000001ff087424 */ /* 0x000fce00078e00ff */
.L_x_497:
[----:B------:R-:W-:Y:S01]  /*22d80*/  R2UR UR4, R66 ;  /* 0x00000000420472ca */ /* 0x000fe200000e0000 */
[----:B-1----:R-:W-:Y:S01]  /*22d90*/  IMAD.MOV.U32 R9, RZ, RZ, 0x1 ;  /* 0x00000001ff097424 */ /* 0x002fe200078e00ff */
[----:B------:R-:W-:Y:S01]  /*22da0*/  R2UR UR5, R67 ;  /* 0x00000000430572ca */ /* 0x000fe200000e0000 */
[----:B------:R-:W-:Y:S01]  /*22db0*/  BSSY.RECONVERGENT B1, `(.L_x_493) ;  /* 0x0000053000017945 */ /* 0x000fe20003800200 */
[----:B-----5:R-:W-:-:S11]  /*22dc0*/  ISETP.GE.AND P0, PT, R15, 0x1, PT ;  /* 0x000000010f00780c */ /* 0x020fd60003f06270 */
[----:B------:R1:W-:Y:S02]  /*22dd0*/  STG.E desc[UR4][R62.64+0xdc], R9 ;  /* 0x0000dc093e007986 */ /* 0x0003e4000c101904 */
[----:B---3--:R-:W-:Y:S05]  /*22de0*/  @!P0 BRA `(.L_x_494) ;  /* 0x00000004003c8947 */ /* 0x008fea0003800000 */
[----:B------:R-:W-:Y:S01]  /*22df0*/  BSSY.RECONVERGENT B2, `(.L_x_495) ;  /* 0x0000048000027945 */ /* 0x000fe20003800200 */
[----:B------:R-:W-:-:S07]  /*22e00*/  IMAD.MOV.U32 R7, RZ, RZ, 0x1 ;  /* 0x00000001ff077424 */ /* 0x000fce00078e00ff */
.L_x_496:
[----:B------:R-:W-:Y:S01]  /*22e10*/  R2UR UR4, R66 ;  /* 0x00000000420472ca */ /* 0x000fe200000e0000 */
[----:B--2---:R-:W2:Y:S01]  /*22e20*/  LDC.64 R12, c[0x0][0x3a0] ;  /* 0x0000e800ff0c7b82 */ /* 0x004ea20000000a00 */
[----:B------:R-:W-:-:S13]  /*22e30*/  R2UR UR5, R67 ;  /* 0x00000000430572ca */ /* 0x000fda00000e0000 */
[----:B------:R-:W3:Y:S01]  /*22e40*/  LDG.E R17, desc[UR4][R62.64+0xd8] ;  /* 0x0000d8043e117981 */ /* 0x000ee2000c1e1900 */
[----:B------:R-:W-:Y:S02]  /*22e50*/  R2UR UR8, R66 ;  /* 0x00000000420872ca */ /* 0x000fe400000e0000 */
[----:B------:R-:W-:Y:S02]  /*22e60*/  R2UR UR9, R67 ;  /* 0x00000000430972ca */ /* 0x000fe400000e0000 */
[----:B------:R-:W-:-:S04]  /*22e70*/  IADD3 R8, P1, PT, R7, R54, RZ ;  /* 0x0000003607087210 */ /* 0x000fc80007f3e0ff */
[----:B-1----:R-:W-:-:S07]  /*22e80*/  LEA.HI.X.SX32 R9, R7, R55, 0x1, P1 ;  /* 0x0000003707097211 */ /* 0x002fce00008f0eff */
[----:B------:R-:W5:Y:S01]  /*22e90*/  LDG.E.S8 R9, desc[UR8][R8.64+0x1b] ;  /* 0x00001b0808097981 */ /* 0x000f62000c1e1300 */
[----:B---3--:R-:W-:-:S04]  /*22ea0*/  IADD3 R10, P0, PT, R17, R54, RZ ;  /* 0x00000036110a7210 */ /* 0x008fc80007f1e0ff */
[----:B------:R-:W-:-:S05]  /*22eb0*/  LEA.HI.X.SX32 R11, R17, R55, 0x1, P0 ;  /* 0x00000037110b7211 */ /* 0x000fca00000f0eff */
[----:B------:R-:W5:Y:S02]  /*22ec0*/  LDG.E.S8 R10, desc[UR4][R10.64] ;  /* 0x000000040a0a7981 */ /* 0x000f64000c1e1300 */
[----:B-----5:R-:W-:-:S05]  /*22ed0*/  IMAD.IADD R14, R10, 0x1, R9 ;  /* 0x000000010a0e7824 */ /* 0x020fca00078e0209 */
[----:B------:R-:W-:Y:S01]  /*22ee0*/  ISETP.NE.AND P0, PT, R14, 0x3, PT ;  /* 0x000000030e00780c */ /* 0x000fe20003f05270 */
[----:B------:R-:W-:-:S04]  /*22ef0*/  VIADD R14, R17, 0xffffffff ;  /* 0xffffffff110e7836 */ /* 0x000fc80000000000 */
[----:B------:R-:W-:-:S04]  /*22f00*/  IMAD R14, R14, R15, R32 ;  /* 0x0000000f0e0e7224 */ /* 0x000fc800078e0220 */
[----:B------:R-:W-:-:S04]  /*22f10*/  IMAD.IADD R7, R14, 0x1, R7 ;  /* 0x000000010e077824 */ /* 0x000fc800078e0207 */
[C---:B------:R-:W-:Y:S02]  /*22f20*/  @P0 R2UR UR4, R66.reuse ;  /* 0x00000000420402ca */ /* 0x040fe400000e0000 */
[C---:B------:R-:W-:Y:S02]  /*22f30*/  @P0 R2UR UR5, R67.reuse ;  /* 0x00000000430502ca */ /* 0x040fe400000e0000 */
[C---:B------:R-:W-:Y:S02]  /*22f40*/  @P0 R2UR UR8, R66.reuse ;  /* 0x00000000420802ca */ /* 0x040fe400000e0000 */
[C---:B------:R-:W-:Y:S02]  /*22f50*/  @P0 R2UR UR9, R67.reuse ;  /* 0x00000000430902ca */ /* 0x040fe400000e0000 */
[C---:B------:R-:W-:Y:S02]  /*22f60*/  @P0 R2UR UR10, R66.reuse ;  /* 0x00000000420a02ca */ /* 0x040fe400000e0000 */
[----:B------:R-:W-:Y:S01]  /*22f70*/  @P0 R2UR UR11, R67 ;  /* 0x00000000430b02ca */ /* 0x000fe200000e0000 */
[----:B--2---:R-:W-:Y:S01]  /*22f80*/  IMAD.WIDE R8, R7, 0x8, R12 ;  /* 0x0000000807087825 */ /* 0x004fe200078e020c */
[----:B------:R-:W-:-:S02]  /*22f90*/  @P0 R2UR UR12, R66 ;  /* 0x00000000420c02ca */ /* 0x000fc400000e0000 */
[----:B------:R-:W-:Y:S01]  /*22fa0*/  @P0 R2UR UR13, R67 ;  /* 0x00000000430d02ca */ /* 0x000fe200000e0000 */
[----:B------:R-:W-:Y:S02]  /*22fb0*/  @P0 IMAD.MOV.U32 R10, RZ, RZ, 0x0 ;  /* 0x00000000ff0a0424 */ /* 0x000fe400078e00ff */
[----:B------:R-:W-:-:S05]  /*22fc0*/  @P0 IMAD.MOV.U32 R11, RZ, RZ, 0x7ff00000 ;  /* 0x7ff00000ff0b0424 */ /* 0x000fca00078e00ff */
[----:B------:R1:W-:Y:S04]  /*22fd0*/  @P0 STG.E.64 desc[UR4][R8.64], R10 ;  /* 0x0000000a08000986 */ /* 0x0003e8000c101b04 */
[----:B------:R-:W2:Y:S04]  /*22fe0*/  @P0 LDG.E R7, desc[UR8][R62.64+0xd8] ;  /* 0x0000d8083e070981 */ /* 0x000ea8000c1e1900 */
[----:B------:R-:W3:Y:S04]  /*22ff0*/  @P0 LDG.E R15, desc[UR10][R62.64+0xcc] ;  /* 0x0000cc0a3e0f0981 */ /* 0x000ee8000c1e1900 */
[----:B------:R-:W5:Y:S01]  /*23000*/  @P0 LDG.E R16, desc[UR12][R62.64+0xdc] ;  /* 0x0000dc0c3e100981 */ /* 0x000f62000c1e1900 */
[----:B------:R-:W-:-:S02]  /*23010*/  @!P0 R2UR UR8, R66 ;  /* 0x00000000420882ca */ /* 0x000fc400000e0000 */
[C---:B------:R-:W-:Y:S02]  /*23020*/  @!P0 R2UR UR9, R67.reuse ;  /* 0x00000000430982ca */ /* 0x040fe400000e0000 */
[C---:B------:R-:W-:Y:S02]  /*23030*/  @!P0 R2UR UR10, R66.reuse ;  /* 0x00000000420a82ca */ /* 0x040fe400000e0000 */
[C---:B------:R-:W-:Y:S02]  /*23040*/  @!P0 R2UR UR11, R67.reuse ;  /* 0x00000000430b82ca */ /* 0x040fe400000e0000 */
[C---:B------:R-:W-:Y:S02]  /*23050*/  @!P0 R2UR UR12, R66.reuse ;  /* 0x00000000420c82ca */ /* 0x040fe400000e0000 */
[----:B------:R-:W-:Y:S02]  /*23060*/  @!P0 R2UR UR13, R67 ;  /* 0x00000000430d82ca */ /* 0x000fe400000e0000 */
[----:B------:R-:W-:-:S02]  /*23070*/  @!P0 R2UR UR14, R66 ;  /* 0x00000000420e82ca */ /* 0x000fc400000e0000 */
[----:B------:R-:W-:Y:S01]  /*23080*/  @!P0 R2UR UR15, R67 ;  /* 0x00000000430f82ca */ /* 0x000fe200000e0000 */
[----:B--2---:R-:W-:-:S04]  /*23090*/  @P0 VIADD R14, R7, 0xffffffff ;  /* 0xffffffff070e0836 */ /* 0x004fc80000000000 */
[----:B---3--:R-:W-:-:S04]  /*230a0*/  @P0 IMAD R15, R14, R15, R31 ;  /* 0x0000000f0e0f0224 */ /* 0x008fc800078e021f */
[----:B-----5:R-:W-:Y:S02]  /*230b0*/  @P0 IMAD.IADD R7, R16, 0x1, R15 ;  /* 0x0000000110070824 */ /* 0x020fe400078e020f */
[----:B------:R-:W-:Y:S02]  /*230c0*/  @P0 IMAD.MOV.U32 R14, RZ, RZ, 0x0 ;  /* 0x00000000ff0e0424 */ /* 0x000fe400078e00ff */
[----:B------:R-:W-:Y:S02]  /*230d0*/  @P0 IMAD.MOV.U32 R15, RZ, RZ, -0x40100000 ;  /* 0xbff00000ff0f0424 */ /* 0x000fe400078e00ff */
[----:B-1----:R-:W-:-:S05]  /*230e0*/  @P0 IMAD.WIDE R10, R7, 0x8, R12 ;  /* 0x00000008070a0825 */ /* 0x002fca00078e020c */
[----:B------:R-:W-:Y:S04]  /*230f0*/  @P0 STG.E.64 desc[UR4][R10.64], R14 ;  /* 0x0000000e0a000986 */ /* 0x000fe8000c101b04 */
[----:B------:R1:W-:Y:S04]  /*23100*/  @!P0 STG.E.64 desc[UR8][R8.64], RZ ;  /* 0x000000ff08008986 */ /* 0x0003e8000c101b08 */
[----:B------:R-:W2:Y:S04]  /*23110*/  @!P0 LDG.E R7, desc[UR10][R62.64+0xd8] ;  /* 0x0000d80a3e078981 */ /* 0x000ea8000c1e1900 */
[----:B------:R-:W3:Y:S04]  /*23120*/  @!P0 LDG.E R17, desc[UR12][R62.64+0xcc] ;  /* 0x0000cc0c3e118981 */ /* 0x000ee8000c1e1900 */
[----:B------:R-:W5:Y:S01]  /*23130*/  @!P0 LDG.E R18, desc[UR14][R62.64+0xdc] ;  /* 0x0000dc0e3e128981 */ /* 0x000f62000c1e1900 */
[----:B------:R-:W-:-:S02]  /*23140*/  @!P0 R2UR UR4, R66 ;  /* 0x00000000420482ca */ /* 0x000fc400000e0000 */
[C---:B------:R-:W-:Y:S01]  /*23150*/  @!P0 R2UR UR5, R67.reuse ;  /* 0x00000000430582ca */ /* 0x040fe200000e0000 */
[----:B------:R-:W-:Y:S02]  /*23160*/  @!P0 IMAD.MOV.U32 R10, RZ, RZ, 0x0 ;  /* 0x00000000ff0a8424 */ /* 0x000fe400078e00ff */
[----:B------:R-:W-:Y:S01]  /*23170*/  @!P0 IMAD.MOV.U32 R11, RZ, RZ, -0x3f56d000 ;  /* 0xc0a93000ff0b8424 */ /* 0x000fe200078e00ff */
[----:B------:R-:W-:Y:S02]  /*23180*/  R2UR UR8, R66 ;  /* 0x00000000420872ca */ /* 0x000fe400000e0000 */
[----:B------:R-:W-:Y:S01]  /*23190*/  R2UR UR9, R67 ;  /* 0x00000000430972ca */ /* 0x000fe200000e0000 */
[----:B--2---:R-:W-:-:S04]  /*231a0*/  @!P0 VIADD R16, R7, 0xffffffff ;  /* 0xffffffff07108836 */ /* 0x004fc80000000000 */
[----:B---3--:R-:W-:-:S04]  /*231b0*/  @!P0 IMAD R17, R16, R17, R31 ;  /* 0x0000001110118224 */ /* 0x008fc800078e021f */
[----:B-----5:R-:W-:-:S04]  /*231c0*/  @!P0 IMAD.IADD R17, R18, 0x1, R17 ;  /* 0x0000000112118824 */ /* 0x020fc800078e0211 */
[----:B------:R-:W-:-:S05]  /*231d0*/  @!P0 IMAD.WIDE R12, R17, 0x8, R12 ;  /* 0x00000008110c8825 */ /* 0x000fca00078e020c */
[----:B------:R2:W-:Y:S01]  /*231e0*/  @!P0 STG.E.64 desc[UR4][R12.64], R10 ;  /* 0x0000000a0c008986 */ /* 0x0005e2000c101b04 */
[----:B------:R-:W-:Y:S02]  /*231f0*/  R2UR UR4, R66 ;  /* 0x00000000420472ca */ /* 0x000fe400000e0000 */
[----:B------:R-:W-:Y:S01]  /*23200*/  R2UR UR5, R67 ;  /* 0x00000000430572ca */ /* 0x000fe200000e0000 */
[----:B-1----:R-:W3:-:S12]  /*23210*/  LDG.E R8, desc[UR8][R62.64+0xdc] ;  /* 0x0000dc083e087981 */ /* 0x002ed8000c1e1900 */
[----:B------:R-:W5:Y:S01]  /*23220*/  LDG.E R15, desc[UR4][R62.64+0xcc] ;  /* 0x0000cc043e0f7981 */ /* 0x000f62000c1e1900 */
[C---:B---3--:R-:W-:Y:S01]  /*23230*/  VIADD R7, R8.reuse, 0x1 ;  /* 0x0000000108077836 */ /* 0x048fe20000000000 */
[----:B-----5:R-:W-:-:S04]  /*23240*/  ISETP.GE.AND P0, PT, R8, R15, PT ;  /* 0x0000000f0800720c */ /* 0x020fc80003f06270 */
[----:B------:R2:W-:Y:S09]  /*23250*/  STG.E desc[UR4][R62.64+0xdc], R7 ;  /* 0x0000dc073e007986 */ /* 0x0005f2000c101904 */
[----:B------:R-:W-:Y:S05]  /*23260*/  @!P0 BRA `(.L_x_496) ;  /* 0xfffffff800e88947 */ /* 0x000fea000383ffff */
[----:B------:R-:W-:Y:S05]  /*23270*/  BSYNC.RECONVERGENT B2 ;  /* 0x0000000000027941 */ /* 0x000fea0003800200 */
.L_x_495:
[C---:B------:R-:W-:Y:S02]  /*23280*/  R2UR UR4, R66.reuse ;  /* 0x00000000420472ca */ /* 0x040fe400000e0000 */
[C---:B------:R-:W-:Y:S02]  /*23290*/  R2UR UR5, R67.reuse ;  /* 0x00000000430572ca */ /* 0x040fe400000e0000 */
[----:B------:R-:W-:Y:S02]  /*232a0*/  R2UR UR8, R66 ;  /* 0x00000000420872ca */ /* 0x000fe400000e0000 */
[----:B------:R-:W-:-:S09]  /*232b0*/  R2UR UR9, R67 ;  /* 0x00000000430972ca */ /* 0x000fd200000e0000 */
[----:B------:R3:W5:Y:S04]  /*232c0*/  LDG.E R8, desc[UR4][R62.64+0xd8] ;  /* 0x0000d8043e087981 */ /* 0x000768000c1e1900 */
[----:B--2---:R3:W5:Y:S02]  /*232d0*/  LDG.E R7, desc[UR8][R62.64+0xc8] ;  /* 0x0000c8083e077981 */ /* 0x004764000c1e1900 */
.L_x_494:
[----:B------:R-:W-:Y:S05]  /*232e0*/  BSYNC.RECONVERGENT B1 ;  /* 0x0000000000017941 */ /* 0x000fea0003800200 */
.L_x_493:
[----:B------:R-:W-:Y:S01]  /*232f0*/  R2UR UR4, R66 ;  /* 0x00000000420472ca */ /* 0x000fe200000e0000 */
[C---:B-1---5:R-:W-:Y:S01]  /*23300*/  VIADD R9, R8.reuse, 0x1 ;  /* 0x0000000108097836 */ /* 0x062fe20000000000 */
[----:B------:R-:W-:Y:S02]  /*23310*/  R2UR UR5, R67 ;  /* 0x00000000430572ca */ /* 0x000fe400000e0000 */
[----:B------:R-:W-:Y:S01]  /*23320*/  ISETP.GE.AND P0, PT, R8, R7, PT ;  /* 0x000000070800720c */ /* 0x000fe20003f06270 */
[----:B------:R-:W-:-:S10]  /*23330*/  IMAD.MOV.U32 R8, RZ, RZ, R9 ;  /* 0x000000ffff087224 */ /* 0x000fd400078e0009 */
[----:B------:R1:W-:Y:S02]  /*23340*/  STG.E desc[UR4][R62.64+0xd8], R9 ;  /* 0x0000d8093e007986 */ /* 0x0003e4000c101904 */
[----:B------:R-:W-:Y:S05]  /*23350*/  @!P0 BRA `(.L_x_497) ;  /* 0xfffffff800888947 */ /* 0x000fea000383ffff */
.L_x_492:
[----:B------:R-:W-:Y:S05]  /*23360*/  BSYNC.RECONVERGENT B0 ;  /* 0x0000000000007941 */ /* 0x000fea0003800200 */
.L_x_491:
[----:B------:R-:W-:Y:S01]  /*23370*/  R2UR UR4, R66 ;  /* 0x00000000420472ca */ /* 0x000fe200000e0000 */
[----:B-1----:R-:W-:Y:S01]  /*23380*/  IMAD.MOV.U32 R9, RZ, RZ, 0x1 ;  /* 0x00000001ff097424 */ /* 0x002fe200078e00ff */
[----:B------:R-:W-:Y:S01]  /*23390*/  R2UR UR5, R67 ;  /* 0x00000000430572ca */ /* 0x000fe200000e0000 */
[----:B------:R-:W-:Y:S01]  /*233a0*/  BSSY.RECONVERGENT B9, `(.L_x_498) ;  /* 0x0000738000097945 */ /* 0x000fe20003800200 */
[----:B------:R-:W-:-:S11]  /*233b0*/  ISETP.GE.AND P0, PT, R7, 0x1, PT ;  /* 0x000000010700780c */ /* 0x000fd60003f06270 */
[----:B------:R1:W-:Y:S02]  /*233c0*/  STG.E desc[UR4][R62.64+0xe4], R9 ;  /* 0x0000e4093e007986 */ /* 0x0003e4000c101904 */
[----:B------:R-:W-:Y:S05]  /*233d0*/  @!P0 BRA `(.L_x_499) ;  /* 0x0000007000d08947 */ /* 0x000fea0003800000 */
[----:B------:R-:W-:Y:S02]  /*233e0*/  R2UR UR4, R66 ;  /* 0x00000000420472ca */ /* 0x000fe400000e0000 */
[----:B------:R-:W-:-:S13]  /*233f0*/  R2UR UR5, R67 ;  /* 0x00000000430572ca */ /* 0x000fda00000e0000 */
[----:B------:R2:W5:Y:S01]  /*23400*/  LDG.E R17, desc[UR4][R62.64+0xcc] ;  /* 0x0000cc043e117981 */ /* 0x000562000c1e1900 */
[----:B------:R-:W-:-:S07]  /*23410*/  IMAD.MOV.U32 R8, RZ, RZ, 0x1 ;  /* 0x00000001ff087424 */ /* 0x000fce00078e00ff */
.L_x_576:
[----:B------:R-:W-:Y:S01]  /*23420*/  R2UR UR4, R66 ;  /* 0x00000000420472ca */ /* 0x000fe200000e0000 */
[----:B-1----:R-:W-:Y:S01]  /*23430*/  IMAD.MOV.U32 R9, RZ, RZ, 0x1 ;  /* 0x00000001ff097424 */ /* 0x002fe200078e00ff */
[----:B------:R-:W-:Y:S01]  /*23440*/  R2UR UR5, R67 ;  /* 0x00000000430572ca */ /* 0x000fe200000e0000 */
[----:B------:R-:W-:Y:S01]  /*23450*/  BSSY.RECONVERGENT B8, `(.L_x_500) ;  /* 0x0000725000087945 */ /* 0x000fe20003800200 */
[----:B-----5:R-:W-:-:S11]  /*23460*/  ISETP.GE.AND P0, PT, R17, 0x1, PT ;  /* 0x000000011100780c */ /* 0x020fd60003f06270 */
[----:B------:R1:W-:Y:S02]  /*23470*/  STG.E desc[UR4][R62.64+0xe8], R9 ;  /* 0x0000e8093e007986 */ /* 0x0003e4000c101904 */
[----:B------:R-:W-:Y:S05]  /*23480*/  @!P0 BRA `(.L_x_501) ;  /* 0x0000007000848947 */ /* 0x000fea0003800000 */
[----:B------:R-:W-:Y:S01]  /*23490*/  BSSY.RECONVERGENT B7, `(.L_x_502) ;  /* 0x000071a000077945 */ /* 0x000fe20003800200 */
[----:B------:R-:W-:-:S07]  /*234a0*/  IMAD.MOV.U32 R7, RZ, RZ, 0x1 ;  /* 0x00000001ff077424 */ /* 0x000fce00078e00ff */
.L_x_575:
[----:B------:R-:W-:Y:S01]  /*234b0*/  R2UR UR4, R66 ;  /* 0x00000000420472ca */ /* 0x000fe200000e0000 */
[----:B------:R-:W5:Y:S01]  /*234c0*/  LDC.64 R14, c[0x0][0x3a0] ;  /* 0x0000e800ff0e7b82 */ /* 0x000f620000000a00 */
[----:B------:R-:W-:-:S13]  /*234d0*/  R2UR UR5, R67 ;  /* 0x00000000430572ca */ /* 0x000fda00000e0000 */
[----:B--2---:R-:W2:Y:S02]  /*234e0*/  LDG.E R8, desc[UR4][R62.64+0xe4] ;  /* 0x0000e4043e087981 */ /* 0x004ea4000c1e1900 */
[----:B--2---:R-:W-:-:S04]  /*234f0*/  VIADD R8, R8, 0xffffffff ;  /* 0xffffffff08087836 */ /* 0x004fc80000000000 */
[----:B------:R-:W-:-:S04]  /*23500*/  IMAD R8, R17, R8, R32 ;  /* 0x0000000811087224 */ /* 0x000fc800078e0220 */
[----:B-1----:R-:W-:-:S04]  /*23510*/  IMAD.IADD R13, R8, 0x1, R7 ;  /* 0x00000001080d7824 */ /* 0x002fc800078e0207 */
[----:B-----5:R-:W-:-:S06]  /*23520*/  IMAD.WIDE R12, R13, 0x8, R14 ;  /* 0x000000080d0c7825 */ /* 0x020fcc00078e020e */
[----:B------:R-:W2:Y:S01]  /*23530*/  LDG.E.64 R12, desc[UR4][R12.64] ;  /* 0x000000040c0c7981 */ /* 0x000ea2000c1e1b00 */
[----:B------:R-:W-:Y:S01]  /*23540*/  IMAD.MOV.U32 R8, RZ, RZ, -0x800000 ;  /* 0xff800000ff087424 */ /* 0x000fe200078e00ff */
[----:B------:R-:W-:Y:S01]  /*23550*/  BSSY.RECONVERGENT B6, `(.L_x_503) ;  /* 0x0000707000067945 */ /* 0x000fe20003800200 */
[----:B-1-3--:R-:W-:Y:S02]  /*23560*/  IMAD.MOV.U32 R9, RZ, RZ, 0x41cdcd64 ;  /* 0x41cdcd64ff097424 */ /* 0x00afe400078e00ff */
[----:B------:R-:W-:-:S04]  /*23570*/  IMAD.MOV.U32 R10, RZ, RZ, R7 ;  /* 0x000000ffff0a7224 */ /* 0x000fc800078e0007 */
[----:B--2---:R-:W-:-:S14]  /*23580*/  DSETP.GEU.AND P0, PT, |R12|, R8, PT ;  /* 0x000000080c00722a */ /* 0x004fdc0003f0e200 */
[----:B0-----:R-:W-:Y:S05]  /*23590*/  @P0 BRA `(.L_x_504) ;  /* 0x0000007000080947 */ /* 0x001fea0003800000 */
        /* <DEDUP_REMOVED lines=14> */
[----:B------:R-:W2:Y:S04]  /*23680*/  LDG.E R17, desc[UR10][R62.64+0xe4] ;  /* 0x0000e40a3e117981 */ /* 0x000ea8000c1e1900 */
[----:B------:R-:W5:Y:S01]  /*23690*/  LDG.E R37, desc[UR12][R62.64+0xe8] ;  /* 0x0000e80c3e257981 */ /* 0x000f62000c1e1900 */
[----:B--2---:R-:W-:-:S02]  /*236a0*/  IADD3 R12, P0, PT, R17, R54, RZ ;  /* 0x00000036110c7210 */ /* 0x004fc40007f1e0ff */
[----:B-----5:R-:W-:Y:S02]  /*236b0*/  IADD3 R10, P1, PT, R37, R54, RZ ;  /* 0x00000036250a7210 */ /* 0x020fe40007f3e0ff */
[-C--:B------:R-:W-:Y:S02]  /*236c0*/  LEA.HI.X.SX32 R13, R17, R55.reuse, 0x1, P0 ;  /* 0x00000037110d7211 */ /* 0x080fe400000f0eff */
[----:B------:R-:W-:-:S03]  /*236d0*/  LEA.HI.X.SX32 R11, R37, R55, 0x1, P1 ;  /* 0x00000037250b7211 */ /* 0x000fc600008f0eff */
        /* <DEDUP_REMOVED lines=18> */
[----:B------:R-:W2:Y:S02]  /*23800*/  LDG.E R13, desc[UR8][R62.64+0xcc] ;  /* 0x0000cc083e0d7981 */ /* 0x000ea4000c1e1900 */
[----:B--2---:R-:W-:-:S04]  /*23810*/  IMAD R13, R7, R13, R12 ;  /* 0x0000000d070d7224 */ /* 0x004fc800078e020c */
[----:B------:R-:W-:-:S04]  /*23820*/  VIADD R13, R13, 0xfffffd8f ;  /* 0xfffffd8f0d0d7836 */ /* 0x000fc80000000000 */
[----:B------:R-:W-:-:S05]  /*23830*/  IMAD.WIDE R12, R13, 0x8, R14 ;  /* 0x000000080d0c7825 */ /* 0x000fca00078e020e */
[----:B------:R1:W-:Y:S04]  /*23840*/  STG.E.64 desc[UR4][R12.64], R40 ;  /* 0x000000280c007986 */ /* 0x0003e8000c101b04 */
[----:B------:R1:W5:Y:S01]  /*23850*/  LDG.E.64 R16, desc[UR8][R52.64+0x2740] ;  /* 0x0027400834107981 */ /* 0x000362000c1e1b00 */
[----:B------:R-:W-:Y:S05]  /*23860*/  BRA `(.L_x_507) ;  /* 0x0000002400007947 */ /* 0x000fea0003800000 */
.L_x_506:
        /* <DEDUP_REMOVED lines=42> */
[----:B------:R-:W1:Y:S01]  /*23b10*/  LDC.64 R42, c[0x3][R17+-0x4d68] ;  /* 0x00eca600112a7b82 */ /* 0x000e620000000a00 */
[----:B------:R-:W-:-:S04]  /*23b20*/  IMAD R15, R15, 0x8, R57 ;  /* 0x000000080f0f7824 */ /* 0x000fc800078e0239 */
[----:B------:R-:W-:-:S06]  /*23b30*/  VIADD R15, R15, 0x10000 ;  /* 0x000100000f0f7836 */ /* 0x000fcc0000000000 */
[----:B------:R-:W1:Y:S02]  /*23b40*/  LDC.64 R14, c[0x3][R15+-0x6208] ;  /* 0x00e77e000f0e7b82 */ /* 0x000e640000000a00 */
[----:B-1----:R-:W-:-:S07]  /*23b50*/  DADD R42, R42, R14 ;  /* 0x000000002a2a7229 */ /* 0x002fce000000000e */
        /* <DEDUP_REMOVED lines=8> */
[----:B------:R-:W3:Y:S04]  /*23be0*/  LDG.E.U8 R16, desc[UR16][R12.64] ;  /* 0x000000100c107981 */ /* 0x000ee8000c1e1100 */
[----:B------:R-:W5:Y:S04]  /*23bf0*/  LDG.E.S8 R18, desc[UR12][R10.64+0x1b] ;  /* 0x00001b0c0a127981 */ /* 0x000f68000c1e1300 */
[----:B------:R-:W5:Y:S01]  /*23c00*/  LDG.E.S8 R7, desc[UR14][R10.64+0x1a] ;  /* 0x00001a0e0a077981 */ /* 0x000f62000c1e1300 */
[----:B------:R-:W-:Y:S01]  /*23c10*/  IMAD.MOV.U32 R56, RZ, RZ, 0x1905 ;  /* 0x00001905ff387424 */ /* 0x000fe200078e00ff */
[----:B------:R-:W-:Y:S05]  /*23c20*/  BMOV.32.CLEAR RZ, B0 ;  /* 0x0000000000ff7355 */ /* 0x000fea0000100000 */
[----:B------:R-:W-:Y:S01]  /*23c30*/  BSSY.RECONVERGENT B0, `(.L_x_508) ;  /* 0x00001b8000007945 */ /* 0x000fe20003800200 */
[----:B-1----:R-:W-:-:S02]  /*23c40*/  @P0 IMAD.MOV.U32 R42, RZ, RZ, 0x0 ;  /* 0x00000000ff2a0424 */ /* 0x002fc400078e00ff */
[----:B------:R-:W-:Y:S02]  /*23c50*/  @P0 IMAD.MOV.U32 R43, RZ, RZ, 0x7ff00000 ;  /* 0x7ff00000ff2b0424 */ /* 0x000fe400078e00ff */
[----:B------:R-:W-:Y:S02]  /*23c60*/  @P0 IMAD.MOV.U32 R44, RZ, RZ, 0x0 ;  /* 0x00000000ff2c0424 */ /* 0x000fe400078e00ff */
[----:B------:R-:W-:Y:S01]  /*23c70*/  @P0 IMAD.MOV.U32 R45, RZ, RZ, -0x40100000 ;  /* 0xbff00000ff2d0424 */ /* 0x000fe200078e00ff */
[C---:B---3--:R-:W-:Y:S02]  /*23c80*/  PRMT R14, R16.reuse, 0x8880, RZ ;  /* 0x00008880100e7816 */ /* 0x048fe400000000ff */
[----:B------:R-:W-:Y:S02]  /*23c90*/  PRMT R16, R16, 0x8880, RZ ;  /* 0x0000888010107816 */ /* 0x000fe400000000ff */
[----:B-----5:R-:W-:-:S05]  /*23ca0*/  PRMT R7, R7, 0x5410, R18 ;  /* 0x0000541007077816 */ /* 0x020fca0000000012 */
[----:B------:R-:W-:-:S04]  /*23cb0*/  IDP.2A.LO.S16.U8 R7, R7, R56, R14 ;  /* 0x0000003807077226 */ /* 0x000fc8000000120e */
[----:B------:R-:W-:-:S04]  /*23cc0*/  IMAD R7, R7, 0x8, R57 ;  /* 0x0000000807077824 */ /* 0x000fc800078e0239 */
[----:B------:R-:W1:Y:S02]  /*23cd0*/  LDC.64 R14, c[0x3][R7+0x5208] ;  /* 0x00d48200070e7b82 */ /* 0x000e640000000a00 */
[----:B-1----:R-:W-:Y:S01]  /*23ce0*/  DSETP.GEU.AND P1, PT, |R14|, R8, PT ;  /* 0x000000080e00722a */ /* 0x002fe20003f2e200 */
[----:B------:R-:W-:-:S05]  /*23cf0*/  IMAD.MOV.U32 R14, RZ, RZ, R16 ;  /* 0x000000ffff0e7224 */ /* 0x000fca00078e0010 */
[----:B------:R-:W-:-:S08]  /*23d00*/  PRMT R14, R14, 0x5410, R14 ;  /* 0x000054100e0e7816 */ /* 0x000fd0000000000e */
[----:B--2---:R-:W-:Y:S05]  /*23d10*/  @P1 BRA `(.L_x_509) ;  /* 0x0000001000641947 */ /* 0x004fea0003800000 */
        /* <DEDUP_REMOVED lines=8> */
[----:B------:R-:W1:Y:S02]  /*23da0*/  LDC.64 R14, c[0x3][R51+0x5a28] ;  /* 0x00d68a00330e7b82 */ /* 0x000e640000000a00 */
[----:B-1----:R-:W-:-:S14]  /*23db0*/  DSETP.GEU.AND P0, PT, |R14|, R8, PT ;  /* 0x000000080e00722a */ /* 0x002fdc0003f0e200 */
[----:B------:R-:W-:Y:S05]  /*23dc0*/  @P0 BRA `(.L_x_510) ;  /* 0x0000000800300947 */ /* 0x000fea0003800000 */
[----:B------:R-:W-:Y:S01]  /*23dd0*/  IMAD R14, R18, -0x18, R17 ;  /* 0xffffffe8120e7824 */ /* 0x000fe200078e0211 */
        /* <DEDUP_REMOVED lines=11> */
[C---:B------:R-:W-:Y:S01]  /*23e90*/  R2UR UR9, R67.reuse ;  /* 0x00000000430972ca */ /* 0x040fe200000e0000 */
[----:B------:R-:W3:Y:S01]  /*23ea0*/  LDG.E.64 R38, desc[UR4][R52.64+0x2720] ;  /* 0x0027200434267981 */ /* 0x000ee2000c1e1b00 */
[----:B------:R-:W-:Y:S02]  /*23eb0*/  R2UR UR14, R66 ;  /* 0x00000000420e72ca */ /* 0x000fe400000e0000 */
[----:B------:R-:W-:Y:S01]  /*23ec0*/  R2UR UR15, R67 ;  /* 0x00000000430f72ca */ /* 0x000fe200000e0000 */
[----:B--2---:R-:W-:-:S08]  /*23ed0*/  DADD R14, R14, R16 ;  /* 0x000000000e0e7229 */ /* 0x004fd00000000010 */
[----:B-1----:R-:W-:-:S07]  /*23ee0*/  DADD R36, R14, R36 ;  /* 0x000000000e247229 */ /* 0x002fce0000000024 */
[----:B------:R1:W-:Y:S04]  /*23ef0*/  STG.E.64 desc[UR4][R52.64+0x2760], R36 ;  /* 0x0027602434007986 */ /* 0x0003e8000c101b04 */
[----:B------:R-:W2:Y:S04]  /*23f00*/  LDG.E.S8 R15, desc[UR10][R10.64+0x1b] ;  /* 0x00001b0a0a0f7981 */ /* 0x000ea8000c1e1300 */
[----:B------:R-:W2:Y:S04]  /*23f10*/  LDG.E.S8 R18, desc[UR12][R10.64+0x1a] ;  /* 0x00001a0c0a127981 */ /* 0x000ea8000c1e1300 */
[----:B------:R-:W5:Y:S04]  /*23f20*/  LDG.E.S8 R14, desc[UR8][R12.64] ;  /* 0x000000080c0e7981 */ /* 0x000f68000c1e1300 */
[----:B------:R-:W4:Y:S01]  /*23f30*/  LDG.E.S8 R17, desc[UR14][R12.64+-0x1] ;  /* 0xffffff0e0c117981 */ /* 0x000f22000c1e1300 */
[----:B------:R-:W-:Y:S01]  /*23f40*/  UMOV UR4, 0xcccccccd ;  /* 0xcccccccd00047882 */ /* 0x000fe20000000000 */
[----:B------:R-:W-:Y:S01]  /*23f50*/  UMOV UR5, 0x4016cccc ;  /* 0x4016cccc00057882 */ /* 0x000fe20000000000 */
[----:B------:R-:W-:Y:S01]  /*23f60*/  BSSY.RECONVERGENT B2, `(.L_x_511) ;  /* 0x0000032000027945 */ /* 0x000fe20003800200 */
[--C-:B--2---:R-:W-:Y:S01]  /*23f70*/  PRMT R7, R18, 0x5410, R15.reuse ;  /* 0x0000541012077816 */ /* 0x104fe2000000000f */
[----:B-----5:R-:W-:-:S04]  /*23f80*/  IMAD R16, R14, 0x5, R15 ;  /* 0x000000050e107824 */ /* 0x020fc800078e020f */
[----:B------:R-:W-:Y:S02]  /*23f90*/  IDP.2A.LO.S16.U8 R14, R7, R56, R14 ;  /* 0x00000038070e7226 */ /* 0x000fe4000000120e */
[----:B------:R-:W-:Y:S01]  /*23fa0*/  IMAD R18, R15, 0x18, R16 ;  /* 0x000000180f127824 */ /* 0x000fe200078e0210 */
[----:B------:R-:W-:Y:S01]  /*23fb0*/  LEA R56, R16, 0x10000, 0x3 ;  /* 0x0001000010387811 */ /* 0x000fe200078e18ff */
[----:B------:R-:W-:Y:S02]  /*23fc0*/  IMAD R7, R14, 0x8, R57 ;  /* 0x000000080e077824 */ /* 0x000fe400078e0239 */
[----:B----4-:R-:W-:Y:S01]  /*23fd0*/  IMAD.IADD R18, R17, 0x1, R18 ;  /* 0x0000000111127824 */ /* 0x010fe200078e0212 */
[----:B------:R-:W2:Y:S03]  /*23fe0*/  LDC.64 R14, c[0x3][R56+-0x4d68] ;  /* 0x00eca600380e7b82 */ /* 0x000ea60000000a00 */
[----:B------:R-:W-:-:S05]  /*23ff0*/  IMAD.SHL.U32 R18, R18, 0x8, RZ ;  /* 0x0000000812127824 */ /* 0x000fca00078e00ff */
[----:B------:R-:W2:Y:S08]  /*24000*/  LDC.64 R16, c[0x3][R7+0x5208] ;  /* 0x00d4820007107b82 */ /* 0x000eb00000000a00 */
[----:B------:R-:W4:Y:S01]  /*24010*/  LDC.64 R50, c[0x3][R18+0x5a28] ;  /* 0x00d68a0012327b82 */ /* 0x000f220000000a00 */
[----:B--2---:R-:W-:-:S08]  /*24020*/  DADD R16, R14, R16 ;  /* 0x000000000e107229 */ /* 0x004fd00000000010 */
        /* <DEDUP_REMOVED lines=37> */
.L_x_512:
[----:B------:R-:W-:Y:S05]  /*24280*/  BSYNC.RECONVERGENT B2 ;  /* 0x0000000000027941 */ /* 0x000fea0003800200 */
.L_x_511:
        /* <DEDUP_REMOVED lines=30> */
.L_x_515:
[----:B------:R-:W-:Y:S05]  /*24470*/  BSYNC.RECONVERGENT B2 ;  /* 0x0000000000027941 */ /* 0x000fea0003800200 */
.L_x_514:
        /* <DEDUP_REMOVED lines=19> */
.L_x_513:
        /* <DEDUP_REMOVED lines=14> */
.L_x_510:
[----:B------:R-:W-:Y:S01]  /*24690*/  IMAD R17, R18, -0x18, R17 ;  /* 0xffffffe812117824 */ /* 0x000fe200078e0211 */
[----:B------:R-:W1:Y:S01]  /*246a0*/  LDC.64 R14, c[0x3][R7+0x4e20] ;  /* 0x00d38800070e7b82 */ /* 0x000e620000000a00 */
[C---:B------:R-:W-:Y:S02]  /*246b0*/  R2UR UR4, R66.reuse ;  /* 0x00000000420472ca */ /* 0x040fe400000e0000 */
[----:B------:R-:W-:Y:S02]  /*246c0*/  R2UR UR5, R67 ;  /* 0x00000000430572ca */ /* 0x000fe400000e0000 */
[----:B------:R-:W-:Y:S02]  /*246d0*/  LEA R50, R17, 0x10000, 0x3 ;  /* 0x0001000011327811 */ /* 0x000fe400078e18ff */
[----:B------:R-:W-:Y:S02]  /*246e0*/  R2UR UR10, R66 ;  /* 0x00000000420a72ca */ /* 0x000fe400000e0000 */
[----:B------:R-:W1:Y:S01]  /*246f0*/  LDC.64 R36, c[0x3][R50+-0x4e30] ;  /* 0x00ec740032247b82 */ /* 0x000e620000000a00 */
[----:B------:R-:W-:-:S02]  /*24700*/  R2UR UR11, R67 ;  /* 0x00000000430b72ca */ /* 0x000fc400000e0000 */
[C---:B------:R-:W-:Y:S02]  /*24710*/  R2UR UR12, R66.reuse ;  /* 0x00000000420c72ca */ /* 0x040fe400000e0000 */
[C---:B------:R-:W-:Y:S02]  /*24720*/  R2UR UR13, R67.reuse ;  /* 0x00000000430d72ca */ /* 0x040fe400000e0000 */
[----:B------:R-:W-:Y:S01]  /*24730*/  R2UR UR8, R66 ;  /* 0x00000000420872ca */ /* 0x000fe200000e0000 */
[----:B------:R-:W2:Y:S01]  /*24740*/  LDG.E.64 R38, desc[UR4][R52.64+0x2720] ;  /* 0x0027200434267981 */ /* 0x000ea2000c1e1b00 */
[----:B------:R-:W-:Y:S01]  /*24750*/  R2UR UR9, R67 ;  /* 0x00000000430972ca */ /* 0x000fe200000e0000 */
[----:B-1----:R-:W-:-:S07]  /*24760*/  DADD R36, R36, R14 ;  /* 0x0000000024247229 */ /* 0x002fce000000000e */
        /* <DEDUP_REMOVED lines=12> */
[----:B------:R-:W3:Y:S08]  /*24830*/  LDC.64 R16, c[0x3][R56+-0x4d68] ;  /* 0x00eca60038107b82 */ /* 0x000ef00000000a00 */
[----:B------:R-:W3:Y:S02]  /*24840*/  LDC.64 R14, c[0x3][R18+0x5208] ;  /* 0x00d48200120e7b82 */ /* 0x000ee40000000a00 */
[----:B---3--:R-:W-:-:S08]  /*24850*/  DADD R16, R16, R14 ;  /* 0x0000000010107229 */ /* 0x008fd0000000000e */
        /* <DEDUP_REMOVED lines=33> */
[----:B0---4-:R-:W-:Y:S05]  /*24a70*/  CALL.REL.NOINC `($__internal_0_$__cuda_sm20_div_rn_f64_full) ;  /* 0x0000141000587944 */ /* 0x011fea0003c00000 */
[----:B------:R-:W-:Y:S02]  /*24a80*/  IMAD.MOV.U32 R14, RZ, RZ, R98 ;  /* 0x000000ffff0e7224 */ /* 0x000fe400078e0062 */
[----:B------:R-:W-:-:S07]  /*24a90*/  IMAD.MOV.U32 R15, RZ, RZ, R99 ;  /* 0x000000ffff0f7224 */ /* 0x000fce00078e0063 */
.L_x_518:
[----:B------:R-:W-:Y:S05]  /*24aa0*/  BSYNC.RECONVERGENT B2 ;  /* 0x0000000000027941 */ /* 0x000fea0003800200 */
.L_x_517:
        /* <DEDUP_REMOVED lines=29> */
[----:B0---4-:R-:W-:Y:S05]  /*24c80*/  CALL.REL.NOINC `($__internal_0_$__cuda_sm20_div_rn_f64_full) ;  /* 0x0000140c00d47944 */ /* 0x011fea0003c00000 */
.L_x_521:
[----:B------:R-:W-:Y:S05]  /*24c90*/  BSYNC.RECONVERGENT B2 ;  /* 0x0000000000027941 */ /* 0x000fea0003800200 */
.L_x_520:
        /* <DEDUP_REMOVED lines=19> */
.L_x_519:
        /* <DEDUP_REMOVED lines=14> */
.L_x_509:
        /* <DEDUP_REMOVED lines=10> */
[----:B------:R-:W-:Y:S05]  /*24f50*/  @!P0 BRA `(.L_x_522) ;  /* 0x0000000000108947 */ /* 0x000fea0003800000 */
[----:B------:R-:W-:Y:S02]  /*24f60*/  R2UR UR4, R66 ;  /* 0x00000000420472ca */ /* 0x000fe400000e0000 */
[----:B------:R-:W-:-:S13]  /*24f70*/  R2UR UR5, R67 ;  /* 0x00000000430572ca */ /* 0x000fda00000e0000 */
[----:B------:R1:W5:Y:S01]  /*24f80*/  LDG.E.64 R38, desc[UR4][R52.64+0x2720] ;  /* 0x0027200434267981 */ /* 0x000362000c1e1b00 */
[----:B------:R-:W-:Y:S05]  /*24f90*/  BRA `(.L_x_516) ;  /* 0x0000000800047947 */ /* 0x000fea0003800000 */
.L_x_522:
        /* <DEDUP_REMOVED lines=8> */
[----:B------:R-:W-:Y:S02]  /*25020*/  R2UR UR8, R66 ;  /* 0x00000000420872ca */ /* 0x000fe400000e0000 */
[----:B------:R-:W-:Y:S02]  /*25030*/  R2UR UR9, R67 ;  /* 0x00000000430972ca */ /* 0x000fe400000e0000 */
[----:B------:R-:W2:Y:S01]  /*25040*/  LDG.E.64 R38, desc[UR4][R52.64+0x2720] ;  /* 0x0027200434267981 */ /* 0x000ea2000c1e1b00 */
[----:B-1----:R-:W-:-:S07]  /*25050*/  DADD R36, R36, R14 ;  /* 0x0000000024247229 */ /* 0x002fce000000000e */
        /* <DEDUP_REMOVED lines=10> */
[----:B------:R-:W-:Y:S01]  /*25100*/  IMAD R14, R14, 0x18, R7 ;  /* 0x000000180e0e7824 */ /* 0x000fe200078e0207 */
[----:B------:R-:W-:-:S03]  /*25110*/  LEA R18, R7, 0x10000, 0x3 ;  /* 0x0001000007127811 */ /* 0x000fc600078e18ff */
[----:B----4-:R-:W-:-:S04]  /*25120*/  IMAD.IADD R14, R15, 0x1, R14 ;  /* 0x000000010f0e7824 */ /* 0x010fc800078e020e */
[----:B------:R-:W-:Y:S01]  /*25130*/  IMAD.SHL.U32 R7, R14, 0x8, RZ ;  /* 0x000000080e077824 */ /* 0x000fe200078e00ff */
        /* <DEDUP_REMOVED lines=39> */
.L_x_524:
[----:B------:R-:W-:Y:S05]  /*253b0*/  BSYNC.RECONVERGENT B2 ;  /* 0x0000000000027941 */ /* 0x000fea0003800200 */
.L_x_523:
        /* <DEDUP_REMOVED lines=30> */
.L_x_527:
[----:B------:R-:W-:Y:S05]  /*255a0*/  BSYNC.RECONVERGENT B2 ;  /* 0x0000000000027941 */ /* 0x000fea0003800200 */
.L_x_526:
        /* <DEDUP_REMOVED lines=19> */
.L_x_525:
        /* <DEDUP_REMOVED lines=13> */
.L_x_516:
[----:B------:R-:W-:Y:S05]  /*257b0*/  BSYNC.RECONVERGENT B0 ;  /* 0x0000000000007941 */ /* 0x000fea0003800200 */
.L_x_508:
[C---:B------:R-:W-:Y:S02]  /*257c0*/  R2UR UR4, R66.reuse ;  /* 0x00000000420472ca */ /* 0x040fe400000e0000 */
[C---:B------:R-:W-:Y:S02]  /*257d0*/  R2UR UR5, R67.reuse ;  /* 0x00000000430572ca */ /* 0x040fe400000e0000 */
[----:B------:R-:W-:Y:S02]  /*257e0*/  R2UR UR8, R66 ;  /* 0x00000000420872ca */ /* 0x000fe400000e0000 */
[----:B------:R-:W-:-:S09]  /*257f0*/  R2UR UR9, R67 ;  /* 0x00000000430972ca */ /* 0x000fd200000e0000 */
[----:B------:R-:W4:Y:S04]  /*25800*/  LDG.E.S8 R7, desc[UR4][R12.64] ;  /* 0x000000040c077981 */ /* 0x000f28000c1e1300 */
[----:B-123--:R-:W4:Y:S01]  /*25810*/  LDG.E.S8 R14, desc[UR8][R10.64+0x1b] ;  /* 0x00001b080a0e7981 */ /* 0x00ef22000c1e1300 */
[----:B------:R-:W-:Y:S02]  /*25820*/  R2UR UR10, R66 ;  /* 0x00000000420a72ca */ /* 0x000fe400000e0000 */
[----:B------:R-:W-:Y:S01]  /*25830*/  R2UR UR11, R67 ;  /* 0x00000000430b72ca */ /* 0x000fe200000e0000 */
[----:B----4-:R-:W-:-:S05]  /*25840*/  IMAD R7, R7, 0x5, R14 ;  /* 0x0000000507077824 */ /* 0x010fca00078e020e */
[----:B------:R-:W-:-:S06]  /*25850*/  LEA R14, R7, 0x10000, 0x3 ;  /* 0x00010000070e7811 */ /* 0x000fcc00078e18ff */
[----:B------:R-:W1:Y:S02]  /*25860*/  LDC.64 R14, c[0x3][R14+-0x4e30] ;  /* 0x00ec74000e0e7b82 */ /* 0x000e640000000a00 */
[----:B-1----:R1:W-:Y:S04]  /*25870*/  STG.E.64 desc[UR4][R52.64+0x2760], R14 ;  /* 0x0027600e34007986 */ /* 0x0023e8000c101b04 */
[----:B------:R-:W2:Y:S04]  /*25880*/  LDG.E.S8 R7, desc[UR8][R12.64] ;  /* 0x000000080c077981 */ /* 0x000ea8000c1e1300 */
[----:B------:R3:W2:Y:S01]  /*25890*/  LDG.E.S8 R18, desc[UR10][R10.64+0x1b] ;  /* 0x00001b0a0a127981 */ /* 0x0006a2000c1e1300 */
        /* <DEDUP_REMOVED lines=9> */
[----:B------:R-:W4:Y:S02]  /*25930*/  MUFU.RCP64H R37, R93 ;  /* 0x0000005d00257308 */ /* 0x000f240000001800 */
[----:B----4-:R-:W-:-:S08]  /*25940*/  DFMA R38, -R92, R36, 1 ;  /* 0x3ff000005c26742b */ /* 0x010fd00000000124 */
[----:B------:R-:W-:-:S08]  /*25950*/  DFMA R38, R38, R38, R38 ;  /* 0x000000262626722b */ /* 0x000fd00000000026 */
[----:B------:R-:W-:-:S08]  /*25960*/  DFMA R38, R36, R38, R36 ;  /* 0x000000262426722b */ /* 0x000fd00000000024 */
[----:B---3--:R-:W-:-:S08]  /*25970*/  DFMA R10, -R92, R38, 1 ;  /* 0x3ff000005c0a742b */ /* 0x008fd00000000126 */
[----:B------:R-:W-:Y:S01]  /*25980*/  DFMA R10, R38, R10, R38 ;  /* 0x0000000a260a722b */ /* 0x000fe20000000026 */
[----:B--2---:R-:W-:-:S05]  /*25990*/  IMAD R7, R7, 0x5, R18 ;  /* 0x0000000507077824 */ /* 0x004fca00078e0212 */
[----:B------:R-:W-:-:S06]  /*259a0*/  LEA R16, R7, 0x10000, 0x3 ;  /* 0x0001000007107811 */ /* 0x000fcc00078e18ff */
[----:B------:R-:W2:Y:S02]  /*259b0*/  LDC.64 R16, c[0x3][R16+-0x4d68] ;  /* 0x00eca60010107b82 */ /* 0x000ea40000000a00 */
[----:B--2---:R-:W-:Y:S01]  /*259c0*/  DADD R94, R16, 200 ;  /* 0x40690000105e7429 */ /* 0x004fe20000000000 */
[----:B------:R1:W-:Y:S07]  /*259d0*/  STG.E.64 desc[UR4][R52.64+0x2768], R16 ;  /* 0x0027681034007986 */ /* 0x0003ee000c101b04 */
[----:B------:R-:W-:-:S02]  /*259e0*/  DMUL R98, R94, R10 ;  /* 0x0000000a5e627228 */ /* 0x000fc40000000000 */
        /* <DEDUP_REMOVED lines=8> */
[----:B0-----:R-:W-:Y:S05]  /*25a70*/  CALL.REL.NOINC `($__internal_0_$__cuda_sm20_div_rn_f64_full) ;  /* 0x0000140000587944 */ /* 0x001fea0003c00000 */
.L_x_529:
[----:B------:R-:W-:Y:S05]  /*25a80*/  BSYNC.RECONVERGENT B0 ;  /* 0x0000000000007941 */ /* 0x000fea0003800200 */
.L_x_528:
        /* <DEDUP_REMOVED lines=24> */
.L_x_530:
[C---:B------:R-:W-:Y:S02]  /*25c10*/  R2UR UR4, R66.reuse ;  /* 0x00000000420472ca */ /* 0x040fe400000e0000 */
[C---:B------:R-:W-:Y:S02]  /*25c20*/  R2UR UR5, R67.reuse ;  /* 0x00000000430572ca */ /* 0x040fe400000e0000 */
[----:B------:R-:W-:Y:S02]  /*25c30*/  R2UR UR8, R66 ;  /* 0x00000000420872ca */ /* 0x000fe400000e0000 */
[----:B------:R-:W-:-:S09]  /*25c40*/  R2UR UR9, R67 ;  /* 0x00000000430972ca */ /* 0x000fd200000e0000 */
[----:B------:R3:W-:Y:S04]  /*25c50*/  STG.E.64 desc[UR4][R52.64+0x2738], R14 ;  /* 0x0027380e34007986 */ /* 0x0007e8000c101b04 */
[----:B------:R3:W-:Y:S02]  /*25c60*/  STG.E.64 desc[UR8][R52.64+0x2740], R16 ;  /* 0x0027401034007986 */ /* 0x0007e4000c101b08 */
.L_x_507:
[----:B------:R-:W-:Y:S05]  /*25c70*/  BSYNC.RECONVERGENT B1 ;  /* 0x0000000000017941 */ /* 0x000fea0003800200 */
.L_x_505:
        /* <DEDUP_REMOVED lines=12> */
[----:B-1----:R-:W5:Y:S04]  /*25d40*/  LDG.E R11, desc[UR8][R62.64+0xcc] ;  /* 0x0000cc083e0b7981 */ /* 0x002f68000c1e1900 */
        /* <DEDUP_REMOVED lines=9> */
[----:B------:R-:W2:Y:S04]  /*25de0*/  LDG.E R7, desc[UR8][R62.64+0xe4] ;  /* 0x0000e4083e077981 */ /* 0x000ea8000c1e1900 */
[----:B------:R-:W3:Y:S04]  /*25df0*/  LDG.E R16, desc[UR10][R62.64+0xcc] ;  /* 0x0000cc0a3e107981 */ /* 0x000ee8000c1e1900 */
[----:B------:R-:W4:Y:S04]  /*25e00*/  LDG.E R17, desc[UR12][R62.64+0xe8] ;  /* 0x0000e80c3e117981 */ /* 0x000f28000c1e1900 */
[----:B------:R-:W5:Y:S01]  /*25e10*/  LDG.E.64 R12, desc[UR4][R52.64+0x2740] ;  /* 0x00274004340c7981 */ /* 0x000f62000c1e1b00 */
[----:B--2---:R-:W-:-:S04]  /*25e20*/  VIADD R7, R7, 0xffffffff ;  /* 0xffffffff07077836 */ /* 0x004fc80000000000 */
[----:B---3--:R-:W-:-:S04]  /*25e30*/  IMAD R16, R7, R16, R32 ;  /* 0x0000001007107224 */ /* 0x008fc800078e0220 */
[----:B----4-:R-:W-:-:S04]  /*25e40*/  IMAD.IADD R17, R17, 0x1, R16 ;  /* 0x0000000111117824 */ /* 0x010fc800078e0210 */
[----:B------:R-:W-:-:S05]  /*25e50*/  IMAD.WIDE R14, R17, 0x8, R14 ;  /* 0x00000008110e7825 */ /* 0x000fca00078e020e */
[----:B-----5:R1:W-:Y:S02]  /*25e60*/  STG.E.64 desc[UR4][R14.64], R12 ;  /* 0x0000000c0e007986 */ /* 0x0203e4000c101b04 */
.L_x_532:
[----:B------:R-:W-:Y:S05]  /*25e70*/  BSYNC.RECONVERGENT B0 ;  /* 0x0000000000007941 */ /* 0x000fea0003800200 */
.L_x_531:
[C---:B------:R-:W-:Y:S02]  /*25e80*/  R2UR UR4, R66.reuse ;  /* 0x00000000420472ca */ /* 0x040fe400000e0000 */
[C---:B------:R-:W-:Y:S02]  /*25e90*/  R2UR UR5, R67.reuse ;  /* 0x00000000430572ca */ /* 0x040fe400000e0000 */
[----:B------:R-:W-:Y:S02]  /*25ea0*/  R2UR UR8, R66 ;  /* 0x00000000420872ca */ /* 0x000fe400000e0000 */
[----:B------:R-:W-:-:S09]  /*25eb0*/  R2UR UR9, R67 ;  /* 0x00000000430972ca */ /* 0x000fd200000e0000 */
[----:B-1----:R-:W4:Y:S04]  /*25ec0*/  LDG.E R11, desc[UR4][R62.64+0xe4] ;  /* 0x0000e4043e0b7981 */ /* 0x002f28000c1e1900 */
[----:B------:R-:W4:Y:S04]  /*25ed0*/  LDG.E R10, desc[UR8][R62.64+0xe8] ;  /* 0x0000e8083e0a7981 */ /* 0x000f28000c1e1900 */
[----:B--23--:R1:W5:Y:S01]  /*25ee0*/  LDG.E R17, desc[UR4][R62.64+0xcc] ;  /* 0x0000cc043e117981 */ /* 0x00c362000c1e1900 */
[----:B----4-:R-:W-:-:S04]  /*25ef0*/  VIMNMX R7, PT, PT, R11, R10, PT ;  /* 0x0000000a0b077248 */ /* 0x010fc80003fe0100 */
[----:B------:R-:W-:-:S13]  /*25f00*/  ISETP.GE.AND P0, PT, R7, 0x2, PT ;  /* 0x000000020700780c */ /* 0x000fda0003f06270 */
[----:B-1----:R-:W-:Y:S05]  /*25f10*/  @!P0 BRA `(.L_x_504) ;  /* 0x0000004400a88947 */ /* 0x002fea0003800000 */
[----:B------:R-:W1:Y:S01]  /*25f20*/  LDC.64 R14, c[0x0][0x3a0] ;  /* 0x0000e800ff0e7b82 */ /* 0x000e620000000a00 */
[----:B------:R-:W-:Y:S01]  /*25f30*/  VIADD R7, R11, 0xffffffff ;  /* 0xffffffff0b077836 */ /* 0x000fe20000000000 */
[----:B------:R-:W-:Y:S01]  /*25f40*/  R2UR UR4, R66 ;  /* 0x00000000420472ca */ /* 0x000fe200000e0000 */
[----:B------:R-:W-:Y:S01]  /*25f50*/  IMAD.IADD R18, R31, 0x1, R10 ;  /* 0x000000011f127824 */ /* 0x000fe200078e020a */
[----:B------:R-:W-:-:S03]  /*25f60*/  R2UR UR5, R67 ;  /* 0x00000000430572ca */ /* 0x000fc600000e0000 */
[----:B-----5:R-:W-:Y:S01]  /*25f70*/  IMAD R17, R17, R7, R18 ;  /* 0x0000000711117224 */ /* 0x020fe200078e0212 */
[----:B------:R-:W-:Y:S02]  /*25f80*/  R2UR UR8, R66 ;  /* 0x00000000420872ca */ /* 0x000fe400000e0000 */
[----:B------:R-:W-:-:S07]  /*25f90*/  R2UR UR9, R67 ;  /* 0x00000000430972ca */ /* 0x000fce00000e0000 */
[----:B------:R-:W2:Y:S01]  /*25fa0*/  LDG.E.64 R8, desc[UR4][R52.64+0x2720] ;  /* 0x0027200434087981 */ /* 0x000ea2000c1e1b00 */
[----:B-1----:R-:W-:-:S06]  /*25fb0*/  IMAD.WIDE R16, R17, 0x8, R14 ;  /* 0x0000000811107825 */ /* 0x002fcc00078e020e */
[----:B------:R-:W3:Y:S01]  /*25fc0*/  LDG.E.64 R16, desc[UR4][R16.64] ;  /* 0x0000000410107981 */ /* 0x000ee2000c1e1b00 */
[----:B------:R-:W-:-:S03]  /*25fd0*/  VIADD R36, R18, 0xfffffd8f ;  /* 0xfffffd8f12247836 */ /* 0x000fc60000000000 */
[----:B---3--:R1:W-:Y:S04]  /*25fe0*/  STG.E.64 desc[UR4][R52.64+0x2758], R16 ;  /* 0x0027581034007986 */ /* 0x0083e8000c101b04 */
[----:B------:R-:W3:Y:S02]  /*25ff0*/  LDG.E R12, desc[UR8][R62.64+0xcc] ;  /* 0x0000cc083e0c7981 */ /* 0x000ee4000c1e1900 */
[----:B---3--:R-:W-:-:S04]  /*26000*/  IMAD R13, R7, R12, R36 ;  /* 0x0000000c070d7224 */ /* 0x008fc800078e0224 */
[----:B------:R-:W-:-:S06]  /*26010*/  IMAD.WIDE R14, R13, 0x8, R14 ;  /* 0x000000080d0e7825 */ /* 0x000fcc00078e020e */
[----:B------:R-:W3:Y:S01]  /*26020*/  LDG.E.64 R14, desc[UR4][R14.64] ;  /* 0x000000040e0e7981 */ /* 0x000ee2000c1e1b00 */
[----:B------:R-:W-:Y:S01]  /*26030*/  UMOV UR4, 0xcccccccd ;  /* 0xcccccccd00047882 */ /* 0x000fe20000000000 */
[----:B------:R-:W-:Y:S02]  /*26040*/  UMOV UR5, 0x4016cccc ;  /* 0x4016cccc00057882 */ /* 0x000fe40000000000 */
[----:B------:R-:W-:-:S08]  /*26050*/  DADD R12, R16, -UR4 ;  /* 0x80000004100c7e29 */ /* 0x000fd00008000000 */
[----:B--2---:R-:W-:-:S06]  /*26060*/  DADD R92, R12, R8 ;  /* 0x000000000c5c7229 */ /* 0x004fcc0000000008 */
[----:B------:R-:W2:Y:S01]  /*26070*/  MUFU.RCP64H R13, R93 ;  /* 0x0000005d000d7308 */ /* 0x000ea20000001800 */
[----:B------:R-:W-:-:S06]  /*26080*/  IMAD.MOV.U32 R12, RZ, RZ, 0x1 ;  /* 0x00000001ff0c7424 */ /* 0x000fcc00078e00ff */
[----:B--2---:R-:W-:-:S08]  /*26090*/  DFMA R38, -R92, R12, 1 ;  /* 0x3ff000005c26742b */ /* 0x004fd0000000010c */
        /* <DEDUP_REMOVED lines=8> */
[----:B---3--:R-:W-:-:S08]  /*26120*/  DADD R94, R14, 200 ;  /* 0x406900000e5e7429 */ /* 0x008fd00000000000 */
        /* <DEDUP_REMOVED lines=10> */
[----:B01----:R-:W-:Y:S05]  /*261d0*/  CALL.REL.NOINC `($__internal_0_$__cuda_sm20_div_rn_f64_full) ;  /* 0x000013f800807944 */ /* 0x003fea0003c00000 */
[----:B------:R-:W-:Y:S02]  /*261e0*/  IMAD.MOV.U32 R12, RZ, RZ, R98 ;  /* 0x000000ffff0c7224 */ /* 0x000fe400078e0062 */
[----:B------:R-:W-:-:S07]  /*261f0*/  IMAD.MOV.U32 R13, RZ, RZ, R99 ;  /* 0x000000ffff0d7224 */ /* 0x000fce00078e0063 */
.L_x_534:
[----:B------:R-:W-:Y:S05]  /*26200*/  BSYNC.RECONVERGENT B0 ;  /* 0x0000000000007941 */ /* 0x000fea0003800200 */
.L_x_533:
        /* <DEDUP_REMOVED lines=8> */
[----:B------:R-:W-:-:S04]  /*26290*/  VIADD R57, R18, 0xfffffd8e ;  /* 0xfffffd8e12397836 */ /* 0x000fc80000000000 */
[----:B----4-:R-:W-:-:S04]  /*262a0*/  IMAD R37, R56, R37, R57 ;  /* 0x0000002538257224 */ /* 0x010fc800078e0239 */
[----:B--2---:R-:W-:-:S06]  /*262b0*/  IMAD.WIDE R38, R37, 0x8, R48 ;  /* 0x0000000825267825 */ /* 0x004fcc00078e0230 */
[----:B------:R-:W2:Y:S01]  /*262c0*/  LDG.E.64 R38, desc[UR4][R38.64] ;  /* 0x0000000426267981 */ /* 0x000ea2000c1e1b00 */
[----:B------:R-:W-:Y:S01]  /*262d0*/  IMAD.MOV.U32 R50, RZ, RZ, -0x800000 ;  /* 0xff800000ff327424 */ /* 0x000fe200078e00ff */
[----:B------:R-:W-:Y:S05]  /*262e0*/  BMOV.32.CLEAR RZ, B0 ;  /* 0x0000000000ff7355 */ /* 0x000fea0000100000 */
[----:B------:R-:W-:Y:S01]  /*262f0*/  IMAD.MOV.U32 R51, RZ, RZ, 0x41cdcd64 ;  /* 0x41cdcd64ff337424 */ /* 0x000fe200078e00ff */
[----:B------:R-:W-:Y:S05]  /*26300*/  BSSY.RECONVERGENT B0, `(.L_x_535) ;  /* 0x0000059000007945 */ /* 0x000fea0003800200 */
[----:B--2---:R-:W-:-:S14]  /*26310*/  DSETP.GEU.AND P0, PT, |R38|, R50, PT ;  /* 0x000000322600722a */ /* 0x004fdc0003f0e200 */
[----:B---3--:R-:W-:Y:S05]  /*26320*/  @P0 BRA `(.L_x_536) ;  /* 0x0000000400200947 */ /* 0x008fea0003800000 */
[----:B------:R-:W2:Y:S01]  /*26330*/  LDCU.64 UR4, c[0x0][0x3b0] ;  /* 0x00007600ff0477ac */ /* 0x000ea20008000a00 */
        /* <DEDUP_REMOVED lines=8> */
[----:B--2---:R-:W-:-:S03]  /*263c0*/  IADD3 R44, P1, PT, R10, UR4, RZ ;  /* 0x000000040a2c7c10 */ /* 0x004fc6000ff3e0ff */
[----:B------:R-:W-:Y:S01]  /*263d0*/  IMAD.X R43, RZ, RZ, R55, P0 ;  /* 0x000000ffff2b7224 */ /* 0x000fe200000e0637 */
[----:B------:R-:W-:Y:S02]  /*263e0*/  R2UR UR4, R66 ;  /* 0x00000000420472ca */ /* 0x000fe400000e0000 */
[----:B------:R-:W-:Y:S02]  /*263f0*/  LEA.HI.X.SX32 R45, R10, UR5, 0x1, P1 ;  /* 0x000000050a2d7c11 */ /* 0x000fe400088f0eff */
[----:B------:R-:W-:Y:S01]  /*26400*/  R2UR UR5, R67 ;  /* 0x00000000430572ca */ /* 0x000fe200000e0000 */
[----:B------:R-:W2:Y:S04]  /*26410*/  LDG.E.U8 R11, desc[UR8][R42.64] ;  /* 0x000000082a0b7981 */ /* 0x000ea8000c1e1100 */
[----:B------:R-:W2:Y:S04]  /*26420*/  LDG.E.U8 R38, desc[UR10][R42.64+-0x1] ;  /* 0xffffff0a2a267981 */ /* 0x000ea8000c1e1100 */
[----:B------:R-:W3:Y:S04]  /*26430*/  LDG.E.U8 R37, desc[UR12][R44.64] ;  /* 0x0000000c2c257981 */ /* 0x000ee8000c1e1100 */
[----:B------:R-:W4:Y:S01]  /*26440*/  LDG.E.S8 R10, desc[UR4][R44.64+0x1] ;  /* 0x000001042c0a7981 */ /* 0x000f22000c1e1300 */
[----:B------:R-:W-:-:S02]  /*26450*/  IMAD.MOV.U32 R58, RZ, RZ, 0x5197d ;  /* 0x0005197dff3a7424 */ /* 0x000fc400078e00ff */
[----:B------:R-:W-:Y:S01]  /*26460*/  IMAD.MOV.U32 R59, RZ, RZ, 0x50 ;  /* 0x00000050ff3b7424 */ /* 0x000fe200078e00ff */
[----:B--2---:R-:W-:Y:S02]  /*26470*/  PRMT R11, R38, 0x3340, R11 ;  /* 0x00003340260b7816 */ /* 0x004fe4000000000b */
[----:B---3--:R-:W-:-:S04]  /*26480*/  PRMT R38, R37, 0x3340, RZ ;  /* 0x0000334025267816 */ /* 0x008fc800000000ff */
[----:B------:R-:W-:-:S05]  /*26490*/  PRMT R11, R11, 0x5410, R38 ;  /* 0x000054100b0b7816 */ /* 0x000fca0000000026 */
[----:B----4-:R-:W-:-:S04]  /*264a0*/  IDP.4A.S8.U8 R10, R11, R58, R10 ;  /* 0x0000003a0b0a7226 */ /* 0x010fc8000000020a */
        /* <DEDUP_REMOVED lines=15> */
[----:B-----5:R-:W2:Y:S02]  /*265a0*/  LDG.E R10, desc[UR4][R62.64+0xcc] ;  /* 0x0000cc043e0a7981 */ /* 0x020ea4000c1e1900 */
        /* <DEDUP_REMOVED lines=11> */
[----:B--2---:R-:W-:-:S07]  /*26660*/  DADD R38, R40, R10 ;  /* 0x0000000028267229 */ /* 0x004fce000000000a */
[----:B------:R4:W-:Y:S04]  /*26670*/  STG.E.64 desc[UR4][R52.64+0x2770], R38 ;  /* 0x0027702634007986 */ /* 0x0009e8000c101b04 */
[----:B------:R-:W2:Y:S04]  /*26680*/  LDG.E.U8 R37, desc[UR10][R42.64] ;  /* 0x0000000a2a257981 */ /* 0x000ea8000c1e1100 */
[----:B---3--:R-:W2:Y:S04]  /*26690*/  LDG.E.U8 R40, desc[UR12][R42.64+-0x1] ;  /* 0xffffff0c2a287981 */ /* 0x008ea8000c1e1100 */
[----:B------:R-:W3:Y:S04]  /*266a0*/  LDG.E.U8 R41, desc[UR14][R44.64] ;  /* 0x0000000e2c297981 */ /* 0x000ee8000c1e1100 */
[----:B------:R-:W4:Y:S01]  /*266b0*/  LDG.E.S8 R10, desc[UR8][R44.64+0x1] ;  /* 0x000001082c0a7981 */ /* 0x000f22000c1e1300 */
[----:B--2---:R-:W-:-:S02]  /*266c0*/  PRMT R37, R40, 0x3340, R37 ;  /* 0x0000334028257816 */ /* 0x004fc40000000025 */
[----:B---3--:R-:W-:-:S04]  /*266d0*/  PRMT R40, R41, 0x3340, RZ ;  /* 0x0000334029287816 */ /* 0x008fc800000000ff */
[----:B------:R-:W-:-:S05]  /*266e0*/  PRMT R37, R37, 0x5410, R40 ;  /* 0x0000541025257816 */ /* 0x000fca0000000028 */
[----:B----4-:R-:W-:-:S04]  /*266f0*/  IDP.4A.S8.U8 R10, R37, R58, R10 ;  /* 0x0000003a250a7226 */ /* 0x010fc8000000020a */
        /* <DEDUP_REMOVED lines=11> */
.L_x_536:
        /* <DEDUP_REMOVED lines=14> */
.L_x_537:
[----:B------:R-:W-:Y:S05]  /*26890*/  BSYNC.RECONVERGENT B0 ;  /* 0x0000000000007941 */ /* 0x000fea0003800200 */
.L_x_535:
        /* <DEDUP_REMOVED lines=24> */
.L_x_539:
[----:B------:R-:W-:Y:S05]  /*26a20*/  BSYNC.RECONVERGENT B0 ;  /* 0x0000000000007941 */ /* 0x000fea0003800200 */
.L_x_538:
[----:B------:R-:W-:Y:S01]  /*26a30*/  DSETP.GEU.AND P2, PT, R16, -2500, PT ;  /* 0xc0a388001000742a */ /* 0x000fe20003f4e000 */
[C---:B------:R-:W-:Y:S01]  /*26a40*/  R2UR UR4, R66.reuse ;  /* 0x00000000420472ca */ /* 0x040fe200000e0000 */
[----:B------:R-:W-:Y:S01]  /*26a50*/  DSETP.GEU.AND P1, PT, R10, -2500, PT ;  /* 0xc0a388000a00742a */ /* 0x000fe20003f2e000 */
[----:B------:R-:W-:Y:S01]  /*26a60*/  R2UR UR5, R67 ;  /* 0x00000000430572ca */ /* 0x000fe200000e0000 */
[----:B------:R-:W-:Y:S05]  /*26a70*/  BMOV.32.CLEAR RZ, B0 ;  /* 0x0000000000ff7355 */ /* 0x000fea0000100000 */
[----:B------:R-:W-:Y:S05]  /*26a80*/  BSSY.RECONVERGENT B0, `(.L_x_540) ;  /* 0x000003e000007945 */ /* 0x000fea0003800200 */
[----:B------:R-:W-:-:S02]  /*26a90*/  @!P2 R2UR UR12, R66 ;  /* 0x00000000420ca2ca */ /* 0x000fc400000e0000 */
[----:B-1----:R-:W-:Y:S02]  /*26aa0*/  @!P2 CS2R R14, SRZ ;  /* 0x00000000000ea805 */ /* 0x002fe4000001ff00 */
        /* <DEDUP_REMOVED lines=27> */
[----:B-1----:R-:W3:Y:S01]  /*26c60*/  LDG.E R8, desc[UR4][R62.64+0xcc] ;  /* 0x0000cc043e087981 */ /* 0x002ee2000c1e1900 */
        /* <DEDUP_REMOVED lines=8> */
[----:B------:R-:W3:Y:S01]  /*26cf0*/  LDG.E.64 R12, desc[UR8][R52.64+0x2770] ;  /* 0x00277008340c7981 */ /* 0x000ee2000c1e1b00 */
[----:B--2---:R-:W-:-:S04]  /*26d00*/  IMAD R7, R7, R16, R36 ;  /* 0x0000001007077224 */ /* 0x004fc800078e0224 */
[----:B------:R-:W-:-:S05]  /*26d10*/  IMAD.WIDE R14, R7, 0x8, R14 ;  /* 0x00000008070e7825 */ /* 0x000fca00078e020e */
[----:B---3--:R1:W-:Y:S01]  /*26d20*/  STG.E.64 desc[UR4][R14.64], R12 ;  /* 0x0000000c0e007986 */ /* 0x0083e2000c101b04 */
[----:B------:R-:W-:Y:S05]  /*26d30*/  BRA `(.L_x_542) ;  /* 0x0000000000487947 */ /* 0x000fea0003800000 */
.L_x_541:
[----:B------:R-:W-:-:S14]  /*26d40*/  DSETP.GE.AND P0, PT, R12, R98, PT ;  /* 0x000000620c00722a */ /* 0x000fdc0003f06000 */
[----:B------:R-:W-:Y:S05]  /*26d50*/  @!P0 BRA `(.L_x_542) ;  /* 0x0000000000408947 */ /* 0x000fea0003800000 */
        /* <DEDUP_REMOVED lines=16> */
.L_x_542:
[----:B------:R-:W-:Y:S05]  /*26e60*/  BSYNC.RECONVERGENT B0 ;  /* 0x0000000000007941 */ /* 0x000fea0003800200 */
.L_x_540:
[----:B------:R-:W-:Y:S01]  /*26e70*/  R2UR UR4, R66 ;  /* 0x00000000420472ca */ /* 0x000fe200000e0000 */
[----:B-12---:R-:W-:Y:S01]  /*26e80*/  IMAD.MOV.U32 R9, RZ, RZ, 0x3 ;  /* 0x00000003ff097424 */ /* 0x006fe200078e00ff */
[----:B------:R-:W-:Y:S01]  /*26e90*/  R2UR UR5, R67 ;  /* 0x00000000430572ca */ /* 0x000fe200000e0000 */
[----:B------:R-:W-:Y:S01]  /*26ea0*/  BSSY.RECONVERGENT B4, `(.L_x_543) ;  /* 0x000036b000047945 */ /* 0x000fe20003800200 */
[----:B------:R-:W-:-:S11]  /*26eb0*/  IMAD.MOV.U32 R7, RZ, RZ, 0x3 ;  /* 0x00000003ff077424 */ /* 0x000fd600078e00ff */
[----:B------:R1:W-:Y:S02]  /*26ec0*/  STG.E desc[UR4][R62.64+0xd8], R9 ;  /* 0x0000d8093e007986 */ /* 0x0003e4000c101904 */
.L_x_574:
        /* <DEDUP_REMOVED lines=10> */
[----:B-1-3--:R-:W3:Y:S01]  /*26f70*/  @!P0 LDG.E R9, desc[UR8][R62.64+0xe4] ;  /* 0x0000e4083e098981 */ /* 0x00aee2000c1e1900 */
        /* <DEDUP_REMOVED lines=14> */
[----:B-1----:R-:W-:-:S04]  /*27060*/  @P0 IMAD.MOV.U32 R11, RZ, RZ, 0x1 ;  /* 0x00000001ff0b0424 */ /* 0x002fc800078e00ff */
[----:B------:R4:W-:Y:S01]  /*27070*/  @P0 STG.E desc[UR8][R62.64+0xdc], R13 ;  /* 0x0000dc0d3e000986 */ /* 0x0009e2000c101908 */
[----:B---3--:R-:W-:-:S05]  /*27080*/  @!P0 VIADD R13, R9, 0xffffffff ;  /* 0xffffffff090d8836 */ /* 0x008fca0000000000 */
[----:B------:R-:W-:Y:S01]  /*27090*/  ISETP.GE.AND P1, PT, R13, 0x1, PT ;  /* 0x000000010d00780c */ /* 0x000fe20003f26270 */
[----:B------:R4:W-:-:S12]  /*270a0*/  @!P0 STG.E desc[UR12][R62.64+0xdc], R13 ;  /* 0x0000dc0d3e008986 */ /* 0x0009d8000c10190c */
[----:B----4-:R-:W-:Y:S05]  /*270b0*/  @!P1 BRA `(.L_x_545) ;  /* 0x0000003400049947 */ /* 0x010fea0003800000 */
[----:B------:R-:W-:Y:S01]  /*270c0*/  BSSY.RECONVERGENT B2, `(.L_x_546) ;  /* 0x000033d000027945 */ /* 0x000fe20003800200 */
.L_x_573:
[----:B------:R-:W-:Y:S02]  /*270d0*/  R2UR UR4, R66 ;  /* 0x00000000420472ca */ /* 0x000fe400000e0000 */
[----:B------:R-:W-:-:S13]  /*270e0*/  R2UR UR5, R67 ;  /* 0x00000000430572ca */ /* 0x000fda00000e0000 */
[----:B------:R-:W2:Y:S02]  /*270f0*/  LDG.E R8, desc[UR4][R62.64+0xe8] ;  /* 0x0000e8043e087981 */ /* 0x000ea4000c1e1900 */
[----:B--2---:R-:W-:-:S13]  /*27100*/  ISETP.GE.AND P0, PT, R11, R8, PT ;  /* 0x000000080b00720c */ /* 0x004fda0003f06270 */
[----:B-1----:R-:W-:Y:S05]  /*27110*/  @P0 BRA `(.L_x_547) ;  /* 0x0000003000dc0947 */ /* 0x002fea0003800000 */
[----:B------:R-:W-:Y:S01]  /*27120*/  R2UR UR4, R66 ;  /* 0x00000000420472ca */ /* 0x000fe200000e0000 */
[----:B------:R-:W1:Y:S01]  /*27130*/  LDC.64 R8, c[0x0][0x3a0] ;  /* 0x0000e800ff087b82 */ /* 0x000e620000000a00 */
[----:B------:R-:W-:-:S13]  /*27140*/  R2UR UR5, R67 ;  /* 0x00000000430572ca */ /* 0x000fda00000e0000 */
[----:B------:R-:W2:Y:S01]  /*27150*/  LDG.E R7, desc[UR4][R62.64+0xcc] ;  /* 0x0000cc043e077981 */ /* 0x000ea2000c1e1900 */
[----:B------:R-:W-:-:S04]  /*27160*/  VIADD R13, R13, 0xffffffff ;  /* 0xffffffff0d0d7836 */ /* 0x000fc80000000000 */
[----:B--2---:R-:W-:-:S04]  /*27170*/  IMAD R10, R13, R7, R32 ;  /* 0x000000070d0a7224 */ /* 0x004fc800078e0220 */
[----:B------:R-:W-:-:S04]  /*27180*/  IMAD.IADD R13, R10, 0x1, R11 ;  /* 0x000000010a0d7824 */ /* 0x000fc800078e020b */
[----:B-1----:R-:W-:-:S06]  /*27190*/  IMAD.WIDE R12, R13, 0x8, R8 ;  /* 0x000000080d0c7825 */ /* 0x002fcc00078e0208 */
        /* <DEDUP_REMOVED lines=59> */
[----:B-1----:R1:W5:Y:S04]  /*27550*/  @!P0 LDG.E.64 R40, desc[UR4][R52.64+0x2760] ;  /* 0x0027600434288981 */ /* 0x002368000c1e1b00 */
        /* <DEDUP_REMOVED lines=56> */
.L_x_554:
[----:B------:R-:W-:Y:S05]  /*278e0*/  BSYNC.RECONVERGENT B10 ;  /* 0x00000000000a7941 */ /* 0x000fea0003800200 */
.L_x_553:
        /* <DEDUP_REMOVED lines=56> */
.L_x_556:
[----:B------:R-:W-:Y:S05]  /*27c70*/  BSYNC.RECONVERGENT B10 ;  /* 0x00000000000a7941 */ /* 0x000fea0003800200 */
.L_x_555:
        /* <DEDUP_REMOVED lines=36> */
.L_x_558:
[----:B------:R-:W-:Y:S05]  /*27ec0*/  BSYNC.RECONVERGENT B10 ;  /* 0x00000000000a7941 */ /* 0x000fea0003800200 */
.L_x_557:
        /* <DEDUP_REMOVED lines=12> */
.L_x_552:
        /* <DEDUP_REMOVED lines=16> */
[----:B-1----:R-:W2:Y:S01]  /*28090*/  LDG.E.S8 R41, desc[UR8][R50.64+0x1b] ;  /* 0x00001b0832297981 */ /* 0x002ea2000c1e1300 */
[----:B------:R-:W-:-:S03]  /*280a0*/  LEA.HI.X.SX32 R59, R7, R55, 0x1, P0 ;  /* 0x00000037073b7211 */ /* 0x000fc600000f0eff */
[----:B------:R-:W3:Y:S04]  /*280b0*/  LDG.E.S8 R14, desc[UR10][R56.64] ;  /* 0x0000000a380e7981 */ /* 0x000ee8000c1e1300 */
[----:B------:R-:W3:Y:S01]  /*280c0*/  LDG.E.S8 R43, desc[UR12][R58.64+0x1b] ;  /* 0x00001b0c3a2b7981 */ /* 0x000ee2000c1e1300 */
[----:B------:R-:W-:Y:S02]  /*280d0*/  UMOV UR4, 0x50 ;  /* 0x0000005000047882 */ /* 0x000fe40000000000 */
[----:B------:R-:W-:-:S06]  /*280e0*/  LEA R44, R61, UR4, 0x3 ;  /* 0x000000043d2c7c11 */ /* 0x000fcc000f8e18ff */
[----:B------:R-:W1:Y:S01]  /*280f0*/  LDC.64 R44, c[0x3][R44+0x6270] ;  /* 0x00d89c002c2c7b82 */ /* 0x000e620000000a00 */
[----:B--2---:R-:W-:-:S05]  /*28100*/  IMAD R12, R12, 0x5, R41 ;  /* 0x000000050c0c7824 */ /* 0x004fca00078e0229 */
[----:B------:R-:W-:Y:S01]  /*28110*/  LEA R16, R12, 0x10000, 0x3 ;  /* 0x000100000c107811 */ /* 0x000fe200078e18ff */
[----:B---3--:R-:W-:-:S03]  /*28120*/  IMAD R14, R14, 0x5, R43 ;  /* 0x000000050e0e7824 */ /* 0x008fc600078e022b */
[----:B------:R-:W1:Y:S02]  /*28130*/  LDC.64 R40, c[0x3][R16+-0x4d68] ;  /* 0x00eca60010287b82 */ /* 0x000e640000000a00 */
[----:B------:R-:W-:-:S06]  /*28140*/  LEA R42, R14, 0x10000, 0x3 ;  /* 0x000100000e2a7811 */ /* 0x000fcc00078e18ff */
[----:B------:R-:W2:Y:S01]  /*28150*/  LDC.64 R42, c[0x3][R42+-0x4d68] ;  /* 0x00eca6002a2a7b82 */ /* 0x000ea20000000a00 */
[----:B-1----:R-:W-:-:S08]  /*28160*/  DADD R40, R44, R40 ;  /* 0x000000002c287229 */ /* 0x002fd00000000028 */
        /* <DEDUP_REMOVED lines=26> */
[----:B-1----:R-:W3:Y:S01]  /*28310*/  LDC.64 R40, c[0x3][R44+-0x4e30] ;  /* 0x00ec74002c287b82 */ /* 0x002ee20000000a00 */
[----:B------:R-:W-:-:S07]  /*28320*/  LEA R42, R18, 0x10000, 0x3 ;  /* 0x00010000122a7811 */ /* 0x000fce00078e18ff */
[----:B------:R-:W1:Y:S01]  /*28330*/  LDC.64 R42, c[0x3][R42+-0x4e30] ;  /* 0x00ec74002a2a7b82 */ /* 0x000e620000000a00 */
[----:B------:R-:W-:Y:S01]  /*28340*/  R2UR UR4, R66 ;  /* 0x00000000420472ca */ /* 0x000fe200000e0000 */
[----:B---3--:R-:W-:-:S08]  /*28350*/  DADD R12, R12, R40 ;  /* 0x000000000c0c7229 */ /* 0x008fd00000000028 */
[----:B-1----:R-:W-:-:S07]  /*28360*/  DADD R12, R12, R42 ;  /* 0x000000000c0c7229 */ /* 0x002fce000000002a */
[----:B------:R1:W-:Y:S04]  /*28370*/  STG.E.64 desc[UR4][R52.64+0x2758], R12 ;  /* 0x0027580c34007986 */ /* 0x0003e8000c101b04 */
[----:B------:R-:W3:Y:S02]  /*28380*/  LDG.E R18, desc[UR8][R62.64+0xcc] ;  /* 0x0000cc083e127981 */ /* 0x000ee4000c1e1900 */
[----:B---3--:R-:W-:-:S04]  /*28390*/  IMAD R18, R45, R18, R60 ;  /* 0x000000122d127224 */ /* 0x008fc800078e023c */
[----:B------:R-:W-:-:S04]  /*283a0*/  VIADD R41, R18, 0x271 ;  /* 0x0000027112297836 */ /* 0x000fc80000000000 */
[----:B------:R-:W-:Y:S02]  /*283b0*/  IMAD.WIDE R40, R41, 0x8, R8 ;  /* 0x0000000829287825 */ /* 0x000fe400078e0208 */
[----:B------:R-:W3:Y:S04]  /*283c0*/  LDG.E.64 R8, desc[UR4][R52.64+0x2720] ;  /* 0x0027200434087981 */ /* 0x000ee8000c1e1b00 */
[----:B------:R-:W1:Y:S01]  /*283d0*/  LDG.E.64 R40, desc[UR4][R40.64] ;  /* 0x0000000428287981 */ /* 0x000e62000c1e1b00 */
        /* <DEDUP_REMOVED lines=8> */
[----:B-1----:R-:W-:-:S07]  /*28460*/  DADD R12, R12, R40 ;  /* 0x000000000c0c7229 */ /* 0x002fce0000000028 */
[----:B------:R1:W-:Y:S01]  /*28470*/  STG.E.64 desc[UR4][R52.64+0x2758], R12 ;  /* 0x0027580c34007986 */ /* 0x0003e2000c101b04 */
[----:B------:R-:W-:Y:S01]  /*28480*/  UMOV UR4, 0xcccccccd ;  /* 0xcccccccd00047882 */ /* 0x000fe20000000000 */
[----:B------:R-:W-:Y:S01]  /*28490*/  UMOV UR5, 0x4016cccc ;  /* 0x4016cccc00057882 */ /* 0x000fe20000000000 */
[----:B-1----:R-:W-:Y:S02]  /*284a0*/  @P0 IMAD.MOV.U32 R12, RZ, RZ, 0x0 ;  /* 0x00000000ff0c0424 */ /* 0x002fe400078e00ff */
[----:B------:R-:W-:-:S06]  /*284b0*/  @P0 IMAD.MOV.U32 R13, RZ, RZ, -0x40100000 ;  /* 0xbff00000ff0d0424 */ /* 0x000fcc00078e00ff */
[----:B------:R-:W-:-:S08]  /*284c0*/  DADD R10, R12, -UR4 ;  /* 0x800000040c0a7e29 */ /* 0x000fd00008000000 */
[----:B---3--:R-:W-:-:S06]  /*284d0*/  DADD R92, R10, R8 ;  /* 0x000000000a5c7229 */ /* 0x008fcc0000000008 */
        /* <DEDUP_REMOVED lines=16> */
[----:B-1----:R-:W-:Y:S05]  /*285e0*/  @P0 BRA P1, `(.L_x_561) ;  /* 0x0000000000140947 */ /* 0x002fea0000800000 */
[----:B------:R-:W-:Y:S05]  /*285f0*/  BMOV.32.CLEAR RZ, B11 ;  /* 0x000000000bff7355 */ /* 0x000fea0000100000 */
[----:B------:R-:W-:-:S07]  /*28600*/  MOV R40, 0x28620 ;  /* 0x0002862000287802 */ /* 0x000fce0000000f00 */
[----:B0-----:R-:W-:Y:S05]  /*28610*/  CALL.REL.NOINC `($__internal_0_$__cuda_sm20_div_rn_f64_full) ;  /* 0x000013d400707944 */ /* 0x001fea0003c00000 */
[----:B------:R-:W-:Y:S02]  /*28620*/  IMAD.MOV.U32 R10, RZ, RZ, R98 ;  /* 0x000000ffff0a7224 */ /* 0x000fe400078e0062 */
[----:B------:R-:W-:-:S07]  /*28630*/  IMAD.MOV.U32 R11, RZ, RZ, R99 ;  /* 0x000000ffff0b7224 */ /* 0x000fce00078e0063 */
.L_x_561:
[----:B------:R-:W-:Y:S05]  /*28640*/  BSYNC.RECONVERGENT B10 ;  /* 0x00000000000a7941 */ /* 0x000fea0003800200 */
.L_x_560:
[C---:B------:R-:W-:Y:S01]  /*28650*/  R2UR UR4, R66.reuse ;  /* 0x00000000420472ca */ /* 0x040fe200000e0000 */
[----:B------:R-:W1:Y:S01]  /*28660*/  LDC.64 R36, c[0x0][0x3a0] ;  /* 0x0000e800ff247b82 */ /* 0x000e620000000a00 */
        /* <DEDUP_REMOVED lines=33> */
[----:B0-----:R-:W-:Y:S05]  /*28880*/  CALL.REL.NOINC `($__internal_0_$__cuda_sm20_div_rn_f64_full) ;  /* 0x000013d000d47944 */ /* 0x001fea0003c00000 */
.L_x_563:
[----:B------:R-:W-:Y:S05]  /*28890*/  BSYNC.RECONVERGENT B10 ;  /* 0x00000000000a7941 */ /* 0x000fea0003800200 */
.L_x_562:
        /* <DEDUP_REMOVED lines=12> */
.L_x_551:
        /* <DEDUP_REMOVED lines=22> */
[----:B-1----:R-:W2:Y:S01]  /*28ac0*/  LDG.E.U8 R14, desc[UR8][R44.64+0x1] ;  /* 0x000001082c0e7981 */ /* 0x002ea2000c1e1100 */
        /* <DEDUP_REMOVED lines=25> */
[----:B------:R-:W1:Y:S08]  /*28c60*/  LDC.64 R40, c[0x3][R16+0x2710] ;  /* 0x00c9c40010287b82 */ /* 0x000e700000000a00 */
[----:B------:R-:W1:Y:S02]  /*28c70*/  LDC.64 R42, c[0x3][R18+0x2710] ;  /* 0x00c9c400122a7b82 */ /* 0x000e640000000a00 */
[----:B-1----:R-:W-:-:S07]  /*28c80*/  DADD R40, R40, R42 ;  /* 0x0000000028287229 */ /* 0x002fce000000002a */
        /* <DEDUP_REMOVED lines=11> */
[----:B-1----:R-:W4:Y:S04]  /*28d40*/  LDG.E.U8 R41, desc[UR16][R50.64+0x1b] ;  /* 0x00001b1032297981 */ /* 0x002f28000c1e1100 */
        /* <DEDUP_REMOVED lines=67> */
.L_x_566:
[----:B------:R-:W-:Y:S05]  /*29180*/  BSYNC.RECONVERGENT B10 ;  /* 0x00000000000a7941 */ /* 0x000fea0003800200 */
.L_x_565:
        /* <DEDUP_REMOVED lines=36> */
.L_x_568:
[----:B------:R-:W-:Y:S05]  /*293d0*/  BSYNC.RECONVERGENT B10 ;  /* 0x00000000000a7941 */ /* 0x000fea0003800200 */
.L_x_567:
        /* <DEDUP_REMOVED lines=8> */
[----:B-1----:R-:W-:Y:S05]  /*29460*/  @P0 BRA `(.L_x_559) ;  /* 0x0000000c00140947 */ /* 0x002fea0003800000 */
[C---:B------:R-:W-:Y:S02]  /*29470*/  R2UR UR4, R66.reuse ;  /* 0x00000000420472ca */ /* 0x040fe400000e0000 */
[C---:B------:R-:W-:Y:S02]  /*29480*/  R2UR UR5, R67.reuse ;  /* 0x00000000430572ca */ /* 0x040fe400000e0000 */
[----:B------:R-:W-:Y:S02]  /*29490*/  R2UR UR8, R66 ;  /* 0x00000000420872ca */ /* 0x000fe400000e0000 */
[----:B------:R-:W-:-:S09]  /*294a0*/  R2UR UR9, R67 ;  /* 0x00000000430972ca */ /* 0x000fd200000e0000 */
[----:B------:R1:W-:Y:S04]  /*294b0*/  STG.E.64 desc[UR4][R52.64+0x2738], R14 ;  /* 0x0027380e34007986 */ /* 0x0003e8000c101b04 */
[----:B------:R1:W-:Y:S01]  /*294c0*/  STG.E.64 desc[UR8][R52.64+0x2740], R12 ;  /* 0x0027400c34007986 */ /* 0x0003e2000c101b08 */
[----:B------:R-:W-:Y:S05]  /*294d0*/  BRA `(.L_x_559) ;  /* 0x0000000800f87947 */ /* 0x000fea0003800000 */
.L_x_564:
        /* <DEDUP_REMOVED lines=11> */
[----:B-1----:R-:W2:Y:S01]  /*29590*/  LDG.E.U8 R14, desc[UR8][R48.64+0x1] ;  /* 0x00000108300e7981 */ /* 0x002ea2000c1e1100 */
        /* <DEDUP_REMOVED lines=30> */
[----:B------:R-:W1:Y:S03]  /*29780*/  LDC.64 R40, c[0x3][R61+0x6180] ;  /* 0x00d860003d287b82 */ /* 0x000e660000000a00 */
[----:B------:R-:W-:-:S05]  /*29790*/  IDP.4A.S8.U8 R18, R43, UR6, R18 ;  /* 0x000000062b127c26 */ /* 0x000fca0008000212 */
[----:B------:R-:W1:Y:S01]  /*297a0*/  LDC.64 R42, c[0x3][R42+0x76e8] ;  /* 0x00ddba002a2a7b82 */ /* 0x000e620000000a00 */
[----:B------:R-:W-:-:S07]  /*297b0*/  LEA R18, R18, UR4, 0x3 ;  /* 0x0000000412127c11 */ /* 0x000fce000f8e18ff */
        /* <DEDUP_REMOVED lines=17> */
[----:B-1----:R-:W3:Y:S04]  /*298d0*/  LDG.E.U8 R41, desc[UR14][R48.64] ;  /* 0x0000000e30297981 */ /* 0x002ee8000c1e1100 */
        /* <DEDUP_REMOVED lines=78> */
.L_x_570:
[----:B------:R-:W-:Y:S05]  /*29dc0*/  BSYNC.RECONVERGENT B10 ;  /* 0x00000000000a7941 */ /* 0x000fea0003800200 */
.L_x_569:
        /* <DEDUP_REMOVED lines=36> */
.L_x_572:
[----:B------:R-:W-:Y:S05]  /*2a010*/  BSYNC.RECONVERGENT B10 ;  /* 0x00000000000a7941 */ /* 0x000fea0003800200 */
.L_x_571:
        /* <DEDUP_REMOVED lines=10> */
.L_x_559:
[----:B------:R-:W-:Y:S05]  /*2a0c0*/  BSYNC.RECONVERGENT B0 ;  /* 0x0000000000007941 */ /* 0x000fea0003800200 */
.L_x_550:
        /* <DEDUP_REMOVED lines=19> */
[----:B-1-3--:R-:W1:Y:S01]  /*2a200*/  @!P1 LDC.64 R14, c[0x0][0x3a0] ;  /* 0x0000e800ff0e9b82 */ /* 0x00ae620000000a00 */
[C---:B------:R-:W-:Y:S01]  /*2a210*/  @!P1 R2UR UR11, R67.reuse ;  /* 0x00000000430b92ca */ /* 0x040fe200000e0000 */
[----:B------:R1:W-:Y:S01]  /*2a220*/  @!P0 STG.E.64 desc[UR4][R52.64+0x2738], R10 ;  /* 0x0027380a34008986 */ /* 0x0003e2000c101b04 */
[C---:B------:R-:W-:Y:S02]  /*2a230*/  @!P1 R2UR UR12, R66.reuse ;  /* 0x00000000420c92ca */ /* 0x040fe400000e0000 */
[C---:B------:R-:W-:Y:S02]  /*2a240*/  @!P1 R2UR UR13, R67.reuse ;  /* 0x00000000430d92ca */ /* 0x040fe400000e0000 */
[----:B------:R-:W-:Y:S02]  /*2a250*/  @!P1 R2UR UR14, R66 ;  /* 0x00000000420e92ca */ /* 0x000fe400000e0000 */
[----:B------:R-:W-:-:S05]  /*2a260*/  @!P1 R2UR UR15, R67 ;  /* 0x00000000430f92ca */ /* 0x000fca00000e0000 */
[----:B------:R-:W3:Y:S04]  /*2a270*/  @!P1 LDG.E R7, desc[UR10][R62.64+0xe4] ;  /* 0x0000e40a3e079981 */ /* 0x000ee8000c1e1900 */
[----:B------:R-:W5:Y:S04]  /*2a280*/  @!P1 LDG.E R12, desc[UR12][R62.64+0xcc] ;  /* 0x0000cc0c3e0c9981 */ /* 0x000f68000c1e1900 */
[----:B------:R-:W2:Y:S01]  /*2a290*/  @!P1 LDG.E R13, desc[UR14][R62.64+0xe8] ;  /* 0x0000e80e3e0d9981 */ /* 0x000ea2000c1e1900 */
[----:B------:R-:W-:Y:S02]  /*2a2a0*/  @!P1 R2UR UR4, R66 ;  /* 0x00000000420492ca */ /* 0x000fe400000e0000 */
[----:B------:R-:W-:-:S02]  /*2a2b0*/  @!P1 R2UR UR5, R67 ;  /* 0x00000000430592ca */ /* 0x000fc400000e0000 */
[----:B------:R-:W-:Y:S02]  /*2a2c0*/  @!P1 R2UR UR8, R66 ;  /* 0x00000000420892ca */ /* 0x000fe400000e0000 */
[----:B------:R-:W-:Y:S01]  /*2a2d0*/  @!P1 R2UR UR9, R67 ;  /* 0x00000000430992ca */ /* 0x000fe200000e0000 */
[----:B---3--:R-:W-:-:S04]  /*2a2e0*/  @!P1 VIADD R7, R7, 0xffffffff ;  /* 0xffffffff07079836 */ /* 0x008fc80000000000 */
[----:B-----5:R-:W-:-:S04]  /*2a2f0*/  @!P1 IMAD R12, R7, R12, R32 ;  /* 0x0000000c070c9224 */ /* 0x020fc800078e0220 */
[----:B--2---:R-:W-:-:S04]  /*2a300*/  @!P1 IMAD.IADD R13, R13, 0x1, R12 ;  /* 0x000000010d0d9824 */ /* 0x004fc800078e020c */
[----:B-1----:R-:W-:-:S05]  /*2a310*/  @!P1 IMAD.WIDE R10, R13, 0x8, R14 ;  /* 0x000000080d0a9825 */ /* 0x002fca00078e020e */
[----:B------:R1:W-:Y:S04]  /*2a320*/  @!P1 STG.E.64 desc[UR4][R10.64], R8 ;  /* 0x000000080a009986 */ /* 0x0003e8000c101b04 */
[----:B------:R-:W2:Y:S04]  /*2a330*/  @!P1 LDG.E R7, desc[UR8][R62.64+0xe4] ;  /* 0x0000e4083e079981 */ /* 0x000ea8000c1e1900 */
[----:B------:R-:W3:Y:S04]  /*2a340*/  @!P1 LDG.E R17, desc[UR10][R62.64+0xcc] ;  /* 0x0000cc0a3e119981 */ /* 0x000ee8000c1e1900 */
[----:B------:R-:W5:Y:S04]  /*2a350*/  @!P1 LDG.E R18, desc[UR12][R62.64+0xe8] ;  /* 0x0000e80c3e129981 */ /* 0x000f68000c1e1900 */
[----:B------:R-:W4:Y:S01]  /*2a360*/  @!P1 LDG.E.64 R12, desc[UR4][R52.64+0x2738] ;  /* 0x00273804340c9981 */ /* 0x000f22000c1e1b00 */
[----:B--2---:R-:W-:-:S04]  /*2a370*/  @!P1 VIADD R16, R7, 0xffffffff ;  /* 0xffffffff07109836 */ /* 0x004fc80000000000 */
[----:B---3--:R-:W-:-:S04]  /*2a380*/  @!P1 IMAD R17, R16, R17, R31 ;  /* 0x0000001110119224 */ /* 0x008fc800078e021f */
[----:B-----5:R-:W-:-:S04]  /*2a390*/  @!P1 IMAD.IADD R17, R18, 0x1, R17 ;  /* 0x0000000112119824 */ /* 0x020fc800078e0211 */
[----:B------:R-:W-:-:S05]  /*2a3a0*/  @!P1 IMAD.WIDE R14, R17, 0x8, R14 ;  /* 0x00000008110e9825 */ /* 0x000fca00078e020e */
[----:B----4-:R1:W-:Y:S02]  /*2a3b0*/  @!P1 STG.E.64 desc[UR4][R14.64], R12 ;  /* 0x0000000c0e009986 */ /* 0x0103e4000c101b04 */
.L_x_549:
[----:B------:R-:W-:Y:S05]  /*2a3c0*/  BSYNC.RECONVERGENT B1 ;  /* 0x0000000000017941 */ /* 0x000fea0003800200 */
.L_x_548:
[C---:B------:R-:W-:Y:S02]  /*2a3d0*/  R2UR UR4, R66.reuse ;  /* 0x00000000420472ca */ /* 0x040fe400000e0000 */
[C---:B------:R-:W-:Y:S02]  /*2a3e0*/  R2UR UR5, R67.reuse ;  /* 0x00000000430572ca */ /* 0x040fe400000e0000 */
[----:B------:R-:W-:Y:S02]  /*2a3f0*/  R2UR UR8, R66 ;  /* 0x00000000420872ca */ /* 0x000fe400000e0000 */
[----:B------:R-:W-:-:S09]  /*2a400*/  R2UR UR9, R67 ;  /* 0x00000000430972ca */ /* 0x000fd200000e0000 */
[----:B------:R-:W2:Y:S04]  /*2a410*/  LDG.E R7, desc[UR4][R62.64+0xdc] ;  /* 0x0000dc043e077981 */ /* 0x000ea8000c1e1900 */
[----:B-1----:R-:W3:Y:S01]  /*2a420*/  LDG.E R11, desc[UR8][R62.64+0xe0] ;  /* 0x0000e0083e0b7981 */ /* 0x002ee2000c1e1900 */
[C---:B--2---:R-:W-:Y:S01]  /*2a430*/  ISETP.GT.AND P0, PT, R7.reuse, 0x1, PT ;  /* 0x000000010700780c */ /* 0x044fe20003f04270 */
[----:B------:R-:W-:Y:S02]  /*2a440*/  VIADD R13, R7, 0xffffffff ;  /* 0xffffffff070d7836 */ /* 0x000fe40000000000 */
[----:B---3--:R-:W-:-:S03]  /*2a450*/  VIADD R11, R11, 0x1 ;  /* 0x000000010b0b7836 */ /* 0x008fc60000000000 */
[----:B------:R1:W-:Y:S04]  /*2a460*/  STG.E desc[UR4][R62.64+0xdc], R13 ;  /* 0x0000dc0d3e007986 */ /* 0x0003e8000c101904 */
[----:B------:R1:W-:Y:S03]  /*2a470*/  STG.E desc[UR8][R62.64+0xe0], R11 ;  /* 0x0000e00b3e007986 */ /* 0x0003e6000c101908 */
[----:B------:R-:W-:Y:S05]  /*2a480*/  @P0 BRA `(.L_x_573) ;  /* 0xffffffcc00100947 */ /* 0x000fea000383ffff */
.L_x_547:
[----:B------:R-:W-:Y:S05]  /*2a490*/  BSYNC.RECONVERGENT B2 ;  /* 0x0000000000027941 */ /* 0x000fea0003800200 */
.L_x_546:
[----:B------:R-:W-:Y:S02]  /*2a4a0*/  R2UR UR4, R66 ;  /* 0x00000000420472ca */ /* 0x000fe400000e0000 */
[----:B------:R-:W-:-:S13]  /*2a4b0*/  R2UR UR5, R67 ;  /* 0x00000000430572ca */ /* 0x000fda00000e0000 */
[----:B------:R2:W5:Y:S02]  /*2a4c0*/  LDG.E R7, desc[UR4][R62.64+0xd8] ;  /* 0x0000d8043e077981 */ /* 0x000564000c1e1900 */
.L_x_545:
[----:B------:R-:W-:Y:S05]  /*2a4d0*/  BSYNC.RECONVERGENT B3 ;  /* 0x0000000000037941 */ /* 0x000fea0003800200 */
.L_x_544:
        /* <DEDUP_REMOVED lines=8> */
.L_x_543:
[C---:B------:R-:W-:Y:S02]  /*2a560*/  R2UR UR4, R66.reuse ;  /* 0x00000000420472ca */ /* 0x040fe400000e0000 */
[C---:B------:R-:W-:Y:S02]  /*2a570*/  R2UR UR5, R67.reuse ;  /* 0x00000000430572ca */ /* 0x040fe400000e0000 */
[----:B------:R-:W-:Y:S02]  /*2a580*/  R2UR UR8, R66 ;  /* 0x00000000420872ca */ /* 0x000fe400000e0000 */
[----:B------:R-:W-:-:S09]  /*2a590*/  R2UR UR9, R67 ;  /* 0x00000000430972ca */ /* 0x000fd200000e0000 */
[----:B------:R4:W5:Y:S04]  /*2a5a0*/  LDG.E R10, desc[UR4][R62.64+0xe8] ;  /* 0x0000e8043e0a7981 */ /* 0x000968000c1e1900 */
[----:B------:R4:W5:Y:S02]  /*2a5b0*/  LDG.E R17, desc[UR8][R62.64+0xcc] ;  /* 0x0000cc083e117981 */ /* 0x000964000c1e1900 */
.L_x_504:
[----:B------:R-:W-:Y:S05]  /*2a5c0*/  BSYNC.RECONVERGENT B6 ;  /* 0x0000000000067941 */ /* 0x000fea0003800200 */
.L_x_503:
[----:B------:R-:W-:Y:S01]  /*2a5d0*/  R2UR UR4, R66 ;  /* 0x00000000420472ca */ /* 0x000fe200000e0000 */
[C---:B-----5:R-:W-:Y:S01]  /*2a5e0*/  VIADD R7, R10.reuse, 0x1 ;  /* 0x000000010a077836 */ /* 0x060fe20000000000 */
[----:B------:R-:W-:Y:S02]  /*2a5f0*/  R2UR UR5, R67 ;  /* 0x00000000430572ca */ /* 0x000fe400000e0000 */
[----:B------:R-:W-:-:S11]  /*2a600*/  ISETP.GE.AND P0, PT, R10, R17, PT ;  /* 0x000000110a00720c */ /* 0x000fd60003f06270 */
[----:B------:R0:W-:Y:S02]  /*2a610*/  STG.E desc[UR4][R62.64+0xe8], R7 ;  /* 0x0000e8073e007986 */ /* 0x0001e4000c101904 */
[----:B------:R-:W-:Y:S05]  /*2a620*/  @!P0 BRA `(.L_x_575) ;  /* 0xffffff8c00a08947 */ /* 0x000fea000383ffff */
[----:B------:R-:W-:Y:S05]  /*2a630*/  BSYNC.RECONVERGENT B7 ;  /* 0x0000000000077941 */ /* 0x000fea0003800200 */
.L_x_502:
[C---:B------:R-:W-:Y:S02]  /*2a640*/  R2UR UR4, R66.reuse ;  /* 0x00000000420472ca */ /* 0x040fe400000e0000 */
[C---:B------:R-:W-:Y:S02]  /*2a650*/  R2UR UR5, R67.reuse ;  /* 0x00000000430572ca */ /* 0x040fe400000e0000 */
[----:B------:R-:W-:Y:S02]  /*2a660*/  R2UR UR8, R66 ;  /* 0x00000000420872ca */ /* 0x000fe400000e0000 */
[----:B------:R-:W-:-:S09]  /*2a670*/  R2UR UR9, R67 ;  /* 0x00000000430972ca */ /* 0x000fd200000e0000 */
[----:B------:R1:W5:Y:S04]  /*2a680*/  LDG.E R8, desc[UR4][R62.64+0xe4] ;  /* 0x0000e4043e087981 */ /* 0x000368000c1e1900 */
[----:B0-----:R1:W5:Y:S02]  /*2a690*/  LDG.E R7, desc[UR8][R62.64+0xc8] ;  /* 0x0000c8083e077981 */ /* 0x001364000c1e1900 */
.L_x_501:
[----:B------:R-:W-:Y:S05]  /*2a6a0*/  BSYNC.RECONVERGENT B8 ;  /* 0x0000000000087941 */ /* 0x000fea0003800200 */
.L_x_500:
[----:B------:R-:W-:Y:S01]  /*2a6b0*/  R2UR UR4, R66 ;  /* 0x00000000420472ca */ /* 0x000fe200000e0000 */
[C---:B-1-3-5:R-:W-:Y:S01]  /*2a6c0*/  VIADD R9, R8.reuse, 0x1 ;  /* 0x0000000108097836 */ /* 0x06afe20000000000 */
[----:B------:R-:W-:Y:S02]  /*2a6d0*/  R2UR UR5, R67 ;  /* 0x00000000430572ca */ /* 0x000fe400000e0000 */
[----:B------:R-:W-:Y:S01]  /*2a6e0*/  ISETP.GE.AND P0, PT, R8, R7, PT ;  /* 0x000000070800720c */ /* 0x000fe20003f06270 */
[----:B------:R-:W-:-:S10]  /*2a6f0*/  IMAD.MOV.U32 R8, RZ, RZ, R9 ;  /* 0x000000ffff087224 */ /* 0x000fd400078e0009 */
[----:B------:R1:W-:Y:S02]  /*2a700*/  STG.E desc[UR4][R62.64+0xe4], R9 ;  /* 0x0000e4093e007986 */ /* 0x0003e4000c101904 */
[----:B------:R-:W-:Y:S05]  /*2a710*/  @!P0 BRA `(.L_x_576) ;  /* 0xffffff8c00408947 */ /* 0x000fea000383ffff */
.L_x_499:
[----:B------:R-:W-:Y:S05]  /*2a720*/  BSYNC.RECONVERGENT B9 ;  /* 0x0000000000097941 */ /* 0x000fea0003800200 */
.L_x_498:
[C---:B------:R-:W-:Y:S01]  /*2a730*/  R2UR UR4, R66.reuse ;  /* 0x00000000420472ca */ /* 0x040fe200000e0000 */
[----:B------:R-:W-:Y:S01]  /*2a740*/  IMAD.MOV.U32 R8, RZ, RZ, 0x0 ;  /* 0x00000000ff087424 */ /* 0x000fe200078e00ff */
[C---:B------:R-:W-:Y:S01]  /*2a750*/  R2UR UR5, R67.reuse ;  /* 0x00000000430572ca */ /* 0x040fe200000e0000 */
[----:B-1----:R-:W-:Y:S01]  /*2a760*/  IMAD.MOV.U32 R9, RZ, RZ, -0x100000 ;  /* 0xfff00000ff097424 */ /* 0x002fe200078e00ff */
[----:B------:R-:W-:Y:S02]  /*2a770*/  R2UR UR8, R66 ;  /* 0x00000000420872ca */ /* 0x000fe400000e0000 */
[----:B------:R-:W-:-:S09]  /*2a780*/  R2UR UR9, R67 ;  /* 0x00000000430972ca */ /* 0x000fd200000e0000 */
[----:B------:R1:W-:Y:S04]  /*2a790*/  STG.E.64 desc[UR4][R52.64+0x2728], R8 ;  /* 0x0027280834007986 */ /* 0x0003e8000c101b04 */
[----:B------:R-:W5:Y:S01]  /*2a7a0*/  LDG.E R13, desc[UR8][R62.64+0xc8] ;  /* 0x0000c8083e0d7981 */ /* 0x000f62000c1e1900 */
[C---:B------:R-:W-:Y:S02]  /*2a7b0*/  R2UR UR10, R66.reuse ;  /* 0x00000000420a72ca */ /* 0x040fe400000e0000 */
[C---:B------:R-:W-:Y:S01]  /*2a7c0*/  R2UR UR11, R67.reuse ;  /* 0x00000000430b72ca */ /* 0x040fe200000e0000 */
[----:B------:R1:W-:Y:S01]  /*2a7d0*/  STG.E desc[UR4][R62.64+0xd4], RZ ;  /* 0x0000d4ff3e007986 */ /* 0x0003e2000c101904 */
[----:B------:R-:W-:Y:S02]  /*2a7e0*/  R2UR UR12, R66 ;  /* 0x00000000420c72ca */ /* 0x000fe400000e0000 */
[----:B------:R-:W-:Y:S01]  /*2a7f0*/  R2UR UR13, R67 ;  /* 0x00000000430d72ca */ /* 0x000fe200000e0000 */
[----:B-----5:R1:W-:Y:S08]  /*2a800*/  STG.E desc[UR8][R62.64+0xd0], R13 ;  /* 0x0000d00d3e007986 */ /* 0x0203f0000c101908 */
[----:B------:R1:W-:Y:S04]  /*2a810*/  STG.E.64 desc[UR10][R52.64+0x2728], R8 ;  /* 0x0027280834007986 */ /* 0x0003e8000c101b0a */
[----:B------:R-:W5:Y:S01]  /*2a820*/  LDG.E R7, desc[UR12][R62.64+0xcc] ;  /* 0x0000cc0c3e077981 */ /* 0x000f62000c1e1900 */
[----:B------:R-:W-:Y:S01]  /*2a830*/  BSSY.RECONVERGENT B3, `(.L_x_577) ;  /* 0x00002e2000037945 */ /* 0x000fe20003800200 */
[----:B------:R-:W-:-:S02]  /*2a840*/  IMAD.MOV.U32 R10, RZ, RZ, 0x0 ;  /* 0x00000000ff0a7424 */ /* 0x000fc400078e00ff */
[----:B------:R-:W-:Y:S01]  /*2a850*/  IMAD.MOV.U32 R11, RZ, RZ, -0x100000 ;  /* 0xfff00000ff0b7424 */ /* 0x000fe200078e00ff */
[----:B-----5:R-:W-:-:S13]  /*2a860*/  ISETP.GE.AND P0, PT, R7, 0x1, PT ;  /* 0x000000010700780c */ /* 0x020fda0003f06270 */
[----:B-1----:R-:W-:Y:S05]  /*2a870*/  @!P0 BRA `(.L_x_578) ;  /* 0x0000002c00748947 */ /* 0x002fea0003800000 */
[C---:B------:R-:W-:Y:S01]  /*2a880*/  IADD3 R12, P0, PT, R13.reuse, R54, RZ ;  /* 0x000000360d0c7210 */ /* 0x040fe20007f1e0ff */
[----:B------:R-:W-:Y:S01]  /*2a890*/  BSSY.RECONVERGENT B2, `(.L_x_579) ;  /* 0x00002d8000027945 */ /* 0x000fe20003800200 */
[C---:B------:R-:W-:Y:S02]  /*2a8a0*/  VIADD R18, R13.reuse, 0xffffffff ;  /* 0xffffffff0d127836 */ /* 0x040fe40000000000 */
[----:B------:R-:W-:Y:S01]  /*2a8b0*/  IMAD.MOV.U32 R7, RZ, RZ, 0x1 ;  /* 0x00000001ff077424 */ /* 0x000fe200078e00ff */
[----:B------:R-:W-:-:S08]  /*2a8c0*/  LEA.HI.X.SX32 R13, R13, R55, 0x1, P0 ;  /* 0x000000370d0d7211 */ /* 0x000fd000000f0eff */
.L_x_611:
[C---:B------:R-:W-:Y:S02]  /*2a8d0*/  R2UR UR4, R66.reuse ;  /* 0x00000000420472ca */ /* 0x040fe400000e0000 */
[C---:B------:R-:W-:Y:S02]  /*2a8e0*/  R2UR UR5, R67.reuse ;  /* 0x00000000430572ca */ /* 0x040fe400000e0000 */
[----:B------:R-:W-:Y:S02]  /*2a8f0*/  R2UR UR8, R66 ;  /* 0x00000000420872ca */ /* 0x000fe400000e0000 */
[----:B------:R-:W-:Y:S02]  /*2a900*/  R2UR UR9, R67 ;  /* 0x00000000430972ca */ /* 0x000fe400000e0000 */
[----:B------:R-:W-:-:S05]  /*2a910*/  IADD3 R10, P0, PT, R7, R54, RZ ;  /* 0x00000036070a7210 */ /* 0x000fca0007f1e0ff */
[----:B------:R-:W-:Y:S02]  /*2a920*/  IMAD.X R11, RZ, RZ, R55, P0 ;  /* 0x000000ffff0b7224 */ /* 0x000fe400000e0637 */
[----:B------:R-:W5:Y:S04]  /*2a930*/  LDG.E.U8 R17, desc[UR4][R12.64] ;  /* 0x000000040c117981 */ /* 0x000f68000c1e1100 */
[----:B------:R-:W2:Y:S01]  /*2a940*/  LDG.E.U8 R16, desc[UR8][R10.64+0x1b] ;  /* 0x00001b080a107981 */ /* 0x000ea2000c1e1100 */
[----:B------:R-:W-:Y:S01]  /*2a950*/  BSSY.RECONVERGENT B1, `(.L_x_580) ;  /* 0x0000270000017945 */ /* 0x000fe20003800200 */
[----:B-----5:R-:W-:Y:S02]  /*2a960*/  PRMT R8, R17, 0x8880, RZ ;  /* 0x0000888011087816 */ /* 0x020fe400000000ff */
[----:B--2---:R-:W-:-:S05]  /*2a970*/  PRMT R9, R16, 0x8880, RZ ;  /* 0x0000888010097816 */ /* 0x004fca00000000ff */
[----:B------:R-:W-:-:S05]  /*2a980*/  IMAD.IADD R9, R8, 0x1, R9 ;  /* 0x0000000108097824 */ /* 0x000fca00078e0209 */
[----:B------:R-:W-:-:S13]  /*2a990*/  ISETP.NE.AND P0, PT, R9, 0x3, PT ;  /* 0x000000030900780c */ /* 0x000fda0003f05270 */
[----:B-1--4-:R-:W-:Y:S05]  /*2a9a0*/  @!P0 BRA `(.L_x_581) ;  /* 0x0000000000208947 */ /* 0x012fea0003800000 */
[----:B------:R-:W-:Y:S02]  /*2a9b0*/  R2UR UR4, R66 ;  /* 0x00000000420472ca */ /* 0x000fe400000e0000 */
[----:B------:R-:W-:-:S13]  /*2a9c0*/  R2UR UR5, R67 ;  /* 0x00000000430572ca */ /* 0x000fda00000e0000 */
[----:B------:R1:W5:Y:S01]  /*2a9d0*/  LDG.E.64 R36, desc[UR4][R52.64+0x2720] ;  /* 0x0027200434247981 */ /* 0x000362000c1e1b00 */
[----:B------:R-:W-:Y:S02]  /*2a9e0*/  IMAD.MOV.U32 R8, RZ, RZ, 0x0 ;  /* 0x00000000ff087424 */ /* 0x000fe400078e00ff */
[----:B------:R-:W-:Y:S02]  /*2a9f0*/  IMAD.MOV.U32 R9, RZ, RZ, -0x40100000 ;  /* 0xbff00000ff097424 */ /* 0x000fe400078e00ff */
[----:B------:R-:W-:Y:S02]  /*2aa00*/  IMAD.MOV.U32 R14, RZ, RZ, 0x0 ;  /* 0x00000000ff0e7424 */ /* 0x000fe400078e00ff */
[----:B------:R-:W-:Y:S01]  /*2aa10*/  IMAD.MOV.U32 R15, RZ, RZ, 0x7ff00000 ;  /* 0x7ff00000ff0f7424 */ /* 0x000fe200078e00ff */
[----:B------:R-:W-:Y:S06]  /*2aa20*/  BRA `(.L_x_582) ;  /* 0x0000002400887947 */ /* 0x000fec0003800000 */
.L_x_581:
        /* <DEDUP_REMOVED lines=167> */
.L_x_586:
[----:B------:R-:W-:Y:S05]  /*2b4a0*/  BSYNC.RECONVERGENT B4 ;  /* 0x0000000000047941 */ /* 0x000fea0003800200 */
.L_x_585:
        /* <DEDUP_REMOVED lines=30> */
.L_x_589:
[----:B------:R-:W-:Y:S05]  /*2b690*/  BSYNC.RECONVERGENT B4 ;  /* 0x0000000000047941 */ /* 0x000fea0003800200 */
.L_x_588:
        /* <DEDUP_REMOVED lines=19> */
.L_x_587:
        /* <DEDUP_REMOVED lines=13> */
.L_x_584:
[----:B------:R-:W-:Y:S05]  /*2b8a0*/  BSYNC.RECONVERGENT B0 ;  /* 0x0000000000007941 */ /* 0x000fea0003800200 */
.L_x_583:
[C---:B------:R-:W-:Y:S02]  /*2b8b0*/  R2UR UR10, R66.reuse ;  /* 0x00000000420a72ca */ /* 0x040fe400000e0000 */
[C---:B------:R-:W-:Y:S02]  /*2b8c0*/  R2UR UR11, R67.reuse ;  /* 0x00000000430b72ca */ /* 0x040fe400000e0000 */
[C---:B------:R-:W-:Y:S02]  /*2b8d0*/  R2UR UR4, R66.reuse ;  /* 0x00000000420472ca */ /* 0x040fe400000e0000 */
[C---:B------:R-:W-:Y:S02]  /*2b8e0*/  R2UR UR5, R67.reuse ;  /* 0x00000000430572ca */ /* 0x040fe400000e0000 */
[----:B------:R-:W-:Y:S02]  /*2b8f0*/  R2UR UR8, R66 ;  /* 0x00000000420872ca */ /* 0x000fe400000e0000 */
[----:B------:R-:W-:-:S05]  /*2b900*/  R2UR UR9, R67 ;  /* 0x00000000430972ca */ /* 0x000fca00000e0000 */
[----:B--23--:R-:W2:Y:S04]  /*2b910*/  LDG.E.U8 R14, desc[UR10][R10.64+0x1b] ;  /* 0x00001b0a0a0e7981 */ /* 0x00cea8000c1e1100 */
[----:B------:R-:W3:Y:S04]  /*2b920*/  LDG.E.S8 R17, desc[UR4][R12.64] ;  /* 0x000000040c117981 */ /* 0x000ee8000c1e1300 */
[----:B------:R-:W3:Y:S01]  /*2b930*/  LDG.E.S8 R8, desc[UR8][R12.64+0x1] ;  /* 0x000001080c087981 */ /* 0x000ee2000c1e1300 */
[----:B------:R-:W-:Y:S01]  /*2b940*/  IMAD.MOV.U32 R48, RZ, RZ, 0x519 ;  /* 0x00000519ff307424 */ /* 0x000fe200078e00ff */
[----:B------:R-:W-:Y:S05]  /*2b950*/  BMOV.32.CLEAR RZ, B0 ;  /* 0x0000000000ff7355 */ /* 0x000fea0000100000 */
[----:B------:R-:W-:Y:S01]  /*2b960*/  IMAD.MOV.U32 R51, RZ, RZ, 0x50 ;  /* 0x00000050ff337424 */ /* 0x000fe200078e00ff */
[----:B------:R-:W-:Y:S01]  /*2b970*/  BSSY.RECONVERGENT B0, `(.L_x_590) ;  /* 0x0000092000007945 */ /* 0x000fe20003800200 */
[----:B------:R-:W-:-:S02]  /*2b980*/  IMAD.MOV.U32 R40, RZ, RZ, -0x800000 ;  /* 0xff800000ff287424 */ /* 0x000fc400078e00ff */
[----:B------:R-:W-:Y:S01]  /*2b990*/  IMAD.MOV.U32 R41, RZ, RZ, 0x41cdcd64 ;  /* 0x41cdcd64ff297424 */ /* 0x000fe200078e00ff */
[----:B--2---:R-:W-:Y:S02]  /*2b9a0*/  PRMT R9, R14, 0x8880, RZ ;  /* 0x000088800e097816 */ /* 0x004fe400000000ff */
[----:B---3--:R-:W-:-:S05]  /*2b9b0*/  PRMT R8, R17, 0x5410, R8 ;  /* 0x0000541011087816 */ /* 0x008fca0000000008 */
[----:B------:R-:W-:-:S04]  /*2b9c0*/  IDP.2A.LO.S16.U8 R8, R8, R48, R9 ;  /* 0x0000003008087226 */ /* 0x000fc80000001209 */
[----:B------:R-:W-:-:S04]  /*2b9d0*/  IMAD R15, R8, 0x8, R51 ;  /* 0x00000008080f7824 */ /* 0x000fc800078e0233 */
[----:B------:R-:W2:Y:S02]  /*2b9e0*/  LDC.64 R8, c[0x3][R15+0x5208] ;  /* 0x00d482000f087b82 */ /* 0x000ea40000000a00 */
[----:B--2---:R-:W-:-:S14]  /*2b9f0*/  DSETP.GEU.AND P0, PT, |R8|, R40, PT ;  /* 0x000000280800722a */ /* 0x004fdc0003f0e200 */
        /* <DEDUP_REMOVED lines=8> */
[----:B------:R-:W2:Y:S01]  /*2ba80*/  LDC.64 R8, c[0x3][R15+0x4e20] ;  /* 0x00d388000f087b82 */ /* 0x000ea20000000a00 */
[C---:B------:R-:W-:Y:S02]  /*2ba90*/  R2UR UR8, R66.reuse ;  /* 0x00000000420872ca */ /* 0x040fe400000e0000 */
[C---:B------:R-:W-:Y:S02]  /*2baa0*/  R2UR UR9, R67.reuse ;  /* 0x00000000430972ca */ /* 0x040fe400000e0000 */
[----:B------:R-:W-:Y:S02]  /*2bab0*/  R2UR UR12, R66 ;  /* 0x00000000420c72ca */ /* 0x000fe400000e0000 */
[----:B------:R-:W-:Y:S01]  /*2bac0*/  R2UR UR13, R67 ;  /* 0x00000000430d72ca */ /* 0x000fe200000e0000 */
[----:B------:R-:W2:Y:S02]  /*2bad0*/  LDC.64 R36, c[0x3][R49+-0x4e30] ;  /* 0x00ec740031247b82 */ /* 0x000ea40000000a00 */
[----:B--2---:R-:W-:Y:S01]  /*2bae0*/  DADD R36, R36, R8 ;  /* 0x0000000024247229 */ /* 0x004fe20000000008 */
[----:B------:R-:W2:Y:S06]  /*2baf0*/  LDG.E.64 R8, desc[UR4][R52.64+0x2720] ;  /* 0x0027200434087981 */ /* 0x000eac000c1e1b00 */
        /* <DEDUP_REMOVED lines=18> */
[----:B---3--:R-:W-:Y:S02]  /*2bc20*/  @P0 IMAD.MOV.U32 R36, RZ, RZ, 0x0 ;  /* 0x00000000ff240424 */ /* 0x008fe400078e00ff */
[----:B------:R-:W-:-:S06]  /*2bc30*/  @P0 IMAD.MOV.U32 R37, RZ, RZ, -0x40100000 ;  /* 0xbff00000ff250424 */ /* 0x000fcc00078e00ff */
[----:B------:R-:W-:-:S08]  /*2bc40*/  DADD R14, R36, -UR4 ;  /* 0x80000004240e7e29 */ /* 0x000fd00008000000 */
[----:B--2---:R-:W-:-:S06]  /*2bc50*/  DADD R92, R14, R8 ;  /* 0x000000000e5c7229 */ /* 0x004fcc0000000008 */
        /* <DEDUP_REMOVED lines=35> */
.L_x_593:
[----:B------:R-:W-:Y:S05]  /*2be90*/  BSYNC.RECONVERGENT B4 ;  /* 0x0000000000047941 */ /* 0x000fea0003800200 */
.L_x_592:
        /* <DEDUP_REMOVED lines=30> */
.L_x_596:
[----:B------:R-:W-:Y:S05]  /*2c080*/  BSYNC.RECONVERGENT B4 ;  /* 0x0000000000047941 */ /* 0x000fea0003800200 */
.L_x_595:
        /* <DEDUP_REMOVED lines=19> */
.L_x_594:
        /* <DEDUP_REMOVED lines=13> */
.L_x_591:
[----:B------:R-:W-:Y:S05]  /*2c290*/  BSYNC.RECONVERGENT B0 ;  /* 0x0000000000007941 */ /* 0x000fea0003800200 */
.L_x_590:
[C---:B------:R-:W-:Y:S02]  /*2c2a0*/  R2UR UR4, R66.reuse ;  /* 0x00000000420472ca */ /* 0x040fe400000e0000 */
[C---:B------:R-:W-:Y:S02]  /*2c2b0*/  R2UR UR5, R67.reuse ;  /* 0x00000000430572ca */ /* 0x040fe400000e0000 */
[C---:B------:R-:W-:Y:S02]  /*2c2c0*/  R2UR UR8, R66.reuse ;  /* 0x00000000420872ca */ /* 0x040fe400000e0000 */
[C---:B------:R-:W-:Y:S02]  /*2c2d0*/  R2UR UR9, R67.reuse ;  /* 0x00000000430972ca */ /* 0x040fe400000e0000 */
[----:B------:R-:W-:Y:S02]  /*2c2e0*/  R2UR UR10, R66 ;  /* 0x00000000420a72ca */ /* 0x000fe400000e0000 */
[----:B------:R-:W-:-:S05]  /*2c2f0*/  R2UR UR11, R67 ;  /* 0x00000000430b72ca */ /* 0x000fca00000e0000 */
[----:B---34-:R-:W3:Y:S04]  /*2c300*/  LDG.E.S8 R14, desc[UR4][R12.64] ;  /* 0x000000040c0e7981 */ /* 0x018ee8000c1e1300 */
[----:B------:R-:W3:Y:S04]  /*2c310*/  LDG.E.S8 R15, desc[UR8][R10.64+0x1b] ;  /* 0x00001b080a0f7981 */ /* 0x000ee8000c1e1300 */
[----:B------:R-:W4:Y:S01]  /*2c320*/  LDG.E.S8 R8, desc[UR10][R10.64+0x1c] ;  /* 0x00001c0a0a087981 */ /* 0x000f22000c1e1300 */
[----:B------:R-:W-:Y:S01]  /*2c330*/  IMAD.MOV.U32 R48, RZ, RZ, 0x519 ;  /* 0x00000519ff307424 */ /* 0x000fe200078e00ff */
[----:B------:R-:W-:Y:S05]  /*2c340*/  BMOV.32.CLEAR RZ, B0 ;  /* 0x0000000000ff7355 */ /* 0x000fea0000100000 */
[----:B------:R-:W-:Y:S01]  /*2c350*/  IMAD.MOV.U32 R51, RZ, RZ, 0x50 ;  /* 0x00000050ff337424 */ /* 0x000fe200078e00ff */
[----:B------:R-:W-:Y:S01]  /*2c360*/  BSSY.RECONVERGENT B0, `(.L_x_597) ;  /* 0x0000092000007945 */ /* 0x000fe20003800200 */
[----:B------:R-:W-:-:S02]  /*2c370*/  IMAD.MOV.U32 R40, RZ, RZ, -0x800000 ;  /* 0xff800000ff287424 */ /* 0x000fc400078e00ff */
[----:B------:R-:W-:Y:S01]  /*2c380*/  IMAD.MOV.U32 R41, RZ, RZ, 0x41cdcd64 ;  /* 0x41cdcd64ff297424 */ /* 0x000fe200078e00ff */
[----:B---3--:R-:W-:-:S05]  /*2c390*/  PRMT R9, R14, 0x5410, R15 ;  /* 0x000054100e097816 */ /* 0x008fca000000000f */
[----:B----4-:R-:W-:-:S04]  /*2c3a0*/  IDP.2A.LO.S16.U8 R8, R9, R48, R8 ;  /* 0x0000003009087226 */ /* 0x010fc80000001208 */
[----:B------:R-:W-:-:S04]  /*2c3b0*/  IMAD R44, R8, 0x8, R51 ;  /* 0x00000008082c7824 */ /* 0x000fc800078e0233 */
[----:B------:R-:W3:Y:S02]  /*2c3c0*/  LDC.64 R8, c[0x3][R44+0x59d8] ;  /* 0x00d676002c087b82 */ /* 0x000ee40000000a00 */
[----:B---3--:R-:W-:-:S14]  /*2c3d0*/  DSETP.GEU.AND P0, PT, |R8|, R40, PT ;  /* 0x000000280800722a */ /* 0x008fdc0003f0e200 */
[----:B------:R-:W-:Y:S05]  /*2c3e0*/  @!P0 BRA `(.L_x_598) ;  /* 0x0000000000108947 */ /* 0x000fea0003800000 */
[----:B------:R-:W-:Y:S02]  /*2c3f0*/  R2UR UR4, R66 ;  /* 0x00000000420472ca */ /* 0x000fe400000e0000 */
[----:B------:R-:W-:-:S13]  /*2c400*/  R2UR UR5, R67 ;  /* 0x00000000430572ca */ /* 0x000fda00000e0000 */
[----:B------:R4:W5:Y:S01]  /*2c410*/  LDG.E.64 R36, desc[UR4][R52.64+0x2720] ;  /* 0x0027200434247981 */ /* 0x000962000c1e1b00 */
[----:B------:R-:W-:Y:S05]  /*2c420*/  BRA `(.L_x_599) ;  /* 0x0000000800147947 */ /* 0x000fea0003800000 */
.L_x_598:
[----:B------:R-:W-:Y:S01]  /*2c430*/  IMAD R8, R14, 0x5, R15 ;  /* 0x000000050e087824 */ /* 0x000fe200078e020f */
[----:B------:R-:W-:Y:S02]  /*2c440*/  R2UR UR4, R66 ;  /* 0x00000000420472ca */ /* 0x000fe400000e0000 */
[C---:B------:R-:W-:Y:S02]  /*2c450*/  R2UR UR5, R67.reuse ;  /* 0x00000000430572ca */ /* 0x040fe400000e0000 */
[----:B------:R-:W-:Y:S02]  /*2c460*/  LEA R45, R8, 0x10000, 0x3 ;  /* 0x00010000082d7811 */ /* 0x000fe400078e18ff */
[----:B------:R-:W3:Y:S01]  /*2c470*/  LDC.64 R8, c[0x3][R44+0x55f0] ;  /* 0x00d57c002c087b82 */ /* 0x000ee20000000a00 */
[----:B------:R-:W-:Y:S02]  /*2c480*/  R2UR UR8, R66 ;  /* 0x00000000420872ca */ /* 0x000fe400000e0000 */
[----:B------:R-:W-:-:S02]  /*2c490*/  R2UR UR9, R67 ;  /* 0x00000000430972ca */ /* 0x000fc400000e0000 */
[C---:B------:R-:W-:Y:S02]  /*2c4a0*/  R2UR UR10, R66.reuse ;  /* 0x00000000420a72ca */ /* 0x040fe400000e0000 */
[C---:B------:R-:W-:Y:S01]  /*2c4b0*/  R2UR UR11, R67.reuse ;  /* 0x00000000430b72ca */ /* 0x040fe200000e0000 */
[----:B------:R-:W3:Y:S01]  /*2c4c0*/  LDC.64 R16, c[0x3][R45+-0x4e30] ;  /* 0x00ec74002d107b82 */ /* 0x000ee20000000a00 */
[----:B------:R-:W-:Y:S01]  /*2c4d0*/  R2UR UR12, R66 ;  /* 0x00000000420c72ca */ /* 0x000fe200000e0000 */
[----:B------:R-:W4:Y:S01]  /*2c4e0*/  LDG.E.64 R36, desc[UR4][R52.64+0x2720] ;  /* 0x0027200434247981 */ /* 0x000f22000c1e1b00 */
[----:B------:R-:W-:Y:S01]  /*2c4f0*/  R2UR UR13, R67 ;  /* 0x00000000430d72ca */ /* 0x000fe200000e0000 */
[----:B---3--:R-:W-:-:S07]  /*2c500*/  DADD R16, R16, R8 ;  /* 0x0000000010107229 */ /* 0x008fce0000000008 */
        /* <DEDUP_REMOVED lines=16> */
[----:B---3--:R-:W-:Y:S02]  /*2c610*/  @P0 IMAD.MOV.U32 R16, RZ, RZ, 0x0 ;  /* 0x00000000ff100424 */ /* 0x008fe400078e00ff */
        /* <DEDUP_REMOVED lines=38> */
.L_x_601:
[----:B------:R-:W-:Y:S05]  /*2c880*/  BSYNC.RECONVERGENT B4 ;  /* 0x0000000000047941 */ /* 0x000fea0003800200 */
.L_x_600:
        /* <DEDUP_REMOVED lines=30> */
.L_x_604:
[----:B------:R-:W-:Y:S05]  /*2ca70*/  BSYNC.RECONVERGENT B4 ;  /* 0x0000000000047941 */ /* 0x000fea0003800200 */
.L_x_603:
        /* <DEDUP_REMOVED lines=19> */
.L_x_602:
        /* <DEDUP_REMOVED lines=13> */
.L_x_599:
[----:B------:R-:W-:Y:S05]  /*2cc80*/  BSYNC.RECONVERGENT B0 ;  /* 0x0000000000007941 */ /* 0x000fea0003800200 */
.L_x_597:
[C---:B------:R-:W-:Y:S02]  /*2cc90*/  R2UR UR4, R66.reuse ;  /* 0x00000000420472ca */ /* 0x040fe400000e0000 */
[C---:B------:R-:W-:Y:S02]  /*2cca0*/  R2UR UR5, R67.reuse ;  /* 0x00000000430572ca */ /* 0x040fe400000e0000 */
[----:B------:R-:W-:Y:S02]  /*2ccb0*/  R2UR UR8, R66 ;  /* 0x00000000420872ca */ /* 0x000fe400000e0000 */
[----:B------:R-:W-:-:S09]  /*2ccc0*/  R2UR UR9, R67 ;  /* 0x00000000430972ca */ /* 0x000fd200000e0000 */
[----:B--23--:R-:W2:Y:S04]  /*2ccd0*/  LDG.E.S8 R8, desc[UR4][R12.64] ;  /* 0x000000040c087981 */ /* 0x00cea8000c1e1300 */
[----:B------:R-:W2:Y:S01]  /*2cce0*/  LDG.E.S8 R9, desc[UR8][R10.64+0x1b] ;  /* 0x00001b080a097981 */ /* 0x000ea2000c1e1300 */
[----:B------:R-:W-:Y:S02]  /*2ccf0*/  R2UR UR10, R66 ;  /* 0x00000000420a72ca */ /* 0x000fe400000e0000 */
[----:B------:R-:W-:Y:S01]  /*2cd00*/  R2UR UR11, R67 ;  /* 0x00000000430b72ca */ /* 0x000fe200000e0000 */
[----:B--2---:R-:W-:-:S05]  /*2cd10*/  IMAD R8, R8, 0x5, R9 ;  /* 0x0000000508087824 */ /* 0x004fca00078e0209 */
[----:B------:R-:W-:-:S06]  /*2cd20*/  LEA R8, R8, 0x10000, 0x3 ;  /* 0x0001000008087811 */ /* 0x000fcc00078e18ff */
[----:B------:R-:W2:Y:S02]  /*2cd30*/  LDC.64 R8, c[0x3][R8+-0x4e30] ;  /* 0x00ec740008087b82 */ /* 0x000ea40000000a00 */
[----:B--2---:R2:W-:Y:S04]  /*2cd40*/  STG.E.64 desc[UR4][R52.64+0x2740], R8 ;  /* 0x0027400834007986 */ /* 0x0045e8000c101b04 */
[----:B------:R-:W3:Y:S04]  /*2cd50*/  LDG.E.S8 R17, desc[UR10][R10.64+0x1b] ;  /* 0x00001b0a0a117981 */ /* 0x000ee8000c1e1300 */
[----:B------:R-:W3:Y:S01]  /*2cd60*/  LDG.E.S8 R16, desc[UR8][R12.64] ;  /* 0x000000080c107981 */ /* 0x000ee2000c1e1300 */
        /* <DEDUP_REMOVED lines=8> */
[----:B---3--:R-:W-:-:S05]  /*2cdf0*/  IMAD R16, R16, 0x5, R17 ;  /* 0x0000000510107824 */ /* 0x008fca00078e0211 */
[----:B------:R-:W3:Y:S01]  /*2ce00*/  MUFU.RCP64H R17, R93 ;  /* 0x0000005d00117308 */ /* 0x000ee20000001800 */
[----:B------:R-:W-:Y:S01]  /*2ce10*/  LEA R14, R16, 0x10000, 0x3 ;  /* 0x00010000100e7811 */ /* 0x000fe200078e18ff */
[----:B------:R-:W-:-:S05]  /*2ce20*/  IMAD.MOV.U32 R16, RZ, RZ, 0x1 ;  /* 0x00000001ff107424 */ /* 0x000fca00078e00ff */
[----:B------:R-:W0:Y:S01]  /*2ce30*/  LDC.64 R14, c[0x3][R14+-0x4d68] ;  /* 0x00eca6000e0e7b82 */ /* 0x000e220000000a00 */
[----:B---3--:R-:W-:-:S08]  /*2ce40*/  DFMA R40, -R92, R16, 1 ;  /* 0x3ff000005c28742b */ /* 0x008fd00000000110 */
[----:B------:R-:W-:-:S08]  /*2ce50*/  DFMA R40, R40, R40, R40 ;  /* 0x000000282828722b */ /* 0x000fd00000000028 */
[----:B------:R-:W-:-:S08]  /*2ce60*/  DFMA R40, R16, R40, R16 ;  /* 0x000000281028722b */ /* 0x000fd00000000010 */
[----:B------:R-:W-:-:S08]  /*2ce70*/  DFMA R10, -R92, R40, 1 ;  /* 0x3ff000005c0a742b */ /* 0x000fd00000000128 */
[----:B------:R-:W-:Y:S02]  /*2ce80*/  DFMA R10, R40, R10, R40 ;  /* 0x0000000a280a722b */ /* 0x000fe40000000028 */
        /* <DEDUP_REMOVED lines=11> */
[----:B----4-:R-:W-:Y:S05]  /*2cf40*/  CALL.REL.NOINC `($__internal_0_$__cuda_sm20_div_rn_f64_full) ;  /* 0x0000138c00247944 */ /* 0x010fea0003c00000 */
.L_x_606:
[----:B------:R-:W-:Y:S05]  /*2cf50*/  BSYNC.RECONVERGENT B0 ;  /* 0x0000000000007941 */ /* 0x000fea0003800200 */
.L_x_605:
[----:B------:R-:W-:Y:S02]  /*2cf60*/  R2UR UR4, R66 ;  /* 0x00000000420472ca */ /* 0x000fe400000e0000 */
[----:B------:R-:W-:-:S13]  /*2cf70*/  R2UR UR5, R67 ;  /* 0x00000000430572ca */ /* 0x000fda00000e0000 */
[----:B------:R2:W-:Y:S01]  /*2cf80*/  STG.E.64 desc[UR4][R52.64+0x2760], R98 ;  /* 0x0027606234007986 */ /* 0x0005e2000c101b04 */
[----:B------:R-:W-:Y:S01]  /*2cf90*/  UMOV UR4, 0xff800000 ;  /* 0xff80000000047882 */ /* 0x000fe20000000000 */
[----:B------:R-:W-:Y:S02]  /*2cfa0*/  UMOV UR5, 0x41cdcd64 ;  /* 0x41cdcd6400057882 */ /* 0x000fe40000000000 */
[----:B------:R-:W-:-:S14]  /*2cfb0*/  DSETP.GEU.AND P0, PT, |R38|, UR4, PT ;  /* 0x0000000426007e2a */ /* 0x000fdc000bf0e200 */
[----:B--2---:R-:W-:Y:S05]  /*2cfc0*/  @P0 BRA `(.L_x_582) ;  /* 0x0000000000200947 */ /* 0x004fea0003800000 */
        /* <DEDUP_REMOVED lines=8> */
.L_x_582:
[----:B------:R-:W-:Y:S05]  /*2d050*/  BSYNC.RECONVERGENT B1 ;  /* 0x0000000000017941 */ /* 0x000fea0003800200 */
.L_x_580:
        /* <DEDUP_REMOVED lines=47> */
.L_x_608:
[----:B------:R-:W-:Y:S05]  /*2d350*/  BSYNC.RECONVERGENT B0 ;  /* 0x0000000000007941 */ /* 0x000fea0003800200 */
.L_x_607:
        /* <DEDUP_REMOVED lines=38> */
[----:B------:R0:W-:Y:S02]  /*2d5c0*/  STG.E desc[UR4][R62.64+0xd4], R7 ;  /* 0x0000d4073e007986 */ /* 0x0001e4000c101904 */
.L_x_610:
[----:B------:R-:W-:Y:S05]  /*2d5d0*/  BSYNC.RECONVERGENT B0 ;  /* 0x0000000000007941 */ /* 0x000fea0003800200 */
.L_x_609:
[C---:B-----5:R-:W-:Y:S01]  /*2d5e0*/  ISETP.GE.AND P0, PT, R7.reuse, R36, PT ;  /* 0x000000240700720c */ /* 0x060fe20003f06270 */
[----:B0-----:R-:W-:-:S12]  /*2d5f0*/  VIADD R7, R7, 0x1 ;  /* 0x0000000107077836 */ /* 0x001fd80000000000 */
[----:B------:R-:W-:Y:S05]  /*2d600*/  @!P0 BRA `(.L_x_611) ;  /* 0xffffffd000b08947 */ /* 0x000fea000383ffff */
[----:B------:R-:W-:Y:S05]  /*2d610*/  BSYNC.RECONVERGENT B2 ;  /* 0x0000000000027941 */ /* 0x000fea0003800200 */
.L_x_579:
[----:B------:R-:W-:Y:S02]  /*2d620*/  R2UR UR4, R66 ;  /* 0x00000000420472ca */ /* 0x000fe400000e0000 */
[----:B------:R-:W-:-:S13]  /*2d630*/  R2UR UR5, R67 ;  /* 0x00000000430572ca */ /* 0x000fda00000e0000 */
[----:B------:R0:W5:Y:S02]  /*2d640*/  LDG.E.64 R10, desc[UR4][R52.64+0x2728] ;  /* 0x00272804340a7981 */ /* 0x000164000c1e1b00 */
.L_x_578:
[----:B------:R-:W-:Y:S05]  /*2d650*/  BSYNC.RECONVERGENT B3 ;  /* 0x0000000000037941 */ /* 0x000fea0003800200 */
.L_x_577:
[----:B------:R-:W-:Y:S02]  /*2d660*/  IMAD.MOV.U32 R8, RZ, RZ, -0x800000 ;  /* 0xff800000ff087424 */ /* 0x000fe400078e00ff */
[----:B------:R-:W-:-:S06]  /*2d670*/  IMAD.MOV.U32 R9, RZ, RZ, 0x41cdcd64 ;  /* 0x41cdcd64ff097424 */ /* 0x000fcc00078e00ff */
[----:B-----5:R-:W-:-:S14]  /*2d680*/  DSETP.GT.AND P0, PT, |R10|, R8, PT ;  /* 0x000000080a00722a */ /* 0x020fdc0003f04200 */
[C---:B------:R-:W-:Y:S02]  /*2d690*/  @!P0 R2UR UR8, R66.reuse ;  /* 0x00000000420882ca */ /* 0x040fe400000e0000 */
[C---:B------:R-:W-:Y:S02]  /*2d6a0*/  @!P0 R2UR UR9, R67.reuse ;  /* 0x00000000430982ca */ /* 0x040fe400000e0000 */
[----:B------:R-:W-:Y:S02]  /*2d6b0*/  @!P0 R2UR UR4, R66 ;  /* 0x00000000420482ca */ /* 0x000fe400000e0000 */
[----:B------:R-:W-:-:S09]  /*2d6c0*/  @!P0 R2UR UR5, R67 ;  /* 0x00000000430582ca */ /* 0x000fd200000e0000 */
[----:B------:R-:W2:Y:S04]  /*2d6d0*/  @!P0 LDG.E R10, desc[UR8][R62.64+0xd4] ;  /* 0x0000d4083e0a8981 */ /* 0x000ea8000c1e1900 */
[----:B------:R-:W3:Y:S01]  /*2d6e0*/  @!P0 LDG.E R12, desc[UR4][R62.64+0xd0] ;  /* 0x0000d0043e0c8981 */ /* 0x000ee2000c1e1900 */
[C---:B------:R-:W-:Y:S01]  /*2d6f0*/  @P0 R2UR UR4, R66.reuse ;  /* 0x00000000420402ca */ /* 0x040fe200000e0000 */
[----:B------:R-:W-:Y:S01]  /*2d700*/  @P0 IMAD.MOV.U32 R15, RZ, RZ, 0x1 ;  /* 0x00000001ff0f0424 */ /* 0x000fe200078e00ff */
        /* <DEDUP_REMOVED lines=9> */
[----:B--2---:R-:W-:Y:S01]  /*2d7a0*/  @!P0 SHF.R.S32.HI R11, RZ, 0x1f, R10 ;  /* 0x0000001fff0b8819 */ /* 0x004fe2000001140a */
[----:B------:R-:W-:-:S02]  /*2d7b0*/  @P0 IMAD.MOV.U32 R10, RZ, RZ, 0x1 ;  /* 0x00000001ff0a0424 */ /* 0x000fc400078e00ff */
[----:B------:R-:W-:Y:S01]  /*2d7c0*/  @P0 IMAD.MOV.U32 R11, RZ, RZ, 0x0 ;  /* 0x00000000ff0b0424 */ /* 0x000fe200078e00ff */
[----:B---3--:R-:W-:Y:S01]  /*2d7d0*/  @!P0 SHF.R.S32.HI R13, RZ, 0x1f, R12 ;  /* 0x0000001fff0d8819 */ /* 0x008fe2000001140c */
[----:B------:R-:W-:Y:S01]  /*2d7e0*/  @P0 IMAD.MOV.U32 R12, RZ, RZ, 0x1 ;  /* 0x00000001ff0c0424 */ /* 0x000fe200078e00ff */
[----:B------:R-:W-:Y:S01]  /*2d7f0*/  IADD3 R10, P2, PT, R10, R54, RZ ;  /* 0x000000360a0a7210 */ /* 0x000fe20007f5e0ff */
[----:B------:R-:W-:-:S03]  /*2d800*/  @P0 IMAD.MOV.U32 R13, RZ, RZ, 0x0 ;  /* 0x00000000ff0d0424 */ /* 0x000fc600078e00ff */
[----:B------:R-:W-:Y:S01]  /*2d810*/  IADD3 R12, P1, PT, R12, R54, RZ ;  /* 0x000000360c0c7210 */ /* 0x000fe20007f3e0ff */
[----:B------:R-:W-:-:S04]  /*2d820*/  IMAD.X R11, R11, 0x1, R55, P2 ;  /* 0x000000010b0b7824 */ /* 0x000fc800010e0637 */
[----:B------:R-:W-:Y:S01]  /*2d830*/  IMAD.X R13, R13, 0x1, R55, P1 ;  /* 0x000000010d0d7824 */ /* 0x000fe200008e0637 */
[----:B------:R-:W2:Y:S04]  /*2d840*/  LDG.E.U8 R36, desc[UR12][R10.64+0x1b] ;  /* 0x00001b0c0a247981 */ /* 0x000ea8000c1e1100 */
[----:B------:R-:W3:Y:S01]  /*2d850*/  LDG.E.U8 R18, desc[UR10][R12.64] ;  /* 0x0000000a0c127981 */ /* 0x000ee2000c1e1100 */
[----:B------:R-:W-:Y:S01]  /*2d860*/  BSSY.RECONVERGENT B1, `(.L_x_612) ;  /* 0x000027f000017945 */ /* 0x000fe20003800200 */
[----:B--2---:R-:W-:Y:S02]  /*2d870*/  PRMT R14, R36, 0x8880, RZ ;  /* 0x00008880240e7816 */ /* 0x004fe400000000ff */
[----:B---3--:R-:W-:-:S05]  /*2d880*/  PRMT R7, R18, 0x8880, RZ ;  /* 0x0000888012077816 */ /* 0x008fca00000000ff */
[----:B------:R-:W-:-:S05]  /*2d890*/  IMAD.IADD R14, R7, 0x1, R14 ;  /* 0x00000001070e7824 */ /* 0x000fca00078e020e */
[----:B------:R-:W-:-:S13]  /*2d8a0*/  ISETP.NE.AND P0, PT, R14, 0x3, PT ;  /* 0x000000030e00780c */ /* 0x000fda0003f05270 */
[C---:B------:R-:W-:Y:S02]  /*2d8b0*/  @P0 R2UR UR4, R66.reuse ;  /* 0x00000000420402ca */ /* 0x040fe400000e0000 */
[C---:B------:R-:W-:Y:S02]  /*2d8c0*/  @P0 R2UR UR5, R67.reuse ;  /* 0x00000000430502ca */ /* 0x040fe400000e0000 */
[----:B------:R-:W-:Y:S02]  /*2d8d0*/  @P0 R2UR UR8, R66 ;  /* 0x00000000420802ca */ /* 0x000fe400000e0000 */
[----:B------:R-:W-:Y:S01]  /*2d8e0*/  @P0 R2UR UR9, R67 ;  /* 0x00000000430902ca */ /* 0x000fe200000e0000 */
[----:B------:R-:W-:Y:S02]  /*2d8f0*/  @P0 IMAD.MOV.U32 R14, RZ, RZ, 0x0 ;  /* 0x00000000ff0e0424 */ /* 0x000fe400078e00ff */
[----:B-1----:R-:W-:Y:S02]  /*2d900*/  @P0 IMAD.MOV.U32 R15, RZ, RZ, -0x40100000 ;  /* 0xbff00000ff0f0424 */ /* 0x002fe400078e00ff */
[----:B------:R-:W-:-:S02]  /*2d910*/  @P0 IMAD.MOV.U32 R16, RZ, RZ, 0x0 ;  /* 0x00000000ff100424 */ /* 0x000fc400078e00ff */
[----:B------:R-:W-:Y:S02]  /*2d920*/  @P0 IMAD.MOV.U32 R17, RZ, RZ, 0x7ff00000 ;  /* 0x7ff00000ff110424 */ /* 0x000fe400078e00ff */
[----:B------:R1:W-:Y:S04]  /*2d930*/  @P0 STG.E.64 desc[UR4][R52.64+0x2710], R14 ;  /* 0x0027100e34000986 */ /* 0x0003e8000c101b04 */
[----:B------:R1:W-:Y:S01]  /*2d940*/  @P0 STG.E.64 desc[UR8][R52.64+0x2718], R16 ;  /* 0x0027181034000986 */ /* 0x0003e2000c101b08 */
[----:B------:R-:W-:Y:S05]  /*2d950*/  @P0 BRA `(.L_x_613) ;  /* 0x0000002400bc0947 */ /* 0x000fea0003800000 */
[C---:B------:R-:W-:Y:S02]  /*2d960*/  R2UR UR8, R66.reuse ;  /* 0x00000000420872ca */ /* 0x040fe400000e0000 */
[C---:B------:R-:W-:Y:S02]  /*2d970*/  R2UR UR9, R67.reuse ;  /* 0x00000000430972ca */ /* 0x040fe400000e0000 */
[----:B------:R-:W-:Y:S02]  /*2d980*/  R2UR UR4, R66 ;  /* 0x00000000420472ca */ /* 0x000fe400000e0000 */
[----:B------:R-:W-:-:S09]  /*2d990*/  R2UR UR5, R67 ;  /* 0x00000000430572ca */ /* 0x000fd200000e0000 */
[----:B-1----:R-:W2:Y:S04]  /*2d9a0*/  LDG.E.U8 R15, desc[UR8][R12.64+0x1] ;  /* 0x000001080c0f7981 */ /* 0x002ea8000c1e1100 */
[----:B------:R-:W3:Y:S01]  /*2d9b0*/  LDG.E.S8 R14, desc[UR4][R10.64+0x1c] ;  /* 0x00001c040a0e7981 */ /* 0x000ee2000c1e1300 */
        /* <DEDUP_REMOVED lines=15> */
[----:B---3--:R-:W-:Y:S02]  /*2dab0*/  IDP.4A.S8.U8 R14, R15, UR4, R14 ;  /* 0x000000040f0e7c26 */ /* 0x008fe4000800020e */
        /* <DEDUP_REMOVED lines=9> */
[----:B------:R-:W3:Y:S04]  /*2db50*/  LDG.E.S8 R7, desc[UR10][R12.64] ;  /* 0x0000000a0c077981 */ /* 0x000ee8000c1e1300 */
[----:B------:R-:W3:Y:S04]  /*2db60*/  LDG.E.U8 R16, desc[UR16][R12.64+0x1] ;  /* 0x000001100c107981 */ /* 0x000ee8000c1e1100 */
[----:B------:R-:W5:Y:S01]  /*2db70*/  LDG.E.S8 R15, desc[UR14][R10.64+0x1c] ;  /* 0x00001c0e0a0f7981 */ /* 0x000f62000c1e1300 */
[----:B--2---:R-:W-:-:S02]  /*2db80*/  PRMT R17, R14, 0x3340, RZ ;  /* 0x000033400e117816 */ /* 0x004fc400000000ff */
[----:B------:R-:W-:Y:S02]  /*2db90*/  PRMT R14, R14, 0x8880, RZ ;  /* 0x000088800e0e7816 */ /* 0x000fe400000000ff */
[----:B---3--:R-:W-:-:S03]  /*2dba0*/  PRMT R16, R7, 0x3340, R16 ;  /* 0x0000334007107816 */ /* 0x008fc60000000010 */
[----:B------:R-:W-:Y:S01]  /*2dbb0*/  IMAD R7, R7, 0x5, R14 ;  /* 0x0000000507077824 */ /* 0x000fe200078e020e */
[----:B------:R-:W-:-:S04]  /*2dbc0*/  PRMT R16, R16, 0x5410, R17 ;  /* 0x0000541010107816 */ /* 0x000fc80000000011 */
[----:B------:R-:W-:Y:S01]  /*2dbd0*/  LEA R37, R7, 0x10000, 0x3 ;  /* 0x0001000007257811 */ /* 0x000fe200078e18ff */
[----:B-----5:R-:W-:-:S03]  /*2dbe0*/  IDP.4A.S8.U8 R15, R16, UR4, R15 ;  /* 0x00000004100f7c26 */ /* 0x020fc6000800020f */
        /* <DEDUP_REMOVED lines=124> */
.L_x_617:
[----:B------:R-:W-:Y:S05]  /*2e3b0*/  BSYNC.RECONVERGENT B2 ;  /* 0x0000000000027941 */ /* 0x000fea0003800200 */
.L_x_616:
        /* <DEDUP_REMOVED lines=30> */
.L_x_620:
[----:B------:R-:W-:Y:S05]  /*2e5a0*/  BSYNC.RECONVERGENT B2 ;  /* 0x0000000000027941 */ /* 0x000fea0003800200 */
.L_x_619:
        /* <DEDUP_REMOVED lines=19> */
.L_x_618:
        /* <DEDUP_REMOVED lines=13> */
.L_x_615:
[----:B------:R-:W-:Y:S05]  /*2e7b0*/  BSYNC.RECONVERGENT B0 ;  /* 0x0000000000007941 */ /* 0x000fea0003800200 */
.L_x_614:
        /* <DEDUP_REMOVED lines=96> */
.L_x_624:
[----:B------:R-:W-:Y:S05]  /*2edc0*/  BSYNC.RECONVERGENT B2 ;  /* 0x0000000000027941 */ /* 0x000fea0003800200 */
.L_x_623:
        /* <DEDUP_REMOVED lines=30> */
.L_x_627:
[----:B------:R-:W-:Y:S05]  /*2efb0*/  BSYNC.RECONVERGENT B2 ;  /* 0x0000000000027941 */ /* 0x000fea0003800200 */
.L_x_626:
        /* <DEDUP_REMOVED lines=19> */
.L_x_625:
        /* <DEDUP_REMOVED lines=13> */
.L_x_622:
[----:B------:R-:W-:Y:S05]  /*2f1c0*/  BSYNC.RECONVERGENT B0 ;  /* 0x0000000000007941 */ /* 0x000fea0003800200 */
.L_x_621:
        /* <DEDUP_REMOVED lines=25> */
.L_x_629:
        /* <DEDUP_REMOVED lines=69> */
.L_x_632:
[----:B------:R-:W-:Y:S05]  /*2f7b0*/  BSYNC.RECONVERGENT B2 ;  /* 0x0000000000027941 */ /* 0x000fea0003800200 */
.L_x_631:
        /* <DEDUP_REMOVED lines=30> */
.L_x_635:
[----:B------:R-:W-:Y:S05]  /*2f9a0*/  BSYNC.RECONVERGENT B2 ;  /* 0x0000000000027941 */ /* 0x000fea0003800200 */
.L_x_634:
        /* <DEDUP_REMOVED lines=19> */
.L_x_633:
        /* <DEDUP_REMOVED lines=13> */
.L_x_630:
[----:B------:R-:W-:Y:S05]  /*2fbb0*/  BSYNC.RECONVERGENT B0 ;  /* 0x0000000000007941 */ /* 0x000fea0003800200 */
.L_x_628:
[C---:B------:R-:W-:Y:S02]  /*2fbc0*/  R2UR UR4, R66.reuse ;  /* 0x00000000420472ca */ /* 0x040fe400000e0000 */
[C---:B------:R-:W-:Y:S02]  /*2fbd0*/  R2UR UR5, R67.reuse ;  /* 0x00000000430572ca */ /* 0x040fe400000e0000 */
[----:B------:R-:W-:Y:S02]  /*2fbe0*/  R2UR UR8, R66 ;  /* 0x00000000420872ca */ /* 0x000fe400000e0000 */
[----:B------:R-:W-:-:S09]  /*2fbf0*/  R2UR UR9, R67 ;  /* 0x00000000430972ca */ /* 0x000fd200000e0000 */
[----:B------:R-:W3:Y:S04]  /*2fc00*/  LDG.E.S8 R7, desc[UR4][R12.64] ;  /* 0x000000040c077981 */ /* 0x000ee8000c1e1300 */
[----:B-12---:R-:W3:Y:S01]  /*2fc10*/  LDG.E.S8 R14, desc[UR8][R10.64+0x1b] ;  /* 0x00001b080a0e7981 */ /* 0x006ee2000c1e1300 */
[----:B------:R-:W-:Y:S02]  /*2fc20*/  R2UR UR10, R66 ;  /* 0x00000000420a72ca */ /* 0x000fe400000e0000 */
[----:B------:R-:W-:Y:S01]  /*2fc30*/  R2UR UR11, R67 ;  /* 0x00000000430b72ca */ /* 0x000fe200000e0000 */
[----:B---3--:R-:W-:-:S05]  /*2fc40*/  IMAD R7, R7, 0x5, R14 ;  /* 0x0000000507077824 */ /* 0x008fca00078e020e */
        /* <DEDUP_REMOVED lines=18> */
[----:B---3--:R-:W-:-:S08]  /*2fd70*/  DFMA R10, -R92, R38, 1 ;  /* 0x3ff000005c0a742b */ /* 0x008fd00000000126 */
[----:B------:R-:W-:Y:S01]  /*2fd80*/  DFMA R10, R38, R10, R38 ;  /* 0x0000000a260a722b */ /* 0x000fe20000000026 */
[----:B--2---:R-:W-:-:S05]  /*2fd90*/  IMAD R7, R7, 0x5, R18 ;  /* 0x0000000507077824 */ /* 0x004fca00078e0212 */
[----:B------:R-:W-:-:S06]  /*2fda0*/  LEA R16, R7, 0x10000, 0x3 ;  /* 0x0001000007107811 */ /* 0x000fcc00078e18ff */
[----:B------:R-:W0:Y:S02]  /*2fdb0*/  LDC.64 R16, c[0x3][R16+-0x4d68] ;  /* 0x00eca60010107b82 */ /* 0x000e240000000a00 */
[----:B0-----:R-:W-:Y:S01]  /*2fdc0*/  DADD R94, R16, 200 ;  /* 0x40690000105e7429 */ /* 0x001fe20000000000 */
[----:B------:R1:W-:Y:S07]  /*2fdd0*/  STG.E.64 desc[UR4][R52.64+0x2750], R16 ;  /* 0x0027501034007986 */ /* 0x0003ee000c101b04 */
[----:B----4-:R-:W-:-:S02]  /*2fde0*/  DMUL R98, R94, R10 ;  /* 0x0000000a5e627228 */ /* 0x010fc40000000000 */
        /* <DEDUP_REMOVED lines=9> */
.L_x_637:
[----:B------:R-:W-:Y:S05]  /*2fe80*/  BSYNC.RECONVERGENT B0 ;  /* 0x0000000000007941 */ /* 0x000fea0003800200 */
.L_x_636:
        /* <DEDUP_REMOVED lines=21> */
[----:B------:R-:W-:Y:S05]  /*2ffe0*/  BRA `(.L_x_613) ;  /* 0x0000000000187947 */ /* 0x000fea0003800000 */
.L_x_638:
[C---:B------:R-:W-:Y:S02]  /*2fff0*/  R2UR UR4, R66.reuse ;  /* 0x00000000420472ca */ /* 0x040fe400000e0000 */
[C---:B------:R-:W-:Y:S02]  /*30000*/  R2UR UR5, R67.reuse ;  /* 0x00000000430572ca */ /* 0x040fe400000e0000 */
[----:B------:R-:W-:Y:S02]  /*30010*/  R2UR UR8, R66 ;  /* 0x00000000420872ca */ /* 0x000fe400000e0000 */
[----:B------:R-:W-:-:S09]  /*30020*/  R2UR UR9, R67 ;  /* 0x00000000430972ca */ /* 0x000fd200000e0000 */
[----:B------:R2:W-:Y:S04]  /*30030*/  STG.E.64 desc[UR4][R52.64+0x2710], R14 ;  /* 0x0027100e34007986 */ /* 0x0005e8000c101b04 */
[----:B------:R2:W-:Y:S02]  /*30040*/  STG.E.64 desc[UR8][R52.64+0x2718], R16 ;  /* 0x0027181034007986 */ /* 0x0005e4000c101b08 */
.L_x_613:
[----:B------:R-:W-:Y:S05]  /*30050*/  BSYNC.RECONVERGENT B1 ;  /* 0x0000000000017941 */ /* 0x000fea0003800200 */
.L_x_612:
[----:B------:R-:W-:Y:S02]  /*30060*/  R2UR UR4, R66 ;  /* 0x00000000420472ca */ /* 0x000fe400000e0000 */
[----:B------:R-:W-:-:S13]  /*30070*/  R2UR UR5, R67 ;  /* 0x00000000430572ca */ /* 0x000fda00000e0000 */
[----:B------:R-:W5:Y:S01]  /*30080*/  LDG.E R7, desc[UR4][R62.64+0xc8] ;  /* 0x0000c8043e077981 */ /* 0x000f62000c1e1900 */
[----:B------:R-:W-:Y:S05]  /*30090*/  BMOV.32.CLEAR RZ, B0 ;  /* 0x0000000000ff7355 */ /* 0x000fea0000100000 */
[----:B------:R-:W-:Y:S01]  /*300a0*/  BSSY.RECONVERGENT B0, `(.L_x_639) ;  /* 0x000000e000007945 */ /* 0x000fe20003800200 */
[----:B-----5:R-:W-:-:S13]  /*300b0*/  ISETP.GE.AND P0, PT, R7, 0x1, PT ;  /* 0x000000010700780c */ /* 0x020fda0003f06270 */
[----:B------:R-:W-:Y:S05]  /*300c0*/  @!P0 BRA `(.L_x_640) ;  /* 0x00000000002c8947 */ /* 0x000fea0003800000 */
[----:B------:R-:W-:-:S07]  /*300d0*/  IMAD.MOV.U32 R7, RZ, RZ, RZ ;  /* 0x000000ffff077224 */ /* 0x000fce00078e00ff */
.L_x_641:
        /* <DEDUP_REMOVED lines=10> */
.L_x_640:
[----:B------:R-:W-:Y:S05]  /*30180*/  BSYNC.RECONVERGENT B0 ;  /* 0x0000000000007941 */ /* 0x000fea0003800200 */
.L_x_639:
        /* <DEDUP_REMOVED lines=9> */
.L_x_645:
        /* <DEDUP_REMOVED lines=11> */
.L_x_644:
[----:B------:R-:W-:-:S07]  /*302d0*/  IMAD.MOV.U32 R7, RZ, RZ, R12 ;  /* 0x000000ffff077224 */ /* 0x000fce00078e000c */
.L_x_643:
[----:B------:R-:W-:Y:S05]  /*302e0*/  BSYNC.RECONVERGENT B0 ;  /* 0x0000000000007941 */ /* 0x000fea0003800200 */
.L_x_642:
[C---:B------:R-:W-:Y:S01]  /*302f0*/  R2UR UR4, R66.reuse ;  /* 0x00000000420472ca */ /* 0x040fe200000e0000 */
[----:B------:R-:W5:Y:S01]  /*30300*/  LDC.64 R10, c[0x0][0x3a0] ;  /* 0x0000e800ff0a7b82 */ /* 0x000f620000000a00 */
[C---:B------:R-:W-:Y:S02]  /*30310*/  R2UR UR5, R67.reuse ;  /* 0x00000000430572ca */ /* 0x040fe400000e0000 */
[----:B------:R-:W-:Y:S02]  /*30320*/  R2UR UR8, R66 ;  /* 0x00000000420872ca */ /* 0x000fe400000e0000 */
[----:B------:R-:W-:-:S09]  /*30330*/  R2UR UR9, R67 ;  /* 0x00000000430972ca */ /* 0x000fd200000e0000 */
[----:B------:R-:W2:Y:S04]  /*30340*/  LDG.E R12, desc[UR4][R62.64+0xd0] ;  /* 0x0000d0043e0c7981 */ /* 0x000ea8000c1e1900 */
[----:B------:R-:W3:Y:S01]  /*30350*/  LDG.E R18, desc[UR8][R62.64+0xd4] ;  /* 0x0000d4083e127981 */ /* 0x000ee2000c1e1900 */
[----:B--2---:R-:W-:-:S04]  /*30360*/  VIADD R13, R12, 0xffffffff ;  /* 0xffffffff0c0d7836 */ /* 0x004fc80000000000 */
[----:B------:R-:W-:-:S04]  /*30370*/  IMAD R7, R13, R7, R32 ;  /* 0x000000070d077224 */ /* 0x000fc800078e0220 */
[----:B---3--:R-:W-:-:S04]  /*30380*/  IMAD.IADD R7, R18, 0x1, R7 ;  /* 0x0000000112077824 */ /* 0x008fc800078e0207 */
[----:B-----5:R-:W-:-:S06]  /*30390*/  IMAD.WIDE R10, R7, 0x8, R10 ;  /* 0x00000008070a7825 */ /* 0x020fcc00078e020a */
[----:B------:R-:W2:Y:S01]  /*303a0*/  LDG.E.64 R10, desc[UR4][R10.64] ;  /* 0x000000040a0a7981 */ /* 0x000ea2000c1e1b00 */
[----:B------:R-:W-:Y:S01]  /*303b0*/  BSSY.RECONVERGENT B4, `(.L_x_646) ;  /* 0x000071b000047945 */ /* 0x000fe20003800200 */
[----:B--2---:R-:W-:-:S14]  /*303c0*/  DSETP.GEU.AND P0, PT, |R10|, R8, PT ;  /* 0x000000080a00722a */ /* 0x004fdc0003f0e200 */
[----:B------:R-:W-:Y:S05]  /*303d0*/  @P0 BRA `(.L_x_647) ;  /* 0x0000007000500947 */ /* 0x000fea0003800000 */
[----:B------:R-:W2:Y:S01]  /*303e0*/  LDC.64 R10, c[0x0][0x3a8] ;  /* 0x0000ea00ff0a7b82 */ /* 0x000ea20000000a00 */
        /* <DEDUP_REMOVED lines=8> */
[----:B--2---:R-:W-:-:S04]  /*30470*/  IMAD.WIDE R10, R7, 0x4, R10 ;  /* 0x00000004070a7825 */ /* 0x004fc800078e020a */
[----:B------:R-:W-:-:S05]  /*30480*/  IMAD.MOV.U32 R7, RZ, RZ, R12 ;  /* 0x000000ffff077224 */ /* 0x000fca00078e000c */
[----:B------:R3:W-:Y:S02]  /*30490*/  STG.E desc[UR8][R10.64], R7 ;  /* 0x000000070a007986 */ /* 0x0007e4000c101908 */
.L_x_713:
[----:B--2---:R-:W2:Y:S01]  /*304a0*/  LDCU.64 UR4, c[0x0][0x3b0] ;  /* 0x00007600ff0477ac */ /* 0x004ea20008000a00 */
[----:B------:R-:W-:Y:S01]  /*304b0*/  R2UR UR8, R66 ;  /* 0x00000000420872ca */ /* 0x000fe200000e0000 */
[----:B0--3--:R-:W-:Y:S01]  /*304c0*/  IMAD.IADD R9, R30, 0x1, R18 ;  /* 0x000000011e097824 */ /* 0x009fe200078e0212 */
[C---:B------:R-:W-:Y:S01]  /*304d0*/  R2UR UR9, R67.reuse ;  /* 0x00000000430972ca */ /* 0x040fe200000e0000 */
[----:B------:R-:W-:Y:S01]  /*304e0*/  IMAD.MOV.U32 R44, RZ, RZ, 0x0 ;  /* 0x00000000ff2c7424 */ /* 0x000fe200078e00ff */
        /* <DEDUP_REMOVED lines=11> */
[----:B--2---:R-:W-:Y:S01]  /*305a0*/  IADD3 R8, P1, PT, R9, UR4, RZ ;  /* 0x0000000409087c10 */ /* 0x004fe2000ff3e0ff */
[----:B------:R3:W-:Y:S01]  /*305b0*/  STG.E.64 desc[UR10][R52.64+0x2740], R40 ;  /* 0x0027402834007986 */ /* 0x0007e2000c101b0a */
[----:B------:R-:W-:Y:S02]  /*305c0*/  LEA.HI.X.SX32 R11, R7, R55, 0x1, P0 ;  /* 0x00000037070b7211 */ /* 0x000fe400000f0eff */
[----:B------:R-:W-:-:S03]  /*305d0*/  LEA.HI.X.SX32 R9, R9, UR5, 0x1, P1 ;  /* 0x0000000509097c11 */ /* 0x000fc600088f0eff */
[----:B-1----:R-:W2:Y:S04]  /*305e0*/  LDG.E.U8 R15, desc[UR12][R10.64] ;  /* 0x0000000c0a0f7981 */ /* 0x002ea8000c1e1100 */
[----:B------:R-:W5:Y:S01]  /*305f0*/  LDG.E.U8 R17, desc[UR14][R8.64] ;  /* 0x0000000e08117981 */ /* 0x000f62000c1e1100 */
[----:B------:R-:W-:Y:S01]  /*30600*/  BSSY.RECONVERGENT B1, `(.L_x_649) ;  /* 0x000025a000017945 */ /* 0x000fe20003800200 */
[----:B--2---:R-:W-:Y:S02]  /*30610*/  PRMT R12, R15, 0x8880, RZ ;  /* 0x000088800f0c7816 */ /* 0x004fe400000000ff */
[----:B-----5:R-:W-:-:S05]  /*30620*/  PRMT R13, R17, 0x8880, RZ ;  /* 0x00008880110d7816 */ /* 0x020fca00000000ff */
[----:B------:R-:W-:-:S05]  /*30630*/  IMAD.IADD R13, R12, 0x1, R13 ;  /* 0x000000010c0d7824 */ /* 0x000fca00078e020d */
[----:B------:R-:W-:-:S13]  /*30640*/  ISETP.NE.AND P0, PT, R13, 0x3, PT ;  /* 0x000000030d00780c */ /* 0x000fda0003f05270 */
[----:B---3--:R-:W-:Y:S05]  /*30650*/  @!P0 BRA `(.L_x_650) ;  /* 0x0000000000488947 */ /* 0x008fea0003800000 */
[----:B------:R-:W-:Y:S01]  /*30660*/  R2UR UR4, R66 ;  /* 0x00000000420472ca */ /* 0x000fe200000e0000 */
[----:B------:R-:W1:Y:S01]  /*30670*/  LDC.64 R16, c[0x0][0x3a0] ;  /* 0x0000e800ff107b82 */ /* 0x000e620000000a00 */
[----:B------:R-:W-:-:S13]  /*30680*/  R2UR UR5, R67 ;  /* 0x00000000430572ca */ /* 0x000fda00000e0000 */
[----:B------:R-:W2:Y:S01]  /*30690*/  LDG.E R13, desc[UR4][R62.64+0xcc] ;  /* 0x0000cc043e0d7981 */ /* 0x000ea2000c1e1900 */
[----:B------:R-:W-:Y:S01]  /*306a0*/  VIADD R12, R7, 0xffffffff ;  /* 0xffffffff070c7836 */ /* 0x000fe20000000000 */
[----:B------:R-:W-:Y:S01]  /*306b0*/  R2UR UR8, R66 ;  /* 0x00000000420872ca */ /* 0x000fe200000e0000 */
[----:B------:R-:W-:Y:S01]  /*306c0*/  IMAD.IADD R37, R31, 0x1, R18 ;  /* 0x000000011f257824 */ /* 0x000fe200078e0212 */
[----:B------:R-:W-:-:S03]  /*306d0*/  R2UR UR9, R67 ;  /* 0x00000000430972ca */ /* 0x000fc600000e0000 */
[----:B--2---:R-:W-:-:S04]  /*306e0*/  IMAD R13, R12, R13, R37 ;  /* 0x0000000d0c0d7224 */ /* 0x004fc800078e0225 */
[----:B-1----:R-:W-:-:S05]  /*306f0*/  IMAD.WIDE R14, R13, 0x8, R16 ;  /* 0x000000080d0e7825 */ /* 0x002fca00078e0210 */
        /* <DEDUP_REMOVED lines=8> */
.L_x_650:
        /* <DEDUP_REMOVED lines=42> */
[----:B------:R-:W1:Y:S01]  /*30a20*/  LDC.64 R38, c[0x3][R17+-0x4d68] ;  /* 0x00eca60011267b82 */ /* 0x000e620000000a00 */
[----:B------:R-:W-:-:S04]  /*30a30*/  IMAD R14, R14, 0x8, R60 ;  /* 0x000000080e0e7824 */ /* 0x000fc800078e023c */
[----:B------:R-:W-:-:S04]  /*30a40*/  VIADD R36, R14, 0x10000 ;  /* 0x000100000e247836 */ /* 0x000fc80000000000 */
[----:B------:R-:W1:Y:S02]  /*30a50*/  LDC.64 R12, c[0x3][R36+-0x6208] ;  /* 0x00e77e00240c7b82 */ /* 0x000e640000000a00 */
[----:B-1----:R-:W-:Y:S01]  /*30a60*/  DADD R38, R38, R12 ;  /* 0x0000000026267229 */ /* 0x002fe2000000000c */
        /* <DEDUP_REMOVED lines=26> */
[----:B-1----:R-:W-:-:S14]  /*30c10*/  DSETP.GEU.AND P1, PT, |R14|, R12, PT ;  /* 0x0000000c0e00722a */ /* 0x002fdc0003f2e200 */
        /* <DEDUP_REMOVED lines=28> */
[----:B--2---:R-:W-:Y:S01]  /*30de0*/  DADD R16, R16, R36 ;  /* 0x0000000010107229 */ /* 0x004fe20000000024 */
        /* <DEDUP_REMOVED lines=16> */
[----:B------:R-:W3:Y:S02]  /*30ef0*/  LDC.64 R14, c[0x3][R58+-0x4d68] ;  /* 0x00eca6003a0e7b82 */ /* 0x000ee40000000a00 */
[----:B------:R-:W-:-:S06]  /*30f00*/  IMAD.SHL.U32 R50, R50, 0x8, RZ ;  /* 0x0000000832327824 */ /* 0x000fcc00078e00ff */
        /* <DEDUP_REMOVED lines=40> */
.L_x_656:
[----:B------:R-:W-:Y:S05]  /*31190*/  BSYNC.RECONVERGENT B2 ;  /* 0x0000000000027941 */ /* 0x000fea0003800200 */
.L_x_655:
        /* <DEDUP_REMOVED lines=30> */
.L_x_659:
[----:B------:R-:W-:Y:S05]  /*31380*/  BSYNC.RECONVERGENT B2 ;  /* 0x0000000000027941 */ /* 0x000fea0003800200 */
.L_x_658:
        /* <DEDUP_REMOVED lines=19> */
.L_x_657:
        /* <DEDUP_REMOVED lines=14> */
.L_x_654:
[----:B------:R-:W-:Y:S01]  /*315a0*/  IMAD R16, R37, -0x18, R16 ;  /* 0xffffffe825107824 */ /* 0x000fe200078e0210 */
[----:B------:R-:W1:Y:S01]  /*315b0*/  LDC.64 R14, c[0x3][R50+0x4e20] ;  /* 0x00d38800320e7b82 */ /* 0x000e620000000a00 */
[----:B------:R-:W-:Y:S02]  /*315c0*/  R2UR UR4, R66 ;  /* 0x00000000420472ca */ /* 0x000fe400000e0000 */
[C---:B------:R-:W-:Y:S02]  /*315d0*/  R2UR UR5, R67.reuse ;  /* 0x00000000430572ca */ /* 0x040fe400000e0000 */
        /* <DEDUP_REMOVED lines=61> */
.L_x_662:
[----:B------:R-:W-:Y:S05]  /*319b0*/  BSYNC.RECONVERGENT B2 ;  /* 0x0000000000027941 */ /* 0x000fea0003800200 */
.L_x_661:
        /* <DEDUP_REMOVED lines=30> */
.L_x_665:
[----:B------:R-:W-:Y:S05]  /*31ba0*/  BSYNC.RECONVERGENT B2 ;  /* 0x0000000000027941 */ /* 0x000fea0003800200 */
.L_x_664:
        /* <DEDUP_REMOVED lines=19> */
.L_x_663:
        /* <DEDUP_REMOVED lines=14> */
.L_x_653:
        /* <DEDUP_REMOVED lines=15> */
.L_x_666:
[----:B------:R-:W-:Y:S01]  /*31eb0*/  IMAD R14, R37, -0x18, R16 ;  /* 0xffffffe8250e7824 */ /* 0x000fe200078e0210 */
[----:B------:R-:W-:Y:S02]  /*31ec0*/  R2UR UR4, R66 ;  /* 0x00000000420472ca */ /* 0x000fe400000e0000 */
[C---:B------:R-:W-:Y:S02]  /*31ed0*/  R2UR UR5, R67.reuse ;  /* 0x00000000430572ca */ /* 0x040fe400000e0000 */
[----:B------:R-:W-:Y:S02]  /*31ee0*/  LEA R51, R14, 0x10000, 0x3 ;  /* 0x000100000e337811 */ /* 0x000fe400078e18ff */
[----:B------:R-:W1:Y:S01]  /*31ef0*/  LDC.64 R14, c[0x3][R50+0x5640] ;  /* 0x00d59000320e7b82 */ /* 0x000e620000000a00 */
[----:B------:R-:W-:Y:S02]  /*31f00*/  R2UR UR10, R66 ;  /* 0x00000000420a72ca */ /* 0x000fe400000e0000 */
[----:B------:R-:W-:-:S02]  /*31f10*/  R2UR UR11, R67 ;  /* 0x00000000430b72ca */ /* 0x000fc400000e0000 */
[----:B------:R-:W-:Y:S02]  /*31f20*/  R2UR UR8, R66 ;  /* 0x00000000420872ca */ /* 0x000fe400000e0000 */
[----:B------:R-:W-:Y:S01]  /*31f30*/  R2UR UR9, R67 ;  /* 0x00000000430972ca */ /* 0x000fe200000e0000 */
[----:B------:R-:W1:Y:S01]  /*31f40*/  LDC.64 R16, c[0x3][R51+-0x4e30] ;  /* 0x00ec740033107b82 */ /* 0x000e620000000a00 */
        /* <DEDUP_REMOVED lines=55> */
.L_x_668:
[----:B------:R-:W-:Y:S05]  /*322c0*/  BSYNC.RECONVERGENT B2 ;  /* 0x0000000000027941 */ /* 0x000fea0003800200 */
.L_x_667:
        /* <DEDUP_REMOVED lines=30> */
.L_x_671:
[----:B------:R-:W-:Y:S05]  /*324b0*/  BSYNC.RECONVERGENT B2 ;  /* 0x0000000000027941 */ /* 0x000fea0003800200 */
.L_x_670:
        /* <DEDUP_REMOVED lines=19> */
.L_x_669:
        /* <DEDUP_REMOVED lines=13> */
.L_x_660:
[----:B------:R-:W-:Y:S05]  /*326c0*/  BSYNC.RECONVERGENT B0 ;  /* 0x0000000000007941 */ /* 0x000fea0003800200 */
.L_x_652:
        /* <DEDUP_REMOVED lines=44> */
.L_x_673:
[----:B------:R-:W-:Y:S05]  /*32990*/  BSYNC.RECONVERGENT B0 ;  /* 0x0000000000007941 */ /* 0x000fea0003800200 */
.L_x_672:
        /* <DEDUP_REMOVED lines=26> */
.L_x_674:
[C---:B------:R-:W-:Y:S02]  /*32b40*/  R2UR UR8, R66.reuse ;  /* 0x00000000420872ca */ /* 0x040fe400000e0000 */
[C---:B------:R-:W-:Y:S02]  /*32b50*/  R2UR UR9, R67.reuse ;  /* 0x00000000430972ca */ /* 0x040fe400000e0000 */
[----:B------:R-:W-:Y:S02]  /*32b60*/  R2UR UR4, R66 ;  /* 0x00000000420472ca */ /* 0x000fe400000e0000 */
[----:B------:R-:W-:-:S09]  /*32b70*/  R2UR UR5, R67 ;  /* 0x00000000430572ca */ /* 0x000fd200000e0000 */
[----:B------:R3:W-:Y:S04]  /*32b80*/  STG.E.64 desc[UR8][R52.64+0x2740], R14 ;  /* 0x0027400e34007986 */ /* 0x0007e8000c101b08 */
[----:B------:R3:W-:Y:S02]  /*32b90*/  STG.E.64 desc[UR4][R52.64+0x2738], R12 ;  /* 0x0027380c34007986 */ /* 0x0007e4000c101b04 */
.L_x_651:
[----:B------:R-:W-:Y:S05]  /*32ba0*/  BSYNC.RECONVERGENT B1 ;  /* 0x0000000000017941 */ /* 0x000fea0003800200 */
.L_x_649:
[----:B------:R-:W-:Y:S01]  /*32bb0*/  R2UR UR4, R66 ;  /* 0x00000000420472ca */ /* 0x000fe200000e0000 */
[----:B-123--:R-:W1:Y:S01]  /*32bc0*/  LDC.64 R14, c[0x0][0x3a0] ;  /* 0x0000e800ff0e7b82 */ /* 0x00ee620000000a00 */
[----:B------:R-:W-:-:S13]  /*32bd0*/  R2UR UR5, R67 ;  /* 0x00000000430572ca */ /* 0x000fda00000e0000 */
[----:B------:R-:W2:Y:S01]  /*32be0*/  LDG.E R42, desc[UR4][R62.64+0xcc] ;  /* 0x0000cc043e2a7981 */ /* 0x000ea2000c1e1900 */
[----:B------:R-:W-:Y:S02]  /*32bf0*/  VIADD R43, R7, 0xffffffff ;  /* 0xffffffff072b7836 */ /* 0x000fe40000000000 */
[----:B------:R-:W-:-:S04]  /*32c00*/  IMAD.IADD R45, R31, 0x1, R18 ;  /* 0x000000011f2d7824 */ /* 0x000fc800078e0212 */
[----:B--2---:R-:W-:-:S04]  /*32c10*/  IMAD R39, R43, R42, R45 ;  /* 0x0000002a2b277224 */ /* 0x004fc800078e022d */
[----:B-1----:R-:W-:-:S05]  /*32c20*/  IMAD.WIDE R38, R39, 0x8, R14 ;  /* 0x0000000827267825 */ /* 0x002fca00078e020e */
        /* <DEDUP_REMOVED lines=35> */
[----:B------:R-:W5:Y:S04]  /*32e60*/  LDG.E.64 R38, desc[UR8][R38.64+-0x1388] ;  /* 0xffec780826267981 */ /* 0x000f68000c1e1b00 */
[----:B------:R-:W4:Y:S01]  /*32e70*/  LDG.E.64 R36, desc[UR10][R52.64+0x2740] ;  /* 0x0027400a34247981 */ /* 0x000f22000c1e1b00 */
[----:B-----5:R-:W-:Y:S01]  /*32e80*/  IMAD.MOV.U32 R12, RZ, RZ, R39 ;  /* 0x000000ffff0c7224 */ /* 0x020fe200078e0027 */
[----:B----4-:R-:W-:Y:S01]  /*32e90*/  DSETP.MAX.AND P0, P1, |R38|, |R36|, PT ;  /* 0x400000242600722a */ /* 0x010fe2000390f200 */
        /* <DEDUP_REMOVED lines=19> */
.L_x_676:
[----:B------:R-:W-:Y:S05]  /*32fd0*/  BSYNC.RELIABLE B0 ;  /* 0x0000000000007941 */ /* 0x000fea0003800100 */
.L_x_675:
        /* <DEDUP_REMOVED lines=80> */
.L_x_679:
[----:B------:R-:W-:Y:S05]  /*334e0*/  BSYNC.RECONVERGENT B0 ;  /* 0x0000000000007941 */ /* 0x000fea0003800200 */
.L_x_678:
[----:B------:R-:W-:Y:S01]  /*334f0*/  R2UR UR4, R66 ;  /* 0x00000000420472ca */ /* 0x000fe200000e0000 */
[----:B------:R-:W-:Y:S01]  /*33500*/  IMAD.MOV.U32 R9, RZ, RZ, 0x3 ;  /* 0x00000003ff097424 */ /* 0x000fe200078e00ff */
[----:B------:R-:W-:Y:S01]  /*33510*/  R2UR UR5, R67 ;  /* 0x00000000430572ca */ /* 0x000fe200000e0000 */
[----:B------:R-:W-:-:S12]  /*33520*/  BSSY.RECONVERGENT B2, `(.L_x_680) ;  /* 0x000035e000027945 */ /* 0x000fd80003800200 */
[----:B------:R0:W-:Y:S01]  /*33530*/  STG.E desc[UR4][R62.64+0xd8], R9 ;  /* 0x0000d8093e007986 */ /* 0x0001e2000c101904 */
[----:B------:R-:W-:Y:S05]  /*33540*/  @!P0 BRA `(.L_x_681) ;  /* 0x00000034006c8947 */ /* 0x000fea0003800000 */
[----:B0-----:R-:W-:-:S07]  /*33550*/  IMAD.MOV.U32 R9, RZ, RZ, 0x3 ;  /* 0x00000003ff097424 */ /* 0x001fce00078e00ff */
.L_x_712:
        /* <DEDUP_REMOVED lines=8> */
[----:B------:R-:W-:Y:S01]  /*335e0*/  R2UR UR5, R67 ;  /* 0x00000000430572ca */ /* 0x000fe200000e0000 */
        /* <DEDUP_REMOVED lines=19> */
.L_x_711:
[----:B------:R-:W-:-:S04]  /*33720*/  ISETP.GE.AND P0, PT, R11, R18, PT ;  /* 0x000000120b00720c */ /* 0x000fc80003f06270 */
[----:B------:R-:W-:-:S13]  /*33730*/  ISETP.LT.OR P0, PT, R15, 0x1, P0 ;  /* 0x000000010f00780c */ /* 0x000fda0000701670 */
[----:B012---:R-:W-:Y:S05]  /*33740*/  @P0 BRA `(.L_x_683) ;  /* 0x0000003000d00947 */ /* 0x007fea0003800000 */
        /* <DEDUP_REMOVED lines=62> */
[----:B---3--:R-:W-:Y:S02]  /*33b30*/  LEA.HI.X.SX32 R49, R11, R55, 0x1, P2 ;  /* 0x000000370b317211 */ /* 0x008fe400010f0eff */
        /* <DEDUP_REMOVED lines=39> */
.L_x_688:
[----:B------:R-:W-:Y:S05]  /*33db0*/  BSYNC.RECONVERGENT B6 ;  /* 0x0000000000067941 */ /* 0x000fea0003800200 */
.L_x_687:
[----:B------:R-:W-:Y:S01]  /*33dc0*/  R2UR UR4, R66 ;  /* 0x00000000420472ca */ /* 0x000fe200000e0000 */
[----:B---3--:R-:W2:Y:S01]  /*33dd0*/  LDC.64 R48, c[0x0][0x3a0] ;  /* 0x0000e800ff307b82 */ /* 0x008ea20000000a00 */
        /* <DEDUP_REMOVED lines=55> */
.L_x_690:
[----:B------:R-:W-:Y:S05]  /*34150*/  BSYNC.RECONVERGENT B6 ;  /* 0x0000000000067941 */ /* 0x000fea0003800200 */
.L_x_689:
        /* <DEDUP_REMOVED lines=34> */
.L_x_692:
[----:B------:R-:W-:Y:S05]  /*34380*/  BSYNC.RECONVERGENT B6 ;  /* 0x0000000000067941 */ /* 0x000fea0003800200 */
.L_x_691:
        /* <DEDUP_REMOVED lines=10> */
.L_x_686:
        /* <DEDUP_REMOVED lines=18> */
[----:B---3--:R-:W0:Y:S01]  /*34550*/  LDC.64 R48, c[0x3][R59+0x6270] ;  /* 0x00d89c003b307b82 */ /* 0x008e220000000a00 */
        /* <DEDUP_REMOVED lines=26> */
[----:B------:R-:W3:Y:S04]  /*34700*/  LDG.E R10, desc[UR10][R62.64+0xf4] ;  /* 0x0000f40a3e0a7981 */ /* 0x000ee8000c1e1900 */
[----:B-1----:R-:W5:Y:S04]  /*34710*/  LDG.E.S8 R16, desc[UR16][R8.64] ;  /* 0x0000001008107981 */ /* 0x002f68000c1e1300 */
[----:B------:R-:W5:Y:S01]  /*34720*/  LDG.E.S8 R17, desc[UR18][R12.64+0x1b] ;  /* 0x00001b120c117981 */ /* 0x000f62000c1e1300 */
[----:B--2---:R-:W-:Y:S01]  /*34730*/  IMAD R11, R50, 0x5, R57 ;  /* 0x00000005320b7824 */ /* 0x004fe200078e0239 */
[----:B---3--:R-:W-:-:S04]  /*34740*/  LEA R43, R10, UR4, 0x3 ;  /* 0x000000040a2b7c11 */ /* 0x008fc8000f8e18ff */
[----:B------:R-:W-:Y:S02]  /*34750*/  LEA R58, R11, 0x10000, 0x3 ;  /* 0x000100000b3a7811 */ /* 0x000fe400078e18ff */
[----:B------:R-:W1:Y:S01]  /*34760*/  LDC.64 R10, c[0x3][R43+0x5fa0] ;  /* 0x00d7e8002b0a7b82 */ /* 0x000e620000000a00 */
[----:B------:R-:W-:Y:S01]  /*34770*/  R2UR UR4, R66 ;  /* 0x00000000420472ca */ /* 0x000fe200000e0000 */
[----:B-----5:R-:W-:-:S06]  /*34780*/  IMAD R36, R16, 0x5, R17 ;  /* 0x0000000510247824 */ /* 0x020fcc00078e0211 */
        /* <DEDUP_REMOVED lines=50> */
.L_x_695:
[----:B------:R-:W-:Y:S05]  /*34ab0*/  BSYNC.RECONVERGENT B6 ;  /* 0x0000000000067941 */ /* 0x000fea0003800200 */
.L_x_694:
        /* <DEDUP_REMOVED lines=34> */
.L_x_697:
[----:B------:R-:W-:Y:S05]  /*34ce0*/  BSYNC.RECONVERGENT B6 ;  /* 0x0000000000067941 */ /* 0x000fea0003800200 */
.L_x_696:
        /* <DEDUP_REMOVED lines=10> */
.L_x_685:
        /* <DEDUP_REMOVED lines=19> */
[-C--:B---3--:R-:W-:Y:S02]  /*34ec0*/  LEA.HI.X.SX32 R49, R15, R55.reuse, 0x1, P1 ;  /* 0x000000370f317211 */ /* 0x088fe400008f0eff */
[----:B------:R-:W-:Y:S01]  /*34ed0*/  LEA.HI.X.SX32 R51, R11, R55, 0x1, P2 ;  /* 0x000000370b337211 */ /* 0x000fe200010f0eff */
[----:B------:R-:W3:Y:S01]  /*34ee0*/  LDG.E.U8 R43, desc[UR20][R8.64] ;  /* 0x00000014082b7981 */ /* 0x000ee2000c1e1100 */
[C---:B------:R-:W-:Y:S02]  /*34ef0*/  R2UR UR4, R66.reuse ;  /* 0x00000000420472ca */ /* 0x040fe400000e0000 */
[----:B------:R-:W-:Y:S01]  /*34f00*/  R2UR UR5, R67 ;  /* 0x00000000430572ca */ /* 0x000fe200000e0000 */
[----:B------:R-:W5:Y:S01]  /*34f10*/  LDG.E.U8 R14, desc[UR8][R48.64+0x1] ;  /* 0x00000108300e7981 */ /* 0x000f62000c1e1100 */
[----:B------:R-:W-:-:S02]  /*34f20*/  R2UR UR14, R66 ;  /* 0x00000000420e72ca */ /* 0x000fc400000e0000 */
[----:B------:R-:W-:Y:S01]  /*34f30*/  R2UR UR15, R67 ;  /* 0x00000000430f72ca */ /* 0x000fe200000e0000 */
[----:B------:R-:W5:Y:S04]  /*34f40*/  LDG.E.U8 R17, desc[UR10][R48.64] ;  /* 0x0000000a30117981 */ /* 0x000f68000c1e1100 */
[----:B------:R-:W4:Y:S04]  /*34f50*/  LDG.E.U8 R16, desc[UR12][R50.64+0x1b] ;  /* 0x00001b0c32107981 */ /* 0x000f28000c1e1100 */
[----:B------:R-:W4:Y:S04]  /*34f60*/  LDG.E.S8 R10, desc[UR4][R50.64+0x1c] ;  /* 0x00001c04320a7981 */ /* 0x000f28000c1e1300 */
[----:B------:R-:W4:Y:S01]  /*34f70*/  LDG.E.S8 R36, desc[UR14][R8.64+-0x1] ;  /* 0xffffff0e08247981 */ /* 0x000f22000c1e1300 */
[----:B------:R-:W-:Y:S01]  /*34f80*/  UMOV UR6, 0x57d19 ;  /* 0x00057d1900067882 */ /* 0x000fe20000000000 */
[----:B------:R-:W-:Y:S01]  /*34f90*/  UMOV UR4, 0x5197d ;  /* 0x0005197d00047882 */ /* 0x000fe20000000000 */
[----:B------:R-:W-:Y:S01]  /*34fa0*/  UMOV UR5, 0x50 ;  /* 0x0000005000057882 */ /* 0x000fe20000000000 */
[----:B--2---:R-:W-:-:S02]  /*34fb0*/  PRMT R37, R56, 0x3340, R37 ;  /* 0x0000334038257816 */ /* 0x004fc40000000025 */
[----:B---3--:R-:W-:Y:S02]  /*34fc0*/  PRMT R56, R43, 0x3340, RZ ;  /* 0x000033402b387816 */ /* 0x008fe400000000ff */
[----:B-----5:R-:W-:Y:S02]  /*34fd0*/  PRMT R14, R17, 0x3340, R14 ;  /* 0x00003340110e7816 */ /* 0x020fe4000000000e */
        /* <DEDUP_REMOVED lines=92> */
.L_x_700:
[----:B------:R-:W-:Y:S05]  /*355a0*/  BSYNC.RECONVERGENT B6 ;  /* 0x0000000000067941 */ /* 0x000fea0003800200 */
.L_x_699:
        /* <DEDUP_REMOVED lines=34> */
.L_x_702:
[----:B------:R-:W-:Y:S05]  /*357d0*/  BSYNC.RECONVERGENT B6 ;  /* 0x0000000000067941 */ /* 0x000fea0003800200 */
.L_x_701:
        /* <DEDUP_REMOVED lines=9> */
.L_x_703:
[C---:B------:R-:W-:Y:S02]  /*35870*/  R2UR UR8, R66.reuse ;  /* 0x00000000420872ca */ /* 0x040fe400000e0000 */
[C---:B------:R-:W-:Y:S02]  /*35880*/  R2UR UR9, R67.reuse ;  /* 0x00000000430972ca */ /* 0x040fe400000e0000 */
[----:B------:R-:W-:Y:S02]  /*35890*/  R2UR UR4, R66 ;  /* 0x00000000420472ca */ /* 0x000fe400000e0000 */
[----:B------:R-:W-:-:S09]  /*358a0*/  R2UR UR5, R67 ;  /* 0x00000000430572ca */ /* 0x000fd200000e0000 */
[----:B------:R2:W-:Y:S04]  /*358b0*/  STG.E.64 desc[UR8][R52.64+0x2740], R16 ;  /* 0x0027401034007986 */ /* 0x0005e8000c101b08 */
[----:B------:R2:W-:Y:S01]  /*358c0*/  STG.E.64 desc[UR4][R52.64+0x2738], R36 ;  /* 0x0027382434007986 */ /* 0x0005e2000c101b04 */
[----:B------:R-:W-:Y:S05]  /*358d0*/  BRA `(.L_x_693) ;  /* 0x0000000800e07947 */ /* 0x000fea0003800000 */
.L_x_698:
        /* <DEDUP_REMOVED lines=139> */
.L_x_705:
[----:B------:R-:W-:Y:S05]  /*36190*/  BSYNC.RECONVERGENT B6 ;  /* 0x0000000000067941 */ /* 0x000fea0003800200 */
.L_x_704:
        /* <DEDUP_REMOVED lines=34> */
.L_x_707:
[----:B------:R-:W-:Y:S05]  /*363c0*/  BSYNC.RECONVERGENT B6 ;  /* 0x0000000000067941 */ /* 0x000fea0003800200 */
.L_x_706:
        /* <DEDUP_REMOVED lines=9> */
.L_x_693:
[----:B------:R-:W-:Y:S05]  /*36460*/  BSYNC.RECONVERGENT B0 ;  /* 0x0000000000007941 */ /* 0x000fea0003800200 */
.L_x_684:
[----:B------:R-:W-:Y:S01]  /*36470*/  R2UR UR4, R66 ;  /* 0x00000000420472ca */ /* 0x000fe200000e0000 */
[----:B0--34-:R-:W0:Y:S01]  /*36480*/  LDC.64 R14, c[0x0][0x3a0] ;  /* 0x0000e800ff0e7b82 */ /* 0x019e220000000a00 */
        /* <DEDUP_REMOVED lines=39> */
[----:B------:R-:W4:Y:S04]  /*36700*/  LDG.E.64 R14, desc[UR8][R14.64+-0x1388] ;  /* 0xffec78080e0e7981 */ /* 0x000f28000c1e1b00 */
[----:B------:R-:W5:Y:S01]  /*36710*/  LDG.E.64 R16, desc[UR10][R52.64+0x2740] ;  /* 0x0027400a34107981 */ /* 0x000f62000c1e1b00 */
[----:B----4-:R-:W-:Y:S01]  /*36720*/  IMAD.MOV.U32 R10, RZ, RZ, R15 ;  /* 0x000000ffff0a7224 */ /* 0x010fe200078e000f */
        /* <DEDUP_REMOVED lines=9> */
[----:B---3--:R-:W-:Y:S05]  /*367c0*/  @P1 BRA `(.L_x_710) ;  /* 0x00000000006c1947 */ /* 0x008fea0003800000 */
        /* <DEDUP_REMOVED lines=27> */
.L_x_710:
[----:B------:R-:W-:Y:S02]  /*36980*/  R2UR UR4, R66 ;  /* 0x00000000420472ca */ /* 0x000fe400000e0000 */
[----:B------:R-:W-:-:S13]  /*36990*/  R2UR UR5, R67 ;  /* 0x00000000430572ca */ /* 0x000fda00000e0000 */
[----:B------:R3:W-:Y:S02]  /*369a0*/  STG.E desc[UR4][R62.64+0xf8], RZ ;  /* 0x0000f8ff3e007986 */ /* 0x0007e4000c101904 */
.L_x_709:
[----:B------:R-:W-:Y:S05]  /*369b0*/  BSYNC.RELIABLE B0 ;  /* 0x0000000000007941 */ /* 0x000fea0003800100 */
.L_x_708:
        /* <DEDUP_REMOVED lines=13> */
.L_x_683:
[----:B------:R-:W-:Y:S05]  /*36a90*/  BSYNC.RECONVERGENT B1 ;  /* 0x0000000000017941 */ /* 0x000fea0003800200 */
.L_x_682:
[----:B------:R-:W-:Y:S02]  /*36aa0*/  R2UR UR4, R66 ;  /* 0x00000000420472ca */ /* 0x000fe400000e0000 */
[----:B------:R-:W-:-:S13]  /*36ab0*/  R2UR UR5, R67 ;  /* 0x00000000430572ca */ /* 0x000fda00000e0000 */
[----:B0-----:R-:W5:Y:S02]  /*36ac0*/  LDG.E R9, desc[UR4][R62.64+0xd8] ;  /* 0x0000d8043e097981 */ /* 0x001f64000c1e1900 */
[----:B-----5:R-:W-:-:S05]  /*36ad0*/  VIADD R9, R9, 0x1 ;  /* 0x0000000109097836 */ /* 0x020fca0000000000 */
[----:B------:R0:W-:Y:S01]  /*36ae0*/  STG.E desc[UR4][R62.64+0xd8], R9 ;  /* 0x0000d8093e007986 */ /* 0x0001e2000c101904 */
[----:B------:R-:W-:Y:S05]  /*36af0*/  @P0 BRA `(.L_x_712) ;  /* 0xffffffc800980947 */ /* 0x000fea000383ffff */
.L_x_681:
[----:B------:R-:W-:Y:S05]  /*36b00*/  BSYNC.RECONVERGENT B2 ;  /* 0x0000000000027941 */ /* 0x000fea0003800200 */
.L_x_680:
[----:B------:R-:W-:Y:S05]  /*36b10*/  BRA `(.L_x_713) ;  /* 0xffffff9800607947 */ /* 0x000fea000383ffff */
.L_x_677:
[----:B------:R-:W-:Y:S05]  /*36b20*/  BSYNC.RECONVERGENT B3 ;  /* 0x0000000000037941 */ /* 0x000fea0003800200 */
.L_x_648:
        /* <DEDUP_REMOVED lines=11> */
[----:B----4-:R-:W-:Y:S05]  /*36be0*/  @P0 BRA `(.L_x_715) ;  /* 0x0000000400c80947 */ /* 0x010fea0003800000 */
[C---:B------:R-:W-:Y:S02]  /*36bf0*/  R2UR UR4, R66.reuse ;  /* 0x00000000420472ca */ /* 0x040fe400000e0000 */
[C---:B------:R-:W-:Y:S02]  /*36c00*/  R2UR UR5, R67.reuse ;  /* 0x00000000430572ca */ /* 0x040fe400000e0000 */
[----:B------:R-:W-:Y:S02]  /*36c10*/  R2UR UR8, R66 ;  /* 0x00000000420872ca */ /* 0x000fe400000e0000 */
[----:B------:R-:W-:-:S09]  /*36c20*/  R2UR UR9, R67 ;  /* 0x00000000430972ca */ /* 0x000fd200000e0000 */
[----:B------:R-:W4:Y:S04]  /*36c30*/  LDG.E R7, desc[UR4][R62.64+0xd0] ;  /* 0x0000d0043e077981 */ /* 0x000f28000c1e1900 */
[----:B------:R-:W2:Y:S04]  /*36c40*/  LDG.E R12, desc[UR4][R62.64+0xc8] ;  /* 0x0000c8043e0c7981 */ /* 0x000ea8000c1e1900 */
[----:B------:R-:W3:Y:S01]  /*36c50*/  LDG.E R8, desc[UR8][R62.64+0xd4] ;  /* 0x0000d4083e087981 */ /* 0x000ee2000c1e1900 */
        /* <DEDUP_REMOVED lines=11> */
[----:B----4-:R-:W-:-:S04]  /*36d10*/  VIADD R7, R7, 0xffffffff ;  /* 0xffffffff07077836 */ /* 0x010fc80000000000 */
[----:B------:R-:W-:Y:S01]  /*36d20*/  IMAD R7, R42, R7, R32 ;  /* 0x000000072a077224 */ /* 0x000fe200078e0220 */
[----:B--2---:R-:W-:-:S03]  /*36d30*/  ISETP.GE.AND P0, PT, R12, 0x1, PT ;  /* 0x000000010c00780c */ /* 0x004fc60003f06270 */
[----:B---3--:R-:W-:-:S04]  /*36d40*/  IMAD.IADD R7, R8, 0x1, R7 ;  /* 0x0000000108077824 */ /* 0x008fc800078e0207 */
        /* <DEDUP_REMOVED lines=9> */
.L_x_718:
        /* <DEDUP_REMOVED lines=15> */
.L_x_717:
[----:B------:R-:W-:Y:S05]  /*36ed0*/  BSYNC.RECONVERGENT B1 ;  /* 0x0000000000017941 */ /* 0x000fea0003800200 */
.L_x_716:
[----:B------:R-:W-:Y:S01]  /*36ee0*/  R2UR UR4, R66 ;  /* 0x00000000420472ca */ /* 0x000fe200000e0000 */
[----:B------:R-:W-:Y:S01]  /*36ef0*/  BSSY.RECONVERGENT B1, `(.L_x_719) ;  /* 0x0000015000017945 */ /* 0x000fe20003800200 */
[----:B------:R-:W-:Y:S02]  /*36f00*/  R2UR UR5, R67 ;  /* 0x00000000430572ca */ /* 0x000fe400000e0000 */
[----:B------:R-:W-:-:S11]  /*36f10*/  ISETP.GE.AND P0, PT, R42, 0x1, PT ;  /* 0x000000012a00780c */ /* 0x000fd60003f06270 */
[----:B------:R2:W-:Y:S02]  /*36f20*/  STG.E desc[UR4][R62.64+0xd8], RZ ;  /* 0x0000d8ff3e007986 */ /* 0x0005e4000c101904 */
[----:B------:R-:W-:Y:S05]  /*36f30*/  @!P0 BRA `(.L_x_720) ;  /* 0x0000000000408947 */ /* 0x000fea0003800000 */
[----:B------:R-:W-:-:S07]  /*36f40*/  IMAD.MOV.U32 R13, RZ, RZ, RZ ;  /* 0x000000ffff0d7224 */ /* 0x000fce00078e00ff */
.L_x_721:
        /* <DEDUP_REMOVED lines=15> */
.L_x_720:
[----:B------:R-:W-:Y:S05]  /*37040*/  BSYNC.RECONVERGENT B1 ;  /* 0x0000000000017941 */ /* 0x000fea0003800200 */
.L_x_719:
        /* <DEDUP_REMOVED lines=37> */
.L_x_723:
[----:B------:R-:W-:Y:S05]  /*372a0*/  BSYNC.RECONVERGENT B1 ;  /* 0x0000000000017941 */ /* 0x000fea0003800200 */
.L_x_722:
[----:B------:R-:W-:Y:S01]  /*372b0*/  UMOV UR4, 0x66666666 ;  /* 0x6666666600047882 */ /* 0x000fe20000000000 */
[----:B------:R-:W-:Y:S01]  /*372c0*/  UMOV UR5, 0x40711266 ;  /* 0x4071126600057882 */ /* 0x000fe20000000000 */
[----:B------:R-:W-:Y:S01]  /*372d0*/  IMAD.MOV.U32 R10, RZ, RZ, 0x0 ;  /* 0x00000000ff0a7424 */ /* 0x000fe200078e00ff */
[----:B------:R-:W-:Y:S01]  /*372e0*/  DADD R8, R98, -UR4 ;  /* 0x8000000462087e29 */ /* 0x000fe20008000000 */
[----:B------:R-:W-:-:S07]  /*372f0*/  IMAD.MOV.U32 R11, RZ, RZ, 0x3fe00000 ;  /* 0x3fe00000ff0b7424 */ /* 0x000fce00078e00ff */
[----:B------:R-:W-:-:S11]  /*37300*/  DFMA R8, R8, 100, R10 ;  /* 0x405900000808782b */ /* 0x000fd6000000000a */
.L_x_715:
[----:B------:R-:W-:Y:S05]  /*37310*/  BSYNC.RECONVERGENT B0 ;  /* 0x0000000000007941 */ /* 0x000fea0003800200 */
.L_x_714:
[----:B------:R-:W4:Y:S01]  /*37320*/  MUFU.RCP64H R11, 100 ;  /* 0x40590000000b7908 */ /* 0x000f220000001800 */
[----:B------:R-:W-:Y:S01]  /*37330*/  IMAD.MOV.U32 R12, RZ, RZ, 0x0 ;  /* 0x00000000ff0c7424 */ /* 0x000fe200078e00ff */
[----:B------:R-:W-:Y:S05]  /*37340*/  BMOV.32.CLEAR RZ, B0 ;  /* 0x0000000000ff7355 */ /* 0x000fea0000100000 */
[----:B------:R-:W-:Y:S01]  /*37350*/  IMAD.MOV.U32 R13, RZ, RZ, 0x40590000 ;  /* 0x40590000ff0d7424 */ /* 0x000fe200078e00ff */
[----:B------:R-:W5:Y:S01]  /*37360*/  F2I.F64.TRUNC R8, R8 ;  /* 0x0000000800087311 */ /* 0x000f62000030d100 */
[----:B------:R-:W-:Y:S01]  /*37370*/  IMAD.MOV.U32 R10, RZ, RZ, 0x1 ;  /* 0x00000001ff0a7424 */ /* 0x000fe200078e00ff */
[----:B------:R-:W-:Y:S05]  /*37380*/  BSSY.RECONVERGENT B0, `(.L_x_724) ;  /* 0x0000013000007945 */ /* 0x000fea0003800200 */
[----:B----4-:R-:W-:Y:S01]  /*37390*/  DFMA R14, R10, -R12, 1 ;  /* 0x3ff000000a0e742b */ /* 0x010fe2000000080c */
[----:B-----5:R-:W4:Y:S07]  /*373a0*/  I2F.F64 R94, R8 ;  /* 0x00000008005e7312 */ /* 0x020f2e0000201c00 */
[----:B------:R-:W-:-:S08]  /*373b0*/  DFMA R14, R14, R14, R14 ;  /* 0x0000000e0e0e722b */ /* 0x000fd0000000000e */
[----:B------:R-:W-:Y:S01]  /*373c0*/  DFMA R14, R10, R14, R10 ;  /* 0x0000000e0a0e722b */ /* 0x000fe2000000000a */
[----:B----4-:R-:W-:-:S07]  /*373d0*/  FSETP.GEU.AND P1, PT, |R95|, 6.5827683646048100446e-37, PT ;  /* 0x036000005f00780b */ /* 0x010fce0003f2e200 */
[----:B------:R-:W-:-:S08]  /*373e0*/  DFMA R12, R14, -R12, 1 ;  /* 0x3ff000000e0c742b */ /* 0x000fd0000000080c */
[----:B------:R-:W-:-:S08]  /*373f0*/  DFMA R12, R14, R12, R14 ;  /* 0x0000000c0e0c722b */ /* 0x000fd0000000000e */
[----:B0-----:R-:W-:-:S08]  /*37400*/  DMUL R98, R12, R94 ;  /* 0x0000005e0c627228 */ /* 0x001fd00000000000 */
        /* <DEDUP_REMOVED lines=9> */
[----:B-123--:R-:W-:Y:S05]  /*374a0*/  CALL.REL.NOINC `($__internal_0_$__cuda_sm20_div_rn_f64_full) ;  /* 0x000012e400cc7944 */ /* 0x00efea0003c00000 */
.L_x_725:
[----:B------:R-:W-:Y:S05]  /*374b0*/  BSYNC.RECONVERGENT B0 ;  /* 0x0000000000007941 */ /* 0x000fea0003800200 */
.L_x_724:
[----:B------:R-:W-:Y:S01]  /*374c0*/  R2UR UR4, R66 ;  /* 0x00000000420472ca */ /* 0x000fe200000e0000 */
[----:B------:R-:W-:Y:S01]  /*374d0*/  IMAD.MOV.U32 R8, RZ, RZ, R98 ;  /* 0x000000ffff087224 */ /* 0x000fe200078e0062 */
[----:B------:R-:W-:Y:S01]  /*374e0*/  R2UR UR5, R67 ;  /* 0x00000000430572ca */ /* 0x000fe200000e0000 */
[----:B------:R-:W-:-:S12]  /*374f0*/  IMAD.MOV.U32 R9, RZ, RZ, R99 ;  /* 0x000000ffff097224 */ /* 0x000fd800078e0063 */
[----:B------:R0:W-:Y:S01]  /*37500*/  STG.E.64 desc[UR4][R52.64+0x2778], R98 ;  /* 0x0027786234007986 */ /* 0x0001e2000c101b04 */
[----:B------:R-:W-:Y:S05]  /*37510*/  BRA `(.L_x_726) ;  /* 0x0000000000107947 */ /* 0x000fea0003800000 */
.L_x_647:
[----:B------:R-:W-:Y:S02]  /*37520*/  R2UR UR4, R66 ;  /* 0x00000000420472ca */ /* 0x000fe400000e0000 */
[----:B------:R-:W-:Y:S02]  /*37530*/  CS2R R8, SRZ ;  /* 0x0000000000087805 */ /* 0x000fe4000001ff00 */
[----:B------:R-:W-:-:S13]  /*37540*/  R2UR UR5, R67 ;  /* 0x00000000430572ca */ /* 0x000fda00000e0000 */
[----:B------:R2:W-:Y:S02]  /*37550*/  STG.E.64 desc[UR4][R52.64+0x2778], RZ ;  /* 0x002778ff34007986 */ /* 0x0005e4000c101b04 */
.L_x_726:
[----:B------:R-:W-:Y:S05]  /*37560*/  BSYNC.RECONVERGENT B4 ;  /* 0x0000000000047941 */ /* 0x000fea0003800200 */
.L_x_646:
[----:B------:R-:W-:-:S14]  /*37570*/  DSETP.GT.AND P0, PT, R8, R46, PT ;  /* 0x0000002e0800722a */ /* 0x000fdc0003f04000 */
[----:B------:R-:W-:Y:S05]  /*37580*/  @P0 BRA `(.L_x_727) ;  /* 0x0000045c00f80947 */ /* 0x000fea0003800000 */
        /* <DEDUP_REMOVED lines=12> */
[----:B-1----:R0:W5:Y:S01]  /*37650*/  LDG.E R16, desc[UR4][R8.64] ;  /* 0x0000000408107981 */ /* 0x002162000c1e1900 */
[----:B------:R-:W-:Y:S02]  /*37660*/  UMOV UR4, 0x2c ;  /* 0x0000002c00047882 */ /* 0x000fe40000000000 */
[----:B------:R-:W-:Y:S02]  /*37670*/  LEA R7, R10, UR4, 0x2 ;  /* 0x000000040a077c11 */ /* 0x000fe4000f8e10ff */
[----:B---3--:R-:W-:-:S04]  /*37680*/  LEA R10, R12, UR4, 0x2 ;  /* 0x000000040c0a7c11 */ /* 0x008fc8000f8e10ff */
[----:B------:R-:W1:Y:S08]  /*37690*/  LDC R7, c[0x3][R7] ;  /* 0x00c0000007077b82 */ /* 0x000e700000000800 */
[----:B------:R-:W3:Y:S01]  /*376a0*/  LDC R10, c[0x3][R10] ;  /* 0x00c000000a0a7b82 */ /* 0x000ee20000000800 */
        /* <DEDUP_REMOVED lines=11> */
[----:B-1-3--:R-:W-:Y:S05]  /*37760*/  @!P0 BRA `(.L_x_729) ;  /* 0x0000000c00e88947 */ /* 0x00afea0003800000 */
        /* <DEDUP_REMOVED lines=10> */
.L_x_733:
        /* <DEDUP_REMOVED lines=39> */
.L_x_730:
        /* <DEDUP_REMOVED lines=24> */
.L_x_738:
        /* <DEDUP_REMOVED lines=39> */
.L_x_735:
        /* <DEDUP_REMOVED lines=62> */
.L_x_737:
[----:B------:R-:W-:Y:S02]  /*38250*/  R2UR UR4, R66 ;  /* 0x00000000420472ca */ /* 0x000fe400000e0000 */
[----:B------:R-:W-:-:S13]  /*38260*/  R2UR UR5, R67 ;  /* 0x00000000430572ca */ /* 0x000fda00000e0000 */
[----:B------:R1:W-:Y:S01]  /*38270*/  STG.E desc[UR4][R62.64+0xf8], RZ ;  /* 0x0000f8ff3e007986 */ /* 0x0003e2000c101904 */
[----:B------:R-:W-:Y:S05]  /*38280*/  BRA `(.L_x_734) ;  /* 0x00000000000c7947 */ /* 0x000fea0003800000 */
.L_x_736:
[----:B------:R-:W-:Y:S02]  /*38290*/  R2UR UR4, R66 ;  /* 0x00000000420472ca */ /* 0x000fe400000e0000 */
[----:B------:R-:W-:-:S13]  /*382a0*/  R2UR UR5, R67 ;  /* 0x00000000430572ca */ /* 0x000fda00000e0000 */
[----:B------:R2:W-:Y:S02]  /*382b0*/  STG.E desc[UR4][R62.64+0xf8], RZ ;  /* 0x0000f8ff3e007986 */ /* 0x0005e4000c101904 */
.L_x_734:
        /* <DEDUP_REMOVED lines=62> */
.L_x_732:
[----:B------:R-:W-:Y:S02]  /*386a0*/  R2UR UR4, R66 ;  /* 0x00000000420472ca */ /* 0x000fe400000e0000 */
[----:B------:R-:W-:-:S13]  /*386b0*/  R2UR UR5, R67 ;  /* 0x00000000430572ca */ /* 0x000fda00000e0000 */
[----:B------:R3:W-:Y:S01]  /*386c0*/  STG.E desc[UR4][R62.64+0xf8], RZ ;  /* 0x0000f8ff3e007986 */ /* 0x0007e2000c101904 */
[----:B------:R-:W-:Y:S05]  /*386d0*/  BRA `(.L_x_729) ;  /* 0x00000000000c7947 */ /* 0x000fea0003800000 */
.L_x_731:
[----:B------:R-:W-:Y:S02]  /*386e0*/  R2UR UR4, R66 ;  /* 0x00000000420472ca */ /* 0x000fe400000e0000 */
[----:B------:R-:W-:-:S13]  /*386f0*/  R2UR UR5, R67 ;  /* 0x00000000430572ca */ /* 0x000fda00000e0000 */
[----:B------:R1:W-:Y:S02]  /*38700*/  STG.E desc[UR4][R62.64+0xf8], RZ ;  /* 0x0000f8ff3e007986 */ /* 0x0003e4000c101904 */
.L_x_729:
[----:B------:R-:W4:Y:S01]  /*38710*/  MUFU.RCP64H R13, 2.2750682830810546875 ;  /* 0x40023357000d7908 */ /* 0x000f220000001800 */
        /* <DEDUP_REMOVED lines=60> */
.L_x_739:
[----:B------:R-:W-:Y:S05]  /*38ae0*/  BSYNC.RECONVERGENT B0 ;  /* 0x0000000000007941 */ /* 0x000fea0003800200 */
.L_x_728:
[----:B0---4-:R-:W0:Y:S01]  /*38af0*/  LDC.64 R12, c[0x0][0x388] ;  /* 0x0000e200ff0c7b82 */ /* 0x011e220000000a00 */
[----:B------:R-:W-:Y:S01]  /*38b00*/  R2UR UR4, R66 ;  /* 0x00000000420472ca */ /* 0x000fe200000e0000 */
[----:B--2---:R-:W-:Y:S01]  /*38b10*/  IMAD R11, R11, 0xa, RZ ;  /* 0x0000000a0b0b7824 */ /* 0x004fe200078e02ff */
[----:B------:R-:W-:-:S03]  /*38b20*/  R2UR UR5, R67 ;  /* 0x00000000430572ca */ /* 0x000fc600000e0000 */
[----:B0-----:R-:W-:-:S10]  /*38b30*/  IMAD.WIDE R12, R11, 0x4, R12 ;  /* 0x000000040b0c7825 */ /* 0x001fd400078e020c */
[----:B------:R-:W2:Y:S01]  /*38b40*/  LDG.E R15, desc[UR4][R12.64+0x4] ;  /* 0x000004040c0f7981 */ /* 0x000ea2000c1e1900 */
[----:B------:R-:W-:Y:S02]  /*38b50*/  R2UR UR8, R66 ;  /* 0x00000000420872ca */ /* 0x000fe400000e0000 */
[----:B------:R-:W-:Y:S02]  /*38b60*/  R2UR UR9, R67 ;  /* 0x00000000430972ca */ /* 0x000fe400000e0000 */
[----:B------:R-:W-:Y:S01]  /*38b70*/  ISETP.NE.AND P0, PT, R10, RZ, PT ;  /* 0x000000ff0a00720c */ /* 0x000fe20003f05270 */
[----:B--2---:R0:W-:Y:S10]  /*38b80*/  STG.E desc[UR4][R62.64+0xc8], R15 ;  /* 0x0000c80f3e007986 */ /* 0x0041f4000c101904 */
        /* <DEDUP_REMOVED lines=9> */
.L_x_751:
        /* <DEDUP_REMOVED lines=28> */
.L_x_747:
[----:B------:R-:W-:Y:S01]  /*38de0*/  R2UR UR4, R66 ;  /* 0x00000000420472ca */ /* 0x000fe200000e0000 */
[----:B------:R-:W-:Y:S01]  /*38df0*/  IMAD.MOV.U32 R14, RZ, RZ, 0x3 ;  /* 0x00000003ff0e7424 */ /* 0x000fe200078e00ff */
[----:B------:R-:W-:Y:S02]  /*38e00*/  R2UR UR5, R67 ;  /* 0x00000000430572ca */ /* 0x000fe400000e0000 */
[----:B------:R-:W-:-:S05]  /*38e10*/  IADD3 R10, P0, PT, R15, R54, RZ ;  /* 0x000000360f0a7210 */ /* 0x000fca0007f1e0ff */
[----:B------:R-:W-:-:S06]  /*38e20*/  IMAD.X R11, RZ, RZ, R55, P0 ;  /* 0x000000ffff0b7224 */ /* 0x000fcc00000e0637 */
[----:B------:R0:W-:Y:S01]  /*38e30*/  STG.E.U8 desc[UR4][R10.64], R14 ;  /* 0x0000000e0a007986 */ /* 0x0001e2000c101104 */
[----:B------:R-:W-:Y:S05]  /*38e40*/  BRA `(.L_x_749) ;  /* 0x0000000000647947 */ /* 0x000fea0003800000 */
.L_x_746:
        /* <DEDUP_REMOVED lines=11> */
.L_x_748:
[----:B------:R-:W-:Y:S05]  /*38f00*/  BSYNC.RELIABLE B3 ;  /* 0x0000000000037941 */ /* 0x000fea0003800100 */
.L_x_745:
[----:B------:R-:W-:Y:S01]  /*38f10*/  R2UR UR4, R66 ;  /* 0x00000000420472ca */ /* 0x000fe200000e0000 */
[----:B------:R-:W-:Y:S01]  /*38f20*/  IMAD.MOV.U32 R14, RZ, RZ, 0x4 ;  /* 0x00000004ff0e7424 */ /* 0x000fe200078e00ff */
[----:B------:R-:W-:Y:S02]  /*38f30*/  R2UR UR5, R67 ;  /* 0x00000000430572ca */ /* 0x000fe400000e0000 */
[----:B0-----:R-:W-:-:S05]  /*38f40*/  IADD3 R10, P0, PT, R15, R54, RZ ;  /* 0x000000360f0a7210 */ /* 0x001fca0007f1e0ff */
[----:B------:R-:W-:-:S06]  /*38f50*/  IMAD.X R11, RZ, RZ, R55, P0 ;  /* 0x000000ffff0b7224 */ /* 0x000fcc00000e0637 */
[----:B------:R0:W-:Y:S01]  /*38f60*/  STG.E.U8 desc[UR4][R10.64], R14 ;  /* 0x0000000e0a007986 */ /* 0x0001e2000c101104 */
[----:B------:R-:W-:Y:S05]  /*38f70*/  BRA `(.L_x_749) ;  /* 0x0000000000187947 */ /* 0x000fea0003800000 */
.L_x_750:
[----:B------:R-:W-:Y:S01]  /*38f80*/  R2UR UR4, R66 ;  /* 0x00000000420472ca */ /* 0x000fe200000e0000 */
[----:B------:R-:W-:Y:S01]  /*38f90*/  IMAD.MOV.U32 R14, RZ, RZ, 0x1 ;  /* 0x00000001ff0e7424 */ /* 0x000fe200078e00ff */
[----:B------:R-:W-:Y:S02]  /*38fa0*/  R2UR UR5, R67 ;  /* 0x00000000430572ca */ /* 0x000fe400000e0000 */
[----:B------:R-:W-:-:S05]  /*38fb0*/  IADD3 R10, P0, PT, R15, R54, RZ ;  /* 0x000000360f0a7210 */ /* 0x000fca0007f1e0ff */
[----:B------:R-:W-:-:S06]  /*38fc0*/  IMAD.X R11, RZ, RZ, R55, P0 ;  /* 0x000000ffff0b7224 */ /* 0x000fcc00000e0637 */
[----:B------:R2:W-:Y:S02]  /*38fd0*/  STG.E.U8 desc[UR4][R10.64], R14 ;  /* 0x0000000e0a007986 */ /* 0x0005e4000c101104 */
.L_x_749:
[----:B------:R-:W-:Y:S05]  /*38fe0*/  BSYNC.RECONVERGENT B2 ;  /* 0x0000000000027941 */ /* 0x000fea0003800200 */
.L_x_744:
[----:B------:R-:W-:Y:S02]  /*38ff0*/  R2UR UR4, R66 ;  /* 0x00000000420472ca */ /* 0x000fe400000e0000 */
[----:B------:R-:W-:-:S13]  /*39000*/  R2UR UR5, R67 ;  /* 0x00000000430572ca */ /* 0x000fda00000e0000 */
[----:B0-2-4-:R-:W2:Y:S02]  /*39010*/  LDG.E R10, desc[UR4][R62.64+0xc8] ;  /* 0x0000c8043e0a7981 */ /* 0x015ea4000c1e1900 */
[C---:B--2---:R-:W-:Y:S01]  /*39020*/  ISETP.GE.AND P0, PT, R15.reuse, R10, PT ;  /* 0x0000000a0f00720c */ /* 0x044fe20003f06270 */
[----:B------:R-:W-:-:S12]  /*39030*/  VIADD R15, R15, 0x1 ;  /* 0x000000010f0f7836 */ /* 0x000fd80000000000 */
[----:B------:R-:W-:Y:S05]  /*39040*/  @!P0 BRA `(.L_x_751) ;  /* 0xfffffff800f48947 */ /* 0x000fea000383ffff */
.L_x_743:
[----:B------:R-:W-:Y:S05]  /*39050*/  BSYNC.RECONVERGENT B1 ;  /* 0x0000000000017941 */ /* 0x000fea0003800200 */
.L_x_742:
[----:B------:R-:W-:Y:S05]  /*39060*/  BRA `(.L_x_752) ;  /* 0x0000000400187947 */ /* 0x000fea0003800000 */
.L_x_741:
[----:B------:R-:W-:-:S13]  /*39070*/  ISETP.GE.AND P0, PT, R15, 0x1, PT ;  /* 0x000000010f00780c */ /* 0x000fda0003f06270 */
[----:B------:R-:W-:Y:S05]  /*39080*/  @!P0 BRA `(.L_x_752) ;  /* 0x0000000400108947 */ /* 0x000fea0003800000 */
[----:B0-----:R-:W-:-:S07]  /*39090*/  IMAD.MOV.U32 R15, RZ, RZ, 0x1 ;  /* 0x00000001ff0f7424 */ /* 0x001fce00078e00ff */
.L_x_761:
        /* <DEDUP_REMOVED lines=27> */
.L_x_756:
[----:B------:R-:W-:Y:S02]  /*39250*/  R2UR UR4, R66 ;  /* 0x00000000420472ca */ /* 0x000fe400000e0000 */
[----:B------:R-:W-:Y:S02]  /*39260*/  R2UR UR5, R67 ;  /* 0x00000000430572ca */ /* 0x000fe400000e0000 */
[----:B------:R-:W-:-:S04]  /*39270*/  IADD3 R10, P0, PT, R15, R54, RZ ;  /* 0x000000360f0a7210 */ /* 0x000fc80007f1e0ff */
[----:B------:R-:W-:-:S07]  /*39280*/  LEA.HI.X.SX32 R11, R15, R55, 0x1, P0 ;  /* 0x000000370f0b7211 */ /* 0x000fce00000f0eff */
[----:B------:R0:W-:Y:S01]  /*39290*/  STG.E.U8 desc[UR4][R10.64], RZ ;  /* 0x000000ff0a007986 */ /* 0x0001e2000c101104 */
[----:B------:R-:W-:Y:S05]  /*392a0*/  BRA `(.L_x_758) ;  /* 0x00000000006c7947 */ /* 0x000fea0003800000 */
.L_x_755:
[----:B------:R-:W-:-:S13]  /*392b0*/  ISETP.NE.AND P0, PT, R10, 0x47, PT ;  /* 0x000000470a00780c */ /* 0x000fda0003f05270 */
[----:B------:R-:W-:Y:S05]  /*392c0*/  @!P0 BREAK.RELIABLE B2 ;  /* 0x0000000000028942 */ /* 0x000fea0003800100 */
[----:B------:R-:W-:Y:S05]  /*392d0*/  @!P0 BRA `(.L_x_759) ;  /* 0x0000000000488947 */ /* 0x000fea0003800000 */
[----:B------:R-:W-:-:S13]  /*392e0*/  ISETP.NE.AND P0, PT, R10, 0x54, PT ;  /* 0x000000540a00780c */ /* 0x000fda0003f05270 */
[----:B------:R-:W-:Y:S05]  /*392f0*/  @!P0 BREAK.RELIABLE B2 ;  /* 0x0000000000028942 */ /* 0x000fea0003800100 */
[----:B------:R-:W-:Y:S05]  /*39300*/  @!P0 BRA `(.L_x_760) ;  /* 0x0000000000208947 */ /* 0x000fea0003800000 */
.L_x_757:
[----:B------:R-:W-:Y:S05]  /*39310*/  BSYNC.RELIABLE B2 ;  /* 0x0000000000027941 */ /* 0x000fea0003800100 */
.L_x_754:
[----:B------:R-:W-:Y:S01]  /*39320*/  R2UR UR4, R66 ;  /* 0x00000000420472ca */ /* 0x000fe200000e0000 */
[----:B------:R-:W-:Y:S01]  /*39330*/  IMAD.MOV.U32 R14, RZ, RZ, 0x4 ;  /* 0x00000004ff0e7424 */ /* 0x000fe200078e00ff */
[----:B------:R-:W-:Y:S02]  /*39340*/  R2UR UR5, R67 ;  /* 0x00000000430572ca */ /* 0x000fe400000e0000 */
[----:B------:R-:W-:-:S04]  /*39350*/  IADD3 R10, P0, PT, R15, R54, RZ ;  /* 0x000000360f0a7210 */ /* 0x000fc80007f1e0ff */
[----:B------:R-:W-:-:S07]  /*39360*/  LEA.HI.X.SX32 R11, R15, R55, 0x1, P0 ;  /* 0x000000370f0b7211 */ /* 0x000fce00000f0eff */
[----:B------:R0:W-:Y:S01]  /*39370*/  STG.E.U8 desc[UR4][R10.64], R14 ;  /* 0x0000000e0a007986 */ /* 0x0001e2000c101104 */
[----:B------:R-:W-:Y:S05]  /*39380*/  BRA `(.L_x_758) ;  /* 0x0000000000347947 */ /* 0x000fea0003800000 */
.L_x_760:
[----:B------:R-:W-:Y:S01]  /*39390*/  R2UR UR4, R66 ;  /* 0x00000000420472ca */ /* 0x000fe200000e0000 */
[----:B------:R-:W-:Y:S01]  /*393a0*/  IMAD.MOV.U32 R14, RZ, RZ, 0x3 ;  /* 0x00000003ff0e7424 */ /* 0x000fe200078e00ff */
[----:B------:R-:W-:Y:S02]  /*393b0*/  R2UR UR5, R67 ;  /* 0x00000000430572ca */ /* 0x000fe400000e0000 */
[----:B------:R-:W-:-:S04]  /*393c0*/  IADD3 R10, P0, PT, R15, R54, RZ ;  /* 0x000000360f0a7210 */ /* 0x000fc80007f1e0ff */
[----:B------:R-:W-:-:S07]  /*393d0*/  LEA.HI.X.SX32 R11, R15, R55, 0x1, P0 ;  /* 0x000000370f0b7211 */ /* 0x000fce00000f0eff */
[----:B------:R2:W-:Y:S01]  /*393e0*/  STG.E.U8 desc[UR4][R10.64], R14 ;  /* 0x0000000e0a007986 */ /* 0x0005e2000c101104 */
[----:B------:R-:W-:Y:S05]  /*393f0*/  BRA `(.L_x_758) ;  /* 0x0000000000187947 */ /* 0x000fea0003800000 */
.L_x_759:
[----:B------:R-:W-:Y:S01]  /*39400*/  R2UR UR4, R66 ;  /* 0x00000000420472ca */ /* 0x000fe200000e0000 */
[----:B------:R-:W-:Y:S01]  /*39410*/  IMAD.MOV.U32 R14, RZ, RZ, 0x2 ;  /* 0x00000002ff0e7424 */ /* 0x000fe200078e00ff */
[----:B------:R-:W-:Y:S02]  /*39420*/  R2UR UR5, R67 ;  /* 0x00000000430572ca */ /* 0x000fe400000e0000 */
[----:B------:R-:W-:-:S04]  /*39430*/  IADD3 R10, P0, PT, R15, R54, RZ ;  /* 0x000000360f0a7210 */ /* 0x000fc80007f1e0ff */
[----:B------:R-:W-:-:S07]  /*39440*/  LEA.HI.X.SX32 R11, R15, R55, 0x1, P0 ;  /* 0x000000370f0b7211 */ /* 0x000fce00000f0eff */
[----:B------:R0:W-:Y:S02]  /*39450*/  STG.E.U8 desc[UR4][R10.64], R14 ;  /* 0x0000000e0a007986 */ /* 0x0001e4000c101104 */
.L_x_758:
[----:B------:R-:W-:Y:S05]  /*39460*/  BSYNC.RECONVERGENT B1 ;  /* 0x0000000000017941 */ /* 0x000fea0003800200 */
.L_x_753:
[----:B------:R-:W-:Y:S02]  /*39470*/  R2UR UR4, R66 ;  /* 0x00000000420472ca */ /* 0x000fe400000e0000 */
[----:B------:R-:W-:-:S13]  /*39480*/  R2UR UR5, R67 ;  /* 0x00000000430572ca */ /* 0x000fda00000e0000 */
[----:B0-2-4-:R-:W2:Y:S02]  /*39490*/  LDG.E R10, desc[UR4][R62.64+0xc8] ;  /* 0x0000c8043e0a7981 */ /* 0x015ea4000c1e1900 */
[C---:B--2---:R-:W-:Y:S01]  /*394a0*/  ISETP.GE.AND P0, PT, R15.reuse, R10, PT ;  /* 0x0000000a0f00720c */ /* 0x044fe20003f06270 */
[----:B------:R-:W-:-:S12]  /*394b0*/  VIADD R15, R15, 0x1 ;  /* 0x000000010f0f7836 */ /* 0x000fd80000000000 */
[----:B------:R-:W-:Y:S05]  /*394c0*/  @!P0 BRA `(.L_x_761) ;  /* 0xfffffff800f48947 */ /* 0x000fea000383ffff */
.L_x_752:
[----:B------:R-:W-:Y:S05]  /*394d0*/  BSYNC.RECONVERGENT B0 ;  /* 0x0000000000007941 */ /* 0x000fea0003800200 */
.L_x_740:
        /* <DEDUP_REMOVED lines=11> */
.L_x_773:
[----:B------:R-:W-:Y:S02]  /*39590*/  R2UR UR4, R66 ;  /* 0x00000000420472ca */ /* 0x000fe400000e0000 */
[----:B------:R-:W-:-:S13]  /*395a0*/  R2UR UR5, R67 ;  /* 0x00000000430572ca */ /* 0x000fda00000e0000 */
[----:B------:R-:W0:Y:S01]  /*395b0*/  LDG.E R10, desc[UR4][R8.64] ;  /* 0x00000004080a7981 */ /* 0x000e22000c1e1900 */
[----:B------:R-:W2:Y:S01]  /*395c0*/  LDCU.64 UR4, c[0x0][0x380] ;  /* 0x00007000ff0477ac */ /* 0x000ea20008000a00 */
[----:B------:R-:W-:Y:S02]  /*395d0*/  R2UR UR8, R66 ;  /* 0x00000000420872ca */ /* 0x000fe400000e0000 */
[----:B------:R-:W-:Y:S02]  /*395e0*/  R2UR UR9, R67 ;  /* 0x00000000430972ca */ /* 0x000fe400000e0000 */
[----:B0-----:R-:W-:-:S04]  /*395f0*/  IADD3 R11, PT, PT, R7, -0x1, R10 ;  /* 0xffffffff070b7810 */ /* 0x001fc80007ffe00a */
[----:B--2---:R-:W-:-:S04]  /*39600*/  IADD3 R10, P0, PT, R11, UR4, RZ ;  /* 0x000000040b0a7c10 */ /* 0x004fc8000ff1e0ff */
        /* <DEDUP_REMOVED lines=19> */
.L_x_769:
[----:B------:R-:W-:Y:S01]  /*39740*/  R2UR UR4, R66 ;  /* 0x00000000420472ca */ /* 0x000fe200000e0000 */
[----:B------:R-:W-:Y:S01]  /*39750*/  IMAD.MOV.U32 R12, RZ, RZ, 0x3 ;  /* 0x00000003ff0c7424 */ /* 0x000fe200078e00ff */
[----:B------:R-:W-:Y:S02]  /*39760*/  R2UR UR5, R67 ;  /* 0x00000000430572ca */ /* 0x000fe400000e0000 */
[----:B------:R-:W-:-:S04]  /*39770*/  IADD3 R10, P0, PT, R7, R54, RZ ;  /* 0x00000036070a7210 */ /* 0x000fc80007f1e0ff */
[----:B------:R-:W-:-:S07]  /*39780*/  LEA.HI.X.SX32 R11, R7, R55, 0x1, P0 ;  /* 0x00000037070b7211 */ /* 0x000fce00000f0eff */
[----:B------:R0:W-:Y:S01]  /*39790*/  STG.E.U8 desc[UR4][R10.64+0x1b], R12 ;  /* 0x00001b0c0a007986 */ /* 0x0001e2000c101104 */
[----:B------:R-:W-:Y:S05]  /*397a0*/  BRA `(.L_x_771) ;  /* 0x0000000000647947 */ /* 0x000fea0003800000 */
.L_x_768:
        /* <DEDUP_REMOVED lines=11> */
.L_x_770:
[----:B------:R-:W-:Y:S05]  /*39860*/  BSYNC.RELIABLE B3 ;  /* 0x0000000000037941 */ /* 0x000fea0003800100 */
.L_x_767:
[----:B------:R-:W-:Y:S01]  /*39870*/  R2UR UR4, R66 ;  /* 0x00000000420472ca */ /* 0x000fe200000e0000 */
[----:B------:R-:W-:Y:S01]  /*39880*/  IMAD.MOV.U32 R12, RZ, RZ, 0x4 ;  /* 0x00000004ff0c7424 */ /* 0x000fe200078e00ff */
[----:B------:R-:W-:Y:S02]  /*39890*/  R2UR UR5, R67 ;  /* 0x00000000430572ca */ /* 0x000fe400000e0000 */
[----:B0-----:R-:W-:-:S04]  /*398a0*/  IADD3 R10, P0, PT, R7, R54, RZ ;  /* 0x00000036070a7210 */ /* 0x001fc80007f1e0ff */
[----:B------:R-:W-:-:S07]  /*398b0*/  LEA.HI.X.SX32 R11, R7, R55, 0x1, P0 ;  /* 0x00000037070b7211 */ /* 0x000fce00000f0eff */
[----:B------:R0:W-:Y:S01]  /*398c0*/  STG.E.U8 desc[UR4][R10.64+0x1b], R12 ;  /* 0x00001b0c0a007986 */ /* 0x0001e2000c101104 */
[----:B------:R-:W-:Y:S05]  /*398d0*/  BRA `(.L_x_771) ;  /* 0x0000000000187947 */ /* 0x000fea0003800000 */
.L_x_772:
[----:B------:R-:W-:Y:S01]  /*398e0*/  R2UR UR4, R66 ;  /* 0x00000000420472ca */ /* 0x000fe200000e0000 */
[----:B------:R-:W-:Y:S01]  /*398f0*/  IMAD.MOV.U32 R12, RZ, RZ, 0x1 ;  /* 0x00000001ff0c7424 */ /* 0x000fe200078e00ff */
[----:B------:R-:W-:Y:S02]  /*39900*/  R2UR UR5, R67 ;  /* 0x00000000430572ca */ /* 0x000fe400000e0000 */
[----:B------:R-:W-:-:S04]  /*39910*/  IADD3 R10, P0, PT, R7, R54, RZ ;  /* 0x00000036070a7210 */ /* 0x000fc80007f1e0ff */
[----:B------:R-:W-:-:S07]  /*39920*/  LEA.HI.X.SX32 R11, R7, R55, 0x1, P0 ;  /* 0x00000037070b7211 */ /* 0x000fce00000f0eff */
[----:B------:R4:W-:Y:S02]  /*39930*/  STG.E.U8 desc[UR4][R10.64+0x1b], R12 ;  /* 0x00001b0c0a007986 */ /* 0x0009e4000c101104 */
.L_x_771:
[----:B------:R-:W-:Y:S05]  /*39940*/  BSYNC.RECONVERGENT B2 ;  /* 0x0000000000027941 */ /* 0x000fea0003800200 */
.L_x_766:
[----:B------:R-:W-:Y:S02]  /*39950*/  R2UR UR4, R66 ;  /* 0x00000000420472ca */ /* 0x000fe400000e0000 */
[----:B------:R-:W-:-:S13]  /*39960*/  R2UR UR5, R67 ;  /* 0x00000000430572ca */ /* 0x000fda00000e0000 */
[----:B0-2-4-:R-:W2:Y:S02]  /*39970*/  LDG.E R10, desc[UR4][R62.64+0xcc] ;  /* 0x0000cc043e0a7981 */ /* 0x015ea4000c1e1900 */
[C---:B--2---:R-:W-:Y:S01]  /*39980*/  ISETP.GE.AND P0, PT, R7.reuse, R10, PT ;  /* 0x0000000a0700720c */ /* 0x044fe20003f06270 */
[----:B------:R-:W-:-:S12]  /*39990*/  VIADD R7, R7, 0x1 ;  /* 0x0000000107077836 */ /* 0x000fd80000000000 */
[----:B------:R-:W-:Y:S05]  /*399a0*/  @!P0 BRA `(.L_x_773) ;  /* 0xfffffff800f88947 */ /* 0x000fea000383ffff */
[----:B------:R-:W-:Y:S05]  /*399b0*/  BSYNC.RECONVERGENT B1 ;  /* 0x0000000000017941 */ /* 0x000fea0003800200 */
.L_x_765:
[----:B------:R-:W-:Y:S05]  /*399c0*/  BRA `(.L_x_764) ;  /* 0x0000000400307947 */ /* 0x000fea0003800000 */
.L_x_763:
[----:B------:R-:W-:Y:S02]  /*399d0*/  R2UR UR4, R66 ;  /* 0x00000000420472ca */ /* 0x000fe400000e0000 */
[----:B------:R-:W-:-:S13]  /*399e0*/  R2UR UR5, R67 ;  /* 0x00000000430572ca */ /* 0x000fda00000e0000 */
[----:B------:R-:W2:Y:S02]  /*399f0*/  LDG.E R10, desc[UR4][R62.64+0xcc] ;  /* 0x0000cc043e0a7981 */ /* 0x000ea4000c1e1900 */
[----:B--2---:R-:W-:-:S13]  /*39a00*/  ISETP.GE.AND P0, PT, R10, 0x1, PT ;  /* 0x000000010a00780c */ /* 0x004fda0003f06270 */
[----:B------:R-:W-:Y:S05]  /*39a10*/  @!P0 BRA `(.L_x_764) ;  /* 0x00000004001c8947 */ /* 0x000fea0003800000 */
[----:B------:R-:W-:Y:S01]  /*39a20*/  BSSY.RECONVERGENT B1, `(.L_x_764) ;  /* 0x0000046000017945 */ /* 0x000fe20003800200 */
[----:B------:R-:W-:-:S07]  /*39a30*/  IMAD.MOV.U32 R7, RZ, RZ, 0x1 ;  /* 0x00000001ff077424 */ /* 0x000fce00078e00ff */
.L_x_782:
[C---:B------:R-:W-:Y:S02]  /*39a40*/  R2UR UR4, R66.reuse ;  /* 0x00000000420472ca */ /* 0x040fe400000e0000 */
[C---:B------:R-:W-:Y:S02]  /*39a50*/  R2UR UR5, R67.reuse ;  /* 0x00000000430572ca */ /* 0x040fe400000e0000 */
[----:B------:R-:W-:Y:S02]  /*39a60*/  R2UR UR8, R66 ;  /* 0x00000000420872ca */ /* 0x000fe400000e0000 */
[----:B------:R-:W-:-:S09]  /*39a70*/  R2UR UR9, R67 ;  /* 0x00000000430972ca */ /* 0x000fd200000e0000 */
[----:B------:R-:W2:Y:S01]  /*39a80*/  LDG.E R10, desc[UR4][R8.64] ;  /* 0x00000004080a7981 */ /* 0x000ea2000c1e1900 */
[----:B------:R-:W4:Y:S03]  /*39a90*/  LDCU.64 UR4, c[0x0][0x380] ;  /* 0x00007000ff0477ac */ /* 0x000f260008000a00 */
[----:B0-----:R-:W2:Y:S02]  /*39aa0*/  LDG.E R11, desc[UR8][R8.64+0x4] ;  /* 0x00000408080b7981 */ /* 0x001ea4000c1e1900 */
[----:B--2---:R-:W-:-:S04]  /*39ab0*/  IADD3 R11, PT, PT, R11, R10, -R7 ;  /* 0x0000000a0b0b7210 */ /* 0x004fc80007ffe807 */
[----:B----4-:R-:W-:-:S04]  /*39ac0*/  IADD3 R10, P0, PT, R11, UR4, RZ ;  /* 0x000000040b0a7c10 */ /* 0x010fc8000ff1e0ff */
        /* <DEDUP_REMOVED lines=19> */
.L_x_777:
[----:B------:R-:W-:Y:S02]  /*39c00*/  R2UR UR4, R66 ;  /* 0x00000000420472ca */ /* 0x000fe400000e0000 */
[----:B------:R-:W-:Y:S02]  /*39c10*/  R2UR UR5, R67 ;  /* 0x00000000430572ca */ /* 0x000fe400000e0000 */
[----:B------:R-:W-:-:S05]  /*39c20*/  IADD3 R10, P0, PT, R7, R54, RZ ;  /* 0x00000036070a7210 */ /* 0x000fca0007f1e0ff */
[----:B------:R-:W-:-:S06]  /*39c30*/  IMAD.X R11, RZ, RZ, R55, P0 ;  /* 0x000000ffff0b7224 */ /* 0x000fcc00000e0637 */
[----:B------:R0:W-:Y:S01]  /*39c40*/  STG.E.U8 desc[UR4][R10.64+0x1b], RZ ;  /* 0x00001bff0a007986 */ /* 0x0001e2000c101104 */
[----:B------:R-:W-:Y:S05]  /*39c50*/  BRA `(.L_x_779) ;  /* 0x00000000006c7947 */ /* 0x000fea0003800000 */
.L_x_776:
[----:B------:R-:W-:-:S13]  /*39c60*/  ISETP.NE.AND P0, PT, R10, 0x47, PT ;  /* 0x000000470a00780c */ /* 0x000fda0003f05270 */
[----:B------:R-:W-:Y:S05]  /*39c70*/  @!P0 BREAK.RELIABLE B3 ;  /* 0x0000000000038942 */ /* 0x000fea0003800100 */
[----:B------:R-:W-:Y:S05]  /*39c80*/  @!P0 BRA `(.L_x_780) ;  /* 0x0000000000488947 */ /* 0x000fea0003800000 */
[----:B------:R-:W-:-:S13]  /*39c90*/  ISETP.NE.AND P0, PT, R10, 0x54, PT ;  /* 0x000000540a00780c */ /* 0x000fda0003f05270 */
[----:B------:R-:W-:Y:S05]  /*39ca0*/  @!P0 BREAK.RELIABLE B3 ;  /* 0x0000000000038942 */ /* 0x000fea0003800100 */
[----:B------:R-:W-:Y:S05]  /*39cb0*/  @!P0 BRA `(.L_x_781) ;  /* 0x0000000000208947 */ /* 0x000fea0003800000 */
.L_x_778:
[----:B------:R-:W-:Y:S05]  /*39cc0*/  BSYNC.RELIABLE B3 ;  /* 0x0000000000037941 */ /* 0x000fea0003800100 */
.L_x_775:
[----:B------:R-:W-:Y:S01]  /*39cd0*/  R2UR UR4, R66 ;  /* 0x00000000420472ca */ /* 0x000fe200000e0000 */
[----:B------:R-:W-:Y:S01]  /*39ce0*/  IMAD.MOV.U32 R12, RZ, RZ, 0x4 ;  /* 0x00000004ff0c7424 */ /* 0x000fe200078e00ff */
[----:B------:R-:W-:Y:S02]  /*39cf0*/  R2UR UR5, R67 ;  /* 0x00000000430572ca */ /* 0x000fe400000e0000 */
[----:B------:R-:W-:-:S05]  /*39d00*/  IADD3 R10, P0, PT, R7, R54, RZ ;  /* 0x00000036070a7210 */ /* 0x000fca0007f1e0ff */
[----:B------:R-:W-:-:S06]  /*39d10*/  IMAD.X R11, RZ, RZ, R55, P0 ;  /* 0x000000ffff0b7224 */ /* 0x000fcc00000e0637 */
[----:B------:R0:W-:Y:S01]  /*39d20*/  STG.E.U8 desc[UR4][R10.64+0x1b], R12 ;  /* 0x00001b0c0a007986 */ /* 0x0001e2000c101104 */
[----:B------:R-:W-:Y:S05]  /*39d30*/  BRA `(.L_x_779) ;  /* 0x0000000000347947 */ /* 0x000fea0003800000 */
.L_x_781:
[----:B------:R-:W-:Y:S01]  /*39d40*/  R2UR UR4, R66 ;  /* 0x00000000420472ca */ /* 0x000fe200000e0000 */
[----:B------:R-:W-:Y:S01]  /*39d50*/  IMAD.MOV.U32 R12, RZ, RZ, 0x3 ;  /* 0x00000003ff0c7424 */ /* 0x000fe200078e00ff */
[----:B------:R-:W-:Y:S02]  /*39d60*/  R2UR UR5, R67 ;  /* 0x00000000430572ca */ /* 0x000fe400000e0000 */
[----:B------:R-:W-:-:S05]  /*39d70*/  IADD3 R10, P0, PT, R7, R54, RZ ;  /* 0x00000036070a7210 */ /* 0x000fca0007f1e0ff */
[----:B------:R-:W-:-:S06]  /*39d80*/  IMAD.X R11, RZ, RZ, R55, P0 ;  /* 0x000000ffff0b7224 */ /* 0x000fcc00000e0637 */
[----:B------:R0:W-:Y:S01]  /*39d90*/  STG.E.U8 desc[UR4][R10.64+0x1b], R12 ;  /* 0x00001b0c0a007986 */ /* 0x0001e2000c101104 */
[----:B------:R-:W-:Y:S05]  /*39da0*/  BRA `(.L_x_779) ;  /* 0x0000000000187947 */ /* 0x000fea0003800000 */
.L_x_780:
[----:B------:R-:W-:Y:S01]  /*39db0*/  R2UR UR4, R66 ;  /* 0x00000000420472ca */ /* 0x000fe200000e0000 */
[----:B------:R-:W-:Y:S01]  /*39dc0*/  IMAD.MOV.U32 R12, RZ, RZ, 0x2 ;  /* 0x00000002ff0c7424 */ /* 0x000fe200078e00ff */
[----:B------:R-:W-:Y:S02]  /*39dd0*/  R2UR UR5, R67 ;  /* 0x00000000430572ca */ /* 0x000fe400000e0000 */
[----:B------:R-:W-:-:S05]  /*39de0*/  IADD3 R10, P0, PT, R7, R54, RZ ;  /* 0x00000036070a7210 */ /* 0x000fca0007f1e0ff */
[----:B------:R-:W-:-:S06]  /*39df0*/  IMAD.X R11, RZ, RZ, R55, P0 ;  /* 0x000000ffff0b7224 */ /* 0x000fcc00000e0637 */
[----:B------:R4:W-:Y:S02]  /*39e00*/  STG.E.U8 desc[UR4][R10.64+0x1b], R12 ;  /* 0x00001b0c0a007986 */ /* 0x0009e4000c101104 */
.L_x_779:
[----:B------:R-:W-:Y:S05]  /*39e10*/  BSYNC.RECONVERGENT B2 ;  /* 0x0000000000027941 */ /* 0x000fea0003800200 */
.L_x_774:
[----:B------:R-:W-:Y:S02]  /*39e20*/  R2UR UR4, R66 ;  /* 0x00000000420472ca */ /* 0x000fe400000e0000 */
[----:B------:R-:W-:-:S13]  /*39e30*/  R2UR UR5, R67 ;  /* 0x00000000430572ca */ /* 0x000fda00000e0000 */
[----:B0-2-4-:R-:W2:Y:S02]  /*39e40*/  LDG.E R10, desc[UR4][R62.64+0xcc] ;  /* 0x0000cc043e0a7981 */ /* 0x015ea4000c1e1900 */
[C---:B--2---:R-:W-:Y:S01]  /*39e50*/  ISETP.GE.AND P0, PT, R7.reuse, R10, PT ;  /* 0x0000000a0700720c */ /* 0x044fe20003f06270 */
[----:B------:R-:W-:-:S12]  /*39e60*/  VIADD R7, R7, 0x1 ;  /* 0x0000000107077836 */ /* 0x000fd80000000000 */
[----:B------:R-:W-:Y:S05]  /*39e70*/  @!P0 BRA `(.L_x_782) ;  /* 0xfffffff800f08947 */ /* 0x000fea000383ffff */
[----:B------:R-:W-:Y:S05]  /*39e80*/  BSYNC.RECONVERGENT B1 ;  /* 0x0000000000017941 */ /* 0x000fea0003800200 */
.L_x_764:
[----:B------:R-:W-:Y:S05]  /*39e90*/  BSYNC.RECONVERGENT B0 ;  /* 0x0000000000007941 */ /* 0x000fea0003800200 */
.L_x_762:
[----:B------:R-:W2:Y:S01]  /*39ea0*/  LDCU.64 UR4, c[0x0][0x3b0] ;  /* 0x00007600ff0477ac */ /* 0x000ea20008000a00 */
        /* <DEDUP_REMOVED lines=8> */
[----:B--2---:R-:W-:-:S04]  /*39f30*/  IADD3 R8, P0, PT, R10, UR4, RZ ;  /* 0x000000040a087c10 */ /* 0x004fc8000ff1e0ff */
[----:B------:R-:W-:-:S05]  /*39f40*/  LEA.HI.X.SX32 R9, R10, UR5, 0x1, P0 ;  /* 0x000000050a097c11 */ /* 0x000fca00080f0eff */
[----:B------:R2:W-:Y:S02]  /*39f50*/  STG.E.U8 desc[UR8][R8.64], R12 ;  /* 0x0000000c08007986 */ /* 0x0005e4000c101108 */
[----:B--2---:R-:W-:Y:S02]  /*39f60*/  IMAD.MOV.U32 R8, RZ, RZ, R54 ;  /* 0x000000ffff087224 */ /* 0x004fe400078e0036 */
[----:B------:R-:W-:-:S05]  /*39f70*/  IMAD.MOV.U32 R9, RZ, RZ, R55 ;  /* 0x000000ffff097224 */ /* 0x000fca00078e0037 */
[----:B------:R2:W-:Y:S04]  /*39f80*/  STG.E.U8 desc[UR10][R8.64+0x1b], R12 ;  /* 0x00001b0c08007986 */ /* 0x0005e8000c10110a */
[----:B------:R-:W4:Y:S02]  /*39f90*/  LDG.E R7, desc[UR12][R62.64+0xc8] ;  /* 0x0000c80c3e077981 */ /* 0x000f24000c1e1900 */
[----:B----4-:R-:W-:-:S05]  /*39fa0*/  IMAD.IADD R7, R28, 0x1, R7 ;  /* 0x000000011c077824 */ /* 0x010fca00078e0207 */
[----:B------:R-:W-:-:S04]  /*39fb0*/  IADD3 R10, P0, PT, R7, UR4, RZ ;  /* 0x00000004070a7c10 */ /* 0x000fc8000ff1e0ff */
[----:B0-----:R-:W-:-:S05]  /*39fc0*/  LEA.HI.X.SX32 R11, R7, UR5, 0x1, P0 ;  /* 0x00000005070b7c11 */ /* 0x001fca00080f0eff */
[----:B------:R2:W-:Y:S04]  /*39fd0*/  STG.E.U8 desc[UR8][R10.64], R12 ;  /* 0x0000000c0a007986 */ /* 0x0005e8000c101108 */
[----:B------:R2:W-:Y:S04]  /*39fe0*/  STG.E.U8 desc[UR10][R8.64], R12 ;  /* 0x0000000c08007986 */ /* 0x0005e8000c10110a */
[----:B------:R-:W4:Y:S01]  /*39ff0*/  LDG.E R7, desc[UR12][R62.64+0xc8] ;  /* 0x0000c80c3e077981 */ /* 0x000f22000c1e1900 */
[----:B------:R-:W-:Y:S01]  /*3a000*/  R2UR UR4, R66 ;  /* 0x00000000420472ca */ /* 0x000fe200000e0000 */
[----:B------:R-:W-:Y:S01]  /*3a010*/  IMAD.MOV.U32 R13, RZ, RZ, 0x1 ;  /* 0x00000001ff0d7424 */ /* 0x000fe200078e00ff */
[----:B------:R-:W-:Y:S01]  /*3a020*/  R2UR UR5, R67 ;  /* 0x00000000430572ca */ /* 0x000fe200000e0000 */
[----:B------:R-:W-:Y:S05]  /*3a030*/  BMOV.32.CLEAR RZ, B0 ;  /* 0x0000000000ff7355 */ /* 0x000fea0000100000 */
[----:B------:R-:W-:Y:S07]  /*3a040*/  BSSY.RECONVERGENT B0, `(.L_x_783) ;  /* 0x0000066000007945 */ /* 0x000fee0003800200 */
[----:B------:R2:W-:Y:S01]  /*3a050*/  STG.E desc[UR4][R62.64+0xd8], R13 ;  /* 0x0000d80d3e007986 */ /* 0x0005e2000c101904 */
[----:B----4-:R-:W-:-:S13]  /*3a060*/  ISETP.GE.AND P0, PT, R7, 0x1, PT ;  /* 0x000000010700780c */ /* 0x010fda0003f06270 */
[----:B--2---:R-:W-:Y:S05]  /*3a070*/  @!P0 BRA `(.L_x_784) ;  /* 0x0000000400888947 */ /* 0x004fea0003800000 */
[----:B------:R-:W-:Y:S02]  /*3a080*/  R2UR UR4, R66 ;  /* 0x00000000420472ca */ /* 0x000fe400000e0000 */
[----:B------:R-:W-:-:S13]  /*3a090*/  R2UR UR5, R67 ;  /* 0x00000000430572ca */ /* 0x000fda00000e0000 */
[----:B------:R0:W5:Y:S01]  /*3a0a0*/  LDG.E R15, desc[UR4][R62.64+0xcc] ;  /* 0x0000cc043e0f7981 */ /* 0x000162000c1e1900 */
[----:B------:R-:W-:-:S07]  /*3a0b0*/  IMAD.MOV.U32 R8, RZ, RZ, 0x1 ;  /* 0x00000001ff087424 */ /* 0x000fce00078e00ff */
.L_x_789:
        /* <DEDUP_REMOVED lines=9> */
.L_x_788:
[----:B------:R-:W-:Y:S01]  /*3a150*/  R2UR UR4, R66 ;  /* 0x00000000420472ca */ /* 0x000fe200000e0000 */
[----:B----4-:R-:W4:Y:S01]  /*3a160*/  LDC.64 R12, c[0x0][0x3a0] ;  /* 0x0000e800ff0c7b82 */ /* 0x010f220000000a00 */
[----:B------:R-:W-:-:S13]  /*3a170*/  R2UR UR5, R67 ;  /* 0x00000000430572ca */ /* 0x000fda00000e0000 */
[----:B------:R-:W5:Y:S01]  /*3a180*/  LDG.E R17, desc[UR4][R62.64+0xd8] ;  /* 0x0000d8043e117981 */ /* 0x000f62000c1e1900 */
[----:B------:R-:W-:Y:S02]  /*3a190*/  R2UR UR8, R66 ;  /* 0x00000000420872ca */ /* 0x000fe400000e0000 */
[----:B------:R-:W-:Y:S02]  /*3a1a0*/  R2UR UR9, R67 ;  /* 0x00000000430972ca */ /* 0x000fe400000e0000 */
[----:B------:R-:W-:-:S04]  /*3a1b0*/  IADD3 R8, P1, PT, R7, R54, RZ ;  /* 0x0000003607087210 */ /* 0x000fc80007f3e0ff */
[----:B--2---:R-:W-:-:S07]  /*3a1c0*/  LEA.HI.X.SX32 R9, R7, R55, 0x1, P1 ;  /* 0x0000003707097211 */ /* 0x004fce00008f0eff */
[----:B------:R-:W2:Y:S01]  /*3a1d0*/  LDG.E.S8 R9, desc[UR8][R8.64+0x1b] ;  /* 0x00001b0808097981 */ /* 0x000ea2000c1e1300 */
[----:B-----5:R-:W-:-:S04]  /*3a1e0*/  IADD3 R10, P0, PT, R17, R54, RZ ;  /* 0x00000036110a7210 */ /* 0x020fc80007f1e0ff */
[----:B------:R-:W-:-:S05]  /*3a1f0*/  LEA.HI.X.SX32 R11, R17, R55, 0x1, P0 ;  /* 0x00000037110b7211 */ /* 0x000fca00000f0eff */
[----:B------:R-:W2:Y:S02]  /*3a200*/  LDG.E.S8 R10, desc[UR4][R10.64] ;  /* 0x000000040a0a7981 */ /* 0x000ea4000c1e1300 */
[----:B--2---:R-:W-:-:S05]  /*3a210*/  IMAD.IADD R14, R10, 0x1, R9 ;  /* 0x000000010a0e7824 */ /* 0x004fca00078e0209 */
        /* <DEDUP_REMOVED lines=10> */
[----:B----4-:R-:W-:Y:S01]  /*3a2c0*/  IMAD.WIDE R8, R7, 0x8, R12 ;  /* 0x0000000807087825 */ /* 0x010fe200078e020c */
[----:B------:R-:W-:-:S02]  /*3a2d0*/  @P0 R2UR UR12, R66 ;  /* 0x00000000420c02ca */ /* 0x000fc400000e0000 */
[----:B------:R-:W-:Y:S01]  /*3a2e0*/  @P0 R2UR UR13, R67 ;  /* 0x00000000430d02ca */ /* 0x000fe200000e0000 */
[----:B------:R-:W-:Y:S02]  /*3a2f0*/  @P0 IMAD.MOV.U32 R10, RZ, RZ, 0x0 ;  /* 0x00000000ff0a0424 */ /* 0x000fe400078e00ff */
[----:B------:R-:W-:-:S05]  /*3a300*/  @P0 IMAD.MOV.U32 R11, RZ, RZ, 0x7ff00000 ;  /* 0x7ff00000ff0b0424 */ /* 0x000fca00078e00ff */
[----:B------:R2:W-:Y:S04]  /*3a310*/  @P0 STG.E.64 desc[UR4][R8.64], R10 ;  /* 0x0000000a08000986 */ /* 0x0005e8000c101b04 */
[----:B------:R-:W4:Y:S04]  /*3a320*/  @P0 LDG.E R7, desc[UR8][R62.64+0xd8] ;  /* 0x0000d8083e070981 */ /* 0x000f28000c1e1900 */
[----:B------:R-:W5:Y:S04]  /*3a330*/  @P0 LDG.E R15, desc[UR10][R62.64+0xcc] ;  /* 0x0000cc0a3e0f0981 */ /* 0x000f68000c1e1900 */
[----:B------:R-:W3:Y:S01]  /*3a340*/  @P0 LDG.E R16, desc[UR12][R62.64+0xdc] ;  /* 0x0000dc0c3e100981 */ /* 0x000ee2000c1e1900 */
        /* <DEDUP_REMOVED lines=8> */
[----:B----4-:R-:W-:-:S04]  /*3a3d0*/  @P0 VIADD R14, R7, 0xffffffff ;  /* 0xffffffff070e0836 */ /* 0x010fc80000000000 */
[----:B-----5:R-:W-:-:S04]  /*3a3e0*/  @P0 IMAD R15, R14, R15, R31 ;  /* 0x0000000f0e0f0224 */ /* 0x020fc800078e021f */
[----:B---3--:R-:W-:Y:S02]  /*3a3f0*/  @P0 IMAD.IADD R7, R16, 0x1, R15 ;  /* 0x0000000110070824 */ /* 0x008fe400078e020f */
[----:B------:R-:W-:Y:S02]  /*3a400*/  @P0 IMAD.MOV.U32 R14, RZ, RZ, 0x0 ;  /* 0x00000000ff0e0424 */ /* 0x000fe400078e00ff */
[----:B------:R-:W-:Y:S02]  /*3a410*/  @P0 IMAD.MOV.U32 R15, RZ, RZ, -0x40100000 ;  /* 0xbff00000ff0f0424 */ /* 0x000fe400078e00ff */
[----:B--2---:R-:W-:-:S05]  /*3a420*/  @P0 IMAD.WIDE R10, R7, 0x8, R12 ;  /* 0x00000008070a0825 */ /* 0x004fca00078e020c */
[----:B------:R-:W-:Y:S04]  /*3a430*/  @P0 STG.E.64 desc[UR4][R10.64], R14 ;  /* 0x0000000e0a000986 */ /* 0x000fe8000c101b04 */
[----:B------:R2:W-:Y:S04]  /*3a440*/  @!P0 STG.E.64 desc[UR8][R8.64], RZ ;  /* 0x000000ff08008986 */ /* 0x0005e8000c101b08 */
[----:B------:R-:W3:Y:S04]  /*3a450*/  @!P0 LDG.E R7, desc[UR10][R62.64+0xd8] ;  /* 0x0000d80a3e078981 */ /* 0x000ee8000c1e1900 */
[----:B------:R-:W4:Y:S04]  /*3a460*/  @!P0 LDG.E R17, desc[UR12][R62.64+0xcc] ;  /* 0x0000cc0c3e118981 */ /* 0x000f28000c1e1900 */
[----:B------:R-:W5:Y:S01]  /*3a470*/  @!P0 LDG.E R18, desc[UR14][R62.64+0xdc] ;  /* 0x0000dc0e3e128981 */ /* 0x000f62000c1e1900 */
[----:B------:R-:W-:-:S02]  /*3a480*/  @!P0 R2UR UR4, R66 ;  /* 0x00000000420482ca */ /* 0x000fc400000e0000 */
[C---:B------:R-:W-:Y:S01]  /*3a490*/  @!P0 R2UR UR5, R67.reuse ;  /* 0x00000000430582ca */ /* 0x040fe200000e0000 */
[----:B------:R-:W-:Y:S02]  /*3a4a0*/  @!P0 IMAD.MOV.U32 R10, RZ, RZ, 0x0 ;  /* 0x00000000ff0a8424 */ /* 0x000fe400078e00ff */
[----:B------:R-:W-:Y:S01]  /*3a4b0*/  @!P0 IMAD.MOV.U32 R11, RZ, RZ, -0x3f56d000 ;  /* 0xc0a93000ff0b8424 */ /* 0x000fe200078e00ff */
[----:B------:R-:W-:Y:S02]  /*3a4c0*/  R2UR UR8, R66 ;  /* 0x00000000420872ca */ /* 0x000fe400000e0000 */
[----:B------:R-:W-:Y:S01]  /*3a4d0*/  R2UR UR9, R67 ;  /* 0x00000000430972ca */ /* 0x000fe200000e0000 */
[----:B---3--:R-:W-:-:S04]  /*3a4e0*/  @!P0 VIADD R16, R7, 0xffffffff ;  /* 0xffffffff07108836 */ /* 0x008fc80000000000 */
[----:B----4-:R-:W-:-:S04]  /*3a4f0*/  @!P0 IMAD R17, R16, R17, R31 ;  /* 0x0000001110118224 */ /* 0x010fc800078e021f */
[----:B-----5:R-:W-:-:S04]  /*3a500*/  @!P0 IMAD.IADD R17, R18, 0x1, R17 ;  /* 0x0000000112118824 */ /* 0x020fc800078e0211 */
[----:B------:R-:W-:-:S05]  /*3a510*/  @!P0 IMAD.WIDE R12, R17, 0x8, R12 ;  /* 0x00000008110c8825 */ /* 0x000fca00078e020c */
[----:B------:R4:W-:Y:S01]  /*3a520*/  @!P0 STG.E.64 desc[UR4][R12.64], R10 ;  /* 0x0000000a0c008986 */ /* 0x0009e2000c101b04 */
[----:B------:R-:W-:Y:S02]  /*3a530*/  R2UR UR4, R66 ;  /* 0x00000000420472ca */ /* 0x000fe400000e0000 */
[----:B------:R-:W-:Y:S01]  /*3a540*/  R2UR UR5, R67 ;  /* 0x00000000430572ca */ /* 0x000fe200000e0000 */
[----:B--2---:R-:W2:-:S12]  /*3a550*/  LDG.E R8, desc[UR8][R62.64+0xdc] ;  /* 0x0000dc083e087981 */ /* 0x004e98000c1e1900 */
[----:B------:R-:W3:Y:S01]  /*3a560*/  LDG.E R15, desc[UR4][R62.64+0xcc] ;  /* 0x0000cc043e0f7981 */ /* 0x000ee2000c1e1900 */
[C---:B--2---:R-:W-:Y:S01]  /*3a570*/  VIADD R7, R8.reuse, 0x1 ;  /* 0x0000000108077836 */ /* 0x044fe20000000000 */
[----:B---3--:R-:W-:-:S04]  /*3a580*/  ISETP.GE.AND P0, PT, R8, R15, PT ;  /* 0x0000000f0800720c */ /* 0x008fc80003f06270 */
[----:B------:R4:W-:Y:S09]  /*3a590*/  STG.E desc[UR4][R62.64+0xdc], R7 ;  /* 0x0000dc073e007986 */ /* 0x0009f2000c101904 */
[----:B------:R-:W-:Y:S05]  /*3a5a0*/  @!P0 BRA `(.L_x_788) ;  /* 0xfffffff800e88947 */ /* 0x000fea000383ffff */
[----:B------:R-:W-:Y:S05]  /*3a5b0*/  BSYNC.RECONVERGENT B2 ;  /* 0x0000000000027941 */ /* 0x000fea0003800200 */
.L_x_787:
[C---:B------:R-:W-:Y:S02]  /*3a5c0*/  R2UR UR4, R66.reuse ;  /* 0x00000000420472ca */ /* 0x040fe400000e0000 */
[C---:B------:R-:W-:Y:S02]  /*3a5d0*/  R2UR UR5, R67.reuse ;  /* 0x00000000430572ca */ /* 0x040fe400000e0000 */
[----:B------:R-:W-:Y:S02]  /*3a5e0*/  R2UR UR8, R66 ;  /* 0x00000000420872ca */ /* 0x000fe400000e0000 */
[----:B------:R-:W-:-:S09]  /*3a5f0*/  R2UR UR9, R67 ;  /* 0x00000000430972ca */ /* 0x000fd200000e0000 */
[----:B------:R2:W5:Y:S04]  /*3a600*/  LDG.E R8, desc[UR4][R62.64+0xd8] ;  /* 0x0000d8043e087981 */ /* 0x000568000c1e1900 */
[----:B----4-:R2:W5:Y:S02]  /*3a610*/  LDG.E R7, desc[UR8][R62.64+0xc8] ;  /* 0x0000c8083e077981 */ /* 0x010564000c1e1900 */
.L_x_786:
[----:B------:R-:W-:Y:S05]  /*3a620*/  BSYNC.RECONVERGENT B1 ;  /* 0x0000000000017941 */ /* 0x000fea0003800200 */
.L_x_785:
[----:B------:R-:W-:Y:S01]  /*3a630*/  R2UR UR4, R66 ;  /* 0x00000000420472ca */ /* 0x000fe200000e0000 */
[C---:B--2--5:R-:W-:Y:S01]  /*3a640*/  VIADD R9, R8.reuse, 0x1 ;  /* 0x0000000108097836 */ /* 0x064fe20000000000 */
[----:B------:R-:W-:Y:S02]  /*3a650*/  R2UR UR5, R67 ;  /* 0x00000000430572ca */ /* 0x000fe400000e0000 */
[----:B------:R-:W-:Y:S01]  /*3a660*/  ISETP.GE.AND P0, PT, R8, R7, PT ;  /* 0x000000070800720c */ /* 0x000fe20003f06270 */
[----:B------:R-:W-:-:S10]  /*3a670*/  IMAD.MOV.U32 R8, RZ, RZ, R9 ;  /* 0x000000ffff087224 */ /* 0x000fd400078e0009 */
[----:B------:R2:W-:Y:S02]  /*3a680*/  STG.E desc[UR4][R62.64+0xd8], R9 ;  /* 0x0000d8093e007986 */ /* 0x0005e4000c101904 */
[----:B------:R-:W-:Y:S05]  /*3a690*/  @!P0 BRA `(.L_x_789) ;  /* 0xfffffff800888947 */ /* 0x000fea000383ffff */
.L_x_784:
[----:B------:R-:W-:Y:S05]  /*3a6a0*/  BSYNC.RECONVERGENT B0 ;  /* 0x0000000000007941 */ /* 0x000fea0003800200 */
.L_x_783:
        /* <DEDUP_REMOVED lines=11> */
.L_x_868:
        /* <DEDUP_REMOVED lines=9> */
.L_x_867:
[----:B------:R-:W-:Y:S01]  /*3a7f0*/  R2UR UR4, R66 ;  /* 0x00000000420472ca */ /* 0x000fe200000e0000 */
[----:B------:R-:W5:Y:S01]  /*3a800*/  LDC.64 R14, c[0x0][0x3a0] ;  /* 0x0000e800ff0e7b82 */ /* 0x000f620000000a00 */
[----:B------:R-:W-:-:S13]  /*3a810*/  R2UR UR5, R67 ;  /* 0x00000000430572ca */ /* 0x000fda00000e0000 */
[----:B--2---:R-:W2:Y:S02]  /*3a820*/  LDG.E R8, desc[UR4][R62.64+0xe4] ;  /* 0x0000e4043e087981 */ /* 0x004ea4000c1e1900 */
[----:B--2---:R-:W-:-:S04]  /*3a830*/  VIADD R8, R8, 0xffffffff ;  /* 0xffffffff08087836 */ /* 0x004fc80000000000 */
[----:B------:R-:W-:-:S04]  /*3a840*/  IMAD R8, R17, R8, R32 ;  /* 0x0000000811087224 */ /* 0x000fc800078e0220 */
[----:B0-----:R-:W-:-:S04]  /*3a850*/  IMAD.IADD R13, R8, 0x1, R7 ;  /* 0x00000001080d7824 */ /* 0x001fc800078e0207 */
[----:B-----5:R-:W-:-:S06]  /*3a860*/  IMAD.WIDE R12, R13, 0x8, R14 ;  /* 0x000000080d0c7825 */ /* 0x020fcc00078e020e */
[----:B------:R-:W2:Y:S01]  /*3a870*/  LDG.E.64 R12, desc[UR4][R12.64] ;  /* 0x000000040c0c7981 */ /* 0x000ea2000c1e1b00 */
[----:B------:R-:W-:Y:S01]  /*3a880*/  IMAD.MOV.U32 R8, RZ, RZ, -0x800000 ;  /* 0xff800000ff087424 */ /* 0x000fe200078e00ff */
[----:B------:R-:W-:Y:S01]  /*3a890*/  BSSY.RECONVERGENT B6, `(.L_x_795) ;  /* 0x0000707000067945 */ /* 0x000fe20003800200 */
[----:B---3--:R-:W-:Y:S02]  /*3a8a0*/  IMAD.MOV.U32 R9, RZ, RZ, 0x41cdcd64 ;  /* 0x41cdcd64ff097424 */ /* 0x008fe400078e00ff */
        /* <DEDUP_REMOVED lines=48> */
.L_x_798:
        /* <DEDUP_REMOVED lines=161> */
.L_x_804:
[----:B------:R-:W-:Y:S05]  /*3b5c0*/  BSYNC.RECONVERGENT B2 ;  /* 0x0000000000027941 */ /* 0x000fea0003800200 */
.L_x_803:
        /* <DEDUP_REMOVED lines=30> */
.L_x_807:
[----:B------:R-:W-:Y:S05]  /*3b7b0*/  BSYNC.RECONVERGENT B2 ;  /* 0x0000000000027941 */ /* 0x000fea0003800200 */
.L_x_806:
        /* <DEDUP_REMOVED lines=19> */
.L_x_805:
        /* <DEDUP_REMOVED lines=14> */
.L_x_802:
        /* <DEDUP_REMOVED lines=65> */
.L_x_810:
[----:B------:R-:W-:Y:S05]  /*3bde0*/  BSYNC.RECONVERGENT B2 ;  /* 0x0000000000027941 */ /* 0x000fea0003800200 */
.L_x_809:
        /* <DEDUP_REMOVED lines=30> */
.L_x_813:
[----:B------:R-:W-:Y:S05]  /*3bfd0*/  BSYNC.RECONVERGENT B2 ;  /* 0x0000000000027941 */ /* 0x000fea0003800200 */
.L_x_812:
        /* <DEDUP_REMOVED lines=19> */
.L_x_811:
        /* <DEDUP_REMOVED lines=14> */
.L_x_801:
        /* <DEDUP_REMOVED lines=15> */
.L_x_814:
        /* <DEDUP_REMOVED lines=65> */
.L_x_816:
[----:B------:R-:W-:Y:S05]  /*3c6f0*/  BSYNC.RECONVERGENT B2 ;  /* 0x0000000000027941 */ /* 0x000fea0003800200 */
.L_x_815:
        /* <DEDUP_REMOVED lines=30> */
.L_x_819:
[----:B------:R-:W-:Y:S05]  /*3c8e0*/  BSYNC.RECONVERGENT B2 ;  /* 0x0000000000027941 */ /* 0x000fea0003800200 */
.L_x_818:
        /* <DEDUP_REMOVED lines=19> */
.L_x_817:
        /* <DEDUP_REMOVED lines=13> */
.L_x_808:
[----:B------:R-:W-:Y:S05]  /*3caf0*/  BSYNC.RECONVERGENT B0 ;  /* 0x0000000000007941 */ /* 0x000fea0003800200 */
.L_x_800:
[C---:B------:R-:W-:Y:S02]  /*3cb00*/  R2UR UR4, R66.reuse ;  /* 0x00000000420472ca */ /* 0x040fe400000e0000 */
[C---:B------:R-:W-:Y:S02]  /*3cb10*/  R2UR UR5, R67.reuse ;  /* 0x00000000430572ca */ /* 0x040fe400000e0000 */
[----:B------:R-:W-:Y:S02]  /*3cb20*/  R2UR UR8, R66 ;  /* 0x00000000420872ca */ /* 0x000fe400000e0000 */
[----:B------:R-:W-:-:S09]  /*3cb30*/  R2UR UR9, R67 ;  /* 0x00000000430972ca */ /* 0x000fd200000e0000 */
[----:B------:R-:W4:Y:S04]  /*3cb40*/  LDG.E.S8 R7, desc[UR4][R12.64] ;  /* 0x000000040c077981 */ /* 0x000f28000c1e1300 */
[----:B--23--:R-:W4:Y:S01]  /*3cb50*/  LDG.E.S8 R14, desc[UR8][R10.64+0x1b] ;  /* 0x00001b080a0e7981 */ /* 0x00cf22000c1e1300 */
[----:B------:R-:W-:Y:S02]  /*3cb60*/  R2UR UR10, R66 ;  /* 0x00000000420a72ca */ /* 0x000fe400000e0000 */
[----:B------:R-:W-:Y:S01]  /*3cb70*/  R2UR UR11, R67 ;  /* 0x00000000430b72ca */ /* 0x000fe200000e0000 */
[----:B----4-:R-:W-:-:S05]  /*3cb80*/  IMAD R7, R7, 0x5, R14 ;  /* 0x0000000507077824 */ /* 0x010fca00078e020e */
        /* <DEDUP_REMOVED lines=35> */
.L_x_821:
[----:B------:R-:W-:Y:S05]  /*3cdc0*/  BSYNC.RECONVERGENT B0 ;  /* 0x0000000000007941 */ /* 0x000fea0003800200 */
.L_x_820:
        /* <DEDUP_REMOVED lines=24> */
.L_x_822:
[C---:B------:R-:W-:Y:S02]  /*3cf50*/  R2UR UR4, R66.reuse ;  /* 0x00000000420472ca */ /* 0x040fe400000e0000 */
[C---:B------:R-:W-:Y:S02]  /*3cf60*/  R2UR UR5, R67.reuse ;  /* 0x00000000430572ca */ /* 0x040fe400000e0000 */
[----:B------:R-:W-:Y:S02]  /*3cf70*/  R2UR UR8, R66 ;  /* 0x00000000420872ca */ /* 0x000fe400000e0000 */
[----:B------:R-:W-:-:S09]  /*3cf80*/  R2UR UR9, R67 ;  /* 0x00000000430972ca */ /* 0x000fd200000e0000 */
[----:B------:R2:W-:Y:S04]  /*3cf90*/  STG.E.64 desc[UR4][R52.64+0x2738], R14 ;  /* 0x0027380e34007986 */ /* 0x0005e8000c101b04 */
[----:B------:R2:W-:Y:S02]  /*3cfa0*/  STG.E.64 desc[UR8][R52.64+0x2740], R16 ;  /* 0x0027401034007986 */ /* 0x0005e4000c101b08 */
.L_x_799:
[----:B------:R-:W-:Y:S05]  /*3cfb0*/  BSYNC.RECONVERGENT B1 ;  /* 0x0000000000017941 */ /* 0x000fea0003800200 */
.L_x_797:
        /* <DEDUP_REMOVED lines=31> */
.L_x_824:
[----:B------:R-:W-:Y:S05]  /*3d1b0*/  BSYNC.RECONVERGENT B0 ;  /* 0x0000000000007941 */ /* 0x000fea0003800200 */
.L_x_823:
        /* <DEDUP_REMOVED lines=56> */
.L_x_826:
[----:B------:R-:W-:Y:S05]  /*3d540*/  BSYNC.RECONVERGENT B0 ;  /* 0x0000000000007941 */ /* 0x000fea0003800200 */
.L_x_825:
        /* <DEDUP_REMOVED lines=71> */
[----:B------:R-:W3:Y:S04]  /*3d9c0*/  LDG.E.U8 R37, desc[UR10][R42.64] ;  /* 0x0000000a2a257981 */ /* 0x000ee8000c1e1100 */
[----:B----4-:R-:W3:Y:S04]  /*3d9d0*/  LDG.E.U8 R40, desc[UR12][R42.64+-0x1] ;  /* 0xffffff0c2a287981 */ /* 0x010ee8000c1e1100 */
[----:B------:R-:W4:Y:S04]  /*3d9e0*/  LDG.E.U8 R41, desc[UR14][R44.64] ;  /* 0x0000000e2c297981 */ /* 0x000f28000c1e1100 */
[----:B------:R-:W2:Y:S01]  /*3d9f0*/  LDG.E.S8 R10, desc[UR8][R44.64+0x1] ;  /* 0x000001082c0a7981 */ /* 0x000ea2000c1e1300 */
[----:B---3--:R-:W-:-:S02]  /*3da00*/  PRMT R37, R40, 0x3340, R37 ;  /* 0x0000334028257816 */ /* 0x008fc40000000025 */
[----:B----4-:R-:W-:-:S04]  /*3da10*/  PRMT R40, R41, 0x3340, RZ ;  /* 0x0000334029287816 */ /* 0x010fc800000000ff */
[----:B------:R-:W-:-:S05]  /*3da20*/  PRMT R37, R37, 0x5410, R40 ;  /* 0x0000541025257816 */ /* 0x000fca0000000028 */
[----:B--2---:R-:W-:-:S04]  /*3da30*/  IDP.4A.S8.U8 R10, R37, R56, R10 ;  /* 0x00000038250a7226 */ /* 0x004fc8000000020a */
[----:B------:R-:W-:-:S06]  /*3da40*/  IMAD R40, R10, 0x8, R57 ;  /* 0x000000080a287824 */ /* 0x000fcc00078e0239 */
[----:B------:R-:W2:Y:S02]  /*3da50*/  LDC.64 R40, c[0x3][R40] ;  /* 0x00c0000028287b82 */ /* 0x000ea40000000a00 */
[----:B--2---:R2:W-:Y:S04]  /*3da60*/  STG.E.64 desc[UR4][R52.64+0x2778], R40 ;  /* 0x0027782834007986 */ /* 0x0045e8000c101b04 */
[----:B------:R-:W3:Y:S02]  /*3da70*/  LDG.E R11, desc[UR8][R62.64+0xcc] ;  /* 0x0000cc083e0b7981 */ /* 0x000ee4000c1e1900 */
[----:B---3--:R-:W-:-:S04]  /*3da80*/  IMAD R11, R50, R11, R18 ;  /* 0x0000000b320b7224 */ /* 0x008fc800078e0212 */
[----:B------:R-:W-:-:S04]  /*3da90*/  VIADD R11, R11, 0xffffffff ;  /* 0xffffffff0b0b7836 */ /* 0x000fc80000000000 */
[----:B------:R-:W-:-:S06]  /*3daa0*/  IMAD.WIDE R42, R11, 0x8, R46 ;  /* 0x000000080b2a7825 */ /* 0x000fcc00078e022e */
[----:B------:R-:W3:Y:S02]  /*3dab0*/  LDG.E.64 R42, desc[UR4][R42.64] ;  /* 0x000000042a2a7981 */ /* 0x000ee4000c1e1b00 */
[----:B---3--:R-:W-:-:S07]  /*3dac0*/  DADD R10, R40, R42 ;  /* 0x00000000280a7229 */ /* 0x008fce000000002a */
[----:B------:R2:W-:Y:S01]  /*3dad0*/  STG.E.64 desc[UR4][R52.64+0x2760], R10 ;  /* 0x0027600a34007986 */ /* 0x0005e2000c101b04 */
[----:B------:R-:W-:Y:S05]  /*3dae0*/  BRA `(.L_x_829) ;  /* 0x0000000000387947 */ /* 0x000fea0003800000 */
.L_x_828:
        /* <DEDUP_REMOVED lines=14> */
.L_x_829:
[----:B------:R-:W-:Y:S05]  /*3dbd0*/  BSYNC.RECONVERGENT B0 ;  /* 0x0000000000007941 */ /* 0x000fea0003800200 */
.L_x_827:
        /* <DEDUP_REMOVED lines=24> */
.L_x_831:
[----:B------:R-:W-:Y:S05]  /*3dd60*/  BSYNC.RECONVERGENT B0 ;  /* 0x0000000000007941 */ /* 0x000fea0003800200 */
.L_x_830:
        /* <DEDUP_REMOVED lines=49> */
.L_x_833:
        /* <DEDUP_REMOVED lines=18> */
.L_x_834:
[----:B------:R-:W-:Y:S05]  /*3e1a0*/  BSYNC.RECONVERGENT B0 ;  /* 0x0000000000007941 */ /* 0x000fea0003800200 */
.L_x_832:
[----:B------:R-:W-:Y:S01]  /*3e1b0*/  R2UR UR4, R66 ;  /* 0x00000000420472ca */ /* 0x000fe200000e0000 */
[----:B0-23--:R-:W-:Y:S01]  /*3e1c0*/  IMAD.MOV.U32 R9, RZ, RZ, 0x3 ;  /* 0x00000003ff097424 */ /* 0x00dfe200078e00ff */
[----:B------:R-:W-:Y:S01]  /*3e1d0*/  R2UR UR5, R67 ;  /* 0x00000000430572ca */ /* 0x000fe200000e0000 */
[----:B------:R-:W-:Y:S01]  /*3e1e0*/  BSSY.RECONVERGENT B4, `(.L_x_835) ;  /* 0x000036b000047945 */ /* 0x000fe20003800200 */
[----:B------:R-:W-:-:S11]  /*3e1f0*/  IMAD.MOV.U32 R7, RZ, RZ, 0x3 ;  /* 0x00000003ff077424 */ /* 0x000fd600078e00ff */
[----:B------:R0:W-:Y:S02]  /*3e200*/  STG.E desc[UR4][R62.64+0xd8], R9 ;  /* 0x0000d8093e007986 */ /* 0x0001e4000c101904 */
.L_x_866:
        /* <DEDUP_REMOVED lines=32> */
.L_x_865:
        /* <DEDUP_REMOVED lines=129> */
.L_x_846:
[----:B------:R-:W-:Y:S05]  /*3ec20*/  BSYNC.RECONVERGENT B10 ;  /* 0x00000000000a7941 */ /* 0x000fea0003800200 */
.L_x_845:
        /* <DEDUP_REMOVED lines=56> */
.L_x_848:
[----:B------:R-:W-:Y:S05]  /*3efb0*/  BSYNC.RECONVERGENT B10 ;  /* 0x00000000000a7941 */ /* 0x000fea0003800200 */
.L_x_847:
        /* <DEDUP_REMOVED lines=36> */
.L_x_850:
[----:B------:R-:W-:Y:S05]  /*3f200*/  BSYNC.RECONVERGENT B10 ;  /* 0x00000000000a7941 */ /* 0x000fea0003800200 */
.L_x_849:
        /* <DEDUP_REMOVED lines=12> */
.L_x_844:
        /* <DEDUP_REMOVED lines=107> */
.L_x_853:
[----:B------:R-:W-:Y:S05]  /*3f980*/  BSYNC.RECONVERGENT B10 ;  /* 0x00000000000a7941 */ /* 0x000fea0003800200 */
.L_x_852:
        /* <DEDUP_REMOVED lines=36> */
.L_x_855:
[----:B------:R-:W-:Y:S05]  /*3fbd0*/  BSYNC.RECONVERGENT B10 ;  /* 0x00000000000a7941 */ /* 0x000fea0003800200 */
.L_x_854:
        /* <DEDUP_REMOVED lines=12> */
.L_x_843:
        /* <DEDUP_REMOVED lines=130> */
.L_x_858:
[----:B------:R-:W-:Y:S05]  /*404c0*/  BSYNC.RECONVERGENT B10 ;  /* 0x00000000000a7941 */ /* 0x000fea0003800200 */
.L_x_857:
        /* <DEDUP_REMOVED lines=36> */
.L_x_860:
[----:B------:R-:W-:Y:S05]  /*40710*/  BSYNC.RECONVERGENT B10 ;  /* 0x00000000000a7941 */ /* 0x000fea0003800200 */
.L_x_859:
        /* <DEDUP_REMOVED lines=16> */
.L_x_856:
        /* <DEDUP_REMOVED lines=142> */
.L_x_862:
[----:B------:R-:W-:Y:S05]  /*41100*/  BSYNC.RECONVERGENT B10 ;  /* 0x00000000000a7941 */ /* 0x000fea0003800200 */
.L_x_861:
        /* <DEDUP_REMOVED lines=36> */
.L_x_864:
[----:B------:R-:W-:Y:S05]  /*41350*/  BSYNC.RECONVERGENT B10 ;  /* 0x00000000000a7941 */ /* 0x000fea0003800200 */
.L_x_863:
        /* <DEDUP_REMOVED lines=10> */
.L_x_851:
[----:B------:R-:W-:Y:S05]  /*41400*/  BSYNC.RECONVERGENT B0 ;  /* 0x0000000000007941 */ /* 0x000fea0003800200 */
.L_x_842:
        /* <DEDUP_REMOVED lines=47> */
.L_x_841:
[----:B------:R-:W-:Y:S05]  /*41700*/  BSYNC.RECONVERGENT B1 ;  /* 0x0000000000017941 */ /* 0x000fea0003800200 */
.L_x_840:
        /* <DEDUP_REMOVED lines=12> */
.L_x_839:
[----:B------:R-:W-:Y:S05]  /*417d0*/  BSYNC.RECONVERGENT B2 ;  /* 0x0000000000027941 */ /* 0x000fea0003800200 */
.L_x_838:
[----:B------:R-:W-:Y:S02]  /*417e0*/  R2UR UR4, R66 ;  /* 0x00000000420472ca */ /* 0x000fe400000e0000 */
[----:B------:R-:W-:-:S13]  /*417f0*/  R2UR UR5, R67 ;  /* 0x00000000430572ca */ /* 0x000fda00000e0000 */
[----:B------:R2:W5:Y:S02]  /*41800*/  LDG.E R7, desc[UR4][R62.64+0xd8] ;  /* 0x0000d8043e077981 */ /* 0x000564000c1e1900 */
.L_x_837:
[----:B------:R-:W-:Y:S05]  /*41810*/  BSYNC.RECONVERGENT B3 ;  /* 0x0000000000037941 */ /* 0x000fea0003800200 */
.L_x_836:
        /* <DEDUP_REMOVED lines=8> */
.L_x_835:
[C---:B------:R-:W-:Y:S02]  /*418a0*/  R2UR UR4, R66.reuse ;  /* 0x00000000420472ca */ /* 0x040fe400000e0000 */
[C---:B------:R-:W-:Y:S02]  /*418b0*/  R2UR UR5, R67.reuse ;  /* 0x00000000430572ca */ /* 0x040fe400000e0000 */
[----:B------:R-:W-:Y:S02]  /*418c0*/  R2UR UR8, R66 ;  /* 0x00000000420872ca */ /* 0x000fe400000e0000 */
[----:B------:R-:W-:-:S09]  /*418d0*/  R2UR UR9, R67 ;  /* 0x00000000430972ca */ /* 0x000fd200000e0000 */
[----:B------:R4:W5:Y:S04]  /*418e0*/  LDG.E R10, desc[UR4][R62.64+0xe8] ;  /* 0x0000e8043e0a7981 */ /* 0x000968000c1e1900 */
[----:B------:R4:W5:Y:S02]  /*418f0*/  LDG.E R17, desc[UR8][R62.64+0xcc] ;  /* 0x0000cc083e117981 */ /* 0x000964000c1e1900 */
.L_x_796:
[----:B------:R-:W-:Y:S05]  /*41900*/  BSYNC.RECONVERGENT B6 ;  /* 0x0000000000067941 */ /* 0x000fea0003800200 */
.L_x_795:
[----:B------:R-:W-:Y:S01]  /*41910*/  R2UR UR4, R66 ;  /* 0x00000000420472ca */ /* 0x000fe200000e0000 */
[C---:B-----5:R-:W-:Y:S01]  /*41920*/  VIADD R7, R10.reuse, 0x1 ;  /* 0x000000010a077836 */ /* 0x060fe20000000000 */
[----:B------:R-:W-:Y:S02]  /*41930*/  R2UR UR5, R67 ;  /* 0x00000000430572ca */ /* 0x000fe400000e0000 */
[----:B------:R-:W-:-:S11]  /*41940*/  ISETP.GE.AND P0, PT, R10, R17, PT ;  /* 0x000000110a00720c */ /* 0x000fd60003f06270 */
[----:B------:R0:W-:Y:S02]  /*41950*/  STG.E desc[UR4][R62.64+0xe8], R7 ;  /* 0x0000e8073e007986 */ /* 0x0001e4000c101904 */
[----:B------:R-:W-:Y:S05]  /*41960*/  @!P0 BRA `(.L_x_867) ;  /* 0xffffff8c00a08947 */ /* 0x000fea000383ffff */
[----:B------:R-:W-:Y:S05]  /*41970*/  BSYNC.RECONVERGENT B7 ;  /* 0x0000000000077941 */ /* 0x000fea0003800200 */
.L_x_794:
[C---:B------:R-:W-:Y:S02]  /*41980*/  R2UR UR4, R66.reuse ;  /* 0x00000000420472ca */ /* 0x040fe400000e0000 */
[C---:B------:R-:W-:Y:S02]  /*41990*/  R2UR UR5, R67.reuse ;  /* 0x00000000430572ca */ /* 0x040fe400000e0000 */
[----:B------:R-:W-:Y:S02]  /*419a0*/  R2UR UR8, R66 ;  /* 0x00000000420872ca */ /* 0x000fe400000e0000 */
[----:B------:R-:W-:-:S09]  /*419b0*/  R2UR UR9, R67 ;  /* 0x00000000430972ca */ /* 0x000fd200000e0000 */
[----:B------:R1:W5:Y:S04]  /*419c0*/  LDG.E R8, desc[UR4][R62.64+0xe4] ;  /* 0x0000e4043e087981 */ /* 0x000368000c1e1900 */
[----:B0-----:R1:W5:Y:S02]  /*419d0*/  LDG.E R7, desc[UR8][R62.64+0xc8] ;  /* 0x0000c8083e077981 */ /* 0x001364000c1e1900 */
.L_x_793:
[----:B------:R-:W-:Y:S05]  /*419e0*/  BSYNC.RECONVERGENT B8 ;  /* 0x0000000000087941 */ /* 0x000fea0003800200 */
.L_x_792:
[----:B------:R-:W-:Y:S01]  /*419f0*/  R2UR UR4, R66 ;  /* 0x00000000420472ca */ /* 0x000fe200000e0000 */
[C---:B--23-5:R-:W-:Y:S01]  /*41a00*/  VIADD R9, R8.reuse, 0x1 ;  /* 0x0000000108097836 */ /* 0x06cfe20000000000 */
[----:B------:R-:W-:Y:S02]  /*41a10*/  R2UR UR5, R67 ;  /* 0x00000000430572ca */ /* 0x000fe400000e0000 */
[----:B------:R-:W-:Y:S01]  /*41a20*/  ISETP.GE.AND P0, PT, R8, R7, PT ;  /* 0x000000070800720c */ /* 0x000fe20003f06270 */
[----:B------:R-:W-:-:S10]  /*41a30*/  IMAD.MOV.U32 R8, RZ, RZ, R9 ;  /* 0x000000ffff087224 */ /* 0x000fd400078e0009 */
[----:B------:R2:W-:Y:S02]  /*41a40*/  STG.E desc[UR4][R62.64+0xe4], R9 ;  /* 0x0000e4093e007986 */ /* 0x0005e4000c101904 */
[----:B------:R-:W-:Y:S05]  /*41a50*/  @!P0 BRA `(.L_x_868) ;  /* 0xffffff8c00408947 */ /* 0x000fea000383ffff */
.L_x_791:
[----:B------:R-:W-:Y:S05]  /*41a60*/  BSYNC.RECONVERGENT B9 ;  /* 0x0000000000097941 */ /* 0x000fea0003800200 */
.L_x_790:
        /* <DEDUP_REMOVED lines=20> */
[----:B--2---:R-:W-:Y:S05]  /*41bb0*/  @!P0 BRA `(.L_x_870) ;  /* 0x0000002c00748947 */ /* 0x004fea0003800000 */
[C---:B------:R-:W-:Y:S01]  /*41bc0*/  IADD3 R12, P0, PT, R13.reuse, R54, RZ ;  /* 0x000000360d0c7210 */ /* 0x040fe20007f1e0ff */
[----:B------:R-:W-:Y:S01]  /*41bd0*/  BSSY.RECONVERGENT B2, `(.L_x_871) ;  /* 0x00002d8000027945 */ /* 0x000fe20003800200 */
[C---:B------:R-:W-:Y:S02]  /*41be0*/  VIADD R18, R13.reuse, 0xffffffff ;  /* 0xffffffff0d127836 */ /* 0x040fe40000000000 */
[----:B------:R-:W-:Y:S01]  /*41bf0*/  IMAD.MOV.U32 R7, RZ, RZ, 0x1 ;  /* 0x00000001ff077424 */ /* 0x000fe200078e00ff */
[----:B------:R-:W-:-:S08]  /*41c00*/  LEA.HI.X.SX32 R13, R13, R55, 0x1, P0 ;  /* 0x000000370d0d7211 */ /* 0x000fd000000f0eff */
.L_x_903:
[C---:B------:R-:W-:Y:S02]  /*41c10*/  R2UR UR4, R66.reuse ;  /* 0x00000000420472ca */ /* 0x040fe400000e0000 */
[C---:B------:R-:W-:Y:S02]  /*41c20*/  R2UR UR5, R67.reuse ;  /* 0x00000000430572ca */ /* 0x040fe400000e0000 */
[----:B------:R-:W-:Y:S02]  /*41c30*/  R2UR UR8, R66 ;  /* 0x00000000420872ca */ /* 0x000fe400000e0000 */
[----:B------:R-:W-:Y:S02]  /*41c40*/  R2UR UR9, R67 ;  /* 0x00000000430972ca */ /* 0x000fe400000e0000 */
[----:B------:R-:W-:-:S05]  /*41c50*/  IADD3 R10, P0, PT, R7, R54, RZ ;  /* 0x00000036070a7210 */ /* 0x000fca0007f1e0ff */
[----:B------:R-:W-:Y:S02]  /*41c60*/  IMAD.X R11, RZ, RZ, R55, P0 ;  /* 0x000000ffff0b7224 */ /* 0x000fe400000e0637 */
[----:B------:R-:W2:Y:S04]  /*41c70*/  LDG.E.U8 R17, desc[UR4][R12.64] ;  /* 0x000000040c117981 */ /* 0x000ea8000c1e1100 */
[----:B------:R-:W5:Y:S01]  /*41c80*/  LDG.E.U8 R16, desc[UR8][R10.64+0x1b] ;  /* 0x00001b080a107981 */ /* 0x000f62000c1e1100 */
[----:B------:R-:W-:Y:S01]  /*41c90*/  BSSY.RECONVERGENT B1, `(.L_x_872) ;  /* 0x0000270000017945 */ /* 0x000fe20003800200 */
[----:B--2---:R-:W-:Y:S02]  /*41ca0*/  PRMT R8, R17, 0x8880, RZ ;  /* 0x0000888011087816 */ /* 0x004fe400000000ff */
[----:B-----5:R-:W-:-:S05]  /*41cb0*/  PRMT R9, R16, 0x8880, RZ ;  /* 0x0000888010097816 */ /* 0x020fca00000000ff */
[----:B------:R-:W-:-:S05]  /*41cc0*/  IMAD.IADD R9, R8, 0x1, R9 ;  /* 0x0000000108097824 */ /* 0x000fca00078e0209 */
[----:B------:R-:W-:-:S13]  /*41cd0*/  ISETP.NE.AND P0, PT, R9, 0x3, PT ;  /* 0x000000030900780c */ /* 0x000fda0003f05270 */
[----:B----4-:R-:W-:Y:S05]  /*41ce0*/  @!P0 BRA `(.L_x_873) ;  /* 0x0000000000208947 */ /* 0x010fea0003800000 */
        /* <DEDUP_REMOVED lines=8> */
.L_x_873:
        /* <DEDUP_REMOVED lines=43> */
[----:B------:R-:W2:Y:S01]  /*42020*/  LDC.64 R38, c[0x3][R36+-0x4d68] ;  /* 0x00eca60024267b82 */ /* 0x000ea20000000a00 */
[----:B------:R-:W-:Y:S01]  /*42030*/  R2UR UR4, R66 ;  /* 0x00000000420472ca */ /* 0x000fe200000e0000 */
[----:B------:R-:W-:-:S04]  /*42040*/  IMAD R14, R14, 0x8, R50 ;  /* 0x000000080e0e7824 */ /* 0x000fc800078e0232 */
[----:B------:R-:W-:-:S04]  /*42050*/  VIADD R40, R14, 0x10000 ;  /* 0x000100000e287836 */ /* 0x000fc80000000000 */
[----:B------:R-:W2:Y:S02]  /*42060*/  LDC.64 R8, c[0x3][R40+-0x6208] ;  /* 0x00e77e0028087b82 */ /* 0x000ea40000000a00 */
[----:B--2---:R-:W-:-:S07]  /*42070*/  DADD R38, R38, R8 ;  /* 0x0000000026267229 */ /* 0x004fce0000000008 */
        /* <DEDUP_REMOVED lines=22> */
[----:B-----5:R-:W-:Y:S02]  /*421e0*/  PRMT R37, R17, 0x8880, RZ ;  /* 0x0000888011257816 */ /* 0x020fe400000000ff */
[----:B----4-:R-:W-:-:S05]  /*421f0*/  PRMT R16, R41, 0x5410, R16 ;  /* 0x0000541029107816 */ /* 0x010fca0000000010 */
[----:B------:R-:W-:-:S04]  /*42200*/  IDP.2A.LO.S16.U8 R16, R16, R51, R37 ;  /* 0x0000003310107226 */ /* 0x000fc80000001225 */
[----:B------:R-:W-:-:S04]  /*42210*/  IMAD R16, R16, 0x8, R50 ;  /* 0x0000000810107824 */ /* 0x000fc800078e0232 */
[----:B---3--:R-:W2:Y:S02]  /*42220*/  LDC.64 R8, c[0x3][R16+0x5208] ;  /* 0x00d4820010087b82 */ /* 0x008ea40000000a00 */
[----:B--2---:R-:W-:-:S14]  /*42230*/  DSETP.GEU.AND P1, PT, |R8|, R44, PT ;  /* 0x0000002c0800722a */ /* 0x004fdc0003f2e200 */
[----:B0-----:R-:W-:Y:S05]  /*42240*/  @P1 BRA `(.L_x_876) ;  /* 0x0000000800641947 */ /* 0x001fea0003800000 */
[----:B------:R-:W-:Y:S02]  /*42250*/  R2UR UR4, R66 ;  /* 0x00000000420472ca */ /* 0x000fe400000e0000 */
[----:B------:R-:W-:-:S13]  /*42260*/  R2UR UR5, R67 ;  /* 0x00000000430572ca */ /* 0x000fda00000e0000 */
[----:B------:R-:W2:Y:S01]  /*42270*/  LDG.E.S8 R8, desc[UR4][R10.64+0x1c] ;  /* 0x00001c040a087981 */ /* 0x000ea2000c1e1300 */
[----:B------:R-:W-:-:S04]  /*42280*/  PRMT R14, R17, 0x8880, RZ ;  /* 0x00008880110e7816 */ /* 0x000fc800000000ff */
[----:B------:R-:W-:-:S05]  /*42290*/  PRMT R9, R41, 0x5410, R14 ;  /* 0x0000541029097816 */ /* 0x000fca000000000e */
[----:B--2---:R-:W-:-:S04]  /*422a0*/  IDP.2A.LO.S16.U8 R8, R9, R51, R8 ;  /* 0x0000003309087226 */ /* 0x004fc80000001208 */
[----:B------:R-:W-:-:S04]  /*422b0*/  IMAD R17, R8, 0x8, R50 ;  /* 0x0000000808117824 */ /* 0x000fc800078e0232 */
[----:B------:R-:W0:Y:S02]  /*422c0*/  LDC.64 R8, c[0x3][R17+0x59d8] ;  /* 0x00d6760011087b82 */ /* 0x000e240000000a00 */
[----:B0-----:R-:W-:-:S14]  /*422d0*/  DSETP.GEU.AND P0, PT, |R8|, R44, PT ;  /* 0x0000002c0800722a */ /* 0x001fdc0003f0e200 */
[----:B------:R-:W-:Y:S05]  /*422e0*/  @P0 BRA `(.L_x_876) ;  /* 0x00000008003c0947 */ /* 0x000fea0003800000 */
[----:B------:R-:W-:Y:S01]  /*422f0*/  IMAD R8, R41, 0x5, R14 ;  /* 0x0000000529087824 */ /* 0x000fe200078e020e */
[----:B------:R-:W0:Y:S01]  /*42300*/  LDC.64 R36, c[0x3][R17+0x55f0] ;  /* 0x00d57c0011247b82 */ /* 0x000e220000000a00 */
        /* <DEDUP_REMOVED lines=14> */
[----:B0-----:R-:W-:Y:S02]  /*423f0*/  DADD R36, R8, R36 ;  /* 0x0000000008247229 */ /* 0x001fe40000000024 */
        /* <DEDUP_REMOVED lines=62> */
.L_x_878:
[----:B------:R-:W-:Y:S05]  /*427e0*/  BSYNC.RECONVERGENT B4 ;  /* 0x0000000000047941 */ /* 0x000fea0003800200 */
.L_x_877:
        /* <DEDUP_REMOVED lines=30> */
.L_x_881:
[----:B------:R-:W-:Y:S05]  /*429d0*/  BSYNC.RECONVERGENT B4 ;  /* 0x0000000000047941 */ /* 0x000fea0003800200 */
.L_x_880:
        /* <DEDUP_REMOVED lines=19> */
.L_x_879:
        /* <DEDUP_REMOVED lines=13> */
.L_x_876:
[----:B------:R-:W-:Y:S05]  /*42be0*/  BSYNC.RECONVERGENT B0 ;  /* 0x0000000000007941 */ /* 0x000fea0003800200 */
.L_x_875:
[C---:B------:R-:W-:Y:S02]  /*42bf0*/  R2UR UR10, R66.reuse ;  /* 0x00000000420a72ca */ /* 0x040fe400000e0000 */
[C---:B------:R-:W-:Y:S02]  /*42c00*/  R2UR UR11, R67.reuse ;  /* 0x00000000430b72ca */ /* 0x040fe400000e0000 */
[C---:B------:R-:W-:Y:S02]  /*42c10*/  R2UR UR4, R66.reuse ;  /* 0x00000000420472ca */ /* 0x040fe400000e0000 */
[C---:B------:R-:W-:Y:S02]  /*42c20*/  R2UR UR5, R67.reuse ;  /* 0x00000000430572ca */ /* 0x040fe400000e0000 */
[----:B------:R-:W-:Y:S02]  /*42c30*/  R2UR UR8, R66 ;  /* 0x00000000420872ca */ /* 0x000fe400000e0000 */
[----:B------:R-:W-:-:S05]  /*42c40*/  R2UR UR9, R67 ;  /* 0x00000000430972ca */ /* 0x000fca00000e0000 */
[----:B0--3--:R-:W3:Y:S04]  /*42c50*/  LDG.E.U8 R14, desc[UR10][R10.64+0x1b] ;  /* 0x00001b0a0a0e7981 */ /* 0x009ee8000c1e1100 */
        /* <DEDUP_REMOVED lines=12> */
[----:B------:R-:W0:Y:S02]  /*42d20*/  LDC.64 R8, c[0x3][R15+0x5208] ;  /* 0x00d482000f087b82 */ /* 0x000e240000000a00 */
[----:B0-----:R-:W-:-:S14]  /*42d30*/  DSETP.GEU.AND P0, PT, |R8|, R40, PT ;  /* 0x000000280800722a */ /* 0x001fdc0003f0e200 */
        /* <DEDUP_REMOVED lines=8> */
[----:B------:R-:W0:Y:S01]  /*42dc0*/  LDC.64 R8, c[0x3][R15+0x4e20] ;  /* 0x00d388000f087b82 */ /* 0x000e220000000a00 */
[C---:B------:R-:W-:Y:S02]  /*42dd0*/  R2UR UR8, R66.reuse ;  /* 0x00000000420872ca */ /* 0x040fe400000e0000 */
[C---:B------:R-:W-:Y:S02]  /*42de0*/  R2UR UR9, R67.reuse ;  /* 0x00000000430972ca */ /* 0x040fe400000e0000 */
[----:B------:R-:W-:Y:S02]  /*42df0*/  R2UR UR12, R66 ;  /* 0x00000000420c72ca */ /* 0x000fe400000e0000 */
[----:B------:R-:W-:Y:S01]  /*42e00*/  R2UR UR13, R67 ;  /* 0x00000000430d72ca */ /* 0x000fe200000e0000 */
[----:B------:R-:W0:Y:S02]  /*42e10*/  LDC.64 R36, c[0x3][R47+-0x4e30] ;  /* 0x00ec74002f247b82 */ /* 0x000e240000000a00 */
[----:B0-----:R-:W-:Y:S01]  /*42e20*/  DADD R36, R36, R8 ;  /* 0x0000000024247229 */ /* 0x001fe20000000008 */
        /* <DEDUP_REMOVED lines=19> */
[----:B0-----:R-:W-:Y:S02]  /*42f60*/  @P0 IMAD.MOV.U32 R36, RZ, RZ, 0x0 ;  /* 0x00000000ff240424 */ /* 0x001fe400078e00ff */
[----:B------:R-:W-:-:S06]  /*42f70*/  @P0 IMAD.MOV.U32 R37, RZ, RZ, -0x40100000 ;  /* 0xbff00000ff250424 */ /* 0x000fcc00078e00ff */
[----:B------:R-:W-:-:S08]  /*42f80*/  DADD R14, R36, -UR4 ;  /* 0x80000004240e7e29 */ /* 0x000fd00008000000 */
[----:B---3--:R-:W-:-:S06]  /*42f90*/  DADD R92, R14, R8 ;  /* 0x000000000e5c7229 */ /* 0x008fcc0000000008 */
        /* <DEDUP_REMOVED lines=32> */
[----:B-12---:R-:W-:Y:S05]  /*431a0*/  CALL.REL.NOINC `($__internal_0_$__cuda_sm20_div_rn_f64_full) ;  /* 0x00001228008c7944 */ /* 0x006fea0003c00000 */
[----:B------:R-:W-:Y:S02]  /*431b0*/  IMAD.MOV.U32 R14, RZ, RZ, R98 ;  /* 0x000000ffff0e7224 */ /* 0x000fe400078e0062 */
[----:B------:R-:W-:-:S07]  /*431c0*/  IMAD.MOV.U32 R15, RZ, RZ, R99 ;  /* 0x000000ffff0f7224 */ /* 0x000fce00078e0063 */
.L_x_885:
[----:B------:R-:W-:Y:S05]  /*431d0*/  BSYNC.RECONVERGENT B4 ;  /* 0x0000000000047941 */ /* 0x000fea0003800200 */
.L_x_884:
        /* <DEDUP_REMOVED lines=30> */
.L_x_888:
[----:B------:R-:W-:Y:S05]  /*433c0*/  BSYNC.RECONVERGENT B4 ;  /* 0x0000000000047941 */ /* 0x000fea0003800200 */
.L_x_887:
        /* <DEDUP_REMOVED lines=19> */
.L_x_886:
        /* <DEDUP_REMOVED lines=13> */
.L_x_883:
[----:B------:R-:W-:Y:S05]  /*435d0*/  BSYNC.RECONVERGENT B0 ;  /* 0x0000000000007941 */ /* 0x000fea0003800200 */
.L_x_882:
        /* <DEDUP_REMOVED lines=25> */
.L_x_890:
        /* <DEDUP_REMOVED lines=69> */
.L_x_893:
[----:B------:R-:W-:Y:S05]  /*43bc0*/  BSYNC.RECONVERGENT B4 ;  /* 0x0000000000047941 */ /* 0x000fea0003800200 */
.L_x_892:
        /* <DEDUP_REMOVED lines=30> */
.L_x_896:
[----:B------:R-:W-:Y:S05]  /*43db0*/  BSYNC.RECONVERGENT B4 ;  /* 0x0000000000047941 */ /* 0x000fea0003800200 */
.L_x_895:
        /* <DEDUP_REMOVED lines=19> */
.L_x_894:
        /* <DEDUP_REMOVED lines=13> */
.L_x_891:
[----:B------:R-:W-:Y:S05]  /*43fc0*/  BSYNC.RECONVERGENT B0 ;  /* 0x0000000000007941 */ /* 0x000fea0003800200 */
.L_x_889:
        /* <DEDUP_REMOVED lines=26> */
[----:B------:R-:W1:Y:S01]  /*44170*/  LDC.64 R14, c[0x3][R14+-0x4d68] ;  /* 0x00eca6000e0e7b82 */ /* 0x000e620000000a00 */
[----:B---3--:R-:W-:-:S08]  /*44180*/  DFMA R40, -R92, R16, 1 ;  /* 0x3ff000005c28742b */ /* 0x008fd00000000110 */
[----:B------:R-:W-:-:S08]  /*44190*/  DFMA R40, R40, R40, R40 ;  /* 0x000000282828722b */ /* 0x000fd00000000028 */
[----:B------:R-:W-:-:S08]  /*441a0*/  DFMA R40, R16, R40, R16 ;  /* 0x000000281028722b */ /* 0x000fd00000000010 */
[----:B------:R-:W-:-:S08]  /*441b0*/  DFMA R10, -R92, R40, 1 ;  /* 0x3ff000005c0a742b */ /* 0x000fd00000000128 */
[----:B------:R-:W-:Y:S02]  /*441c0*/  DFMA R10, R40, R10, R40 ;  /* 0x0000000a280a722b */ /* 0x000fe40000000028 */
[----:B-1----:R-:W-:Y:S01]  /*441d0*/  DADD R94, R14, 200 ;  /* 0x406900000e5e7429 */ /* 0x002fe20000000000 */
[----:B------:R2:W-:Y:S07]  /*441e0*/  STG.E.64 desc[UR4][R52.64+0x2750], R14 ;  /* 0x0027500e34007986 */ /* 0x0005ee000c101b04 */
[----:B0-----:R-:W-:-:S02]  /*441f0*/  DMUL R98, R94, R10 ;  /* 0x0000000a5e627228 */ /* 0x001fc40000000000 */
        /* <DEDUP_REMOVED lines=9> */
.L_x_898:
[----:B------:R-:W-:Y:S05]  /*44290*/  BSYNC.RECONVERGENT B0 ;  /* 0x0000000000007941 */ /* 0x000fea0003800200 */
.L_x_897:
        /* <DEDUP_REMOVED lines=15> */
.L_x_874:
[----:B------:R-:W-:Y:S05]  /*44390*/  BSYNC.RECONVERGENT B1 ;  /* 0x0000000000017941 */ /* 0x000fea0003800200 */
.L_x_872:
        /* <DEDUP_REMOVED lines=9> */
[----:B------:R-:W0:Y:S01]  /*44430*/  LDC.64 R16, c[0x0][0x3a0] ;  /* 0x0000e800ff107b82 */ /* 0x000e220000000a00 */
[----:B------:R-:W-:-:S05]  /*44440*/  R2UR UR13, R67 ;  /* 0x00000000430d72ca */ /* 0x000fca00000e0000 */
[----:B------:R0:W-:Y:S04]  /*44450*/  STG.E.64 desc[UR8][R52.64+0x2710], R8 ;  /* 0x0027100834007986 */ /* 0x0001e8000c101b08 */
[----:B------:R0:W-:Y:S04]  /*44460*/  STG.E.64 desc[UR10][R52.64+0x2718], R14 ;  /* 0x0027180e34007986 */ /* 0x0001e8000c101b0a */
[----:B------:R-:W2:Y:S01]  /*44470*/  LDG.E R10, desc[UR12][R62.64+0xcc] ;  /* 0x0000cc0c3e0a7981 */ /* 0x000ea2000c1e1900 */
[----:B------:R-:W-:Y:S01]  /*44480*/  IMAD.IADD R11, R32, 0x1, R7 ;  /* 0x00000001200b7824 */ /* 0x000fe200078e0207 */
[----:B------:R-:W-:-:S02]  /*44490*/  R2UR UR4, R66 ;  /* 0x00000000420472ca */ /* 0x000fc400000e0000 */
[----:B------:R-:W-:Y:S01]  /*444a0*/  R2UR UR5, R67 ;  /* 0x00000000430572ca */ /* 0x000fe200000e0000 */
[----:B--2---:R-:W-:-:S04]  /*444b0*/  IMAD R39, R18, R10, R11 ;  /* 0x0000000a12277224 */ /* 0x004fc800078e020b */
[----:B0-----:R-:W-:-:S08]  /*444c0*/  IMAD.WIDE R16, R39, 0x8, R16 ;  /* 0x0000000827107825 */ /* 0x001fd000078e0210 */
        /* <DEDUP_REMOVED lines=27> */
[----:B-1--4-:R-:W-:Y:S05]  /*44680*/  CALL.REL.NOINC `($__internal_0_$__cuda_sm20_div_rn_f64_full) ;  /* 0x0000121400547944 */ /* 0x012fea0003c00000 */
.L_x_900:
[----:B------:R-:W-:Y:S05]  /*44690*/  BSYNC.RECONVERGENT B0 ;  /* 0x0000000000007941 */ /* 0x000fea0003800200 */
.L_x_899:
        /* <DEDUP_REMOVED lines=39> */
.L_x_902:
[----:B------:R-:W-:Y:S05]  /*44910*/  BSYNC.RECONVERGENT B0 ;  /* 0x0000000000007941 */ /* 0x000fea0003800200 */
.L_x_901:
[C---:B-----5:R-:W-:Y:S01]  /*44920*/  ISETP.GE.AND P0, PT, R7.reuse, R36, PT ;  /* 0x000000240700720c */ /* 0x060fe20003f06270 */
[----:B0-----:R-:W-:-:S12]  /*44930*/  VIADD R7, R7, 0x1 ;  /* 0x0000000107077836 */ /* 0x001fd80000000000 */
[----:B------:R-:W-:Y:S05]  /*44940*/  @!P0 BRA `(.L_x_903) ;  /* 0xffffffd000b08947 */ /* 0x000fea000383ffff */
[----:B------:R-:W-:Y:S05]  /*44950*/  BSYNC.RECONVERGENT B2 ;  /* 0x0000000000027941 */ /* 0x000fea0003800200 */
.L_x_871:
[----:B------:R-:W-:Y:S02]  /*44960*/  R2UR UR4, R66 ;  /* 0x00000000420472ca */ /* 0x000fe400000e0000 */
[----:B------:R-:W-:-:S13]  /*44970*/  R2UR UR5, R67 ;  /* 0x00000000430572ca */ /* 0x000fda00000e0000 */
[----:B------:R2:W5:Y:S02]  /*44980*/  LDG.E.64 R10, desc[UR4][R52.64+0x2728] ;  /* 0x00272804340a7981 */ /* 0x000564000c1e1b00 */
.L_x_870:
[----:B------:R-:W-:Y:S05]  /*44990*/  BSYNC.RECONVERGENT B3 ;  /* 0x0000000000037941 */ /* 0x000fea0003800200 */
.L_x_869:
[----:B------:R-:W-:Y:S02]  /*449a0*/  IMAD.MOV.U32 R8, RZ, RZ, -0x800000 ;  /* 0xff800000ff087424 */ /* 0x000fe400078e00ff */
[----:B------:R-:W-:-:S06]  /*449b0*/  IMAD.MOV.U32 R9, RZ, RZ, 0x41cdcd64 ;  /* 0x41cdcd64ff097424 */ /* 0x000fcc00078e00ff */
[----:B-----5:R-:W-:-:S14]  /*449c0*/  DSETP.GT.AND P0, PT, |R10|, R8, PT ;  /* 0x000000080a00722a */ /* 0x020fdc0003f04200 */
[C---:B------:R-:W-:Y:S02]  /*449d0*/  @!P0 R2UR UR8, R66.reuse ;  /* 0x00000000420882ca */ /* 0x040fe400000e0000 */
[C---:B------:R-:W-:Y:S02]  /*449e0*/  @!P0 R2UR UR9, R67.reuse ;  /* 0x00000000430982ca */ /* 0x040fe400000e0000 */
[----:B------:R-:W-:Y:S02]  /*449f0*/  @!P0 R2UR UR4, R66 ;  /* 0x00000000420482ca */ /* 0x000fe400000e0000 */
[----:B------:R-:W-:-:S09]  /*44a00*/  @!P0 R2UR UR5, R67 ;  /* 0x00000000430582ca */ /* 0x000fd200000e0000 */
[----:B------:R-:W3:Y:S04]  /*44a10*/  @!P0 LDG.E R10, desc[UR8][R62.64+0xd4] ;  /* 0x0000d4083e0a8981 */ /* 0x000ee8000c1e1900 */
[----:B------:R-:W4:Y:S01]  /*44a20*/  @!P0 LDG.E R12, desc[UR4][R62.64+0xd0] ;  /* 0x0000d0043e0c8981 */ /* 0x000f22000c1e1900 */
        /* <DEDUP_REMOVED lines=11> */
[----:B---3--:R-:W-:Y:S01]  /*44ae0*/  @!P0 SHF.R.S32.HI R11, RZ, 0x1f, R10 ;  /* 0x0000001fff0b8819 */ /* 0x008fe2000001140a */
[----:B------:R-:W-:-:S02]  /*44af0*/  @P0 IMAD.MOV.U32 R10, RZ, RZ, 0x1 ;  /* 0x00000001ff0a0424 */ /* 0x000fc400078e00ff */
[----:B------:R-:W-:Y:S01]  /*44b00*/  @P0 IMAD.MOV.U32 R11, RZ, RZ, 0x0 ;  /* 0x00000000ff0b0424 */ /* 0x000fe200078e00ff */
[----:B----4-:R-:W-:Y:S01]  /*44b10*/  @!P0 SHF.R.S32.HI R13, RZ, 0x1f, R12 ;  /* 0x0000001fff0d8819 */ /* 0x010fe2000001140c */
[----:B------:R-:W-:Y:S01]  /*44b20*/  @P0 IMAD.MOV.U32 R12, RZ, RZ, 0x1 ;  /* 0x00000001ff0c0424 */ /* 0x000fe200078e00ff */
[----:B------:R-:W-:Y:S01]  /*44b30*/  IADD3 R10, P2, PT, R10, R54, RZ ;  /* 0x000000360a0a7210 */ /* 0x000fe20007f5e0ff */
[----:B------:R-:W-:-:S03]  /*44b40*/  @P0 IMAD.MOV.U32 R13, RZ, RZ, 0x0 ;  /* 0x00000000ff0d0424 */ /* 0x000fc600078e00ff */
[----:B------:R-:W-:Y:S01]  /*44b50*/  IADD3 R12, P1, PT, R12, R54, RZ ;  /* 0x000000360c0c7210 */ /* 0x000fe20007f3e0ff */
[----:B------:R-:W-:-:S04]  /*44b60*/  IMAD.X R11, R11, 0x1, R55, P2 ;  /* 0x000000010b0b7824 */ /* 0x000fc800010e0637 */
[----:B------:R-:W-:Y:S01]  /*44b70*/  IMAD.X R13, R13, 0x1, R55, P1 ;  /* 0x000000010d0d7824 */ /* 0x000fe200008e0637 */
[----:B------:R-:W3:Y:S04]  /*44b80*/  LDG.E.U8 R36, desc[UR12][R10.64+0x1b] ;  /* 0x00001b0c0a247981 */ /* 0x000ee8000c1e1100 */
[----:B------:R-:W4:Y:S01]  /*44b90*/  LDG.E.U8 R18, desc[UR10][R12.64] ;  /* 0x0000000a0c127981 */ /* 0x000f22000c1e1100 */
[----:B------:R-:W-:Y:S01]  /*44ba0*/  BSSY.RECONVERGENT B1, `(.L_x_904) ;  /* 0x000027f000017945 */ /* 0x000fe20003800200 */
[----:B---3--:R-:W-:Y:S02]  /*44bb0*/  PRMT R14, R36, 0x8880, RZ ;  /* 0x00008880240e7816 */ /* 0x008fe400000000ff */
[----:B----4-:R-:W-:-:S05]  /*44bc0*/  PRMT R7, R18, 0x8880, RZ ;  /* 0x0000888012077816 */ /* 0x010fca00000000ff */
[----:B------:R-:W-:-:S05]  /*44bd0*/  IMAD.IADD R14, R7, 0x1, R14 ;  /* 0x00000001070e7824 */ /* 0x000fca00078e020e */
[----:B------:R-:W-:-:S13]  /*44be0*/  ISETP.NE.AND P0, PT, R14, 0x3, PT ;  /* 0x000000030e00780c */ /* 0x000fda0003f05270 */
[C---:B------:R-:W-:Y:S02]  /*44bf0*/  @P0 R2UR UR4, R66.reuse ;  /* 0x00000000420402ca */ /* 0x040fe400000e0000 */
[C---:B------:R-:W-:Y:S02]  /*44c00*/  @P0 R2UR UR5, R67.reuse ;  /* 0x00000000430502ca */ /* 0x040fe400000e0000 */
[----:B------:R-:W-:Y:S02]  /*44c10*/  @P0 R2UR UR8, R66 ;  /* 0x00000000420802ca */ /* 0x000fe400000e0000 */
[----:B------:R-:W-:Y:S01]  /*44c20*/  @P0 R2UR UR9, R67 ;  /* 0x00000000430902ca */ /* 0x000fe200000e0000 */
[----:B------:R-:W-:Y:S02]  /*44c30*/  @P0 IMAD.MOV.U32 R14, RZ, RZ, 0x0 ;  /* 0x00000000ff0e0424 */ /* 0x000fe400078e00ff */
[----:B0-----:R-:W-:Y:S02]  /*44c40*/  @P0 IMAD.MOV.U32 R15, RZ, RZ, -0x40100000 ;  /* 0xbff00000ff0f0424 */ /* 0x001fe400078e00ff */
        /* <DEDUP_REMOVED lines=9> */
[----:B0-----:R-:W3:Y:S04]  /*44ce0*/  LDG.E.U8 R15, desc[UR8][R12.64+0x1] ;  /* 0x000001080c0f7981 */ /* 0x001ee8000c1e1100 */
[----:B------:R-:W4:Y:S01]  /*44cf0*/  LDG.E.S8 R14, desc[UR4][R10.64+0x1c] ;  /* 0x00001c040a0e7981 */ /* 0x000f22000c1e1300 */
        /* <DEDUP_REMOVED lines=12> */
[----:B---3--:R-:W-:-:S04]  /*44dc0*/  PRMT R15, R18, 0x3340, R15 ;  /* 0x00003340120f7816 */ /* 0x008fc8000000000f */
[----:B------:R-:W-:Y:S01]  /*44dd0*/  PRMT R15, R15, 0x5410, R16 ;  /* 0x000054100f0f7816 */ /* 0x000fe20000000010 */
[----:B------:R-:W-:-:S04]  /*44de0*/  IMAD.MOV.U32 R16, RZ, RZ, R36 ;  /* 0x000000ffff107224 */ /* 0x000fc800078e0024 */
[----:B----4-:R-:W-:Y:S02]  /*44df0*/  IDP.4A.S8.U8 R14, R15, UR4, R14 ;  /* 0x000000040f0e7c26 */ /* 0x010fe4000800020e */
        /* <DEDUP_REMOVED lines=8> */
[----:B------:R-:W3:Y:S04]  /*44e80*/  LDG.E.U8 R14, desc[UR12][R10.64+0x1b] ;  /* 0x00001b0c0a0e7981 */ /* 0x000ee8000c1e1100 */
[----:B------:R-:W4:Y:S04]  /*44e90*/  LDG.E.S8 R7, desc[UR10][R12.64] ;  /* 0x0000000a0c077981 */ /* 0x000f28000c1e1300 */
[----:B------:R-:W4:Y:S04]  /*44ea0*/  LDG.E.U8 R16, desc[UR16][R12.64+0x1] ;  /* 0x000001100c107981 */ /* 0x000f28000c1e1100 */
[----:B------:R-:W5:Y:S01]  /*44eb0*/  LDG.E.S8 R15, desc[UR14][R10.64+0x1c] ;  /* 0x00001c0e0a0f7981 */ /* 0x000f62000c1e1300 */
[----:B---3--:R-:W-:-:S02]  /*44ec0*/  PRMT R17, R14, 0x3340, RZ ;  /* 0x000033400e117816 */ /* 0x008fc400000000ff */
[----:B------:R-:W-:Y:S02]  /*44ed0*/  PRMT R14, R14, 0x8880, RZ ;  /* 0x000088800e0e7816 */ /* 0x000fe400000000ff */
[----:B----4-:R-:W-:-:S03]  /*44ee0*/  PRMT R16, R7, 0x3340, R16 ;  /* 0x0000334007107816 */ /* 0x010fc60000000010 */
[----:B------:R-:W-:Y:S01]  /*44ef0*/  IMAD R7, R7, 0x5, R14 ;  /* 0x0000000507077824 */ /* 0x000fe200078e020e */
[----:B------:R-:W-:-:S04]  /*44f00*/  PRMT R16, R16, 0x5410, R17 ;  /* 0x0000541010107816 */ /* 0x000fc80000000011 */
[----:B------:R-:W-:Y:S01]  /*44f10*/  LEA R37, R7, 0x10000, 0x3 ;  /* 0x0001000007257811 */ /* 0x000fe200078e18ff */
[----:B-----5:R-:W-:-:S03]  /*44f20*/  IDP.4A.S8.U8 R15, R16, UR4, R15 ;  /* 0x00000004100f7c26 */ /* 0x020fc6000800020f */
[----:B------:R-:W0:Y:S01]  /*44f30*/  LDC.64 R42, c[0x3][R37+-0x4d68] ;  /* 0x00eca600252a7b82 */ /* 0x000e220000000a00 */
[----:B------:R-:W-:Y:S01]  /*44f40*/  R2UR UR4, R66 ;  /* 0x00000000420472ca */ /* 0x000fe200000e0000 */
[----:B------:R-:W-:-:S04]  /*44f50*/  IMAD R15, R15, 0x8, R47 ;  /* 0x000000080f0f7824 */ /* 0x000fc800078e022f */
[----:B------:R-:W-:-:S04]  /*44f60*/  VIADD R39, R15, 0x10000 ;  /* 0x000100000f277836 */ /* 0x000fc80000000000 */
[----:B------:R-:W0:Y:S02]  /*44f70*/  LDC.64 R14, c[0x3][R39+-0x6208] ;  /* 0x00e77e00270e7b82 */ /* 0x000e240000000a00 */
[----:B0-----:R-:W-:-:S07]  /*44f80*/  DADD R42, R42, R14 ;  /* 0x000000002a2a7229 */ /* 0x001fce000000000e */
        /* <DEDUP_REMOVED lines=13> */
[----:B------:R-:W2:Y:S04]  /*45060*/  LDG.E.S8 R38, desc[UR12][R12.64] ;  /* 0x0000000c0c267981 */ /* 0x000ea8000c1e1300 */
[----:B------:R-:W2:Y:S01]  /*45070*/  LDG.E.S8 R7, desc[UR14][R12.64+0x1] ;  /* 0x0000010e0c077981 */ /* 0x000ea2000c1e1300 */
[----:B------:R-:W-:Y:S01]  /*45080*/  IMAD.MOV.U32 R48, RZ, RZ, 0x519 ;  /* 0x00000519ff307424 */ /* 0x000fe200078e00ff */
[----:B------:R-:W-:Y:S05]  /*45090*/  BMOV.32.CLEAR RZ, B0 ;  /* 0x0000000000ff7355 */ /* 0x000fea0000100000 */
[----:B------:R-:W-:Y:S01]  /*450a0*/  BSSY.RECONVERGENT B0, `(.L_x_906) ;  /* 0x00000a5000007945 */ /* 0x000fe20003800200 */
[----:B0-----:R-:W-:-:S02]  /*450b0*/  @P0 IMAD.MOV.U32 R42, RZ, RZ, 0x0 ;  /* 0x00000000ff2a0424 */ /* 0x001fc400078e00ff */
[----:B------:R-:W-:Y:S02]  /*450c0*/  @P0 IMAD.MOV.U32 R43, RZ, RZ, 0x7ff00000 ;  /* 0x7ff00000ff2b0424 */ /* 0x000fe400078e00ff */
[----:B------:R-:W-:Y:S02]  /*450d0*/  @P0 IMAD.MOV.U32 R44, RZ, RZ, 0x0 ;  /* 0x00000000ff2c0424 */ /* 0x000fe400078e00ff */
[----:B------:R-:W-:Y:S01]  /*450e0*/  @P0 IMAD.MOV.U32 R45, RZ, RZ, -0x40100000 ;  /* 0xbff00000ff2d0424 */ /* 0x000fe200078e00ff */
[----:B-----5:R-:W-:Y:S02]  /*450f0*/  PRMT R36, R18, 0x8880, RZ ;  /* 0x0000888012247816 */ /* 0x020fe400000000ff */
[----:B--2---:R-:W-:-:S05]  /*45100*/  PRMT R7, R38, 0x5410, R7 ;  /* 0x0000541026077816 */ /* 0x004fca0000000007 */
[----:B------:R-:W-:-:S04]  /*45110*/  IDP.2A.LO.S16.U8 R7, R7, R48, R36 ;  /* 0x0000003007077226 */ /* 0x000fc80000001224 */
[----:B------:R-:W-:-:S04]  /*45120*/  IMAD R7, R7, 0x8, R47 ;  /* 0x0000000807077824 */ /* 0x000fc800078e022f */
[----:B---3--:R-:W0:Y:S02]  /*45130*/  LDC.64 R14, c[0x3][R7+0x5208] ;  /* 0x00d48200070e7b82 */ /* 0x008e240000000a00 */
[----:B0-----:R-:W-:-:S14]  /*45140*/  DSETP.GEU.AND P1, PT, |R14|, R8, PT ;  /* 0x000000080e00722a */ /* 0x001fdc0003f2e200 */
[----:B----4-:R-:W-:Y:S05]  /*45150*/  @P1 BRA `(.L_x_907) ;  /* 0x0000000800641947 */ /* 0x010fea0003800000 */
        /* <DEDUP_REMOVED lines=22> */
[----:B------:R-:W2:Y:S01]  /*452c0*/  LDC.64 R38, c[0x3][R18+0x55f0] ;  /* 0x00d57c0012267b82 */ /* 0x000ea20000000a00 */
[----:B------:R-:W-:Y:S02]  /*452d0*/  R2UR UR14, R66 ;  /* 0x00000000420e72ca */ /* 0x000fe400000e0000 */
[----:B------:R-:W-:Y:S01]  /*452e0*/  R2UR UR15, R67 ;  /* 0x00000000430f72ca */ /* 0x000fe200000e0000 */
[----:B0-----:R-:W-:-:S08]  /*452f0*/  DADD R14, R14, R16 ;  /* 0x000000000e0e7229 */ /* 0x001fd00000000010 */
        /* <DEDUP_REMOVED lines=63> */
.L_x_909:
[----:B------:R-:W-:Y:S05]  /*456f0*/  BSYNC.RECONVERGENT B2 ;  /* 0x0000000000027941 */ /* 0x000fea0003800200 */
.L_x_908:
        /* <DEDUP_REMOVED lines=30> */
.L_x_912:
[----:B------:R-:W-:Y:S05]  /*458e0*/  BSYNC.RECONVERGENT B2 ;  /* 0x0000000000027941 */ /* 0x000fea0003800200 */
.L_x_911:
        /* <DEDUP_REMOVED lines=19> */
.L_x_910:
        /* <DEDUP_REMOVED lines=13> */
.L_x_907:
[----:B------:R-:W-:Y:S05]  /*45af0*/  BSYNC.RECONVERGENT B0 ;  /* 0x0000000000007941 */ /* 0x000fea0003800200 */
.L_x_906:
        /* <DEDUP_REMOVED lines=96> */
.L_x_916:
[----:B------:R-:W-:Y:S05]  /*46100*/  BSYNC.RECONVERGENT B2 ;  /* 0x0000000000027941 */ /* 0x000fea0003800200 */
.L_x_915:
        /* <DEDUP_REMOVED lines=30> */
.L_x_919:
[----:B------:R-:W-:Y:S05]  /*462f0*/  BSYNC.RECONVERGENT B2 ;  /* 0x0000000000027941 */ /* 0x000fea0003800200 */
.L_x_918:
        /* <DEDUP_REMOVED lines=19> */
.L_x_917:
        /* <DEDUP_REMOVED lines=13> */
.L_x_914:
[----:B------:R-:W-:Y:S05]  /*46500*/  BSYNC.RECONVERGENT B0 ;  /* 0x0000000000007941 */ /* 0x000fea0003800200 */
.L_x_913:
[C---:B------:R-:W-:Y:S02]  /*46510*/  R2UR UR4, R66.reuse ;  /* 0x00000000420472ca */ /* 0x040fe400000e0000 */
[C---:B------:R-:W-:Y:S02]  /*46520*/  R2UR UR5, R67.reuse ;  /* 0x00000000430572ca */ /* 0x040fe400000e0000 */
[C---:B------:R-:W-:Y:S02]  /*46530*/  R2UR UR8, R66.reuse ;  /* 0x00000000420872ca */ /* 0x040fe400000e0000 */
[C---:B------:R-:W-:Y:S02]  /*46540*/  R2UR UR9, R67.reuse ;  /* 0x00000000430972ca */ /* 0x040fe400000e0000 */
[----:B------:R-:W-:Y:S02]  /*46550*/  R2UR UR10, R66 ;  /* 0x00000000420a72ca */ /* 0x000fe400000e0000 */
[----:B------:R-:W-:-:S05]  /*46560*/  R2UR UR11, R67 ;  /* 0x00000000430b72ca */ /* 0x000fca00000e0000 */
[----:B0---4-:R-:W4:Y:S04]  /*46570*/  LDG.E.S8 R16, desc[UR4][R12.64] ;  /* 0x000000040c107981 */ /* 0x011f28000c1e1300 */
        /* <DEDUP_REMOVED lines=11> */
[----:B------:R-:W0:Y:S02]  /*46630*/  LDC.64 R14, c[0x3][R7+0x59d8] ;  /* 0x00d67600070e7b82 */ /* 0x000e240000000a00 */
[----:B0-----:R-:W-:-:S14]  /*46640*/  DSETP.GEU.AND P0, PT, |R14|, R40, PT ;  /* 0x000000280e00722a */ /* 0x001fdc0003f0e200 */
[----:B------:R-:W-:Y:S05]  /*46650*/  @!P0 BRA `(.L_x_921) ;  /* 0x0000000000108947 */ /* 0x000fea0003800000 */
[----:B------:R-:W-:Y:S02]  /*46660*/  R2UR UR4, R66 ;  /* 0x00000000420472ca */ /* 0x000fe400000e0000 */
[----:B------:R-:W-:-:S13]  /*46670*/  R2UR UR5, R67 ;  /* 0x00000000430572ca */ /* 0x000fda00000e0000 */
[----:B------:R0:W5:Y:S01]  /*46680*/  LDG.E.64 R38, desc[UR4][R52.64+0x2720] ;  /* 0x0027200434267981 */ /* 0x000162000c1e1b00 */
[----:B------:R-:W-:Y:S05]  /*46690*/  BRA `(.L_x_922) ;  /* 0x0000000800147947 */ /* 0x000fea0003800000 */
.L_x_921:
[----:B------:R-:W-:Y:S01]  /*466a0*/  IMAD R14, R16, 0x5, R17 ;  /* 0x00000005100e7824 */ /* 0x000fe200078e0211 */
[----:B------:R-:W-:Y:S02]  /*466b0*/  R2UR UR4, R66 ;  /* 0x00000000420472ca */ /* 0x000fe400000e0000 */
[C---:B------:R-:W-:Y:S02]  /*466c0*/  R2UR UR5, R67.reuse ;  /* 0x00000000430572ca */ /* 0x040fe400000e0000 */
[----:B------:R-:W-:Y:S02]  /*466d0*/  LEA R46, R14, 0x10000, 0x3 ;  /* 0x000100000e2e7811 */ /* 0x000fe400078e18ff */
[----:B------:R-:W0:Y:S01]  /*466e0*/  LDC.64 R14, c[0x3][R7+0x55f0] ;  /* 0x00d57c00070e7b82 */ /* 0x000e220000000a00 */
[----:B------:R-:W-:Y:S02]  /*466f0*/  R2UR UR8, R66 ;  /* 0x00000000420872ca */ /* 0x000fe400000e0000 */
[----:B------:R-:W-:-:S02]  /*46700*/  R2UR UR9, R67 ;  /* 0x00000000430972ca */ /* 0x000fc400000e0000 */
[C---:B------:R-:W-:Y:S02]  /*46710*/  R2UR UR10, R66.reuse ;  /* 0x00000000420a72ca */ /* 0x040fe400000e0000 */
[C---:B------:R-:W-:Y:S01]  /*46720*/  R2UR UR11, R67.reuse ;  /* 0x00000000430b72ca */ /* 0x040fe200000e0000 */
[----:B------:R-:W0:Y:S01]  /*46730*/  LDC.64 R36, c[0x3][R46+-0x4e30] ;  /* 0x00ec74002e247b82 */ /* 0x000e220000000a00 */
[----:B------:R-:W-:Y:S01]  /*46740*/  R2UR UR12, R66 ;  /* 0x00000000420c72ca */ /* 0x000fe200000e0000 */
[----:B------:R-:W4:Y:S01]  /*46750*/  LDG.E.64 R38, desc[UR4][R52.64+0x2720] ;  /* 0x0027200434267981 */ /* 0x000f22000c1e1b00 */
[----:B------:R-:W-:Y:S01]  /*46760*/  R2UR UR13, R67 ;  /* 0x00000000430d72ca */ /* 0x000fe200000e0000 */
[----:B0-----:R-:W-:-:S07]  /*46770*/  DADD R36, R36, R14 ;  /* 0x0000000024247229 */ /* 0x001fce000000000e */
        /* <DEDUP_REMOVED lines=16> */
[----:B0-----:R-:W-:Y:S02]  /*46880*/  @P0 IMAD.MOV.U32 R36, RZ, RZ, 0x0 ;  /* 0x00000000ff240424 */ /* 0x001fe400078e00ff */
[----:B------:R-:W-:-:S06]  /*46890*/  @P0 IMAD.MOV.U32 R37, RZ, RZ, -0x40100000 ;  /* 0xbff00000ff250424 */ /* 0x000fcc00078e00ff */
[----:B------:R-:W-:-:S08]  /*468a0*/  DADD R14, R36, -UR4 ;  /* 0x80000004240e7e29 */ /* 0x000fd00008000000 */
[----:B----4-:R-:W-:-:S06]  /*468b0*/  DADD R92, R14, R38 ;  /* 0x000000000e5c7229 */ /* 0x010fcc0000000026 */
        /* <DEDUP_REMOVED lines=32> */
[----:B-1-3--:R-:W-:Y:S05]  /*46ac0*/  CALL.REL.NOINC `($__internal_0_$__cuda_sm20_div_rn_f64_full) ;  /* 0x000011f000447944 */ /* 0x00afea0003c00000 */
[----:B------:R-:W-:Y:S02]  /*46ad0*/  IMAD.MOV.U32 R14, RZ, RZ, R98 ;  /* 0x000000ffff0e7224 */ /* 0x000fe400078e0062 */
[----:B------:R-:W-:-:S07]  /*46ae0*/  IMAD.MOV.U32 R15, RZ, RZ, R99 ;  /* 0x000000ffff0f7224 */ /* 0x000fce00078e0063 */
.L_x_924:
[----:B------:R-:W-:Y:S05]  /*46af0*/  BSYNC.RECONVERGENT B2 ;  /* 0x0000000000027941 */ /* 0x000fea0003800200 */
.L_x_923:
        /* <DEDUP_REMOVED lines=15> */
[----:B------:R-:W0:Y:S02]  /*46bf0*/  MUFU.RCP64H R41, R93 ;  /* 0x0000005d00297308 */ /* 0x000e240000001800 */
[----:B0-----:R-:W-:-:S08]  /*46c00*/  DFMA R46, -R92, R40, 1 ;  /* 0x3ff000005c2e742b */ /* 0x001fd00000000128 */
        /* <DEDUP_REMOVED lines=13> */
.L_x_927:
[----:B------:R-:W-:Y:S05]  /*46ce0*/  BSYNC.RECONVERGENT B2 ;  /* 0x0000000000027941 */ /* 0x000fea0003800200 */
.L_x_926:
        /* <DEDUP_REMOVED lines=19> */
.L_x_925:
        /* <DEDUP_REMOVED lines=13> */
.L_x_922:
[----:B------:R-:W-:Y:S05]  /*46ef0*/  BSYNC.RECONVERGENT B0 ;  /* 0x0000000000007941 */ /* 0x000fea0003800200 */
.L_x_920:
        /* <DEDUP_REMOVED lines=23> */
[----:B------:R-:W1:Y:S02]  /*47070*/  MUFU.RCP64H R37, R93 ;  /* 0x0000005d00257308 */ /* 0x000e640000001800 */
[----:B-1----:R-:W-:-:S08]  /*47080*/  DFMA R38, -R92, R36, 1 ;  /* 0x3ff000005c26742b */ /* 0x002fd00000000124 */
[----:B------:R-:W-:-:S08]  /*47090*/  DFMA R38, R38, R38, R38 ;  /* 0x000000262626722b */ /* 0x000fd00000000026 */
[----:B------:R-:W-:-:S08]  /*470a0*/  DFMA R38, R36, R38, R36 ;  /* 0x000000262426722b */ /* 0x000fd00000000024 */
[----:B----4-:R-:W-:-:S08]  /*470b0*/  DFMA R10, -R92, R38, 1 ;  /* 0x3ff000005c0a742b */ /* 0x010fd00000000126 */
[----:B------:R-:W-:Y:S01]  /*470c0*/  DFMA R10, R38, R10, R38 ;  /* 0x0000000a260a722b */ /* 0x000fe20000000026 */
[----:B---3--:R-:W-:-:S05]  /*470d0*/  IMAD R7, R7, 0x5, R18 ;  /* 0x0000000507077824 */ /* 0x008fca00078e0212 */
[----:B------:R-:W-:-:S06]  /*470e0*/  LEA R16, R7, 0x10000, 0x3 ;  /* 0x0001000007107811 */ /* 0x000fcc00078e18ff */
[----:B------:R-:W1:Y:S02]  /*470f0*/  LDC.64 R16, c[0x3][R16+-0x4d68] ;  /* 0x00eca60010107b82 */ /* 0x000e640000000a00 */
        /* <DEDUP_REMOVED lines=12> */
.L_x_929:
[----:B------:R-:W-:Y:S05]  /*471c0*/  BSYNC.RECONVERGENT B0 ;  /* 0x0000000000007941 */ /* 0x000fea0003800200 */
.L_x_928:
        /* <DEDUP_REMOVED lines=22> */
.L_x_930:
[C---:B------:R-:W-:Y:S02]  /*47330*/  R2UR UR4, R66.reuse ;  /* 0x00000000420472ca */ /* 0x040fe400000e0000 */
[C---:B------:R-:W-:Y:S02]  /*47340*/  R2UR UR5, R67.reuse ;  /* 0x00000000430572ca */ /* 0x040fe400000e0000 */
[----:B------:R-:W-:Y:S02]  /*47350*/  R2UR UR8, R66 ;  /* 0x00000000420872ca */ /* 0x000fe400000e0000 */
[----:B------:R-:W-:-:S09]  /*47360*/  R2UR UR9, R67 ;  /* 0x00000000430972ca */ /* 0x000fd200000e0000 */
[----:B------:R3:W-:Y:S04]  /*47370*/  STG.E.64 desc[UR4][R52.64+0x2710], R14 ;  /* 0x0027100e34007986 */ /* 0x0007e8000c101b04 */
[----:B------:R3:W-:Y:S02]  /*47380*/  STG.E.64 desc[UR8][R52.64+0x2718], R16 ;  /* 0x0027181034007986 */ /* 0x0007e4000c101b08 */
.L_x_905:
[----:B------:R-:W-:Y:S05]  /*47390*/  BSYNC.RECONVERGENT B1 ;  /* 0x0000000000017941 */ /* 0x000fea0003800200 */
.L_x_904:
        /* <DEDUP_REMOVED lines=8> */
.L_x_933:
        /* <DEDUP_REMOVED lines=10> */
.L_x_932:
[----:B------:R-:W-:Y:S05]  /*474c0*/  BSYNC.RECONVERGENT B0 ;  /* 0x0000000000007941 */ /* 0x000fea0003800200 */
.L_x_931:
        /* <DEDUP_REMOVED lines=9> */
.L_x_937:
        /* <DEDUP_REMOVED lines=11> */
.L_x_936:
[----:B------:R-:W-:-:S07]  /*47610*/  IMAD.MOV.U32 R7, RZ, RZ, R12 ;  /* 0x000000ffff077224 */ /* 0x000fce00078e000c */
.L_x_935:
[----:B------:R-:W-:Y:S05]  /*47620*/  BSYNC.RECONVERGENT B0 ;  /* 0x0000000000007941 */ /* 0x000fea0003800200 */
.L_x_934:
        /* <DEDUP_REMOVED lines=13> */
[----:B0-----:R-:W-:Y:S01]  /*47700*/  CS2R R98, SRZ ;  /* 0x0000000000627805 */ /* 0x001fe2000001ff00 */
        /* <DEDUP_REMOVED lines=14> */
.L_x_1005:
[----:B0-----:R-:W0:Y:S01]  /*477f0*/  LDCU.64 UR4, c[0x0][0x3b0] ;  /* 0x00007600ff0477ac */ /* 0x001e220008000a00 */
[----:B------:R-:W-:Y:S01]  /*47800*/  R2UR UR8, R66 ;  /* 0x00000000420872ca */ /* 0x000fe200000e0000 */
[----:B--2---:R-:W-:Y:S01]  /*47810*/  IMAD.IADD R9, R30, 0x1, R18 ;  /* 0x000000011e097824 */ /* 0x004fe200078e0212 */
[C---:B------:R-:W-:Y:S01]  /*47820*/  R2UR UR9, R67.reuse ;  /* 0x00000000430972ca */ /* 0x040fe200000e0000 */
[----:B----4-:R-:W-:Y:S01]  /*47830*/  IMAD.MOV.U32 R44, RZ, RZ, 0x0 ;  /* 0x00000000ff2c7424 */ /* 0x010fe200078e00ff */
        /* <DEDUP_REMOVED lines=15> */
[----:B-1-3--:R-:W3:Y:S04]  /*47930*/  LDG.E.U8 R15, desc[UR12][R10.64] ;  /* 0x0000000c0a0f7981 */ /* 0x00aee8000c1e1100 */
[----:B------:R-:W4:Y:S01]  /*47940*/  LDG.E.U8 R17, desc[UR14][R8.64] ;  /* 0x0000000e08117981 */ /* 0x000f22000c1e1100 */
[----:B------:R-:W-:Y:S01]  /*47950*/  BSSY.RECONVERGENT B1, `(.L_x_941) ;  /* 0x000025a000017945 */ /* 0x000fe20003800200 */
[----:B---3--:R-:W-:Y:S02]  /*47960*/  PRMT R12, R15, 0x8880, RZ ;  /* 0x000088800f0c7816 */ /* 0x008fe400000000ff */
[----:B----4-:R-:W-:-:S05]  /*47970*/  PRMT R13, R17, 0x8880, RZ ;  /* 0x00008880110d7816 */ /* 0x010fca00000000ff */
[----:B------:R-:W-:-:S05]  /*47980*/  IMAD.IADD R13, R12, 0x1, R13 ;  /* 0x000000010c0d7824 */ /* 0x000fca00078e020d */
[----:B------:R-:W-:-:S13]  /*47990*/  ISETP.NE.AND P0, PT, R13, 0x3, PT ;  /* 0x000000030d00780c */ /* 0x000fda0003f05270 */
[----:B--2---:R-:W-:Y:S05]  /*479a0*/  @!P0 BRA `(.L_x_942) ;  /* 0x0000000000488947 */ /* 0x004fea0003800000 */
        /* <DEDUP_REMOVED lines=18> */
.L_x_942:
        /* <DEDUP_REMOVED lines=32> */
[----:B------:R-:W3:Y:S04]  /*47cd0*/  LDG.E.S8 R12, desc[UR10][R10.64] ;  /* 0x0000000a0a0c7981 */ /* 0x000ee8000c1e1300 */
[----:B------:R-:W4:Y:S01]  /*47ce0*/  LDG.E.S8 R14, desc[UR14][R10.64+-0x1] ;  /* 0xffffff0e0a0e7981 */ /* 0x000f22000c1e1300 */
[----:B--2---:R-:W-:-:S02]  /*47cf0*/  PRMT R16, R16, 0x3340, R13 ;  /* 0x0000334010107816 */ /* 0x004fc4000000000d */
[----:B------:R-:W-:Y:S02]  /*47d00*/  PRMT R13, R13, 0x8880, RZ ;  /* 0x000088800d0d7816 */ /* 0x000fe400000000ff */
[----:B---3--:R-:W-:-:S03]  /*47d10*/  PRMT R15, R12, 0x3340, RZ ;  /* 0x000033400c0f7816 */ /* 0x008fc600000000ff */
[----:B------:R-:W-:Y:S01]  /*47d20*/  IMAD R12, R12, 0x5, R13 ;  /* 0x000000050c0c7824 */ /* 0x000fe200078e020d */
[----:B------:R-:W-:-:S04]  /*47d30*/  PRMT R15, R16, 0x5410, R15 ;  /* 0x00005410100f7816 */ /* 0x000fc8000000000f */
[----:B------:R-:W-:Y:S01]  /*47d40*/  LEA R17, R12, 0x10000, 0x3 ;  /* 0x000100000c117811 */ /* 0x000fe200078e18ff */
[----:B----4-:R-:W-:Y:S01]  /*47d50*/  IDP.4A.S8.U8 R14, R15, UR4, R14 ;  /* 0x000000040f0e7c26 */ /* 0x010fe2000800020e */
        /* <DEDUP_REMOVED lines=17> */
[----:B------:R-:W4:Y:S04]  /*47e70*/  LDG.E.S8 R37, desc[UR12][R8.64] ;  /* 0x0000000c08257981 */ /* 0x000f28000c1e1300 */
[----:B------:R-:W4:Y:S01]  /*47e80*/  LDG.E.S8 R14, desc[UR14][R8.64+-0x1] ;  /* 0xffffff0e080e7981 */ /* 0x000f22000c1e1300 */
[----:B------:R-:W-:Y:S01]  /*47e90*/  IMAD.MOV.U32 R56, RZ, RZ, 0x1905 ;  /* 0x00001905ff387424 */ /* 0x000fe200078e00ff */
[----:B------:R-:W-:Y:S05]  /*47ea0*/  BMOV.32.CLEAR RZ, B0 ;  /* 0x0000000000ff7355 */ /* 0x000fea0000100000 */
[----:B------:R-:W-:Y:S01]  /*47eb0*/  BSSY.RECONVERGENT B0, `(.L_x_944) ;  /* 0x00001b6000007945 */ /* 0x000fe20003800200 */
[----:B0-----:R-:W-:-:S02]  /*47ec0*/  @P0 IMAD.MOV.U32 R38, RZ, RZ, 0x0 ;  /* 0x00000000ff260424 */ /* 0x001fc400078e00ff */
[----:B------:R-:W-:Y:S02]  /*47ed0*/  @P0 IMAD.MOV.U32 R39, RZ, RZ, 0x7ff00000 ;  /* 0x7ff00000ff270424 */ /* 0x000fe400078e00ff */
[----:B------:R-:W-:Y:S02]  /*47ee0*/  @P0 IMAD.MOV.U32 R42, RZ, RZ, 0x0 ;  /* 0x00000000ff2a0424 */ /* 0x000fe400078e00ff */
[----:B------:R-:W-:Y:S01]  /*47ef0*/  @P0 IMAD.MOV.U32 R43, RZ, RZ, -0x40100000 ;  /* 0xbff00000ff2b0424 */ /* 0x000fe200078e00ff */
[C---:B---3--:R-:W-:Y:S02]  /*47f00*/  PRMT R15, R16.reuse, 0x8880, RZ ;  /* 0x00008880100f7816 */ /* 0x048fe400000000ff */
[----:B------:R-:W-:Y:S02]  /*47f10*/  PRMT R16, R16, 0x8880, RZ ;  /* 0x0000888010107816 */ /* 0x000fe400000000ff */
[----:B----4-:R-:W-:-:S05]  /*47f20*/  PRMT R14, R14, 0x5410, R37 ;  /* 0x000054100e0e7816 */ /* 0x010fca0000000025 */
[----:B------:R-:W-:-:S04]  /*47f30*/  IDP.2A.LO.S16.U8 R14, R14, R56, R15 ;  /* 0x000000380e0e7226 */ /* 0x000fc8000000120f */
[----:B------:R-:W-:-:S04]  /*47f40*/  IMAD R48, R14, 0x8, R58 ;  /* 0x000000080e307824 */ /* 0x000fc800078e023a */
[----:B------:R-:W0:Y:S02]  /*47f50*/  LDC.64 R14, c[0x3][R48+0x5208] ;  /* 0x00d48200300e7b82 */ /* 0x000e240000000a00 */
[----:B0-----:R-:W-:-:S14]  /*47f60*/  DSETP.GEU.AND P1, PT, |R14|, R12, PT ;  /* 0x0000000c0e00722a */ /* 0x001fdc0003f2e200 */
        /* <DEDUP_REMOVED lines=28> */
[----:B--2---:R-:W-:Y:S01]  /*48130*/  DADD R16, R16, R36 ;  /* 0x0000000010107229 */ /* 0x004fe20000000024 */
[----:B------:R-:W2:Y:S06]  /*48140*/  LDG.E.64 R36, desc[UR4][R52.64+0x2720] ;  /* 0x0027200434247981 */ /* 0x000eac000c1e1b00 */
        /* <DEDUP_REMOVED lines=8> */
[--C-:B---3--:R-:W-:Y:S01]  /*481d0*/  PRMT R47, R50, 0x5410, R15.reuse ;  /* 0x00005410322f7816 */ /* 0x108fe2000000000f */
[----:B----4-:R-:W-:-:S04]  /*481e0*/  IMAD R46, R14, 0x5, R15 ;  /* 0x000000050e2e7824 */ /* 0x010fc800078e020f */
[----:B------:R-:W-:Y:S02]  /*481f0*/  IDP.2A.LO.S16.U8 R47, R47, R56, R14 ;  /* 0x000000382f2f7226 */ /* 0x000fe4000000120e */
[----:B------:R-:W-:Y:S01]  /*48200*/  IMAD R14, R15, 0x18, R46 ;  /* 0x000000180f0e7824 */ /* 0x000fe200078e022e */
[----:B------:R-:W-:Y:S01]  /*48210*/  LEA R56, R46, 0x10000, 0x3 ;  /* 0x000100002e387811 */ /* 0x000fe200078e18ff */
[----:B------:R-:W-:Y:S02]  /*48220*/  IMAD R50, R47, 0x8, R58 ;  /* 0x000000082f327824 */ /* 0x000fe400078e023a */
[----:B-----5:R-:W-:Y:S02]  /*48230*/  IMAD.IADD R48, R49, 0x1, R14 ;  /* 0x0000000131307824 */ /* 0x020fe400078e020e */
[----:B------:R-:W3:Y:S02]  /*48240*/  LDC.64 R14, c[0x3][R56+-0x4d68] ;  /* 0x00eca600380e7b82 */ /* 0x000ee40000000a00 */
[----:B------:R-:W-:-:S06]  /*48250*/  IMAD.SHL.U32 R48, R48, 0x8, RZ ;  /* 0x0000000830307824 */ /* 0x000fcc00078e00ff */
        /* <DEDUP_REMOVED lines=40> */
.L_x_948:
[----:B------:R-:W-:Y:S05]  /*484e0*/  BSYNC.RECONVERGENT B2 ;  /* 0x0000000000027941 */ /* 0x000fea0003800200 */
.L_x_947:
        /* <DEDUP_REMOVED lines=30> */
.L_x_951:
[----:B------:R-:W-:Y:S05]  /*486d0*/  BSYNC.RECONVERGENT B2 ;  /* 0x0000000000027941 */ /* 0x000fea0003800200 */
.L_x_950:
        /* <DEDUP_REMOVED lines=19> */
.L_x_949:
        /* <DEDUP_REMOVED lines=14> */
.L_x_946:
        /* <DEDUP_REMOVED lines=17> */
[----:B------:R-:W4:Y:S01]  /*48a00*/  LDG.E.S8 R14, desc[UR8][R10.64] ;  /* 0x000000080a0e7981 */ /* 0x000f22000c1e1300 */
[----:B------:R-:W-:Y:S01]  /*48a10*/  UMOV UR4, 0xcccccccd ;  /* 0xcccccccd00047882 */ /* 0x000fe20000000000 */
[----:B------:R-:W-:Y:S01]  /*48a20*/  UMOV UR5, 0x4016cccc ;  /* 0x4016cccc00057882 */ /* 0x000fe20000000000 */
[----:B------:R-:W-:Y:S01]  /*48a30*/  BSSY.RECONVERGENT B2, `(.L_x_953) ;  /* 0x000002d000027945 */ /* 0x000fe20003800200 */
[--C-:B---3--:R-:W-:Y:S01]  /*48a40*/  PRMT R47, R46, 0x5410, R15.reuse ;  /* 0x000054102e2f7816 */ /* 0x108fe2000000000f */
[----:B----4-:R-:W-:-:S04]  /*48a50*/  IMAD R15, R14, 0x5, R15 ;  /* 0x000000050e0f7824 */ /* 0x010fc800078e020f */
[----:B------:R-:W-:Y:S01]  /*48a60*/  IDP.2A.LO.S16.U8 R47, R47, R56, R14 ;  /* 0x000000382f2f7226 */ /* 0x000fe2000000120e */
[----:B------:R-:W-:-:S03]  /*48a70*/  LEA R50, R15, 0x10000, 0x3 ;  /* 0x000100000f327811 */ /* 0x000fc600078e18ff */
[----:B------:R-:W-:Y:S01]  /*48a80*/  IMAD R49, R47, 0x8, R58 ;  /* 0x000000082f317824 */ /* 0x000fe200078e023a */
[----:B------:R-:W3:Y:S08]  /*48a90*/  LDC.64 R14, c[0x3][R50+-0x4d68] ;  /* 0x00eca600320e7b82 */ /* 0x000ef00000000a00 */
[----:B------:R-:W3:Y:S02]  /*48aa0*/  LDC.64 R46, c[0x3][R49+0x5208] ;  /* 0x00d48200312e7b82 */ /* 0x000ee40000000a00 */
        /* <DEDUP_REMOVED lines=37> */
.L_x_954:
[----:B------:R-:W-:Y:S05]  /*48d00*/  BSYNC.RECONVERGENT B2 ;  /* 0x0000000000027941 */ /* 0x000fea0003800200 */
.L_x_953:
        /* <DEDUP_REMOVED lines=30> */
.L_x_957:
[----:B------:R-:W-:Y:S05]  /*48ef0*/  BSYNC.RECONVERGENT B2 ;  /* 0x0000000000027941 */ /* 0x000fea0003800200 */
.L_x_956:
        /* <DEDUP_REMOVED lines=19> */
.L_x_955:
        /* <DEDUP_REMOVED lines=14> */
.L_x_945:
        /* <DEDUP_REMOVED lines=15> */
.L_x_958:
        /* <DEDUP_REMOVED lines=14> */
[----:B------:R-:W4:Y:S04]  /*492e0*/  LDG.E.S8 R14, desc[UR8][R10.64] ;  /* 0x000000080a0e7981 */ /* 0x000f28000c1e1300 */
[----:B------:R-:W5:Y:S01]  /*492f0*/  LDG.E.S8 R46, desc[UR4][R10.64+-0x1] ;  /* 0xffffff040a2e7981 */ /* 0x000f62000c1e1300 */
[----:B------:R-:W-:Y:S01]  /*49300*/  UMOV UR4, 0xcccccccd ;  /* 0xcccccccd00047882 */ /* 0x000fe20000000000 */
[----:B------:R-:W-:Y:S01]  /*49310*/  UMOV UR5, 0x4016cccc ;  /* 0x4016cccc00057882 */ /* 0x000fe20000000000 */
[----:B------:R-:W-:Y:S01]  /*49320*/  BSSY.RECONVERGENT B2, `(.L_x_959) ;  /* 0x000002f000027945 */ /* 0x000fe20003800200 */
[----:B---3--:R-:W-:-:S02]  /*49330*/  PRMT R47, R15, 0x8880, RZ ;  /* 0x000088800f2f7816 */ /* 0x008fc400000000ff */
[----:B------:R-:W-:-:S03]  /*49340*/  PRMT R15, R15, 0x8880, RZ ;  /* 0x000088800f0f7816 */ /* 0x000fc600000000ff */
[----:B----4-:R-:W-:-:S04]  /*49350*/  IMAD R14, R14, 0x5, R47 ;  /* 0x000000050e0e7824 */ /* 0x010fc800078e022f */
[----:B------:R-:W-:-:S04]  /*49360*/  IMAD R15, R15, 0x18, R14 ;  /* 0x000000180f0f7824 */ /* 0x000fc800078e020e */
[----:B-----5:R-:W-:Y:S01]  /*49370*/  IMAD.IADD R15, R46, 0x1, R15 ;  /* 0x000000012e0f7824 */ /* 0x020fe200078e020f */
[----:B------:R-:W-:-:S03]  /*49380*/  LEA R50, R14, 0x10000, 0x3 ;  /* 0x000100000e327811 */ /* 0x000fc600078e18ff */
[----:B------:R-:W-:Y:S02]  /*49390*/  IMAD.SHL.U32 R48, R15, 0x8, RZ ;  /* 0x000000080f307824 */ /* 0x000fe400078e00ff */
        /* <DEDUP_REMOVED lines=39> */
.L_x_960:
[----:B------:R-:W-:Y:S05]  /*49610*/  BSYNC.RECONVERGENT B2 ;  /* 0x0000000000027941 */ /* 0x000fea0003800200 */
.L_x_959:
        /* <DEDUP_REMOVED lines=30> */
.L_x_963:
[----:B------:R-:W-:Y:S05]  /*49800*/  BSYNC.RECONVERGENT B2 ;  /* 0x0000000000027941 */ /* 0x000fea0003800200 */
.L_x_962:
        /* <DEDUP_REMOVED lines=19> */
.L_x_961:
        /* <DEDUP_REMOVED lines=13> */
.L_x_952:
[----:B------:R-:W-:Y:S05]  /*49a10*/  BSYNC.RECONVERGENT B0 ;  /* 0x0000000000007941 */ /* 0x000fea0003800200 */
.L_x_944:
[C---:B------:R-:W-:Y:S02]  /*49a20*/  R2UR UR4, R66.reuse ;  /* 0x00000000420472ca */ /* 0x040fe400000e0000 */
[C---:B------:R-:W-:Y:S02]  /*49a30*/  R2UR UR5, R67.reuse ;  /* 0x00000000430572ca */ /* 0x040fe400000e0000 */
[----:B------:R-:W-:Y:S02]  /*49a40*/  R2UR UR8, R66 ;  /* 0x00000000420872ca */ /* 0x000fe400000e0000 */
[----:B------:R-:W-:-:S09]  /*49a50*/  R2UR UR9, R67 ;  /* 0x00000000430972ca */ /* 0x000fd200000e0000 */
[----:B0-23--:R-:W2:Y:S04]  /*49a60*/  LDG.E.S8 R12, desc[UR4][R10.64] ;  /* 0x000000040a0c7981 */ /* 0x00dea8000c1e1300 */
        /* <DEDUP_REMOVED lines=18> */
[----:B------:R-:W2:Y:S01]  /*49b90*/  MUFU.RCP64H R17, R93 ;  /* 0x0000005d00117308 */ /* 0x000ea20000001800 */
[----:B------:R-:W-:Y:S01]  /*49ba0*/  LEA R14, R16, 0x10000, 0x3 ;  /* 0x00010000100e7811 */ /* 0x000fe200078e18ff */
[----:B------:R-:W-:-:S05]  /*49bb0*/  IMAD.MOV.U32 R16, RZ, RZ, 0x1 ;  /* 0x00000001ff107424 */ /* 0x000fca00078e00ff */
[----:B------:R-:W3:Y:S01]  /*49bc0*/  LDC.64 R14, c[0x3][R14+-0x4d68] ;  /* 0x00eca6000e0e7b82 */ /* 0x000ee20000000a00 */
[----:B--2---:R-:W-:-:S08]  /*49bd0*/  DFMA R36, -R92, R16, 1 ;  /* 0x3ff000005c24742b */ /* 0x004fd00000000110 */
[----:B------:R-:W-:-:S08]  /*49be0*/  DFMA R36, R36, R36, R36 ;  /* 0x000000242424722b */ /* 0x000fd00000000024 */
[----:B------:R-:W-:-:S08]  /*49bf0*/  DFMA R36, R16, R36, R16 ;  /* 0x000000241024722b */ /* 0x000fd00000000010 */
[----:B------:R-:W-:-:S08]  /*49c00*/  DFMA R16, -R92, R36, 1 ;  /* 0x3ff000005c10742b */ /* 0x000fd00000000124 */
[----:B------:R-:W-:Y:S02]  /*49c10*/  DFMA R16, R36, R16, R36 ;  /* 0x000000102410722b */ /* 0x000fe40000000024 */
[----:B---3--:R-:W-:Y:S01]  /*49c20*/  DADD R94, R14, 200 ;  /* 0x406900000e5e7429 */ /* 0x008fe20000000000 */
[----:B------:R0:W-:Y:S07]  /*49c30*/  STG.E.64 desc[UR4][R52.64+0x2768], R14 ;  /* 0x0027680e34007986 */ /* 0x0001ee000c101b04 */
[----:B----4-:R-:W-:-:S02]  /*49c40*/  DMUL R98, R94, R16 ;  /* 0x000000105e627228 */ /* 0x010fc40000000000 */
        /* <DEDUP_REMOVED lines=8> */
[----:B-1----:R-:W-:Y:S05]  /*49cd0*/  CALL.REL.NOINC `($__internal_0_$__cuda_sm20_div_rn_f64_full) ;  /* 0x000011bc00c07944 */ /* 0x002fea0003c00000 */
.L_x_965:
[----:B------:R-:W-:Y:S05]  /*49ce0*/  BSYNC.RECONVERGENT B0 ;  /* 0x0000000000007941 */ /* 0x000fea0003800200 */
.L_x_964:
        /* <DEDUP_REMOVED lines=26> */
.L_x_966:
[C---:B------:R-:W-:Y:S02]  /*49e90*/  R2UR UR8, R66.reuse ;  /* 0x00000000420872ca */ /* 0x040fe400000e0000 */
[C---:B------:R-:W-:Y:S02]  /*49ea0*/  R2UR UR9, R67.reuse ;  /* 0x00000000430972ca */ /* 0x040fe400000e0000 */
[----:B------:R-:W-:Y:S02]  /*49eb0*/  R2UR UR4, R66 ;  /* 0x00000000420472ca */ /* 0x000fe400000e0000 */
[----:B------:R-:W-:-:S09]  /*49ec0*/  R2UR UR5, R67 ;  /* 0x00000000430572ca */ /* 0x000fd200000e0000 */
[----:B------:R0:W-:Y:S04]  /*49ed0*/  STG.E.64 desc[UR8][R52.64+0x2740], R14 ;  /* 0x0027400e34007986 */ /* 0x0001e8000c101b08 */
[----:B------:R0:W-:Y:S02]  /*49ee0*/  STG.E.64 desc[UR4][R52.64+0x2738], R12 ;  /* 0x0027380c34007986 */ /* 0x0001e4000c101b04 */
.L_x_943:
[----:B------:R-:W-:Y:S05]  /*49ef0*/  BSYNC.RECONVERGENT B1 ;  /* 0x0000000000017941 */ /* 0x000fea0003800200 */
.L_x_941:
[----:B------:R-:W-:Y:S01]  /*49f00*/  R2UR UR4, R66 ;  /* 0x00000000420472ca */ /* 0x000fe200000e0000 */
[----:B0-23--:R-:W0:Y:S01]  /*49f10*/  LDC.64 R14, c[0x0][0x3a0] ;  /* 0x0000e800ff0e7b82 */ /* 0x00de220000000a00 */
        /* <DEDUP_REMOVED lines=64> */
.L_x_968:
[----:B------:R-:W-:Y:S05]  /*4a320*/  BSYNC.RELIABLE B0 ;  /* 0x0000000000007941 */ /* 0x000fea0003800100 */
.L_x_967:
        /* <DEDUP_REMOVED lines=80> */
.L_x_971:
[----:B------:R-:W-:Y:S05]  /*4a830*/  BSYNC.RECONVERGENT B0 ;  /* 0x0000000000007941 */ /* 0x000fea0003800200 */
.L_x_970:
[----:B------:R-:W-:Y:S01]  /*4a840*/  R2UR UR4, R66 ;  /* 0x00000000420472ca */ /* 0x000fe200000e0000 */
[----:B------:R-:W-:Y:S01]  /*4a850*/  IMAD.MOV.U32 R9, RZ, RZ, 0x3 ;  /* 0x00000003ff097424 */ /* 0x000fe200078e00ff */
[----:B------:R-:W-:Y:S01]  /*4a860*/  R2UR UR5, R67 ;  /* 0x00000000430572ca */ /* 0x000fe200000e0000 */
[----:B------:R-:W-:-:S12]  /*4a870*/  BSSY.RECONVERGENT B2, `(.L_x_972) ;  /* 0x000035e000027945 */ /* 0x000fd80003800200 */
[----:B------:R0:W-:Y:S01]  /*4a880*/  STG.E desc[UR4][R62.64+0xd8], R9 ;  /* 0x0000d8093e007986 */ /* 0x0001e2000c101904 */
[----:B------:R-:W-:Y:S05]  /*4a890*/  @!P0 BRA `(.L_x_973) ;  /* 0x00000034006c8947 */ /* 0x000fea0003800000 */
[----:B0-----:R-:W-:-:S07]  /*4a8a0*/  IMAD.MOV.U32 R9, RZ, RZ, 0x3 ;  /* 0x00000003ff097424 */ /* 0x001fce00078e00ff */
.L_x_1004:
        /* <DEDUP_REMOVED lines=28> */
.L_x_1003:
        /* <DEDUP_REMOVED lines=105> */
.L_x_980:
[----:B------:R-:W-:Y:S05]  /*4b100*/  BSYNC.RECONVERGENT B6 ;  /* 0x0000000000067941 */ /* 0x000fea0003800200 */
.L_x_979:
        /* <DEDUP_REMOVED lines=57> */
.L_x_982:
[----:B------:R-:W-:Y:S05]  /*4b4a0*/  BSYNC.RECONVERGENT B6 ;  /* 0x0000000000067941 */ /* 0x000fea0003800200 */
.L_x_981:
        /* <DEDUP_REMOVED lines=34> */
.L_x_984:
[----:B------:R-:W-:Y:S05]  /*4b6d0*/  BSYNC.RECONVERGENT B6 ;  /* 0x0000000000067941 */ /* 0x000fea0003800200 */
.L_x_983:
        /* <DEDUP_REMOVED lines=10> */
.L_x_978:
        /* <DEDUP_REMOVED lines=104> */
.L_x_987:
[----:B------:R-:W-:Y:S05]  /*4be00*/  BSYNC.RECONVERGENT B6 ;  /* 0x0000000000067941 */ /* 0x000fea0003800200 */
.L_x_986:
        /* <DEDUP_REMOVED lines=34> */
.L_x_989:
[----:B------:R-:W-:Y:S05]  /*4c030*/  BSYNC.RECONVERGENT B6 ;  /* 0x0000000000067941 */ /* 0x000fea0003800200 */
.L_x_988:
        /* <DEDUP_REMOVED lines=10> */
.L_x_977:
        /* <DEDUP_REMOVED lines=129> */
.L_x_992:
[----:B------:R-:W-:Y:S05]  /*4c8f0*/  BSYNC.RECONVERGENT B6 ;  /* 0x0000000000067941 */ /* 0x000fea0003800200 */
.L_x_991:
        /* <DEDUP_REMOVED lines=34> */
.L_x_994:
[----:B------:R-:W-:Y:S05]  /*4cb20*/  BSYNC.RECONVERGENT B6 ;  /* 0x0000000000067941 */ /* 0x000fea0003800200 */
.L_x_993:
        /* <DEDUP_REMOVED lines=9> */
.L_x_995:
[C---:B------:R-:W-:Y:S02]  /*4cbc0*/  R2UR UR8, R66.reuse ;  /* 0x00000000420872ca */ /* 0x040fe400000e0000 */
[C---:B------:R-:W-:Y:S02]  /*4cbd0*/  R2UR UR9, R67.reuse ;  /* 0x00000000430972ca */ /* 0x040fe400000e0000 */
[----:B------:R-:W-:Y:S02]  /*4cbe0*/  R2UR UR4, R66 ;  /* 0x00000000420472ca */ /* 0x000fe400000e0000 */
[----:B------:R-:W-:-:S09]  /*4cbf0*/  R2UR UR5, R67 ;  /* 0x00000000430572ca */ /* 0x000fd200000e0000 */
[----:B------:R2:W-:Y:S04]  /*4cc00*/  STG.E.64 desc[UR8][R52.64+0x2740], R16 ;  /* 0x0027401034007986 */ /* 0x0005e8000c101b08 */
[----:B------:R2:W-:Y:S01]  /*4cc10*/  STG.E.64 desc[UR4][R52.64+0x2738], R36 ;  /* 0x0027382434007986 */ /* 0x0005e2000c101b04 */
[----:B------:R-:W-:Y:S05]  /*4cc20*/  BRA `(.L_x_985) ;  /* 0x0000000800e07947 */ /* 0x000fea0003800000 */
.L_x_990:
        /* <DEDUP_REMOVED lines=139> */
.L_x_997:
[----:B------:R-:W-:Y:S05]  /*4d4e0*/  BSYNC.RECONVERGENT B6 ;  /* 0x0000000000067941 */ /* 0x000fea0003800200 */
.L_x_996:
        /* <DEDUP_REMOVED lines=34> */
.L_x_999:
[----:B------:R-:W-:Y:S05]  /*4d710*/  BSYNC.RECONVERGENT B6 ;  /* 0x0000000000067941 */ /* 0x000fea0003800200 */
.L_x_998:
        /* <DEDUP_REMOVED lines=9> */
.L_x_985:
[----:B------:R-:W-:Y:S05]  /*4d7b0*/  BSYNC.RECONVERGENT B0 ;  /* 0x0000000000007941 */ /* 0x000fea0003800200 */
.L_x_976:
        /* <DEDUP_REMOVED lines=81> */
.L_x_1002:
[----:B------:R-:W-:Y:S02]  /*4dcd0*/  R2UR UR4, R66 ;  /* 0x00000000420472ca */ /* 0x000fe400000e0000 */
[----:B------:R-:W-:-:S13]  /*4dce0*/  R2UR UR5, R67 ;  /* 0x00000000430572ca */ /* 0x000fda00000e0000 */
[----:B------:R3:W-:Y:S02]  /*4dcf0*/  STG.E desc[UR4][R62.64+0xf8], RZ ;  /* 0x0000f8ff3e007986 */ /* 0x0007e4000c101904 */
.L_x_1001:
[----:B------:R-:W-:Y:S05]  /*4dd00*/  BSYNC.RELIABLE B0 ;  /* 0x0000000000007941 */ /* 0x000fea0003800100 */
.L_x_1000:
        /* <DEDUP_REMOVED lines=13> */
.L_x_975:
[----:B------:R-:W-:Y:S05]  /*4dde0*/  BSYNC.RECONVERGENT B1 ;  /* 0x0000000000017941 */ /* 0x000fea0003800200 */
.L_x_974:
[----:B------:R-:W-:Y:S02]  /*4ddf0*/  R2UR UR4, R66 ;  /* 0x00000000420472ca */ /* 0x000fe400000e0000 */
[----:B------:R-:W-:-:S13]  /*4de00*/  R2UR UR5, R67 ;  /* 0x00000000430572ca */ /* 0x000fda00000e0000 */
[----:B0-----:R-:W5:Y:S02]  /*4de10*/  LDG.E R9, desc[UR4][R62.64+0xd8] ;  /* 0x0000d8043e097981 */ /* 0x001f64000c1e1900 */
[----:B-----5:R-:W-:-:S05]  /*4de20*/  VIADD R9, R9, 0x1 ;  /* 0x0000000109097836 */ /* 0x020fca0000000000 */
[----:B------:R0:W-:Y:S01]  /*4de30*/  STG.E desc[UR4][R62.64+0xd8], R9 ;  /* 0x0000d8093e007986 */ /* 0x0001e2000c101904 */
[----:B------:R-:W-:Y:S05]  /*4de40*/  @P0 BRA `(.L_x_1004) ;  /* 0xffffffc800980947 */ /* 0x000fea000383ffff */
.L_x_973:
[----:B------:R-:W-:Y:S05]  /*4de50*/  BSYNC.RECONVERGENT B2 ;  /* 0x0000000000027941 */ /* 0x000fea0003800200 */
.L_x_972:
[----:B------:R-:W-:Y:S05]  /*4de60*/  BRA `(.L_x_1005) ;  /* 0xffffff9800607947 */ /* 0x000fea000383ffff */
.L_x_969:
[----:B------:R-:W-:Y:S05]  /*4de70*/  BSYNC.RECONVERGENT B3 ;  /* 0x0000000000037941 */ /* 0x000fea0003800200 */
.L_x_940:
        /* <DEDUP_REMOVED lines=43> */
.L_x_1010:
        /* <DEDUP_REMOVED lines=15> */
.L_x_1009:
[----:B------:R-:W-:Y:S05]  /*4e220*/  BSYNC.RECONVERGENT B1 ;  /* 0x0000000000017941 */ /* 0x000fea0003800200 */
.L_x_1008:
[----:B------:R-:W-:Y:S01]  /*4e230*/  R2UR UR4, R66 ;  /* 0x00000000420472ca */ /* 0x000fe200000e0000 */
[----:B------:R-:W-:Y:S01]  /*4e240*/  BSSY.RECONVERGENT B1, `(.L_x_1011) ;  /* 0x0000015000017945 */ /* 0x000fe20003800200 */
[----:B------:R-:W-:Y:S02]  /*4e250*/  R2UR UR5, R67 ;  /* 0x00000000430572ca */ /* 0x000fe400000e0000 */
[----:B------:R-:W-:-:S11]  /*4e260*/  ISETP.GE.AND P0, PT, R42, 0x1, PT ;  /* 0x000000012a00780c */ /* 0x000fd60003f06270 */
[----:B------:R2:W-:Y:S02]  /*4e270*/  STG.E desc[UR4][R62.64+0xd8], RZ ;  /* 0x0000d8ff3e007986 */ /* 0x0005e4000c101904 */
[----:B------:R-:W-:Y:S05]  /*4e280*/  @!P0 BRA `(.L_x_1012) ;  /* 0x0000000000408947 */ /* 0x000fea0003800000 */
[----:B------:R-:W-:-:S07]  /*4e290*/  IMAD.MOV.U32 R13, RZ, RZ, RZ ;  /* 0x000000ffff0d7224 */ /* 0x000fce00078e00ff */
.L_x_1013:
        /* <DEDUP_REMOVED lines=15> */
.L_x_1012:
[----:B------:R-:W-:Y:S05]  /*4e390*/  BSYNC.RECONVERGENT B1 ;  /* 0x0000000000017941 */ /* 0x000fea0003800200 */
.L_x_1011:
        /* <DEDUP_REMOVED lines=37> */
.L_x_1015:
[----:B------:R-:W-:Y:S05]  /*4e5f0*/  BSYNC.RECONVERGENT B1 ;  /* 0x0000000000017941 */ /* 0x000fea0003800200 */
.L_x_1014:
[----:B------:R-:W-:Y:S01]  /*4e600*/  UMOV UR4, 0x66666666 ;  /* 0x6666666600047882 */ /* 0x000fe20000000000 */
[----:B------:R-:W-:Y:S01]  /*4e610*/  UMOV UR5, 0x40711266 ;  /* 0x4071126600057882 */ /* 0x000fe20000000000 */
[----:B------:R-:W-:Y:S01]  /*4e620*/  IMAD.MOV.U32 R10, RZ, RZ, 0x0 ;  /* 0x00000000ff0a7424 */ /* 0x000fe200078e00ff */
[----:B------:R-:W-:Y:S01]  /*4e630*/  DADD R8, R98, -UR4 ;  /* 0x8000000462087e29 */ /* 0x000fe20008000000 */
[----:B------:R-:W-:-:S07]  /*4e640*/  IMAD.MOV.U32 R11, RZ, RZ, 0x3fe00000 ;  /* 0x3fe00000ff0b7424 */ /* 0x000fce00078e00ff */
[----:B------:R-:W-:-:S11]  /*4e650*/  DFMA R8, R8, 100, R10 ;  /* 0x405900000808782b */ /* 0x000fd6000000000a */
.L_x_1007:
[----:B------:R-:W-:Y:S05]  /*4e660*/  BSYNC.RECONVERGENT B0 ;  /* 0x0000000000007941 */ /* 0x000fea0003800200 */
.L_x_1006:
        /* <DEDUP_REMOVED lines=24> */
[----:B0123--:R-:W-:Y:S05]  /*4e7f0*/  CALL.REL.NOINC `($__internal_0_$__cuda_sm20_div_rn_f64_full) ;  /* 0x0000117000f87944 */ /* 0x00ffea0003c00000 */
.L_x_1016:
[----:B------:R-:W-:Y:S05]  /*4e800*/  BSYNC.RECONVERGENT B0 ;  /* 0x0000000000007941 */ /* 0x000fea0003800200 */
.L_x_939:
[----:B------:R-:W-:Y:S05]  /*4e810*/  BSYNC.RECONVERGENT B4 ;  /* 0x0000000000047941 */ /* 0x000fea0003800200 */
.L_x_938:
        /* <DEDUP_REMOVED lines=11> */
[----:B---3--:R-:W3:Y:S02]  /*4e8d0*/  I2F.F64.U32 R46, R7 ;  /* 0x00000007002e7312 */ /* 0x008ee40000201800 */
[----:B---3--:R-:W-:-:S14]  /*4e8e0*/  DSETP.GT.AND P0, PT, R98, R46, PT ;  /* 0x0000002e6200722a */ /* 0x008fdc0003f04000 */
[----:B0-----:R-:W-:Y:S05]  /*4e8f0*/  @P0 BRA `(.L_x_1017) ;  /* 0x000002ec000c0947 */ /* 0x001fea0003800000 */
[----:B------:R-:W-:Y:S01]  /*4e900*/  R2UR UR4, R66 ;  /* 0x00000000420472ca */ /* 0x000fe200000e0000 */
[----:B------:R-:W0:Y:S01]  /*4e910*/  LDC.64 R8, c[0x0][0x388] ;  /* 0x0000e200ff087b82 */ /* 0x000e220000000a00 */
[----:B------:R-:W-:-:S13]  /*4e920*/  R2UR UR5, R67 ;  /* 0x00000000430572ca */ /* 0x000fda00000e0000 */
[----:B------:R-:W3:Y:S01]  /*4e930*/  LDG.E R10, desc[UR4][R62.64+0x104] ;  /* 0x000104043e0a7981 */ /* 0x000ee2000c1e1900 */
[----:B------:R-:W-:Y:S02]  /*4e940*/  R2UR UR8, R66 ;  /* 0x00000000420872ca */ /* 0x000fe400000e0000 */
[----:B------:R-:W-:Y:S01]  /*4e950*/  R2UR UR9, R67 ;  /* 0x00000000430972ca */ /* 0x000fe200000e0000 */
[----:B------:R-:W2:Y:S01]  /*4e960*/  LDG.E R12, desc[UR4][R62.64+0x100] ;  /* 0x000100043e0c7981 */ /* 0x000ea2000c1e1900 */
[----:B---3--:R-:W-:-:S06]  /*4e970*/  IMAD R7, R10, 0x4, R3 ;  /* 0x000000040a077824 */ /* 0x008fcc00078e0203 */
[----:B------:R-:W3:Y:S02]  /*4e980*/  LDS R7, [R7] ;  /* 0x0000000007077984 */ /* 0x000ee40000000800 */
[----:B---3--:R-:W-:-:S04]  /*4e990*/  IMAD R11, R7, 0xa, RZ ;  /* 0x0000000a070b7824 */ /* 0x008fc800078e02ff */
[----:B0-----:R-:W-:-:S05]  /*4e9a0*/  IMAD.WIDE R8, R11, 0x4, R8 ;  /* 0x000000040b087825 */ /* 0x001fca00078e0208 */
[----:B------:R-:W3:Y:S04]  /*4e9b0*/  LDG.E R13, desc[UR8][R8.64+0x4] ;  /* 0x00000408080d7981 */ /* 0x000ee8000c1e1900 */
[----:B----4-:R0:W5:Y:S01]  /*4e9c0*/  LDG.E R16, desc[UR4][R8.64] ;  /* 0x0000000408107981 */ /* 0x010162000c1e1900 */
[----:B------:R-:W-:Y:S02]  /*4e9d0*/  UMOV UR4, 0x2c ;  /* 0x0000002c00047882 */ /* 0x000fe40000000000 */
[----:B------:R-:W-:Y:S02]  /*4e9e0*/  LEA R10, R10, UR4, 0x2 ;  /* 0x000000040a0a7c11 */ /* 0x000fe4000f8e10ff */
[----:B--2---:R-:W-:-:S04]  /*4e9f0*/  LEA R7, R12, UR4, 0x2 ;  /* 0x000000040c077c11 */ /* 0x004fc8000f8e10ff */
[----:B------:R-:W2:Y:S08]  /*4ea00*/  LDC R10, c[0x3][R10] ;  /* 0x00c000000a0a7b82 */ /* 0x000eb00000000800 */
[----:B------:R-:W4:Y:S01]  /*4ea10*/  LDC R7, c[0x3][R7] ;  /* 0x00c0000007077b82 */ /* 0x000f220000000800 */
[----:B------:R-:W-:Y:S01]  /*4ea20*/  R2UR UR4, R66 ;  /* 0x00000000420472ca */ /* 0x000fe200000e0000 */
[----:B------:R-:W-:Y:S05]  /*4ea30*/  BMOV.32.CLEAR RZ, B0 ;  /* 0x0000000000ff7355 */ /* 0x000fea0000100000 */
[----:B------:R-:W-:Y:S07]  /*4ea40*/  BSSY.RECONVERGENT B0, `(.L_x_1018) ;  /* 0x0000141000007945 */ /* 0x000fee0003800200 */
[----:B------:R0:W-:Y:S01]  /*4ea50*/  STG.E desc[UR4][R62.64+0xd8], RZ ;  /* 0x0000d8ff3e007986 */ /* 0x0001e2000c101904 */
[----:B---3--:R-:W-:-:S04]  /*4ea60*/  LOP3.LUT R11, R13, 0x80000001, RZ, 0xc0, !PT ;  /* 0x800000010d0b7812 */ /* 0x008fc800078ec0ff */
[----:B------:R-:W-:Y:S01]  /*4ea70*/  ISETP.NE.AND P0, PT, R11, 0x1, PT ;  /* 0x000000010b00780c */ /* 0x000fe20003f05270 */
[----:B------:R-:W-:-:S06]  /*4ea80*/  IMAD R11, R12, 0x4, R3 ;  /* 0x000000040c0b7824 */ /* 0x000fcc00078e0203 */
[----:B------:R-:W3:Y:S06]  /*4ea90*/  LDS R11, [R11] ;  /* 0x000000000b0b7984 */ /* 0x000eec0000000800 */
[----:B------:R-:W-:Y:S02]  /*4eaa0*/  @!P0 R2UR UR8, R66 ;  /* 0x00000000420882ca */ /* 0x000fe400000e0000 */
[----:B------:R-:W-:-:S13]  /*4eab0*/  @!P0 R2UR UR9, R67 ;  /* 0x00000000430982ca */ /* 0x000fda00000e0000 */
[----:B------:R0:W-:Y:S01]  /*4eac0*/  @!P0 STG.E desc[UR8][R62.64+0xf8], RZ ;  /* 0x0000f8ff3e008986 */ /* 0x0001e2000c101908 */
[----:B--2-4-:R-:W-:Y:S05]  /*4ead0*/  @!P0 BRA `(.L_x_1019) ;  /* 0x0000000c00e88947 */ /* 0x014fea0003800000 */
        /* <DEDUP_REMOVED lines=10> */
.L_x_1023:
[----:B----4-:R-:W4:Y:S01]  /*4eb80*/  LDCU.64 UR4, c[0x0][0x380] ;  /* 0x00007000ff0477ac */ /* 0x010f220008000a00 */
[----:B------:R-:W-:Y:S01]  /*4eb90*/  LOP3.LUT R12, RZ, R17, RZ, 0x33, !PT ;  /* 0x00000011ff0c7212 */ /* 0x000fe200078e33ff */
[----:B------:R-:W-:Y:S01]  /*4eba0*/  IMAD.IADD R13, R16, 0x1, R17 ;  /* 0x00000001100d7824 */ /* 0x000fe200078e0211 */
[C---:B------:R-:W-:Y:S02]  /*4ebb0*/  R2UR UR8, R66.reuse ;  /* 0x00000000420872ca */ /* 0x040fe400000e0000 */
[----:B------:R-:W-:Y:S01]  /*4ebc0*/  R2UR UR9, R67 ;  /* 0x00000000430972ca */ /* 0x000fe200000e0000 */
[----:B--2---:R-:W-:Y:S01]  /*4ebd0*/  IMAD.IADD R15, R37, 0x1, R12 ;  /* 0x00000001250f7824 */ /* 0x004fe200078e020c */
[----:B------:R-:W-:Y:S02]  /*4ebe0*/  R2UR UR10, R66 ;  /* 0x00000000420a72ca */ /* 0x000fe400000e0000 */
[----:B------:R-:W-:Y:S02]  /*4ebf0*/  R2UR UR11, R67 ;  /* 0x00000000430b72ca */ /* 0x000fe400000e0000 */
[----:B----4-:R-:W-:-:S02]  /*4ec00*/  IADD3 R12, P0, PT, R13, UR4, RZ ;  /* 0x000000040d0c7c10 */ /* 0x010fc4000ff1e0ff */
[----:B------:R-:W-:Y:S02]  /*4ec10*/  IADD3 R14, P1, PT, R15, UR4, RZ ;  /* 0x000000040f0e7c10 */ /* 0x000fe4000ff3e0ff */
[----:B------:R-:W-:Y:S02]  /*4ec20*/  LEA.HI.X.SX32 R13, R13, UR5, 0x1, P0 ;  /* 0x000000050d0d7c11 */ /* 0x000fe400080f0eff */
[----:B------:R-:W-:-:S03]  /*4ec30*/  LEA.HI.X.SX32 R15, R15, UR5, 0x1, P1 ;  /* 0x000000050f0f7c11 */ /* 0x000fc600088f0eff */
[----:B------:R-:W2:Y:S04]  /*4ec40*/  LDG.E.U8 R12, desc[UR8][R12.64] ;  /* 0x000000080c0c7981 */ /* 0x000ea8000c1e1100 */
[----:B------:R-:W4:Y:S01]  /*4ec50*/  LDG.E.U8 R14, desc[UR10][R14.64] ;  /* 0x0000000a0e0e7981 */ /* 0x000f22000c1e1100 */
[----:B--2---:R-:W-:Y:S02]  /*4ec60*/  ISETP.EQ.AND P1, PT, R12, 0x41, PT ;  /* 0x000000410c00780c */ /* 0x004fe40003f22270 */
[----:B----4-:R-:W-:-:S13]  /*4ec70*/  ISETP.NE.AND P0, PT, R14, 0x54, PT ;  /* 0x000000540e00780c */ /* 0x010fda0003f05270 */
        /* <DEDUP_REMOVED lines=23> */
.L_x_1020:
[----:B------:R-:W0:Y:S01]  /*4edf0*/  LDC.64 R12, c[0x0][0x388] ;  /* 0x0000e200ff0c7b82 */ /* 0x000e220000000a00 */
[----:B------:R-:W-:Y:S01]  /*4ee00*/  R2UR UR4, R66 ;  /* 0x00000000420472ca */ /* 0x000fe200000e0000 */
[----:B--23--:R-:W-:Y:S01]  /*4ee10*/  IMAD R15, R11, 0xa, RZ ;  /* 0x0000000a0b0f7824 */ /* 0x00cfe200078e02ff */
        /* <DEDUP_REMOVED lines=19> */
[----:B----4-:R-:W-:Y:S01]  /*4ef50*/  IMAD.MOV.U32 R17, RZ, RZ, RZ ;  /* 0x000000ffff117224 */ /* 0x010fe200078e00ff */
[----:B------:R-:W-:-:S07]  /*4ef60*/  SHF.R.S32.HI R18, RZ, 0x1, R12 ;  /* 0x00000001ff127819 */ /* 0x000fce000001140c */
.L_x_1028:
        /* <DEDUP_REMOVED lines=39> */
.L_x_1025:
        /* <DEDUP_REMOVED lines=21> */
[C---:B--2-45:R-:W-:Y:S02]  /*4f330*/  DMUL R16, R12.reuse, R12 ;  /* 0x0000000c0c107228 */ /* 0x074fe40000000000 */
        /* <DEDUP_REMOVED lines=40> */
.L_x_1027:
[----:B------:R-:W-:Y:S02]  /*4f5c0*/  R2UR UR4, R66 ;  /* 0x00000000420472ca */ /* 0x000fe400000e0000 */
[----:B------:R-:W-:-:S13]  /*4f5d0*/  R2UR UR5, R67 ;  /* 0x00000000430572ca */ /* 0x000fda00000e0000 */
[----:B------:R2:W-:Y:S01]  /*4f5e0*/  STG.E desc[UR4][R62.64+0xf8], RZ ;  /* 0x0000f8ff3e007986 */ /* 0x0005e2000c101904 */
[----:B------:R-:W-:Y:S05]  /*4f5f0*/  BRA `(.L_x_1024) ;  /* 0x00000000000c7947 */ /* 0x000fea0003800000 */
.L_x_1026:
[----:B------:R-:W-:Y:S02]  /*4f600*/  R2UR UR4, R66 ;  /* 0x00000000420472ca */ /* 0x000fe400000e0000 */
[----:B------:R-:W-:-:S13]  /*4f610*/  R2UR UR5, R67 ;  /* 0x00000000430572ca */ /* 0x000fda00000e0000 */
[----:B------:R3:W-:Y:S02]  /*4f620*/  STG.E desc[UR4][R62.64+0xf8], RZ ;  /* 0x0000f8ff3e007986 */ /* 0x0007e4000c101904 */
.L_x_1024:
        /* <DEDUP_REMOVED lines=21> */
[C---:B----45:R-:W-:Y:S02]  /*4f780*/  DMUL R16, R12.reuse, R12 ;  /* 0x0000000c0c107228 */ /* 0x070fe40000000000 */
        /* <DEDUP_REMOVED lines=40> */
.L_x_1022:
[----:B------:R-:W-:Y:S02]  /*4fa10*/  R2UR UR4, R66 ;  /* 0x00000000420472ca */ /* 0x000fe400000e0000 */
[----:B------:R-:W-:-:S13]  /*4fa20*/  R2UR UR5, R67 ;  /* 0x00000000430572ca */ /* 0x000fda00000e0000 */
[----:B------:R2:W-:Y:S01]  /*4fa30*/  STG.E desc[UR4][R62.64+0xf8], RZ ;  /* 0x0000f8ff3e007986 */ /* 0x0005e2000c101904 */
[----:B------:R-:W-:Y:S05]  /*4fa40*/  BRA `(.L_x_1019) ;  /* 0x00000000000c7947 */ /* 0x000fea0003800000 */
.L_x_1021:
[----:B------:R-:W-:Y:S02]  /*4fa50*/  R2UR UR4, R66 ;  /* 0x00000000420472ca */ /* 0x000fe400000e0000 */
[----:B------:R-:W-:-:S13]  /*4fa60*/  R2UR UR5, R67 ;  /* 0x00000000430572ca */ /* 0x000fda00000e0000 */
[----:B------:R4:W-:Y:S02]  /*4fa70*/  STG.E desc[UR4][R62.64+0xf8], RZ ;  /* 0x0000f8ff3e007986 */ /* 0x0009e4000c101904 */
.L_x_1019:
[----:B------:R-:W1:Y:S01]  /*4fa80*/  MUFU.RCP64H R13, 2.2750682830810546875 ;  /* 0x40023357000d7908 */ /* 0x000e620000001800 */
        /* <DEDUP_REMOVED lines=14> */
[----:B-1----:R-:W-:Y:S01]  /*4fb70*/  DFMA R14, R12, -R14, 1 ;  /* 0x3ff000000c0e742b */ /* 0x002fe2000000080e */
        /* <DEDUP_REMOVED lines=45> */
.L_x_1029:
[----:B------:R-:W-:Y:S05]  /*4fe50*/  BSYNC.RECONVERGENT B0 ;  /* 0x0000000000007941 */ /* 0x000fea0003800200 */
.L_x_1018:
[----:B------:R-:W-:Y:S01]  /*4fe60*/  R2UR UR4, R66 ;  /* 0x00000000420472ca */ /* 0x000fe200000e0000 */
[----:B01--4-:R-:W0:Y:S01]  /*4fe70*/  LDC.64 R12, c[0x0][0x388] ;  /* 0x0000e200ff0c7b82 */ /* 0x013e220000000a00 */
[----:B------:R-:W-:-:S13]  /*4fe80*/  R2UR UR5, R67 ;  /* 0x00000000430572ca */ /* 0x000fda00000e0000 */
[----:B------:R-:W4:Y:S01]  /*4fe90*/  LDG.E R15, desc[UR4][R8.64+0x4] ;  /* 0x00000404080f7981 */ /* 0x000f22000c1e1900 */
[----:B------:R-:W-:Y:S01]  /*4fea0*/  R2UR UR8, R66 ;  /* 0x00000000420872ca */ /* 0x000fe200000e0000 */
[----:B---3--:R-:W-:Y:S01]  /*4feb0*/  IMAD R11, R11, 0xa, RZ ;  /* 0x0000000a0b0b7824 */ /* 0x008fe200078e02ff */
[----:B------:R-:W-:-:S03]  /*4fec0*/  R2UR UR9, R67 ;  /* 0x00000000430972ca */ /* 0x000fc600000e0000 */
[----:B0-----:R-:W-:Y:S01]  /*4fed0*/  IMAD.WIDE R12, R11, 0x4, R12 ;  /* 0x000000040b0c7825 */ /* 0x001fe200078e020c */
[----:B------:R-:W-:Y:S01]  /*4fee0*/  ISETP.NE.AND P0, PT, R10, 0x1, PT ;  /* 0x000000010a00780c */ /* 0x000fe20003f05270 */
[----:B----4-:R0:W-:Y:S08]  /*4fef0*/  STG.E desc[UR4][R62.64+0xc8], R15 ;  /* 0x0000c80f3e007986 */ /* 0x0101f0000c101904 */
[----:B------:R-:W3:Y:S01]  /*4ff00*/  LDG.E R11, desc[UR8][R12.64+0x4] ;  /* 0x000004080c0b7981 */ /* 0x000ee2000c1e1900 */
[----:B------:R-:W-:Y:S05]  /*4ff10*/  BMOV.32.CLEAR RZ, B0 ;  /* 0x0000000000ff7355 */ /* 0x000fea0000100000 */
[----:B------:R-:W-:Y:S01]  /*4ff20*/  BSSY.RECONVERGENT B0, `(.L_x_1030) ;  /* 0x0000092000007945 */ /* 0x000fe20003800200 */
[----:B---3--:R0:W-:Y:S03]  /*4ff30*/  STG.E desc[UR4][R62.64+0xcc], R11 ;  /* 0x0000cc0b3e007986 */ /* 0x0081e6000c101904 */
[----:B------:R-:W-:Y:S05]  /*4ff40*/  @!P0 BRA `(.L_x_1031) ;  /* 0x0000000400248947 */ /* 0x000fea0003800000 */
[----:B------:R-:W-:Y:S01]  /*4ff50*/  ISETP.GE.AND P0, PT, R15, 0x1, PT ;  /* 0x000000010f00780c */ /* 0x000fe20003f06270 */
[----:B------:R-:W-:-:S12]  /*4ff60*/  BSSY.RECONVERGENT B1, `(.L_x_1032) ;  /* 0x0000046000017945 */ /* 0x000fd80003800200 */
[----:B------:R-:W-:Y:S05]  /*4ff70*/  @!P0 BRA `(.L_x_1033) ;  /* 0x0000000400108947 */ /* 0x000fea0003800000 */
[----:B0-----:R-:W-:-:S07]  /*4ff80*/  IMAD.MOV.U32 R15, RZ, RZ, 0x1 ;  /* 0x00000001ff0f7424 */ /* 0x001fce00078e00ff */
.L_x_1041:
[C---:B------:R-:W-:Y:S02]  /*4ff90*/  R2UR UR4, R66.reuse ;  /* 0x00000000420472ca */ /* 0x040fe400000e0000 */
[C---:B------:R-:W-:Y:S02]  /*4ffa0*/  R2UR UR5, R67.reuse ;  /* 0x00000000430572ca */ /* 0x040fe400000e0000 */
[----:B------:R-:W-:Y:S02]  /*4ffb0*/  R2UR UR8, R66 ;  /* 0x00000000420872ca */ /* 0x000fe400000e0000 */
[----:B------:R-:W-:-:S09]  /*4ffc0*/  R2UR UR9, R67 ;  /* 0x00000000430972ca */ /* 0x000fd200000e0000 */
[----:B------:R-:W3:Y:S01]  /*4ffd0*/  LDG.E R10, desc[UR4][R8.64] ;  /* 0x00000004080a7981 */ /* 0x000ee2000c1e1900 */
[----:B------:R-:W0:Y:S03]  /*4ffe0*/  LDCU.64 UR4, c[0x0][0x380] ;  /* 0x00007000ff0477ac */ /* 0x000e260008000a00 */
[----:B------:R-:W3:Y:S02]  /*4fff0*/  LDG.E R11, desc[UR8][R8.64+0x4] ;  /* 0x00000408080b7981 */ /* 0x000ee4000c1e1900 */
[----:B---3--:R-:W-:-:S04]  /*50000*/  IADD3 R11, PT, PT, R11, R10, -R15 ;  /* 0x0000000a0b0b7210 */ /* 0x008fc80007ffe80f */
[----:B0-----:R-:W-:-:S04]  /*50010*/  IADD3 R10, P0, PT, R11, UR4, RZ ;  /* 0x000000040b0a7c10 */ /* 0x001fc8000ff1e0ff */
[----:B------:R-:W-:-:S05]  /*50020*/  LEA.HI.X.SX32 R11, R11, UR5, 0x1, P0 ;  /* 0x000000050b0b7c11 */ /* 0x000fca00080f0eff */
[----:B------:R-:W3:Y:S01]  /*50030*/  LDG.E.U8 R10, desc[UR8][R10.64] ;  /* 0x000000080a0a7981 */ /* 0x000ee2000c1e1100 */
[----:B------:R-:W-:Y:S04]  /*50040*/  BSSY.RECONVERGENT B2, `(.L_x_1034) ;  /* 0x0000031000027945 */ /* 0x000fe80003800200 */
[----:B------:R-:W-:Y:S01]  /*50050*/  BSSY.RELIABLE B3, `(.L_x_1035) ;  /* 0x0000022000037945 */ /* 0x000fe20003800100 */
[----:B---3--:R-:W-:-:S13]  /*50060*/  ISETP.GT.AND P0, PT, R10, 0x46, PT ;  /* 0x000000460a00780c */ /* 0x008fda0003f04270 */
        /* <DEDUP_REMOVED lines=14> */
.L_x_1037:
[----:B------:R-:W-:Y:S01]  /*50150*/  R2UR UR4, R66 ;  /* 0x00000000420472ca */ /* 0x000fe200000e0000 */
[----:B------:R-:W-:Y:S01]  /*50160*/  IMAD.MOV.U32 R14, RZ, RZ, 0x3 ;  /* 0x00000003ff0e7424 */ /* 0x000fe200078e00ff */
[----:B------:R-:W-:Y:S02]  /*50170*/  R2UR UR5, R67 ;  /* 0x00000000430572ca */ /* 0x000fe400000e0000 */
[----:B------:R-:W-:-:S05]  /*50180*/  IADD3 R10, P0, PT, R15, R54, RZ ;  /* 0x000000360f0a7210 */ /* 0x000fca0007f1e0ff */
[----:B------:R-:W-:-:S06]  /*50190*/  IMAD.X R11, RZ, RZ, R55, P0 ;  /* 0x000000ffff0b7224 */ /* 0x000fcc00000e0637 */
[----:B------:R0:W-:Y:S01]  /*501a0*/  STG.E.U8 desc[UR4][R10.64], R14 ;  /* 0x0000000e0a007986 */ /* 0x0001e2000c101104 */
[----:B------:R-:W-:Y:S05]  /*501b0*/  BRA `(.L_x_1039) ;  /* 0x0000000000647947 */ /* 0x000fea0003800000 */
.L_x_1036:
        /* <DEDUP_REMOVED lines=11> */
.L_x_1038:
[----:B------:R-:W-:Y:S05]  /*50270*/  BSYNC.RELIABLE B3 ;  /* 0x0000000000037941 */ /* 0x000fea0003800100 */
.L_x_1035:
[----:B------:R-:W-:Y:S01]  /*50280*/  R2UR UR4, R66 ;  /* 0x00000000420472ca */ /* 0x000fe200000e0000 */
[----:B------:R-:W-:Y:S01]  /*50290*/  IMAD.MOV.U32 R14, RZ, RZ, 0x4 ;  /* 0x00000004ff0e7424 */ /* 0x000fe200078e00ff */
[----:B------:R-:W-:Y:S02]  /*502a0*/  R2UR UR5, R67 ;  /* 0x00000000430572ca */ /* 0x000fe400000e0000 */
[----:B0-----:R-:W-:-:S05]  /*502b0*/  IADD3 R10, P0, PT, R15, R54, RZ ;  /* 0x000000360f0a7210 */ /* 0x001fca0007f1e0ff */
[----:B------:R-:W-:-:S06]  /*502c0*/  IMAD.X R11, RZ, RZ, R55, P0 ;  /* 0x000000ffff0b7224 */ /* 0x000fcc00000e0637 */
[----:B------:R4:W-:Y:S01]  /*502d0*/  STG.E.U8 desc[UR4][R10.64], R14 ;  /* 0x0000000e0a007986 */ /* 0x0009e2000c101104 */
[----:B------:R-:W-:Y:S05]  /*502e0*/  BRA `(.L_x_1039) ;  /* 0x0000000000187947 */ /* 0x000fea0003800000 */
.L_x_1040:
[----:B------:R-:W-:Y:S01]  /*502f0*/  R2UR UR4, R66 ;  /* 0x00000000420472ca */ /* 0x000fe200000e0000 */
[----:B------:R-:W-:Y:S01]  /*50300*/  IMAD.MOV.U32 R14, RZ, RZ, 0x1 ;  /* 0x00000001ff0e7424 */ /* 0x000fe200078e00ff */
[----:B------:R-:W-:Y:S02]  /*50310*/  R2UR UR5, R67 ;  /* 0x00000000430572ca */ /* 0x000fe400000e0000 */
[----:B------:R-:W-:-:S05]  /*50320*/  IADD3 R10, P0, PT, R15, R54, RZ ;  /* 0x000000360f0a7210 */ /* 0x000fca0007f1e0ff */
[----:B------:R-:W-:-:S06]  /*50330*/  IMAD.X R11, RZ, RZ, R55, P0 ;  /* 0x000000ffff0b7224 */ /* 0x000fcc00000e0637 */
[----:B------:R1:W-:Y:S02]  /*50340*/  STG.E.U8 desc[UR4][R10.64], R14 ;  /* 0x0000000e0a007986 */ /* 0x0003e4000c101104 */
.L_x_1039:
[----:B------:R-:W-:Y:S05]  /*50350*/  BSYNC.RECONVERGENT B2 ;  /* 0x0000000000027941 */ /* 0x000fea0003800200 */
.L_x_1034:
[----:B------:R-:W-:Y:S02]  /*50360*/  R2UR UR4, R66 ;  /* 0x00000000420472ca */ /* 0x000fe400000e0000 */
[----:B------:R-:W-:-:S13]  /*50370*/  R2UR UR5, R67 ;  /* 0x00000000430572ca */ /* 0x000fda00000e0000 */
[----:B01-34-:R-:W3:Y:S02]  /*50380*/  LDG.E R10, desc[UR4][R62.64+0xc8] ;  /* 0x0000c8043e0a7981 */ /* 0x01bee4000c1e1900 */
[C---:B---3--:R-:W-:Y:S01]  /*50390*/  ISETP.GE.AND P0, PT, R15.reuse, R10, PT ;  /* 0x0000000a0f00720c */ /* 0x048fe20003f06270 */
[----:B------:R-:W-:-:S12]  /*503a0*/  VIADD R15, R15, 0x1 ;  /* 0x000000010f0f7836 */ /* 0x000fd80000000000 */
[----:B------:R-:W-:Y:S05]  /*503b0*/  @!P0 BRA `(.L_x_1041) ;  /* 0xfffffff800f48947 */ /* 0x000fea000383ffff */
.L_x_1033:
[----:B------:R-:W-:Y:S05]  /*503c0*/  BSYNC.RECONVERGENT B1 ;  /* 0x0000000000017941 */ /* 0x000fea0003800200 */
.L_x_1032:
[----:B------:R-:W-:Y:S05]  /*503d0*/  BRA `(.L_x_1042) ;  /* 0x0000000400187947 */ /* 0x000fea0003800000 */
.L_x_1031:
[----:B------:R-:W-:-:S13]  /*503e0*/  ISETP.GE.AND P0, PT, R15, 0x1, PT ;  /* 0x000000010f00780c */ /* 0x000fda0003f06270 */
[----:B------:R-:W-:Y:S05]  /*503f0*/  @!P0 BRA `(.L_x_1042) ;  /* 0x0000000400108947 */ /* 0x000fea0003800000 */
[----:B0-----:R-:W-:-:S07]  /*50400*/  IMAD.MOV.U32 R15, RZ, RZ, 0x1 ;  /* 0x00000001ff0f7424 */ /* 0x001fce00078e00ff */
.L_x_1051:
[----:B------:R-:W-:Y:S02]  /*50410*/  R2UR UR4, R66 ;  /* 0x00000000420472ca */ /* 0x000fe400000e0000 */
[----:B------:R-:W-:-:S13]  /*50420*/  R2UR UR5, R67 ;  /* 0x00000000430572ca */ /* 0x000fda00000e0000 */
[----:B------:R-:W3:Y:S01]  /*50430*/  LDG.E R10, desc[UR4][R8.64] ;  /* 0x00000004080a7981 */ /* 0x000ee2000c1e1900 */
[----:B------:R-:W0:Y:S01]  /*50440*/  LDCU.64 UR4, c[0x0][0x380] ;  /* 0x00007000ff0477ac */ /* 0x000e220008000a00 */
[----:B------:R-:W-:Y:S02]  /*50450*/  R2UR UR8, R66 ;  /* 0x00000000420872ca */ /* 0x000fe400000e0000 */
[----:B------:R-:W-:Y:S02]  /*50460*/  R2UR UR9, R67 ;  /* 0x00000000430972ca */ /* 0x000fe400000e0000 */
[----:B---3--:R-:W-:-:S04]  /*50470*/  IADD3 R11, PT, PT, R15, -0x1, R10 ;  /* 0xffffffff0f0b7810 */ /* 0x008fc80007ffe00a */
        /* <DEDUP_REMOVED lines=20> */
.L_x_1046:
[----:B------:R-:W-:Y:S02]  /*505c0*/  R2UR UR4, R66 ;  /* 0x00000000420472ca */ /* 0x000fe400000e0000 */
[----:B------:R-:W-:Y:S02]  /*505d0*/  R2UR UR5, R67 ;  /* 0x00000000430572ca */ /* 0x000fe400000e0000 */
[----:B------:R-:W-:-:S04]  /*505e0*/  IADD3 R10, P0, PT, R15, R54, RZ ;  /* 0x000000360f0a7210 */ /* 0x000fc80007f1e0ff */
[----:B------:R-:W-:-:S07]  /*505f0*/  LEA.HI.X.SX32 R11, R15, R55, 0x1, P0 ;  /* 0x000000370f0b7211 */ /* 0x000fce00000f0eff */
[----:B------:R0:W-:Y:S01]  /*50600*/  STG.E.U8 desc[UR4][R10.64], RZ ;  /* 0x000000ff0a007986 */ /* 0x0001e2000c101104 */
[----:B------:R-:W-:Y:S05]  /*50610*/  BRA `(.L_x_1048) ;  /* 0x00000000006c7947 */ /* 0x000fea0003800000 */
.L_x_1045:
[----:B------:R-:W-:-:S13]  /*50620*/  ISETP.NE.AND P0, PT, R10, 0x47, PT ;  /* 0x000000470a00780c */ /* 0x000fda0003f05270 */
[----:B------:R-:W-:Y:S05]  /*50630*/  @!P0 BREAK.RELIABLE B2 ;  /* 0x0000000000028942 */ /* 0x000fea0003800100 */
[----:B------:R-:W-:Y:S05]  /*50640*/  @!P0 BRA `(.L_x_1049) ;  /* 0x0000000000488947 */ /* 0x000fea0003800000 */
[----:B------:R-:W-:-:S13]  /*50650*/  ISETP.NE.AND P0, PT, R10, 0x54, PT ;  /* 0x000000540a00780c */ /* 0x000fda0003f05270 */
[----:B------:R-:W-:Y:S05]  /*50660*/  @!P0 BREAK.RELIABLE B2 ;  /* 0x0000000000028942 */ /* 0x000fea0003800100 */
[----:B------:R-:W-:Y:S05]  /*50670*/  @!P0 BRA `(.L_x_1050) ;  /* 0x0000000000208947 */ /* 0x000fea0003800000 */
.L_x_1047:
[----:B------:R-:W-:Y:S05]  /*50680*/  BSYNC.RELIABLE B2 ;  /* 0x0000000000027941 */ /* 0x000fea0003800100 */
.L_x_1044:
[----:B------:R-:W-:Y:S01]  /*50690*/  R2UR UR4, R66 ;  /* 0x00000000420472ca */ /* 0x000fe200000e0000 */
[----:B------:R-:W-:Y:S01]  /*506a0*/  IMAD.MOV.U32 R14, RZ, RZ, 0x4 ;  /* 0x00000004ff0e7424 */ /* 0x000fe200078e00ff */
[----:B------:R-:W-:Y:S02]  /*506b0*/  R2UR UR5, R67 ;  /* 0x00000000430572ca */ /* 0x000fe400000e0000 */
[----:B------:R-:W-:-:S04]  /*506c0*/  IADD3 R10, P0, PT, R15, R54, RZ ;  /* 0x000000360f0a7210 */ /* 0x000fc80007f1e0ff */
[----:B------:R-:W-:-:S07]  /*506d0*/  LEA.HI.X.SX32 R11, R15, R55, 0x1, P0 ;  /* 0x000000370f0b7211 */ /* 0x000fce00000f0eff */
[----:B------:R4:W-:Y:S01]  /*506e0*/  STG.E.U8 desc[UR4][R10.64], R14 ;  /* 0x0000000e0a007986 */ /* 0x0009e2000c101104 */
[----:B------:R-:W-:Y:S05]  /*506f0*/  BRA `(.L_x_1048) ;  /* 0x0000000000347947 */ /* 0x000fea0003800000 */
.L_x_1050:
[----:B------:R-:W-:Y:S01]  /*50700*/  R2UR UR4, R66 ;  /* 0x00000000420472ca */ /* 0x000fe200000e0000 */
[----:B------:R-:W-:Y:S01]  /*50710*/  IMAD.MOV.U32 R14, RZ, RZ, 0x3 ;  /* 0x00000003ff0e7424 */ /* 0x000fe200078e00ff */
[----:B------:R-:W-:Y:S02]  /*50720*/  R2UR UR5, R67 ;  /* 0x00000000430572ca */ /* 0x000fe400000e0000 */
[----:B------:R-:W-:-:S04]  /*50730*/  IADD3 R10, P0, PT, R15, R54, RZ ;  /* 0x000000360f0a7210 */ /* 0x000fc80007f1e0ff */
[----:B------:R-:W-:-:S07]  /*50740*/  LEA.HI.X.SX32 R11, R15, R55, 0x1, P0 ;  /* 0x000000370f0b7211 */ /* 0x000fce00000f0eff */
[----:B------:R1:W-:Y:S01]  /*50750*/  STG.E.U8 desc[UR4][R10.64], R14 ;  /* 0x0000000e0a007986 */ /* 0x0003e2000c101104 */
[----:B------:R-:W-:Y:S05]  /*50760*/  BRA `(.L_x_1048) ;  /* 0x0000000000187947 */ /* 0x000fea0003800000 */
.L_x_1049:
[----:B------:R-:W-:Y:S01]  /*50770*/  R2UR UR4, R66 ;  /* 0x00000000420472ca */ /* 0x000fe200000e0000 */
[----:B------:R-:W-:Y:S01]  /*50780*/  IMAD.MOV.U32 R14, RZ, RZ, 0x2 ;  /* 0x00000002ff0e7424 */ /* 0x000fe200078e00ff */
[----:B------:R-:W-:Y:S02]  /*50790*/  R2UR UR5, R67 ;  /* 0x00000000430572ca */ /* 0x000fe400000e0000 */
[----:B------:R-:W-:-:S04]  /*507a0*/  IADD3 R10, P0, PT, R15, R54, RZ ;  /* 0x000000360f0a7210 */ /* 0x000fc80007f1e0ff */
[----:B------:R-:W-:-:S07]  /*507b0*/  LEA.HI.X.SX32 R11, R15, R55, 0x1, P0 ;  /* 0x000000370f0b7211 */ /* 0x000fce00000f0eff */
[----:B------:R0:W-:Y:S02]  /*507c0*/  STG.E.U8 desc[UR4][R10.64], R14 ;  /* 0x0000000e0a007986 */ /* 0x0001e4000c101104 */
.L_x_1048:
[----:B------:R-:W-:Y:S05]  /*507d0*/  BSYNC.RECONVERGENT B1 ;  /* 0x0000000000017941 */ /* 0x000fea0003800200 */
.L_x_1043:
[----:B------:R-:W-:Y:S02]  /*507e0*/  R2UR UR4, R66 ;  /* 0x00000000420472ca */ /* 0x000fe400000e0000 */
[----:B------:R-:W-:-:S13]  /*507f0*/  R2UR UR5, R67 ;  /* 0x00000000430572ca */ /* 0x000fda00000e0000 */
[----:B01-34-:R-:W3:Y:S02]  /*50800*/  LDG.E R10, desc[UR4][R62.64+0xc8] ;  /* 0x0000c8043e0a7981 */ /* 0x01bee4000c1e1900 */
[C---:B---3--:R-:W-:Y:S01]  /*50810*/  ISETP.GE.AND P0, PT, R15.reuse, R10, PT ;  /* 0x0000000a0f00720c */ /* 0x048fe20003f06270 */
[----:B------:R-:W-:-:S12]  /*50820*/  VIADD R15, R15, 0x1 ;  /* 0x000000010f0f7836 */ /* 0x000fd80000000000 */
[----:B------:R-:W-:Y:S05]  /*50830*/  @!P0 BRA `(.L_x_1051) ;  /* 0xfffffff800f48947 */ /* 0x000fea000383ffff */
.L_x_1042:
[----:B------:R-:W-:Y:S05]  /*50840*/  BSYNC.RECONVERGENT B0 ;  /* 0x0000000000007941 */ /* 0x000fea0003800200 */
.L_x_1030:
[----:B------:R-:W-:Y:S01]  /*50850*/  ISETP.NE.AND P0, PT, R7, 0x1, PT ;  /* 0x000000010700780c */ /* 0x000fe20003f05270 */
[----:B------:R-:W-:Y:S05]  /*50860*/  BMOV.32.CLEAR RZ, B0 ;  /* 0x0000000000ff7355 */ /* 0x000fea0000100000 */
[----:B------:R-:W-:Y:S07]  /*50870*/  BSSY.RECONVERGENT B0, `(.L_x_1052) ;  /* 0x0000099000007945 */ /* 0x000fee0003800200 */
[----:B------:R-:W-:Y:S05]  /*50880*/  @!P0 BRA `(.L_x_1053) ;  /* 0x00000004002c8947 */ /* 0x000fea0003800000 */
[----:B------:R-:W-:Y:S02]  /*50890*/  R2UR UR4, R66 ;  /* 0x00000000420472ca */ /* 0x000fe400000e0000 */
[----:B------:R-:W-:-:S13]  /*508a0*/  R2UR UR5, R67 ;  /* 0x00000000430572ca */ /* 0x000fda00000e0000 */
[----:B------:R-:W3:Y:S02]  /*508b0*/  LDG.E R8, desc[UR4][R62.64+0xcc] ;  /* 0x0000cc043e087981 */ /* 0x000ee4000c1e1900 */
[----:B---3--:R-:W-:-:S13]  /*508c0*/  ISETP.GE.AND P0, PT, R8, 0x1, PT ;  /* 0x000000010800780c */ /* 0x008fda0003f06270 */
[----:B------:R-:W-:Y:S05]  /*508d0*/  @!P0 BRA `(.L_x_1054) ;  /* 0x0000000800488947 */ /* 0x000fea0003800000 */
[----:B------:R-:W-:Y:S01]  /*508e0*/  BSSY.RECONVERGENT B1, `(.L_x_1055) ;  /* 0x0000044000017945 */ /* 0x000fe20003800200 */
[----:B------:R-:W-:-:S07]  /*508f0*/  IMAD.MOV.U32 R7, RZ, RZ, 0x1 ;  /* 0x00000001ff077424 */ /* 0x000fce00078e00ff */
.L_x_1063:
[----:B------:R-:W-:Y:S02]  /*50900*/  R2UR UR4, R66 ;  /* 0x00000000420472ca */ /* 0x000fe400000e0000 */
[----:B------:R-:W-:-:S13]  /*50910*/  R2UR UR5, R67 ;  /* 0x00000000430572ca */ /* 0x000fda00000e0000 */
[----:B------:R-:W3:Y:S01]  /*50920*/  LDG.E R8, desc[UR4][R12.64] ;  /* 0x000000040c087981 */ /* 0x000ee2000c1e1900 */
[----:B------:R-:W1:Y:S01]  /*50930*/  LDCU.64 UR4, c[0x0][0x380] ;  /* 0x00007000ff0477ac */ /* 0x000e620008000a00 */
[----:B------:R-:W-:Y:S02]  /*50940*/  R2UR UR8, R66 ;  /* 0x00000000420872ca */ /* 0x000fe400000e0000 */
[----:B------:R-:W-:Y:S02]  /*50950*/  R2UR UR9, R67 ;  /* 0x00000000430972ca */ /* 0x000fe400000e0000 */
[----:B---3--:R-:W-:-:S04]  /*50960*/  IADD3 R9, PT, PT, R7, -0x1, R8 ;  /* 0xffffffff07097810 */ /* 0x008fc80007ffe008 */
[----:B-1----:R-:W-:-:S04]  /*50970*/  IADD3 R8, P0, PT, R9, UR4, RZ ;  /* 0x0000000409087c10 */ /* 0x002fc8000ff1e0ff */
        /* <DEDUP_REMOVED lines=19> */
.L_x_1059:
[----:B------:R-:W-:Y:S01]  /*50ab0*/  R2UR UR4, R66 ;  /* 0x00000000420472ca */ /* 0x000fe200000e0000 */
[----:B------:R-:W-:Y:S01]  /*50ac0*/  IMAD.MOV.U32 R10, RZ, RZ, 0x3 ;  /* 0x00000003ff0a7424 */ /* 0x000fe200078e00ff */
[----:B------:R-:W-:Y:S02]  /*50ad0*/  R2UR UR5, R67 ;  /* 0x00000000430572ca */ /* 0x000fe400000e0000 */
[----:B------:R-:W-:-:S04]  /*50ae0*/  IADD3 R8, P0, PT, R7, R54, RZ ;  /* 0x0000003607087210 */ /* 0x000fc80007f1e0ff */
[----:B------:R-:W-:-:S07]  /*50af0*/  LEA.HI.X.SX32 R9, R7, R55, 0x1, P0 ;  /* 0x0000003707097211 */ /* 0x000fce00000f0eff */
[----:B------:R3:W-:Y:S01]  /*50b00*/  STG.E.U8 desc[UR4][R8.64+0x1b], R10 ;  /* 0x00001b0a08007986 */ /* 0x0007e2000c101104 */
[----:B------:R-:W-:Y:S05]  /*50b10*/  BRA `(.L_x_1061) ;  /* 0x0000000000647947 */ /* 0x000fea0003800000 */
.L_x_1058:
        /* <DEDUP_REMOVED lines=11> */
.L_x_1060:
[----:B------:R-:W-:Y:S05]  /*50bd0*/  BSYNC.RELIABLE B3 ;  /* 0x0000000000037941 */ /* 0x000fea0003800100 */
.L_x_1057:
[----:B------:R-:W-:Y:S01]  /*50be0*/  R2UR UR4, R66 ;  /* 0x00000000420472ca */ /* 0x000fe200000e0000 */
[----:B------:R-:W-:Y:S01]  /*50bf0*/  IMAD.MOV.U32 R10, RZ, RZ, 0x4 ;  /* 0x00000004ff0a7424 */ /* 0x000fe200078e00ff */
[----:B------:R-:W-:Y:S02]  /*50c00*/  R2UR UR5, R67 ;  /* 0x00000000430572ca */ /* 0x000fe400000e0000 */
[----:B-1----:R-:W-:-:S04]  /*50c10*/  IADD3 R8, P0, PT, R7, R54, RZ ;  /* 0x0000003607087210 */ /* 0x002fc80007f1e0ff */
[----:B------:R-:W-:-:S07]  /*50c20*/  LEA.HI.X.SX32 R9, R7, R55, 0x1, P0 ;  /* 0x0000003707097211 */ /* 0x000fce00000f0eff */
[----:B------:R1:W-:Y:S01]  /*50c30*/  STG.E.U8 desc[UR4][R8.64+0x1b], R10 ;  /* 0x00001b0a08007986 */ /* 0x0003e2000c101104 */
[----:B------:R-:W-:Y:S05]  /*50c40*/  BRA `(.L_x_1061) ;  /* 0x0000000000187947 */ /* 0x000fea0003800000 */
.L_x_1062:
[----:B------:R-:W-:Y:S01]  /*50c50*/  R2UR UR4, R66 ;  /* 0x00000000420472ca */ /* 0x000fe200000e0000 */
[----:B------:R-:W-:Y:S01]  /*50c60*/  IMAD.MOV.U32 R10, RZ, RZ, 0x1 ;  /* 0x00000001ff0a7424 */ /* 0x000fe200078e00ff */
[----:B------:R-:W-:Y:S02]  /*50c70*/  R2UR UR5, R67 ;  /* 0x00000000430572ca */ /* 0x000fe400000e0000 */
[----:B------:R-:W-:-:S04]  /*50c80*/  IADD3 R8, P0, PT, R7, R54, RZ ;  /* 0x0000003607087210 */ /* 0x000fc80007f1e0ff */
[----:B------:R-:W-:-:S07]  /*50c90*/  LEA.HI.X.SX32 R9, R7, R55, 0x1, P0 ;  /* 0x0000003707097211 */ /* 0x000fce00000f0eff */
[----:B------:R4:W-:Y:S02]  /*50ca0*/  STG.E.U8 desc[UR4][R8.64+0x1b], R10 ;  /* 0x00001b0a08007986 */ /* 0x0009e4000c101104 */
.L_x_1061:
[----:B------:R-:W-:Y:S05]  /*50cb0*/  BSYNC.RECONVERGENT B2 ;  /* 0x0000000000027941 */ /* 0x000fea0003800200 */
.L_x_1056:
[----:B------:R-:W-:Y:S02]  /*50cc0*/  R2UR UR4, R66 ;  /* 0x00000000420472ca */ /* 0x000fe400000e0000 */
[----:B------:R-:W-:-:S13]  /*50cd0*/  R2UR UR5, R67 ;  /* 0x00000000430572ca */ /* 0x000fda00000e0000 */
[----:B-1-34-:R-:W3:Y:S02]  /*50ce0*/  LDG.E R8, desc[UR4][R62.64+0xcc] ;  /* 0x0000cc043e087981 */ /* 0x01aee4000c1e1900 */
[C---:B---3--:R-:W-:Y:S01]  /*50cf0*/  ISETP.GE.AND P0, PT, R7.reuse, R8, PT ;  /* 0x000000080700720c */ /* 0x048fe20003f06270 */
[----:B------:R-:W-:-:S12]  /*50d00*/  VIADD R7, R7, 0x1 ;  /* 0x0000000107077836 */ /* 0x000fd80000000000 */
[----:B------:R-:W-:Y:S05]  /*50d10*/  @!P0 BRA `(.L_x_1063) ;  /* 0xfffffff800f88947 */ /* 0x000fea000383ffff */
[----:B------:R-:W-:Y:S05]  /*50d20*/  BSYNC.RECONVERGENT B1 ;  /* 0x0000000000017941 */ /* 0x000fea0003800200 */
.L_x_1055:
[----:B------:R-:W-:Y:S05]  /*50d30*/  BRA `(.L_x_1054) ;  /* 0x0000000400307947 */ /* 0x000fea0003800000 */
.L_x_1053:
[----:B------:R-:W-:Y:S02]  /*50d40*/  R2UR UR4, R66 ;  /* 0x00000000420472ca */ /* 0x000fe400000e0000 */
[----:B------:R-:W-:-:S13]  /*50d50*/  R2UR UR5, R67 ;  /* 0x00000000430572ca */ /* 0x000fda00000e0000 */
[----:B------:R-:W3:Y:S02]  /*50d60*/  LDG.E R8, desc[UR4][R62.64+0xcc] ;  /* 0x0000cc043e087981 */ /* 0x000ee4000c1e1900 */
[----:B---3--:R-:W-:-:S13]  /*50d70*/  ISETP.GE.AND P0, PT, R8, 0x1, PT ;  /* 0x000000010800780c */ /* 0x008fda0003f06270 */
[----:B------:R-:W-:Y:S05]  /*50d80*/  @!P0 BRA `(.L_x_1054) ;  /* 0x00000004001c8947 */ /* 0x000fea0003800000 */
[----:B------:R-:W-:Y:S01]  /*50d90*/  BSSY.RECONVERGENT B1, `(.L_x_1054) ;  /* 0x0000046000017945 */ /* 0x000fe20003800200 */
[----:B------:R-:W-:-:S07]  /*50da0*/  IMAD.MOV.U32 R7, RZ, RZ, 0x1 ;  /* 0x00000001ff077424 */ /* 0x000fce00078e00ff */
.L_x_1072:
[C---:B------:R-:W-:Y:S02]  /*50db0*/  R2UR UR4, R66.reuse ;  /* 0x00000000420472ca */ /* 0x040fe400000e0000 */
[C---:B------:R-:W-:Y:S02]  /*50dc0*/  R2UR UR5, R67.reuse ;  /* 0x00000000430572ca */ /* 0x040fe400000e0000 */
[----:B------:R-:W-:Y:S02]  /*50dd0*/  R2UR UR8, R66 ;  /* 0x00000000420872ca */ /* 0x000fe400000e0000 */
[----:B------:R-:W-:-:S09]  /*50de0*/  R2UR UR9, R67 ;  /* 0x00000000430972ca */ /* 0x000fd200000e0000 */
[----:B------:R-:W3:Y:S01]  /*50df0*/  LDG.E R8, desc[UR4][R12.64] ;  /* 0x000000040c087981 */ /* 0x000ee2000c1e1900 */
[----:B------:R-:W1:Y:S03]  /*50e00*/  LDCU.64 UR4, c[0x0][0x380] ;  /* 0x00007000ff0477ac */ /* 0x000e660008000a00 */
[----:B------:R-:W3:Y:S02]  /*50e10*/  LDG.E R9, desc[UR8][R12.64+0x4] ;  /* 0x000004080c097981 */ /* 0x000ee4000c1e1900 */
[----:B---3--:R-:W-:-:S04]  /*50e20*/  IADD3 R9, PT, PT, R9, R8, -R7 ;  /* 0x0000000809097210 */ /* 0x008fc80007ffe807 */
        /* <DEDUP_REMOVED lines=20> */
.L_x_1067:
[----:B------:R-:W-:Y:S02]  /*50f70*/  R2UR UR4, R66 ;  /* 0x00000000420472ca */ /* 0x000fe400000e0000 */
[----:B------:R-:W-:Y:S02]  /*50f80*/  R2UR UR5, R67 ;  /* 0x00000000430572ca */ /* 0x000fe400000e0000 */
[----:B------:R-:W-:-:S05]  /*50f90*/  IADD3 R8, P0, PT, R7, R54, RZ ;  /* 0x0000003607087210 */ /* 0x000fca0007f1e0ff */
[----:B------:R-:W-:-:S06]  /*50fa0*/  IMAD.X R9, RZ, RZ, R55, P0 ;  /* 0x000000ffff097224 */ /* 0x000fcc00000e0637 */
[----:B------:R3:W-:Y:S01]  /*50fb0*/  STG.E.U8 desc[UR4][R8.64+0x1b], RZ ;  /* 0x00001bff08007986 */ /* 0x0007e2000c101104 */
[----:B------:R-:W-:Y:S05]  /*50fc0*/  BRA `(.L_x_1069) ;  /* 0x00000000006c7947 */ /* 0x000fea0003800000 */
.L_x_1066:
[----:B------:R-:W-:-:S13]  /*50fd0*/  ISETP.NE.AND P0, PT, R8, 0x47, PT ;  /* 0x000000470800780c */ /* 0x000fda0003f05270 */
[----:B------:R-:W-:Y:S05]  /*50fe0*/  @!P0 BREAK.RELIABLE B3 ;  /* 0x0000000000038942 */ /* 0x000fea0003800100 */
[----:B------:R-:W-:Y:S05]  /*50ff0*/  @!P0 BRA `(.L_x_1070) ;  /* 0x0000000000488947 */ /* 0x000fea0003800000 */
[----:B------:R-:W-:-:S13]  /*51000*/  ISETP.NE.AND P0, PT, R8, 0x54, PT ;  /* 0x000000540800780c */ /* 0x000fda0003f05270 */
[----:B------:R-:W-:Y:S05]  /*51010*/  @!P0 BREAK.RELIABLE B3 ;  /* 0x0000000000038942 */ /* 0x000fea0003800100 */
[----:B------:R-:W-:Y:S05]  /*51020*/  @!P0 BRA `(.L_x_1071) ;  /* 0x0000000000208947 */ /* 0x000fea0003800000 */
.L_x_1068:
[----:B------:R-:W-:Y:S05]  /*51030*/  BSYNC.RELIABLE B3 ;  /* 0x0000000000037941 */ /* 0x000fea0003800100 */
.L_x_1065:
[----:B------:R-:W-:Y:S01]  /*51040*/  R2UR UR4, R66 ;  /* 0x00000000420472ca */ /* 0x000fe200000e0000 */
[----:B------:R-:W-:Y:S01]  /*51050*/  IMAD.MOV.U32 R10, RZ, RZ, 0x4 ;  /* 0x00000004ff0a7424 */ /* 0x000fe200078e00ff */
[----:B------:R-:W-:Y:S02]  /*51060*/  R2UR UR5, R67 ;  /* 0x00000000430572ca */ /* 0x000fe400000e0000 */
[----:B------:R-:W-:-:S05]  /*51070*/  IADD3 R8, P0, PT, R7, R54, RZ ;  /* 0x0000003607087210 */ /* 0x000fca0007f1e0ff */
[----:B------:R-:W-:-:S06]  /*51080*/  IMAD.X R9, RZ, RZ, R55, P0 ;  /* 0x000000ffff097224 */ /* 0x000fcc00000e0637 */
[----:B------:R1:W-:Y:S01]  /*51090*/  STG.E.U8 desc[UR4][R8.64+0x1b], R10 ;  /* 0x00001b0a08007986 */ /* 0x0003e2000c101104 */
[----:B------:R-:W-:Y:S05]  /*510a0*/  BRA `(.L_x_1069) ;  /* 0x0000000000347947 */ /* 0x000fea0003800000 */
.L_x_1071:
[----:B------:R-:W-:Y:S01]  /*510b0*/  R2UR UR4, R66 ;  /* 0x00000000420472ca */ /* 0x000fe200000e0000 */
[----:B------:R-:W-:Y:S01]  /*510c0*/  IMAD.MOV.U32 R10, RZ, RZ, 0x3 ;  /* 0x00000003ff0a7424 */ /* 0x000fe200078e00ff */
[----:B------:R-:W-:Y:S02]  /*510d0*/  R2UR UR5, R67 ;  /* 0x00000000430572ca */ /* 0x000fe400000e0000 */
[----:B------:R-:W-:-:S05]  /*510e0*/  IADD3 R8, P0, PT, R7, R54, RZ ;  /* 0x0000003607087210 */ /* 0x000fca0007f1e0ff */
[----:B------:R-:W-:-:S06]  /*510f0*/  IMAD.X R9, RZ, RZ, R55, P0 ;  /* 0x000000ffff097224 */ /* 0x000fcc00000e0637 */
[----:B------:R1:W-:Y:S01]  /*51100*/  STG.E.U8 desc[UR4][R8.64+0x1b], R10 ;  /* 0x00001b0a08007986 */ /* 0x0003e2000c101104 */
[----:B------:R-:W-:Y:S05]  /*51110*/  BRA `(.L_x_1069) ;  /* 0x0000000000187947 */ /* 0x000fea0003800000 */
.L_x_1070:
[----:B------:R-:W-:Y:S01]  /*51120*/  R2UR UR4, R66 ;  /* 0x00000000420472ca */ /* 0x000fe200000e0000 */
[----:B------:R-:W-:Y:S01]  /*51130*/  IMAD.MOV.U32 R10, RZ, RZ, 0x2 ;  /* 0x00000002ff0a7424 */ /* 0x000fe200078e00ff */
[----:B------:R-:W-:Y:S02]  /*51140*/  R2UR UR5, R67 ;  /* 0x00000000430572ca */ /* 0x000fe400000e0000 */
[----:B------:R-:W-:-:S05]  /*51150*/  IADD3 R8, P0, PT, R7, R54, RZ ;  /* 0x0000003607087210 */ /* 0x000fca0007f1e0ff */
[----:B------:R-:W-:-:S06]  /*51160*/  IMAD.X R9, RZ, RZ, R55, P0 ;  /* 0x000000ffff097224 */ /* 0x000fcc00000e0637 */
[----:B------:R4:W-:Y:S02]  /*51170*/  STG.E.U8 desc[UR4][R8.64+0x1b], R10 ;  /* 0x00001b0a08007986 */ /* 0x0009e4000c101104 */
.L_x_1069:
[----:B------:R-:W-:Y:S05]  /*51180*/  BSYNC.RECONVERGENT B2 ;  /* 0x0000000000027941 */ /* 0x000fea0003800200 */
.L_x_1064:
[----:B------:R-:W-:Y:S02]  /*51190*/  R2UR UR4, R66 ;  /* 0x00000000420472ca */ /* 0x000fe400000e0000 */
[----:B------:R-:W-:-:S13]  /*511a0*/  R2UR UR5, R67 ;  /* 0x00000000430572ca */ /* 0x000fda00000e0000 */
[----:B-1-34-:R-:W3:Y:S02]  /*511b0*/  LDG.E R8, desc[UR4][R62.64+0xcc] ;  /* 0x0000cc043e087981 */ /* 0x01aee4000c1e1900 */
[C---:B---3--:R-:W-:Y:S01]  /*511c0*/  ISETP.GE.AND P0, PT, R7.reuse, R8, PT ;  /* 0x000000080700720c */ /* 0x048fe20003f06270 */
[----:B------:R-:W-:-:S12]  /*511d0*/  VIADD R7, R7, 0x1 ;  /* 0x0000000107077836 */ /* 0x000fd80000000000 */
[----:B------:R-:W-:Y:S05]  /*511e0*/  @!P0 BRA `(.L_x_1072) ;  /* 0xfffffff800f08947 */ /* 0x000fea000383ffff */
[----:B------:R-:W-:Y:S05]  /*511f0*/  BSYNC.RECONVERGENT B1 ;  /* 0x0000000000017941 */ /* 0x000fea0003800200 */
.L_x_1054:
[----:B------:R-:W-:Y:S05]  /*51200*/  BSYNC.RECONVERGENT B0 ;  /* 0x0000000000007941 */ /* 0x000fea0003800200 */
.L_x_1052:
        /* <DEDUP_REMOVED lines=15> */
[----:B------:R-:W3:Y:S02]  /*51300*/  LDG.E R7, desc[UR12][R62.64+0xc8] ;  /* 0x0000c80c3e077981 */ /* 0x000ee4000c1e1900 */
[----:B---3--:R-:W-:-:S05]  /*51310*/  IMAD.IADD R7, R28, 0x1, R7 ;  /* 0x000000011c077824 */ /* 0x008fca00078e0207 */
[----:B------:R-:W-:-:S04]  /*51320*/  IADD3 R10, P0, PT, R7, UR4, RZ ;  /* 0x00000004070a7c10 */ /* 0x000fc8000ff1e0ff */
[----:B0-----:R-:W-:-:S05]  /*51330*/  LEA.HI.X.SX32 R11, R7, UR5, 0x1, P0 ;  /* 0x00000005070b7c11 */ /* 0x001fca00080f0eff */
[----:B------:R1:W-:Y:S04]  /*51340*/  STG.E.U8 desc[UR8][R10.64], R12 ;  /* 0x0000000c0a007986 */ /* 0x0003e8000c101108 */
[----:B------:R1:W-:Y:S04]  /*51350*/  STG.E.U8 desc[UR10][R8.64], R12 ;  /* 0x0000000c08007986 */ /* 0x0003e8000c10110a */
[----:B------:R-:W3:Y:S01]  /*51360*/  LDG.E R7, desc[UR12][R62.64+0xc8] ;  /* 0x0000c80c3e077981 */ /* 0x000ee2000c1e1900 */
[----:B------:R-:W-:Y:S01]  /*51370*/  R2UR UR4, R66 ;  /* 0x00000000420472ca */ /* 0x000fe200000e0000 */
[----:B------:R-:W-:Y:S01]  /*51380*/  IMAD.MOV.U32 R13, RZ, RZ, 0x1 ;  /* 0x00000001ff0d7424 */ /* 0x000fe200078e00ff */
[----:B------:R-:W-:Y:S01]  /*51390*/  R2UR UR5, R67 ;  /* 0x00000000430572ca */ /* 0x000fe200000e0000 */
[----:B------:R-:W-:Y:S05]  /*513a0*/  BMOV.32.CLEAR RZ, B0 ;  /* 0x0000000000ff7355 */ /* 0x000fea0000100000 */
[----:B------:R-:W-:Y:S07]  /*513b0*/  BSSY.RECONVERGENT B0, `(.L_x_1073) ;  /* 0x0000066000007945 */ /* 0x000fee0003800200 */
[----:B------:R1:W-:Y:S01]  /*513c0*/  STG.E desc[UR4][R62.64+0xd8], R13 ;  /* 0x0000d80d3e007986 */ /* 0x0003e2000c101904 */
[----:B---3--:R-:W-:-:S13]  /*513d0*/  ISETP.GE.AND P0, PT, R7, 0x1, PT ;  /* 0x000000010700780c */ /* 0x008fda0003f06270 */
[----:B-1----:R-:W-:Y:S05]  /*513e0*/  @!P0 BRA `(.L_x_1074) ;  /* 0x0000000400888947 */ /* 0x002fea0003800000 */
[----:B------:R-:W-:Y:S02]  /*513f0*/  R2UR UR4, R66 ;  /* 0x00000000420472ca */ /* 0x000fe400000e0000 */
[----:B------:R-:W-:-:S13]  /*51400*/  R2UR UR5, R67 ;  /* 0x00000000430572ca */ /* 0x000fda00000e0000 */
[----:B------:R0:W5:Y:S01]  /*51410*/  LDG.E R15, desc[UR4][R62.64+0xcc] ;  /* 0x0000cc043e0f7981 */ /* 0x000162000c1e1900 */
[----:B------:R-:W-:-:S07]  /*51420*/  IMAD.MOV.U32 R8, RZ, RZ, 0x1 ;  /* 0x00000001ff087424 */ /* 0x000fce00078e00ff */
.L_x_1079:
[----:B------:R-:W-:Y:S01]  /*51430*/  R2UR UR4, R66 ;  /* 0x00000000420472ca */ /* 0x000fe200000e0000 */
[----:B-1----:R-:W-:Y:S01]  /*51440*/  IMAD.MOV.U32 R9, RZ, RZ, 0x1 ;  /* 0x00000001ff097424 */ /* 0x002fe200078e00ff */
[----:B------:R-:W-:Y:S01]  /*51450*/  R2UR UR5, R67 ;  /* 0x00000000430572ca */ /* 0x000fe200000e0000 */
[----:B------:R-:W-:Y:S01]  /*51460*/  BSSY.RECONVERGENT B1, `(.L_x_1075) ;  /* 0x0000053000017945 */ /* 0x000fe20003800200 */
[----:B-----5:R-:W-:-:S11]  /*51470*/  ISETP.GE.AND P0, PT, R15, 0x1, PT ;  /* 0x000000010f00780c */ /* 0x020fd60003f06270 */
[----:B------:R1:W-:Y:S02]  /*51480*/  STG.E desc[UR4][R62.64+0xdc], R9 ;  /* 0x0000dc093e007986 */ /* 0x0003e4000c101904 */
[----:B----4-:R-:W-:Y:S05]  /*51490*/  @!P0 BRA `(.L_x_1076) ;  /* 0x00000004003c8947 */ /* 0x010fea0003800000 */
[----:B------:R-:W-:Y:S01]  /*514a0*/  BSSY.RECONVERGENT B2, `(.L_x_1077) ;  /* 0x0000048000027945 */ /* 0x000fe20003800200 */
[----:B------:R-:W-:-:S07]  /*514b0*/  IMAD.MOV.U32 R7, RZ, RZ, 0x1 ;  /* 0x00000001ff077424 */ /* 0x000fce00078e00ff */
.L_x_1078:
[----:B------:R-:W-:Y:S01]  /*514c0*/  R2UR UR4, R66 ;  /* 0x00000000420472ca */ /* 0x000fe200000e0000 */
[----:B---3--:R-:W3:Y:S01]  /*514d0*/  LDC.64 R12, c[0x0][0x3a0] ;  /* 0x0000e800ff0c7b82 */ /* 0x008ee20000000a00 */
[----:B------:R-:W-:-:S13]  /*514e0*/  R2UR UR5, R67 ;  /* 0x00000000430572ca */ /* 0x000fda00000e0000 */
[----:B------:R-:W4:Y:S01]  /*514f0*/  LDG.E R17, desc[UR4][R62.64+0xd8] ;  /* 0x0000d8043e117981 */ /* 0x000f22000c1e1900 */
[----:B------:R-:W-:Y:S02]  /*51500*/  R2UR UR8, R66 ;  /* 0x00000000420872ca */ /* 0x000fe400000e0000 */
[----:B------:R-:W-:Y:S02]  /*51510*/  R2UR UR9, R67 ;  /* 0x00000000430972ca */ /* 0x000fe400000e0000 */
[----:B------:R-:W-:-:S04]  /*51520*/  IADD3 R8, P1, PT, R7, R54, RZ ;  /* 0x0000003607087210 */ /* 0x000fc80007f3e0ff */
[----:B-1----:R-:W-:-:S07]  /*51530*/  LEA.HI.X.SX32 R9, R7, R55, 0x1, P1 ;  /* 0x0000003707097211 */ /* 0x002fce00008f0eff */
[----:B------:R-:W5:Y:S01]  /*51540*/  LDG.E.S8 R9, desc[UR8][R8.64+0x1b] ;  /* 0x00001b0808097981 */ /* 0x000f62000c1e1300 */
[----:B----4-:R-:W-:-:S04]  /*51550*/  IADD3 R10, P0, PT, R17, R54, RZ ;  /* 0x00000036110a7210 */ /* 0x010fc80007f1e0ff */
        /* <DEDUP_REMOVED lines=13> */
[----:B---3--:R-:W-:Y:S01]  /*51630*/  IMAD.WIDE R8, R7, 0x8, R12 ;  /* 0x0000000807087825 */ /* 0x008fe200078e020c */
[----:B------:R-:W-:-:S02]  /*51640*/  @P0 R2UR UR12, R66 ;  /* 0x00000000420c02ca */ /* 0x000fc400000e0000 */
[----:B------:R-:W-:Y:S01]  /*51650*/  @P0 R2UR UR13, R67 ;  /* 0x00000000430d02ca */ /* 0x000fe200000e0000 */
[----:B------:R-:W-:Y:S02]  /*51660*/  @P0 IMAD.MOV.U32 R10, RZ, RZ, 0x0 ;  /* 0x00000000ff0a0424 */ /* 0x000fe400078e00ff */
[----:B------:R-:W-:-:S05]  /*51670*/  @P0 IMAD.MOV.U32 R11, RZ, RZ, 0x7ff00000 ;  /* 0x7ff00000ff0b0424 */ /* 0x000fca00078e00ff */
[----:B------:R1:W-:Y:S04]  /*51680*/  @P0 STG.E.64 desc[UR4][R8.64], R10 ;  /* 0x0000000a08000986 */ /* 0x0003e8000c101b04 */
[----:B------:R-:W3:Y:S04]  /*51690*/  @P0 LDG.E R7, desc[UR8][R62.64+0xd8] ;  /* 0x0000d8083e070981 */ /* 0x000ee8000c1e1900 */
[----:B------:R-:W4:Y:S04]  /*516a0*/  @P0 LDG.E R15, desc[UR10][R62.64+0xcc] ;  /* 0x0000cc0a3e0f0981 */ /* 0x000f28000c1e1900 */
        /* <DEDUP_REMOVED lines=9> */
[----:B---3--:R-:W-:-:S04]  /*51740*/  @P0 VIADD R14, R7, 0xffffffff ;  /* 0xffffffff070e0836 */ /* 0x008fc80000000000 */
[----:B----4-:R-:W-:-:S04]  /*51750*/  @P0 IMAD R15, R14, R15, R31 ;  /* 0x0000000f0e0f0224 */ /* 0x010fc800078e021f */
[----:B-----5:R-:W-:Y:S02]  /*51760*/  @P0 IMAD.IADD R7, R16, 0x1, R15 ;  /* 0x0000000110070824 */ /* 0x020fe400078e020f */
[----:B------:R-:W-:Y:S02]  /*51770*/  @P0 IMAD.MOV.U32 R14, RZ, RZ, 0x0 ;  /* 0x00000000ff0e0424 */ /* 0x000fe400078e00ff */
[----:B------:R-:W-:Y:S02]  /*51780*/  @P0 IMAD.MOV.U32 R15, RZ, RZ, -0x40100000 ;  /* 0xbff00000ff0f0424 */ /* 0x000fe400078e00ff */
[----:B-1----:R-:W-:-:S05]  /*51790*/  @P0 IMAD.WIDE R10, R7, 0x8, R12 ;  /* 0x00000008070a0825 */ /* 0x002fca00078e020c */
        /* <DEDUP_REMOVED lines=18> */
[----:B-1----:R-:W4:-:S12]  /*518c0*/  LDG.E R8, desc[UR8][R62.64+0xdc] ;  /* 0x0000dc083e087981 */ /* 0x002f18000c1e1900 */
[----:B------:R-:W5:Y:S01]  /*518d0*/  LDG.E R15, desc[UR4][R62.64+0xcc] ;  /* 0x0000cc043e0f7981 */ /* 0x000f62000c1e1900 */
[C---:B----4-:R-:W-:Y:S01]  /*518e0*/  VIADD R7, R8.reuse, 0x1 ;  /* 0x0000000108077836 */ /* 0x050fe20000000000 */
[----:B-----5:R-:W-:-:S04]  /*518f0*/  ISETP.GE.AND P0, PT, R8, R15, PT ;  /* 0x0000000f0800720c */ /* 0x020fc80003f06270 */
[----:B------:R3:W-:Y:S09]  /*51900*/  STG.E desc[UR4][R62.64+0xdc], R7 ;  /* 0x0000dc073e007986 */ /* 0x0007f2000c101904 */
[----:B------:R-:W-:Y:S05]  /*51910*/  @!P0 BRA `(.L_x_1078) ;  /* 0xfffffff800e88947 */ /* 0x000fea000383ffff */
[----:B------:R-:W-:Y:S05]  /*51920*/  BSYNC.RECONVERGENT B2 ;  /* 0x0000000000027941 */ /* 0x000fea0003800200 */
.L_x_1077:
[C---:B------:R-:W-:Y:S02]  /*51930*/  R2UR UR4, R66.reuse ;  /* 0x00000000420472ca */ /* 0x040fe400000e0000 */
[C---:B------:R-:W-:Y:S02]  /*51940*/  R2UR UR5, R67.reuse ;  /* 0x00000000430572ca */ /* 0x040fe400000e0000 */
[----:B------:R-:W-:Y:S02]  /*51950*/  R2UR UR8, R66 ;  /* 0x00000000420872ca */ /* 0x000fe400000e0000 */
[----:B------:R-:W-:-:S09]  /*51960*/  R2UR UR9, R67 ;  /* 0x00000000430972ca */ /* 0x000fd200000e0000 */
[----:B------:R4:W5:Y:S04]  /*51970*/  LDG.E R8, desc[UR4][R62.64+0xd8] ;  /* 0x0000d8043e087981 */ /* 0x000968000c1e1900 */
[----:B---3--:R4:W5:Y:S02]  /*51980*/  LDG.E R7, desc[UR8][R62.64+0xc8] ;  /* 0x0000c8083e077981 */ /* 0x008964000c1e1900 */
.L_x_1076:
[----:B------:R-:W-:Y:S05]  /*51990*/  BSYNC.RECONVERGENT B1 ;  /* 0x0000000000017941 */ /* 0x000fea0003800200 */
.L_x_1075:
[----:B------:R-:W-:Y:S01]  /*519a0*/  R2UR UR4, R66 ;  /* 0x00000000420472ca */ /* 0x000fe200000e0000 */
[C---:B-1---5:R-:W-:Y:S01]  /*519b0*/  VIADD R9, R8.reuse, 0x1 ;  /* 0x0000000108097836 */ /* 0x062fe20000000000 */
[----:B------:R-:W-:Y:S02]  /*519c0*/  R2UR UR5, R67 ;  /* 0x00000000430572ca */ /* 0x000fe400000e0000 */
[----:B------:R-:W-:Y:S01]  /*519d0*/  ISETP.GE.AND P0, PT, R8, R7, PT ;  /* 0x000000070800720c */ /* 0x000fe20003f06270 */
[----:B------:R-:W-:-:S10]  /*519e0*/  IMAD.MOV.U32 R8, RZ, RZ, R9 ;  /* 0x000000ffff087224 */ /* 0x000fd400078e0009 */
[----:B------:R1:W-:Y:S02]  /*519f0*/  STG.E desc[UR4][R62.64+0xd8], R9 ;  /* 0x0000d8093e007986 */ /* 0x0003e4000c101904 */
[----:B------:R-:W-:Y:S05]  /*51a00*/  @!P0 BRA `(.L_x_1079) ;  /* 0xfffffff800888947 */ /* 0x000fea000383ffff */
.L_x_1074:
[----:B------:R-:W-:Y:S05]  /*51a10*/  BSYNC.RECONVERGENT B0 ;  /* 0x0000000000007941 */ /* 0x000fea0003800200 */
.L_x_1073:
        /* <DEDUP_REMOVED lines=11> */
.L_x_1158:
        /* <DEDUP_REMOVED lines=9> */
.L_x_1157:
        /* <DEDUP_REMOVED lines=11> */
[----:B-1-3--:R-:W-:Y:S02]  /*51c10*/  IMAD.MOV.U32 R9, RZ, RZ, 0x41cdcd64 ;  /* 0x41cdcd64ff097424 */ /* 0x00afe400078e00ff */
        /* <DEDUP_REMOVED lines=48> */
.L_x_1088:
        /* <DEDUP_REMOVED lines=161> */
.L_x_1094:
[----:B------:R-:W-:Y:S05]  /*52930*/  BSYNC.RECONVERGENT B2 ;  /* 0x0000000000027941 */ /* 0x000fea0003800200 */
.L_x_1093:
        /* <DEDUP_REMOVED lines=30> */
.L_x_1097:
[----:B------:R-:W-:Y:S05]  /*52b20*/  BSYNC.RECONVERGENT B2 ;  /* 0x0000000000027941 */ /* 0x000fea0003800200 */
.L_x_1096:
        /* <DEDUP_REMOVED lines=19> */
.L_x_1095:
        /* <DEDUP_REMOVED lines=14> */
.L_x_1092:
        /* <DEDUP_REMOVED lines=65> */
.L_x_1100:
[----:B------:R-:W-:Y:S05]  /*53150*/  BSYNC.RECONVERGENT B2 ;  /* 0x0000000000027941 */ /* 0x000fea0003800200 */
.L_x_1099:
        /* <DEDUP_REMOVED lines=30> */
.L_x_1103:
[----:B------:R-:W-:Y:S05]  /*53340*/  BSYNC.RECONVERGENT B2 ;  /* 0x0000000000027941 */ /* 0x000fea0003800200 */
.L_x_1102:
        /* <DEDUP_REMOVED lines=19> */
.L_x_1101:
        /* <DEDUP_REMOVED lines=14> */
.L_x_1091:
        /* <DEDUP_REMOVED lines=15> */
.L_x_1104:
        /* <DEDUP_REMOVED lines=65> */
.L_x_1106:
[----:B------:R-:W-:Y:S05]  /*53a60*/  BSYNC.RECONVERGENT B2 ;  /* 0x0000000000027941 */ /* 0x000fea0003800200 */
.L_x_1105:
        /* <DEDUP_REMOVED lines=30> */
.L_x_1109:
[----:B------:R-:W-:Y:S05]  /*53c50*/  BSYNC.RECONVERGENT B2 ;  /* 0x0000000000027941 */ /* 0x000fea0003800200 */
.L_x_1108:
        /* <DEDUP_REMOVED lines=19> */
.L_x_1107:
        /* <DEDUP_REMOVED lines=13> */
.L_x_1098:
[----:B------:R-:W-:Y:S05]  /*53e60*/  BSYNC.RECONVERGENT B0 ;  /* 0x0000000000007941 */ /* 0x000fea0003800200 */
.L_x_1090:
        /* <DEDUP_REMOVED lines=44> */
.L_x_1111:
[----:B------:R-:W-:Y:S05]  /*54130*/  BSYNC.RECONVERGENT B0 ;  /* 0x0000000000007941 */ /* 0x000fea0003800200 */
.L_x_1110:
        /* <DEDUP_REMOVED lines=24> */
.L_x_1112:
[C---:B------:R-:W-:Y:S02]  /*542c0*/  R2UR UR4, R66.reuse ;  /* 0x00000000420472ca */ /* 0x040fe400000e0000 */
[C---:B------:R-:W-:Y:S02]  /*542d0*/  R2UR UR5, R67.reuse ;  /* 0x00000000430572ca */ /* 0x040fe400000e0000 */
[----:B------:R-:W-:Y:S02]  /*542e0*/  R2UR UR8, R66 ;  /* 0x00000000420872ca */ /* 0x000fe400000e0000 */
[----:B------:R-:W-:-:S09]  /*542f0*/  R2UR UR9, R67 ;  /* 0x00000000430972ca */ /* 0x000fd200000e0000 */
[----:B------:R2:W-:Y:S04]  /*54300*/  STG.E.64 desc[UR4][R52.64+0x2738], R14 ;  /* 0x0027380e34007986 */ /* 0x0005e8000c101b04 */
[----:B------:R2:W-:Y:S02]  /*54310*/  STG.E.64 desc[UR8][R52.64+0x2740], R16 ;  /* 0x0027401034007986 */ /* 0x0005e4000c101b08 */
.L_x_1089:
[----:B------:R-:W-:Y:S05]  /*54320*/  BSYNC.RECONVERGENT B1 ;  /* 0x0000000000017941 */ /* 0x000fea0003800200 */
.L_x_1087:
[----:B-----5:R-:W-:Y:S01]  /*54330*/  DSETP.GEU.AND P0, PT, |R16|, R8, PT ;  /* 0x000000081000722a */ /* 0x020fe20003f0e200 */
[----:B------:R-:W-:Y:S05]  /*54340*/  BMOV.32.CLEAR RZ, B0 ;  /* 0x0000000000ff7355 */ /* 0x000fea0000100000 */
[----:B------:R-:W-:Y:S08]  /*54350*/  BSSY.RECONVERGENT B0, `(.L_x_1113) ;  /* 0x000001d000007945 */ /* 0x000ff00003800200 */
[----:B------:R-:W-:Y:S05]  /*54360*/  @P0 BRA `(.L_x_1114) ;  /* 0x00000000006c0947 */ /* 0x000fea0003800000 */
[C---:B------:R-:W-:Y:S01]  /*54370*/  R2UR UR4, R66.reuse ;  /* 0x00000000420472ca */ /* 0x040fe200000e0000 */
[----:B--2---:R-:W2:Y:S01]  /*54380*/  LDC.64 R14, c[0x0][0x3a0] ;  /* 0x0000e800ff0e7b82 */ /* 0x004ea20000000a00 */
[C---:B------:R-:W-:Y:S02]  /*54390*/  R2UR UR5, R67.reuse ;  /* 0x00000000430572ca */ /* 0x040fe400000e0000 */
[C---:B------:R-:W-:Y:S02]  /*543a0*/  R2UR UR8, R66.reuse ;  /* 0x00000000420872ca */ /* 0x040fe400000e0000 */
[C---:B------:R-:W-:Y:S02]  /*543b0*/  R2UR UR9, R67.reuse ;  /* 0x00000000430972ca */ /* 0x040fe400000e0000 */
[----:B------:R-:W-:Y:S02]  /*543c0*/  R2UR UR10, R66 ;  /* 0x00000000420a72ca */ /* 0x000fe400000e0000 */
[----:B------:R-:W-:-:S05]  /*543d0*/  R2UR UR11, R67 ;  /* 0x00000000430b72ca */ /* 0x000fca00000e0000 */
[----:B------:R-:W5:Y:S04]  /*543e0*/  LDG.E R7, desc[UR4][R62.64+0xe4] ;  /* 0x0000e4043e077981 */ /* 0x000f68000c1e1900 */
[----:B-1----:R-:W3:Y:S04]  /*543f0*/  LDG.E R11, desc[UR8][R62.64+0xcc] ;  /* 0x0000cc083e0b7981 */ /* 0x002ee8000c1e1900 */
[----:B------:R-:W4:Y:S04]  /*54400*/  LDG.E R12, desc[UR10][R62.64+0xe8] ;  /* 0x0000e80a3e0c7981 */ /* 0x000f28000c1e1900 */
[----:B------:R-:W2:Y:S01]  /*54410*/  LDG.E.64 R8, desc[UR4][R52.64+0x2738] ;  /* 0x0027380434087981 */ /* 0x000ea2000c1e1b00 */
[----:B------:R-:W-:-:S02]  /*54420*/  R2UR UR12, R66 ;  /* 0x00000000420c72ca */ /* 0x000fc400000e0000 */
[----:B------:R-:W-:Y:S01]  /*54430*/  R2UR UR13, R67 ;  /* 0x00000000430d72ca */ /* 0x000fe200000e0000 */
[----:B-----5:R-:W-:-:S04]  /*54440*/  VIADD R10, R7, 0xffffffff ;  /* 0xffffffff070a7836 */ /* 0x020fc80000000000 */
[----:B---3--:R-:W-:-:S04]  /*54450*/  IMAD R11, R10, R11, R31 ;  /* 0x0000000b0a0b7224 */ /* 0x008fc800078e021f */
        /* <DEDUP_REMOVED lines=12> */
.L_x_1114:
[----:B------:R-:W-:Y:S05]  /*54520*/  BSYNC.RECONVERGENT B0 ;  /* 0x0000000000007941 */ /* 0x000fea0003800200 */
.L_x_1113:
[C---:B------:R-:W-:Y:S02]  /*54530*/  R2UR UR4, R66.reuse ;  /* 0x00000000420472ca */ /* 0x040fe400000e0000 */
[C---:B------:R-:W-:Y:S02]  /*54540*/  R2UR UR5, R67.reuse ;  /* 0x00000000430572ca */ /* 0x040fe400000e0000 */
[----:B------:R-:W-:Y:S02]  /*54550*/  R2UR UR8, R66 ;  /* 0x00000000420872ca */ /* 0x000fe400000e0000 */
[----:B------:R-:W-:-:S09]  /*54560*/  R2UR UR9, R67 ;  /* 0x00000000430972ca */ /* 0x000fd200000e0000 */
[----:B-1----:R-:W3:Y:S04]  /*54570*/  LDG.E R11, desc[UR4][R62.64+0xe4] ;  /* 0x0000e4043e0b7981 */ /* 0x002ee8000c1e1900 */
[----:B------:R-:W3:Y:S04]  /*54580*/  LDG.E R10, desc[UR8][R62.64+0xe8] ;  /* 0x0000e8083e0a7981 */ /* 0x000ee8000c1e1900 */
[----:B--2---:R1:W5:Y:S01]  /*54590*/  LDG.E R17, desc[UR4][R62.64+0xcc] ;  /* 0x0000cc043e117981 */ /* 0x004362000c1e1900 */
[----:B---3--:R-:W-:-:S04]  /*545a0*/  VIMNMX R7, PT, PT, R11, R10, PT ;  /* 0x0000000a0b077248 */ /* 0x008fc80003fe0100 */
        /* <DEDUP_REMOVED lines=45> */
[----:B01--4-:R-:W-:Y:S05]  /*54880*/  CALL.REL.NOINC `($__internal_0_$__cuda_sm20_div_rn_f64_full) ;  /* 0x0000111000d47944 */ /* 0x013fea0003c00000 */
[----:B------:R-:W-:Y:S02]  /*54890*/  IMAD.MOV.U32 R12, RZ, RZ, R98 ;  /* 0x000000ffff0c7224 */ /* 0x000fe400078e0062 */
[----:B------:R-:W-:-:S07]  /*548a0*/  IMAD.MOV.U32 R13, RZ, RZ, R99 ;  /* 0x000000ffff0d7224 */ /* 0x000fce00078e0063 */
.L_x_1116:
[----:B------:R-:W-:Y:S05]  /*548b0*/  BSYNC.RECONVERGENT B0 ;  /* 0x0000000000007941 */ /* 0x000fea0003800200 */
.L_x_1115:
[C---:B------:R-:W-:Y:S01]  /*548c0*/  R2UR UR4, R66.reuse ;  /* 0x00000000420472ca */ /* 0x040fe200000e0000 */
[----:B------:R-:W2:Y:S01]  /*548d0*/  LDC.64 R48, c[0x0][0x3a0] ;  /* 0x0000e800ff307b82 */ /* 0x000ea20000000a00 */
        /* <DEDUP_REMOVED lines=69> */
[----:B------:R-:W4:Y:S04]  /*54d30*/  LDG.E.U8 R37, desc[UR10][R42.64] ;  /* 0x0000000a2a257981 */ /* 0x000f28000c1e1100 */
[----:B---3--:R-:W4:Y:S04]  /*54d40*/  LDG.E.U8 R40, desc[UR12][R42.64+-0x1] ;  /* 0xffffff0c2a287981 */ /* 0x008f28000c1e1100 */
[----:B------:R-:W3:Y:S04]  /*54d50*/  LDG.E.U8 R41, desc[UR14][R44.64] ;  /* 0x0000000e2c297981 */ /* 0x000ee8000c1e1100 */
[----:B------:R-:W2:Y:S01]  /*54d60*/  LDG.E.S8 R10, desc[UR8][R44.64+0x1] ;  /* 0x000001082c0a7981 */ /* 0x000ea2000c1e1300 */
[----:B----4-:R-:W-:-:S02]  /*54d70*/  PRMT R37, R40, 0x3340, R37 ;  /* 0x0000334028257816 */ /* 0x010fc40000000025 */
[----:B---3--:R-:W-:-:S04]  /*54d80*/  PRMT R40, R41, 0x3340, RZ ;  /* 0x0000334029287816 */ /* 0x008fc800000000ff */
        /* <DEDUP_REMOVED lines=13> */
.L_x_1118:
        /* <DEDUP_REMOVED lines=14> */
.L_x_1119:
[----:B------:R-:W-:Y:S05]  /*54f40*/  BSYNC.RECONVERGENT B0 ;  /* 0x0000000000007941 */ /* 0x000fea0003800200 */
.L_x_1117:
[----:B------:R-:W-:Y:S01]  /*54f50*/  UMOV UR4, 0xcccccccd ;  /* 0xcccccccd00047882 */ /* 0x000fe20000000000 */
[----:B------:R-:W-:Y:S01]  /*54f60*/  UMOV UR5, 0x4016cccc ;  /* 0x4016cccc00057882 */ /* 0x000fe20000000000 */
[----:B-----5:R-:W-:Y:S01]  /*54f70*/  DADD R94, R38, 200 ;  /* 0x40690000265e7429 */ /* 0x020fe20000000000 */
[----:B------:R-:W-:Y:S05]  /*54f80*/  BMOV.32.CLEAR RZ, B0 ;  /* 0x0000000000ff7355 */ /* 0x000fea0000100000 */
[----:B--23--:R-:W-:Y:S01]  /*54f90*/  DADD R40, R10, -UR4 ;  /* 0x800000040a287e29 */ /* 0x00cfe20008000000 */
        /* <DEDUP_REMOVED lines=18> */
[----:B01--4-:R-:W-:Y:S05]  /*550c0*/  CALL.REL.NOINC `($__internal_0_$__cuda_sm20_div_rn_f64_full) ;  /* 0x0000110800c47944 */ /* 0x013fea0003c00000 */
.L_x_1121:
[----:B------:R-:W-:Y:S05]  /*550d0*/  BSYNC.RECONVERGENT B0 ;  /* 0x0000000000007941 */ /* 0x000fea0003800200 */
.L_x_1120:
        /* <DEDUP_REMOVED lines=49> */
.L_x_1123:
        /* <DEDUP_REMOVED lines=14> */
[----:B------:R-:W5:Y:S01]  /*554d0*/  LDG.E.64 R10, desc[UR8][R52.64+0x2768] ;  /* 0x00276808340a7981 */ /* 0x000f62000c1e1b00 */
[----:B---3--:R-:W-:-:S04]  /*554e0*/  IMAD R7, R7, R14, R36 ;  /* 0x0000000e07077224 */ /* 0x008fc800078e0224 */
[----:B------:R-:W-:-:S05]  /*554f0*/  IMAD.WIDE R12, R7, 0x8, R12 ;  /* 0x00000008070c7825 */ /* 0x000fca00078e020c */
[----:B-----5:R2:W-:Y:S02]  /*55500*/  STG.E.64 desc[UR4][R12.64], R10 ;  /* 0x0000000a0c007986 */ /* 0x0205e4000c101b04 */
.L_x_1124:
[----:B------:R-:W-:Y:S05]  /*55510*/  BSYNC.RECONVERGENT B0 ;  /* 0x0000000000007941 */ /* 0x000fea0003800200 */
.L_x_1122:
[----:B------:R-:W-:Y:S01]  /*55520*/  R2UR UR4, R66 ;  /* 0x00000000420472ca */ /* 0x000fe200000e0000 */
[----:B-12---:R-:W-:Y:S01]  /*55530*/  IMAD.MOV.U32 R9, RZ, RZ, 0x3 ;  /* 0x00000003ff097424 */ /* 0x006fe200078e00ff */
[----:B------:R-:W-:Y:S01]  /*55540*/  R2UR UR5, R67 ;  /* 0x00000000430572ca */ /* 0x000fe200000e0000 */
[----:B------:R-:W-:Y:S01]  /*55550*/  BSSY.RECONVERGENT B4, `(.L_x_1125) ;  /* 0x000036b000047945 */ /* 0x000fe20003800200 */
[----:B------:R-:W-:-:S11]  /*55560*/  IMAD.MOV.U32 R7, RZ, RZ, 0x3 ;  /* 0x00000003ff077424 */ /* 0x000fd600078e00ff */
[----:B------:R1:W-:Y:S02]  /*55570*/  STG.E desc[UR4][R62.64+0xd8], R9 ;  /* 0x0000d8093e007986 */ /* 0x0003e4000c101904 */
.L_x_1156:
        /* <DEDUP_REMOVED lines=12> */
[----:B0-----:R-:W-:Y:S01]  /*55640*/  VIADD R11, R8, 0x1 ;  /* 0x00000001080b7836 */ /* 0x001fe20000000000 */
        /* <DEDUP_REMOVED lines=17> */
[----:B0-----:R-:W-:Y:S05]  /*55760*/  @!P1 BRA `(.L_x_1127) ;  /* 0x0000003400049947 */ /* 0x001fea0003800000 */
[----:B------:R-:W-:Y:S01]  /*55770*/  BSSY.RECONVERGENT B2, `(.L_x_1128) ;  /* 0x000033d000027945 */ /* 0x000fe20003800200 */
.L_x_1155:
[----:B------:R-:W-:Y:S02]  /*55780*/  R2UR UR4, R66 ;  /* 0x00000000420472ca */ /* 0x000fe400000e0000 */
[----:B------:R-:W-:-:S13]  /*55790*/  R2UR UR5, R67 ;  /* 0x00000000430572ca */ /* 0x000fda00000e0000 */
[----:B------:R-:W2:Y:S02]  /*557a0*/  LDG.E R8, desc[UR4][R62.64+0xe8] ;  /* 0x0000e8043e087981 */ /* 0x000ea4000c1e1900 */
[----:B--2---:R-:W-:-:S13]  /*557b0*/  ISETP.GE.AND P0, PT, R11, R8, PT ;  /* 0x000000080b00720c */ /* 0x004fda0003f06270 */
[----:B01----:R-:W-:Y:S05]  /*557c0*/  @P0 BRA `(.L_x_1129) ;  /* 0x0000003000dc0947 */ /* 0x003fea0003800000 */
        /* <DEDUP_REMOVED lines=34> */
[----:B------:R-:W5:Y:S04]  /*559f0*/  LDG.E R17, desc[UR14][R62.64+0xe4] ;  /* 0x0000e40e3e117981 */ /* 0x000f68000c1e1900 */
[----:B------:R-:W4:Y:S01]  /*55a00*/  LDG.E R7, desc[UR16][R62.64+0xe8] ;  /* 0x0000e8103e077981 */ /* 0x000f22000c1e1900 */
        /* <DEDUP_REMOVED lines=8> */
[----:B-----5:R-:W-:Y:S02]  /*55a90*/  IMAD.IADD R43, R17, 0x1, R12 ;  /* 0x00000001112b7824 */ /* 0x020fe400078e020c */
[----:B----4-:R-:W-:-:S03]  /*55aa0*/  IMAD.IADD R14, R7, 0x1, R14 ;  /* 0x00000001070e7824 */ /* 0x010fc600078e020e */
        /* <DEDUP_REMOVED lines=61> */
[----:B------:R-:W2:Y:S04]  /*55e80*/  LDG.E.U8 R45, desc[UR14][R44.64] ;  /* 0x0000000e2c2d7981 */ /* 0x000ea8000c1e1100 */
[----:B------:R-:W3:Y:S04]  /*55e90*/  LDG.E.U8 R48, desc[UR16][R48.64+0x1b] ;  /* 0x00001b1030307981 */ /* 0x000ee8000c1e1100 */
[----:B------:R-:W4:Y:S04]  /*55ea0*/  LDG.E.S8 R50, desc[UR10][R50.64+0x1b] ;  /* 0x00001b0a32327981 */ /* 0x000f28000c1e1300 */
[----:B------:R-:W4:Y:S01]  /*55eb0*/  LDG.E R14, desc[UR8][R62.64+0xf4] ;  /* 0x0000f4083e0e7981 */ /* 0x000f22000c1e1900 */
[----:B------:R-:W-:Y:S01]  /*55ec0*/  UMOV UR5, 0x57d19 ;  /* 0x00057d1900057882 */ /* 0x000fe20000000000 */
[----:B--2---:R-:W-:-:S02]  /*55ed0*/  PRMT R16, R45, 0x3340, R42 ;  /* 0x000033402d107816 */ /* 0x004fc4000000002a */
[----:B---3--:R-:W-:-:S04]  /*55ee0*/  PRMT R57, R48, 0x3340, RZ ;  /* 0x0000334030397816 */ /* 0x008fc800000000ff */
        /* <DEDUP_REMOVED lines=10> */
.L_x_1136:
[----:B------:R-:W-:Y:S05]  /*55f90*/  BSYNC.RECONVERGENT B10 ;  /* 0x00000000000a7941 */ /* 0x000fea0003800200 */
.L_x_1135:
[----:B------:R-:W-:Y:S02]  /*55fa0*/  R2UR UR4, R66 ;  /* 0x00000000420472ca */ /* 0x000fe400000e0000 */
[----:B------:R-:W-:-:S13]  /*55fb0*/  R2UR UR5, R67 ;  /* 0x00000000430572ca */ /* 0x000fda00000e0000 */
[----:B------:R-:W2:Y:S01]  /*55fc0*/  LDG.E R45, desc[UR4][R62.64+0xcc] ;  /* 0x0000cc043e2d7981 */ /* 0x000ea2000c1e1900 */
[----:B------:R-:W-:Y:S02]  /*55fd0*/  VIADD R16, R15, 0xffffffff ;  /* 0xffffffff0f107836 */ /* 0x000fe40000000000 */
[----:B------:R-:W-:-:S04]  /*55fe0*/  IMAD.IADD R49, R32, 0x1, R13 ;  /* 0x0000000120317824 */ /* 0x000fc800078e020d */
[----:B--2---:R-:W-:-:S04]  /*55ff0*/  IMAD R13, R16, R45, R49 ;  /* 0x0000002d100d7224 */ /* 0x004fc800078e0231 */
[----:B------:R-:W-:-:S06]  /*56000*/  IMAD.WIDE R12, R13, 0x8, R8 ;  /* 0x000000080d0c7825 */ /* 0x000fcc00078e0208 */
[----:B------:R-:W2:Y:S01]  /*56010*/  LDG.E.64 R12, desc[UR4][R12.64] ;  /* 0x000000040c0c7981 */ /* 0x000ea2000c1e1b00 */
[----:B------:R-:W-:Y:S02]  /*56020*/  R2UR UR8, R66 ;  /* 0x00000000420872ca */ /* 0x000fe400000e0000 */
[----:B------:R-:W-:Y:S01]  /*56030*/  R2UR UR9, R67 ;  /* 0x00000000430972ca */ /* 0x000fe200000e0000 */
[----:B--2--5:R-:W-:-:S07]  /*56040*/  DADD R14, R12, R40 ;  /* 0x000000000c0e7229 */ /* 0x024fce0000000028 */
[----:B------:R2:W-:Y:S05]  /*56050*/  STG.E.64 desc[UR4][R52.64+0x2760], R14 ;  /* 0x0027600e34007986 */ /* 0x0005ea000c101b04 */
[----:B------:R-:W3:Y:S02]  /*56060*/  LDG.E R18, desc[UR8][R62.64+0xcc] ;  /* 0x0000cc083e127981 */ /* 0x000ee4000c1e1900 */
[----:B---3--:R-:W-:-:S04]  /*56070*/  IMAD R18, R16, R18, R49 ;  /* 0x0000001210127224 */ /* 0x008fc800078e0231 */
[----:B-1----:R-:W-:-:S04]  /*56080*/  VIADD R41, R18, 0x271 ;  /* 0x0000027112297836 */ /* 0x002fc80000000000 */
[----:B------:R-:W-:Y:S02]  /*56090*/  IMAD.WIDE R40, R41, 0x8, R8 ;  /* 0x0000000829287825 */ /* 0x000fe400078e0208 */
[----:B------:R-:W3:Y:S04]  /*560a0*/  LDG.E.64 R8, desc[UR4][R52.64+0x2720] ;  /* 0x0027200434087981 */ /* 0x000ee8000c1e1b00 */
[----:B------:R-:W4:Y:S01]  /*560b0*/  LDG.E.64 R40, desc[UR4][R40.64] ;  /* 0x0000000428287981 */ /* 0x000f22000c1e1b00 */
        /* <DEDUP_REMOVED lines=8> */
[----:B----4-:R-:W-:-:S07]  /*56140*/  DADD R12, R40, R42 ;  /* 0x00000000280c7229 */ /* 0x010fce000000002a */
        /* <DEDUP_REMOVED lines=29> */
.L_x_1138:
[----:B------:R-:W-:Y:S05]  /*56320*/  BSYNC.RECONVERGENT B10 ;  /* 0x00000000000a7941 */ /* 0x000fea0003800200 */
.L_x_1137:
        /* <DEDUP_REMOVED lines=36> */
.L_x_1140:
[----:B------:R-:W-:Y:S05]  /*56570*/  BSYNC.RECONVERGENT B10 ;  /* 0x00000000000a7941 */ /* 0x000fea0003800200 */
.L_x_1139:
        /* <DEDUP_REMOVED lines=12> */
.L_x_1134:
        /* <DEDUP_REMOVED lines=28> */
[----:B------:R-:W1:Y:S01]  /*56800*/  LDC.64 R42, c[0x3][R42+-0x4d68] ;  /* 0x00eca6002a2a7b82 */ /* 0x000e620000000a00 */
[----:B0-----:R-:W-:-:S08]  /*56810*/  DADD R40, R44, R40 ;  /* 0x000000002c287229 */ /* 0x001fd00000000028 */
[----:B-1----:R-:W-:-:S07]  /*56820*/  DADD R40, R40, R42 ;  /* 0x0000000028287229 */ /* 0x002fce000000002a */
        /* <DEDUP_REMOVED lines=18> */
[----:B------:R-:W4:Y:S04]  /*56950*/  LDG.E.S8 R56, desc[UR16][R56.64] ;  /* 0x0000001038387981 */ /* 0x000f28000c1e1300 */
[----:B------:R-:W4:Y:S01]  /*56960*/  LDG.E.S8 R59, desc[UR18][R58.64+0x1b] ;  /* 0x00001b123a3b7981 */ /* 0x000f22000c1e1300 */
[----:B--2---:R-:W-:Y:S01]  /*56970*/  IMAD R13, R48, 0x5, R51 ;  /* 0x00000005300d7824 */ /* 0x004fe200078e0233 */
[----:B---3--:R-:W-:-:S04]  /*56980*/  LEA R16, R12, UR4, 0x3 ;  /* 0x000000040c107c11 */ /* 0x008fc8000f8e18ff */
[----:B------:R-:W-:Y:S02]  /*56990*/  LEA R44, R13, 0x10000, 0x3 ;  /* 0x000100000d2c7811 */ /* 0x000fe400078e18ff */
[----:B------:R-:W2:Y:S01]  /*569a0*/  LDC.64 R12, c[0x3][R16+0x5fa0] ;  /* 0x00d7e800100c7b82 */ /* 0x000ea20000000a00 */
[----:B----4-:R-:W-:-:S07]  /*569b0*/  IMAD R18, R56, 0x5, R59 ;  /* 0x0000000538127824 */ /* 0x010fce00078e023b */
[----:B0-----:R-:W2:Y:S01]  /*569c0*/  LDC.64 R40, c[0x3][R44+-0x4e30] ;  /* 0x00ec74002c287b82 */ /* 0x001ea20000000a00 */
[----:B------:R-:W-:-:S07]  /*569d0*/  LEA R42, R18, 0x10000, 0x3 ;  /* 0x00010000122a7811 */ /* 0x000fce00078e18ff */
[----:B------:R-:W0:Y:S01]  /*569e0*/  LDC.64 R42, c[0x3][R42+-0x4e30] ;  /* 0x00ec74002a2a7b82 */ /* 0x000e220000000a00 */
[----:B------:R-:W-:Y:S01]  /*569f0*/  R2UR UR4, R66 ;  /* 0x00000000420472ca */ /* 0x000fe200000e0000 */
[----:B--2---:R-:W-:-:S08]  /*56a00*/  DADD R12, R12, R40 ;  /* 0x000000000c0c7229 */ /* 0x004fd00000000028 */
[----:B0-----:R-:W-:-:S07]  /*56a10*/  DADD R12, R12, R42 ;  /* 0x000000000c0c7229 */ /* 0x001fce000000002a */
[----:B------:R0:W-:Y:S04]  /*56a20*/  STG.E.64 desc[UR4][R52.64+0x2758], R12 ;  /* 0x0027580c34007986 */ /* 0x0001e8000c101b04 */
[----:B------:R-:W2:Y:S02]  /*56a30*/  LDG.E R18, desc[UR8][R62.64+0xcc] ;  /* 0x0000cc083e127981 */ /* 0x000ea4000c1e1900 */
[----:B--2---:R-:W-:-:S04]  /*56a40*/  IMAD R18, R45, R18, R60 ;  /* 0x000000122d127224 */ /* 0x004fc800078e023c */
[----:B------:R-:W-:-:S04]  /*56a50*/  VIADD R41, R18, 0x271 ;  /* 0x0000027112297836 */ /* 0x000fc80000000000 */
[----:B------:R-:W-:Y:S02]  /*56a60*/  IMAD.WIDE R40, R41, 0x8, R8 ;  /* 0x0000000829287825 */ /* 0x000fe400078e0208 */
[----:B------:R-:W2:Y:S04]  /*56a70*/  LDG.E.64 R8, desc[UR4][R52.64+0x2720] ;  /* 0x0027200434087981 */ /* 0x000ea8000c1e1b00 */
[----:B------:R-:W0:Y:S01]  /*56a80*/  LDG.E.64 R40, desc[UR4][R40.64] ;  /* 0x0000000428287981 */ /* 0x000e22000c1e1b00 */
[----:B------:R-:W-:-:S14]  /*56a90*/  DSETP.GT.AND P0, PT, |R14|, R10, PT ;  /* 0x0000000a0e00722a */ /* 0x000fdc0003f04200 */
[----:B-1----:R-:W-:Y:S02]  /*56aa0*/  @P0 IMAD.MOV.U32 R14, RZ, RZ, 0x0 ;  /* 0x00000000ff0e0424 */ /* 0x002fe400078e00ff */
        /* <DEDUP_REMOVED lines=33> */
[----:B------:R-:W-:Y:S05]  /*56cc0*/  CALL.REL.NOINC `($__internal_0_$__cuda_sm20_div_rn_f64_full) ;  /* 0x000010ec00c47944 */ /* 0x000fea0003c00000 */
[----:B------:R-:W-:Y:S02]  /*56cd0*/  IMAD.MOV.U32 R10, RZ, RZ, R98 ;  /* 0x000000ffff0a7224 */ /* 0x000fe400078e0062 */
[----:B------:R-:W-:-:S07]  /*56ce0*/  IMAD.MOV.U32 R11, RZ, RZ, R99 ;  /* 0x000000ffff0b7224 */ /* 0x000fce00078e0063 */
.L_x_1143:
[----:B------:R-:W-:Y:S05]  /*56cf0*/  BSYNC.RECONVERGENT B10 ;  /* 0x00000000000a7941 */ /* 0x000fea0003800200 */
.L_x_1142:
[C---:B------:R-:W-:Y:S01]  /*56d00*/  R2UR UR4, R66.reuse ;  /* 0x00000000420472ca */ /* 0x040fe200000e0000 */
[----:B------:R-:W0:Y:S01]  /*56d10*/  LDC.64 R36, c[0x0][0x3a0] ;  /* 0x0000e800ff247b82 */ /* 0x000e220000000a00 */
[C---:B------:R-:W-:Y:S02]  /*56d20*/  R2UR UR5, R67.reuse ;  /* 0x00000000430572ca */ /* 0x040fe400000e0000 */
[----:B------:R-:W-:Y:S02]  /*56d30*/  R2UR UR8, R66 ;  /* 0x00000000420872ca */ /* 0x000fe400000e0000 */
[----:B------:R-:W-:-:S09]  /*56d40*/  R2UR UR9, R67 ;  /* 0x00000000430972ca */ /* 0x000fd200000e0000 */
[----:B------:R1:W-:Y:S04]  /*56d50*/  STG.E.64 desc[UR4][R52.64+0x2748], R10 ;  /* 0x0027480a34007986 */ /* 0x0003e8000c101b04 */
[----:B------:R-:W2:Y:S01]  /*56d60*/  LDG.E R16, desc[UR8][R62.64+0xcc] ;  /* 0x0000cc083e107981 */ /* 0x000ea2000c1e1900 */
[----:B------:R-:W-:Y:S02]  /*56d70*/  VIADD R17, R17, 0xffffffff ;  /* 0xffffffff11117836 */ /* 0x000fe40000000000 */
[----:B------:R-:W-:-:S04]  /*56d80*/  IMAD.IADD R7, R32, 0x1, R7 ;  /* 0x0000000120077824 */ /* 0x000fc800078e0207 */
        /* <DEDUP_REMOVED lines=27> */
.L_x_1145:
[----:B------:R-:W-:Y:S05]  /*56f40*/  BSYNC.RECONVERGENT B10 ;  /* 0x00000000000a7941 */ /* 0x000fea0003800200 */
.L_x_1144:
        /* <DEDUP_REMOVED lines=12> */
.L_x_1133:
        /* <DEDUP_REMOVED lines=60> */
[----:B------:R-:W2:Y:S04]  /*573d0*/  LDG.E.U8 R16, desc[UR10][R44.64+0x1] ;  /* 0x0000010a2c107981 */ /* 0x000ea8000c1e1100 */
[----:B------:R-:W2:Y:S04]  /*573e0*/  LDG.E.U8 R13, desc[UR12][R44.64] ;  /* 0x0000000c2c0d7981 */ /* 0x000ea8000c1e1100 */
[----:B0-----:R-:W3:Y:S04]  /*573f0*/  LDG.E.U8 R41, desc[UR16][R50.64+0x1b] ;  /* 0x00001b1032297981 */ /* 0x001ee8000c1e1100 */
[----:B------:R-:W3:Y:S04]  /*57400*/  LDG.E.U8 R42, desc[UR18][R50.64+0x1a] ;  /* 0x00001a12322a7981 */ /* 0x000ee8000c1e1100 */
[----:B------:R-:W4:Y:S04]  /*57410*/  LDG.E.U8 R18, desc[UR14][R48.64+0x1b] ;  /* 0x00001b0e30127981 */ /* 0x000f28000c1e1100 */
[----:B------:R-:W5:Y:S04]  /*57420*/  LDG.E.U8 R58, desc[UR20][R56.64] ;  /* 0x00000014383a7981 */ /* 0x000f68000c1e1100 */
[----:B------:R-:W5:Y:S04]  /*57430*/  LDG.E.S8 R12, desc[UR8][R48.64+0x1c] ;  /* 0x00001c08300c7981 */ /* 0x000f68000c1e1300 */
[----:B------:R-:W5:Y:S01]  /*57440*/  LDG.E.S8 R40, desc[UR10][R56.64+-0x1] ;  /* 0xffffff0a38287981 */ /* 0x000f62000c1e1300 */
        /* <DEDUP_REMOVED lines=27> */
[----:B-1----:R-:W-:Y:S02]  /*57600*/  @P0 IMAD.MOV.U32 R14, RZ, RZ, 0x0 ;  /* 0x00000000ff0e0424 */ /* 0x002fe400078e00ff */
        /* <DEDUP_REMOVED lines=34> */
.L_x_1148:
[----:B------:R-:W-:Y:S05]  /*57830*/  BSYNC.RECONVERGENT B10 ;  /* 0x00000000000a7941 */ /* 0x000fea0003800200 */
.L_x_1147:
        /* <DEDUP_REMOVED lines=36> */
.L_x_1150:
[----:B------:R-:W-:Y:S05]  /*57a80*/  BSYNC.RECONVERGENT B10 ;  /* 0x00000000000a7941 */ /* 0x000fea0003800200 */
.L_x_1149:
        /* <DEDUP_REMOVED lines=16> */
.L_x_1146:
        /* <DEDUP_REMOVED lines=63> */
[----:B0-----:R-:W2:Y:S04]  /*57f80*/  LDG.E.U8 R41, desc[UR14][R48.64] ;  /* 0x0000000e30297981 */ /* 0x001ea8000c1e1100 */
[----:B------:R-:W3:Y:S04]  /*57f90*/  LDG.E.U8 R18, desc[UR16][R50.64+0x1b] ;  /* 0x00001b1032127981 */ /* 0x000ee8000c1e1100 */
[----:B------:R-:W4:Y:S04]  /*57fa0*/  LDG.E.U8 R42, desc[UR18][R56.64+0x1b] ;  /* 0x00001b12382a7981 */ /* 0x000f28000c1e1100 */
        /* <DEDUP_REMOVED lines=76> */
.L_x_1152:
[----:B------:R-:W-:Y:S05]  /*58470*/  BSYNC.RECONVERGENT B10 ;  /* 0x00000000000a7941 */ /* 0x000fea0003800200 */
.L_x_1151:
        /* <DEDUP_REMOVED lines=36> */
.L_x_1154:
[----:B------:R-:W-:Y:S05]  /*586c0*/  BSYNC.RECONVERGENT B10 ;  /* 0x00000000000a7941 */ /* 0x000fea0003800200 */
.L_x_1153:
        /* <DEDUP_REMOVED lines=10> */
.L_x_1141:
[----:B------:R-:W-:Y:S05]  /*58770*/  BSYNC.RECONVERGENT B0 ;  /* 0x0000000000007941 */ /* 0x000fea0003800200 */
.L_x_1132:
        /* <DEDUP_REMOVED lines=47> */
.L_x_1131:
[----:B------:R-:W-:Y:S05]  /*58a70*/  BSYNC.RECONVERGENT B1 ;  /* 0x0000000000017941 */ /* 0x000fea0003800200 */
.L_x_1130:
        /* <DEDUP_REMOVED lines=12> */
.L_x_1129:
[----:B------:R-:W-:Y:S05]  /*58b40*/  BSYNC.RECONVERGENT B2 ;  /* 0x0000000000027941 */ /* 0x000fea0003800200 */
.L_x_1128:
[----:B------:R-:W-:Y:S02]  /*58b50*/  R2UR UR4, R66 ;  /* 0x00000000420472ca */ /* 0x000fe400000e0000 */
[----:B------:R-:W-:-:S13]  /*58b60*/  R2UR UR5, R67 ;  /* 0x00000000430572ca */ /* 0x000fda00000e0000 */
[----:B------:R2:W5:Y:S02]  /*58b70*/  LDG.E R7, desc[UR4][R62.64+0xd8] ;  /* 0x0000d8043e077981 */ /* 0x000564000c1e1900 */
.L_x_1127:
[----:B------:R-:W-:Y:S05]  /*58b80*/  BSYNC.RECONVERGENT B3 ;  /* 0x0000000000037941 */ /* 0x000fea0003800200 */
.L_x_1126:
        /* <DEDUP_REMOVED lines=8> */
.L_x_1125:
[C---:B------:R-:W-:Y:S02]  /*58c10*/  R2UR UR4, R66.reuse ;  /* 0x00000000420472ca */ /* 0x040fe400000e0000 */
[C---:B------:R-:W-:Y:S02]  /*58c20*/  R2UR UR5, R67.reuse ;  /* 0x00000000430572ca */ /* 0x040fe400000e0000 */
[----:B------:R-:W-:Y:S02]  /*58c30*/  R2UR UR8, R66 ;  /* 0x00000000420872ca */ /* 0x000fe400000e0000 */
[----:B------:R-:W-:-:S09]  /*58c40*/  R2UR UR9, R67 ;  /* 0x00000000430972ca */ /* 0x000fd200000e0000 */
[----:B------:R0:W5:Y:S04]  /*58c50*/  LDG.E R10, desc[UR4][R62.64+0xe8] ;  /* 0x0000e8043e0a7981 */ /* 0x000168000c1e1900 */
[----:B------:R0:W5:Y:S02]  /*58c60*/  LDG.E R17, desc[UR8][R62.64+0xcc] ;  /* 0x0000cc083e117981 */ /* 0x000164000c1e1900 */
.L_x_1086:
[----:B------:R-:W-:Y:S05]  /*58c70*/  BSYNC.RECONVERGENT B6 ;  /* 0x0000000000067941 */ /* 0x000fea0003800200 */
.L_x_1085:
[----:B------:R-:W-:Y:S01]  /*58c80*/  R2UR UR4, R66 ;  /* 0x00000000420472ca */ /* 0x000fe200000e0000 */
[C---:B-----5:R-:W-:Y:S01]  /*58c90*/  VIADD R7, R10.reuse, 0x1 ;  /* 0x000000010a077836 */ /* 0x060fe20000000000 */
[----:B------:R-:W-:Y:S02]  /*58ca0*/  R2UR UR5, R67 ;  /* 0x00000000430572ca */ /* 0x000fe400000e0000 */
[----:B------:R-:W-:-:S11]  /*58cb0*/  ISETP.GE.AND P0, PT, R10, R17, PT ;  /* 0x000000110a00720c */ /* 0x000fd60003f06270 */
[----:B------:R0:W-:Y:S02]  /*58cc0*/  STG.E desc[UR4][R62.64+0xe8], R7 ;  /* 0x0000e8073e007986 */ /* 0x0001e4000c101904 */
[----:B------:R-:W-:Y:S05]  /*58cd0*/  @!P0 BRA `(.L_x_1157) ;  /* 0xffffff8c00a08947 */ /* 0x000fea000383ffff */
[----:B------:R-:W-:Y:S05]  /*58ce0*/  BSYNC.RECONVERGENT B7 ;  /* 0x0000000000077941 */ /* 0x000fea0003800200 */
.L_x_1084:
[C---:B------:R-:W-:Y:S02]  /*58cf0*/  R2UR UR4, R66.reuse ;  /* 0x00000000420472ca */ /* 0x040fe400000e0000 */
[C---:B------:R-:W-:Y:S02]  /*58d00*/  R2UR UR5, R67.reuse ;  /* 0x00000000430572ca */ /* 0x040fe400000e0000 */
[----:B------:R-:W-:Y:S02]  /*58d10*/  R2UR UR8, R66 ;  /* 0x00000000420872ca */ /* 0x000fe400000e0000 */
[----:B------:R-:W-:-:S09]  /*58d20*/  R2UR UR9, R67 ;  /* 0x00000000430972ca */ /* 0x000fd200000e0000 */
[----:B------:R1:W5:Y:S04]  /*58d30*/  LDG.E R8, desc[UR4][R62.64+0xe4] ;  /* 0x0000e4043e087981 */ /* 0x000368000c1e1900 */
[----:B0-----:R1:W5:Y:S02]  /*58d40*/  LDG.E R7, desc[UR8][R62.64+0xc8] ;  /* 0x0000c8083e077981 */ /* 0x001364000c1e1900 */
.L_x_1083:
[----:B------:R-:W-:Y:S05]  /*58d50*/  BSYNC.RECONVERGENT B8 ;  /* 0x0000000000087941 */ /* 0x000fea0003800200 */
.L_x_1082:
[----:B------:R-:W-:Y:S01]  /*58d60*/  R2UR UR4, R66 ;  /* 0x00000000420472ca */ /* 0x000fe200000e0000 */
[C---:B-1-3-5:R-:W-:Y:S01]  /*58d70*/  VIADD R9, R8.reuse, 0x1 ;  /* 0x0000000108097836 */ /* 0x06afe20000000000 */
[----:B------:R-:W-:Y:S02]  /*58d80*/  R2UR UR5, R67 ;  /* 0x00000000430572ca */ /* 0x000fe400000e0000 */
[----:B------:R-:W-:Y:S01]  /*58d90*/  ISETP.GE.AND P0, PT, R8, R7, PT ;  /* 0x000000070800720c */ /* 0x000fe20003f06270 */
[----:B------:R-:W-:-:S10]  /*58da0*/  IMAD.MOV.U32 R8, RZ, RZ, R9 ;  /* 0x000000ffff087224 */ /* 0x000fd400078e0009 */
[----:B------:R1:W-:Y:S02]  /*58db0*/  STG.E desc[UR4][R62.64+0xe4], R9 ;  /* 0x0000e4093e007986 */ /* 0x0003e4000c101904 */
[----:B------:R-:W-:Y:S05]  /*58dc0*/  @!P0 BRA `(.L_x_1158) ;  /* 0xffffff8c00408947 */ /* 0x000fea000383ffff */
.L_x_1081:
[----:B------:R-:W-:Y:S05]  /*58dd0*/  BSYNC.RECONVERGENT B9 ;  /* 0x0000000000097941 */ /* 0x000fea0003800200 */
.L_x_1080:
[C---:B------:R-:W-:Y:S01]  /*58de0*/  R2UR UR4, R66.reuse ;  /* 0x00000000420472ca */ /* 0x040fe200000e0000 */
[----:B------:R-:W-:Y:S01]  /*58df0*/  IMAD.MOV.U32 R8, RZ, RZ, 0x0 ;  /* 0x00000000ff087424 */ /* 0x000fe200078e00ff */
[C---:B------:R-:W-:Y:S01]  /*58e00*/  R2UR UR5, R67.reuse ;  /* 0x00000000430572ca */ /* 0x040fe200000e0000 */
[----:B-1----:R-:W-:Y:S01]  /*58e10*/  IMAD.MOV.U32 R9, RZ, RZ, -0x100000 ;  /* 0xfff00000ff097424 */ /* 0x002fe200078e00ff */
[----:B------:R-:W-:Y:S02]  /*58e20*/  R2UR UR8, R66 ;  /* 0x00000000420872ca */ /* 0x000fe400000e0000 */
[----:B------:R-:W-:-:S09]  /*58e30*/  R2UR UR9, R67 ;  /* 0x00000000430972ca */ /* 0x000fd200000e0000 */
[----:B------:R1:W-:Y:S04]  /*58e40*/  STG.E.64 desc[UR4][R52.64+0x2728], R8 ;  /* 0x0027280834007986 */ /* 0x0003e8000c101b04 */
[----:B------:R-:W3:Y:S01]  /*58e50*/  LDG.E R13, desc[UR8][R62.64+0xc8] ;  /* 0x0000c8083e0d7981 */ /* 0x000ee2000c1e1900 */
[C---:B------:R-:W-:Y:S02]  /*58e60*/  R2UR UR10, R66.reuse ;  /* 0x00000000420a72ca */ /* 0x040fe400000e0000 */
[C---:B------:R-:W-:Y:S01]  /*58e70*/  R2UR UR11, R67.reuse ;  /* 0x00000000430b72ca */ /* 0x040fe200000e0000 */
[----:B------:R1:W-:Y:S01]  /*58e80*/  STG.E desc[UR4][R62.64+0xd4], RZ ;  /* 0x0000d4ff3e007986 */ /* 0x0003e2000c101904 */
[----:B------:R-:W-:Y:S02]  /*58e90*/  R2UR UR12, R66 ;  /* 0x00000000420c72ca */ /* 0x000fe400000e0000 */
[----:B------:R-:W-:Y:S01]  /*58ea0*/  R2UR UR13, R67 ;  /* 0x00000000430d72ca */ /* 0x000fe200000e0000 */
[----:B---3--:R1:W-:Y:S08]  /*58eb0*/  STG.E desc[UR8][R62.64+0xd0], R13 ;  /* 0x0000d00d3e007986 */ /* 0x0083f0000c101908 */
[----:B------:R1:W-:Y:S04]  /*58ec0*/  STG.E.64 desc[UR10][R52.64+0x2728], R8 ;  /* 0x0027280834007986 */ /* 0x0003e8000c101b0a */
[----:B------:R-:W3:Y:S01]  /*58ed0*/  LDG.E R7, desc[UR12][R62.64+0xcc] ;  /* 0x0000cc0c3e077981 */ /* 0x000ee2000c1e1900 */
[----:B------:R-:W-:Y:S01]  /*58ee0*/  BSSY.RECONVERGENT B3, `(.L_x_1159) ;  /* 0x00002e2000037945 */ /* 0x000fe20003800200 */
[----:B------:R-:W-:-:S02]  /*58ef0*/  IMAD.MOV.U32 R10, RZ, RZ, 0x0 ;  /* 0x00000000ff0a7424 */ /* 0x000fc400078e00ff */
[----:B------:R-:W-:Y:S01]  /*58f00*/  IMAD.MOV.U32 R11, RZ, RZ, -0x100000 ;  /* 0xfff00000ff0b7424 */ /* 0x000fe200078e00ff */
[----:B---3--:R-:W-:-:S13]  /*58f10*/  ISETP.GE.AND P0, PT, R7, 0x1, PT ;  /* 0x000000010700780c */ /* 0x008fda0003f06270 */
[----:B-1----:R-:W-:Y:S05]  /*58f20*/  @!P0 BRA `(.L_x_1160) ;  /* 0x0000002c00748947 */ /* 0x002fea0003800000 */
[C---:B------:R-:W-:Y:S01]  /*58f30*/  IADD3 R12, P0, PT, R13.reuse, R54, RZ ;  /* 0x000000360d0c7210 */ /* 0x040fe20007f1e0ff */
[----:B------:R-:W-:Y:S01]  /*58f40*/  BSSY.RECONVERGENT B2, `(.L_x_1161) ;  /* 0x00002d8000027945 */ /* 0x000fe20003800200 */
[C---:B------:R-:W-:Y:S02]  /*58f50*/  VIADD R18, R13.reuse, 0xffffffff ;  /* 0xffffffff0d127836 */ /* 0x040fe40000000000 */
[----:B------:R-:W-:Y:S01]  /*58f60*/  IMAD.MOV.U32 R7, RZ, RZ, 0x1 ;  /* 0x00000001ff077424 */ /* 0x000fe200078e00ff */
[----:B------:R-:W-:-:S08]  /*58f70*/  LEA.HI.X.SX32 R13, R13, R55, 0x1, P0 ;  /* 0x000000370d0d7211 */ /* 0x000fd000000f0eff */
.L_x_1193:
[C---:B------:R-:W-:Y:S02]  /*58f80*/  R2UR UR4, R66.reuse ;  /* 0x00000000420472ca */ /* 0x040fe400000e0000 */
[C---:B------:R-:W-:Y:S02]  /*58f90*/  R2UR UR5, R67.reuse ;  /* 0x00000000430572ca */ /* 0x040fe400000e0000 */
[----:B------:R-:W-:Y:S02]  /*58fa0*/  R2UR UR8, R66 ;  /* 0x00000000420872ca */ /* 0x000fe400000e0000 */
[----:B------:R-:W-:Y:S02]  /*58fb0*/  R2UR UR9, R67 ;  /* 0x00000000430972ca */ /* 0x000fe400000e0000 */
[----:B------:R-:W-:-:S05]  /*58fc0*/  IADD3 R10, P0, PT, R7, R54, RZ ;  /* 0x00000036070a7210 */ /* 0x000fca0007f1e0ff */
[----:B------:R-:W-:Y:S02]  /*58fd0*/  IMAD.X R11, RZ, RZ, R55, P0 ;  /* 0x000000ffff0b7224 */ /* 0x000fe400000e0637 */
[----:B------:R-:W3:Y:S04]  /*58fe0*/  LDG.E.U8 R17, desc[UR4][R12.64] ;  /* 0x000000040c117981 */ /* 0x000ee8000c1e1100 */
[----:B------:R-:W5:Y:S01]  /*58ff0*/  LDG.E.U8 R16, desc[UR8][R10.64+0x1b] ;  /* 0x00001b080a107981 */ /* 0x000f62000c1e1100 */
[----:B------:R-:W-:Y:S01]  /*59000*/  BSSY.RECONVERGENT B1, `(.L_x_1162) ;  /* 0x0000270000017945 */ /* 0x000fe20003800200 */
[----:B---3--:R-:W-:Y:S02]  /*59010*/  PRMT R8, R17, 0x8880, RZ ;  /* 0x0000888011087816 */ /* 0x008fe400000000ff */
[----:B-----5:R-:W-:-:S05]  /*59020*/  PRMT R9, R16, 0x8880, RZ ;  /* 0x0000888010097816 */ /* 0x020fca00000000ff */
        /* <DEDUP_REMOVED lines=11> */
.L_x_1163:
[C---:B------:R-:W-:Y:S02]  /*590e0*/  R2UR UR8, R66.reuse ;  /* 0x00000000420872ca */ /* 0x040fe400000e0000 */
[C---:B------:R-:W-:Y:S02]  /*590f0*/  R2UR UR9, R67.reuse ;  /* 0x00000000430972ca */ /* 0x040fe400000e0000 */
[----:B------:R-:W-:Y:S02]  /*59100*/  R2UR UR4, R66 ;  /* 0x00000000420472ca */ /* 0x000fe400000e0000 */
[----:B------:R-:W-:-:S09]  /*59110*/  R2UR UR5, R67 ;  /* 0x00000000430572ca */ /* 0x000fd200000e0000 */
[----:B------:R-:W3:Y:S04]  /*59120*/  LDG.E.U8 R14, desc[UR8][R12.64+0x1] ;  /* 0x000001080c0e7981 */ /* 0x000ee8000c1e1100 */
        /* <DEDUP_REMOVED lines=25> */
[----:B------:R-:W3:Y:S04]  /*592c0*/  LDG.E.U8 R9, desc[UR12][R10.64+0x1b] ;  /* 0x00001b0c0a097981 */ /* 0x000ee8000c1e1100 */
[----:B------:R-:W5:Y:S04]  /*592d0*/  LDG.E.S8 R8, desc[UR10][R12.64] ;  /* 0x0000000a0c087981 */ /* 0x000f68000c1e1300 */
[----:B------:R-:W5:Y:S04]  /*592e0*/  LDG.E.U8 R15, desc[UR16][R12.64+0x1] ;  /* 0x000001100c0f7981 */ /* 0x000f68000c1e1100 */
[----:B------:R-:W2:Y:S01]  /*592f0*/  LDG.E.S8 R14, desc[UR14][R10.64+0x1c] ;  /* 0x00001c0e0a0e7981 */ /* 0x000ea2000c1e1300 */
[----:B------:R-:W-:-:S02]  /*59300*/  IMAD.MOV.U32 R44, RZ, RZ, -0x800000 ;  /* 0xff800000ff2c7424 */ /* 0x000fc400078e00ff */
[----:B------:R-:W-:Y:S01]  /*59310*/  IMAD.MOV.U32 R45, RZ, RZ, 0x41cdcd64 ;  /* 0x41cdcd64ff2d7424 */ /* 0x000fe200078e00ff */
[C---:B---3--:R-:W-:Y:S02]  /*59320*/  PRMT R16, R9.reuse, 0x3340, RZ ;  /* 0x0000334009107816 */ /* 0x048fe400000000ff */
[----:B------:R-:W-:Y:S02]  /*59330*/  PRMT R9, R9, 0x8880, RZ ;  /* 0x0000888009097816 */ /* 0x000fe400000000ff */
[----:B-----5:R-:W-:-:S03]  /*59340*/  PRMT R15, R8, 0x3340, R15 ;  /* 0x00003340080f7816 */ /* 0x020fc6000000000f */
[----:B------:R-:W-:Y:S01]  /*59350*/  IMAD R8, R8, 0x5, R9 ;  /* 0x0000000508087824 */ /* 0x000fe200078e0209 */
[----:B------:R-:W-:-:S04]  /*59360*/  PRMT R15, R15, 0x5410, R16 ;  /* 0x000054100f0f7816 */ /* 0x000fc80000000010 */
[----:B------:R-:W-:Y:S01]  /*59370*/  LEA R36, R8, 0x10000, 0x3 ;  /* 0x0001000008247811 */ /* 0x000fe200078e18ff */
[----:B--2---:R-:W-:-:S03]  /*59380*/  IDP.4A.S8.U8 R14, R15, UR4, R14 ;  /* 0x000000040f0e7c26 */ /* 0x004fc6000800020e */
        /* <DEDUP_REMOVED lines=124> */
.L_x_1168:
[----:B------:R-:W-:Y:S05]  /*59b50*/  BSYNC.RECONVERGENT B4 ;  /* 0x0000000000047941 */ /* 0x000fea0003800200 */
.L_x_1167:
        /* <DEDUP_REMOVED lines=30> */
.L_x_1171:
[----:B------:R-:W-:Y:S05]  /*59d40*/  BSYNC.RECONVERGENT B4 ;  /* 0x0000000000047941 */ /* 0x000fea0003800200 */
.L_x_1170:
        /* <DEDUP_REMOVED lines=19> */
.L_x_1169:
        /* <DEDUP_REMOVED lines=13> */
.L_x_1166:
[----:B------:R-:W-:Y:S05]  /*59f50*/  BSYNC.RECONVERGENT B0 ;  /* 0x0000000000007941 */ /* 0x000fea0003800200 */
.L_x_1165:
        /* <DEDUP_REMOVED lines=94> */
.L_x_1175:
[----:B------:R-:W-:Y:S05]  /*5a540*/  BSYNC.RECONVERGENT B4 ;  /* 0x0000000000047941 */ /* 0x000fea0003800200 */
.L_x_1174:
        /* <DEDUP_REMOVED lines=30> */
.L_x_1178:
[----:B------:R-:W-:Y:S05]  /*5a730*/  BSYNC.RECONVERGENT B4 ;  /* 0x0000000000047941 */ /* 0x000fea0003800200 */
.L_x_1177:
        /* <DEDUP_REMOVED lines=19> */
.L_x_1176:
        /* <DEDUP_REMOVED lines=13> */
.L_x_1173:
[----:B------:R-:W-:Y:S05]  /*5a940*/  BSYNC.RECONVERGENT B0 ;  /* 0x0000000000007941 */ /* 0x000fea0003800200 */
.L_x_1172:
        /* <DEDUP_REMOVED lines=25> */
.L_x_1180:
        /* <DEDUP_REMOVED lines=69> */
.L_x_1183:
[----:B------:R-:W-:Y:S05]  /*5af30*/  BSYNC.RECONVERGENT B4 ;  /* 0x0000000000047941 */ /* 0x000fea0003800200 */
.L_x_1182:
        /* <DEDUP_REMOVED lines=30> */
.L_x_1186:
[----:B------:R-:W-:Y:S05]  /*5b120*/  BSYNC.RECONVERGENT B4 ;  /* 0x0000000000047941 */ /* 0x000fea0003800200 */
.L_x_1185:
        /* <DEDUP_REMOVED lines=19> */
.L_x_1184:
        /* <DEDUP_REMOVED lines=13> */
.L_x_1181:
[----:B------:R-:W-:Y:S05]  /*5b330*/  BSYNC.RECONVERGENT B0 ;  /* 0x0000000000007941 */ /* 0x000fea0003800200 */
.L_x_1179:
        /* <DEDUP_REMOVED lines=44> */
.L_x_1188:
[----:B------:R-:W-:Y:S05]  /*5b600*/  BSYNC.RECONVERGENT B0 ;  /* 0x0000000000007941 */ /* 0x000fea0003800200 */
.L_x_1187:
[----:B------:R-:W-:Y:S02]  /*5b610*/  R2UR UR4, R66 ;  /* 0x00000000420472ca */ /* 0x000fe400000e0000 */
[----:B------:R-:W-:-:S13]  /*5b620*/  R2UR UR5, R67 ;  /* 0x00000000430572ca */ /* 0x000fda00000e0000 */
[----:B------:R3:W-:Y:S01]  /*5b630*/  STG.E.64 desc[UR4][R52.64+0x2760], R98 ;  /* 0x0027606234007986 */ /* 0x0007e2000c101b04 */
[----:B------:R-:W-:Y:S01]  /*5b640*/  UMOV UR4, 0xff800000 ;  /* 0xff80000000047882 */ /* 0x000fe20000000000 */
[----:B------:R-:W-:Y:S02]  /*5b650*/  UMOV UR5, 0x41cdcd64 ;  /* 0x41cdcd6400057882 */ /* 0x000fe40000000000 */
[----:B------:R-:W-:-:S14]  /*5b660*/  DSETP.GEU.AND P0, PT, |R38|, UR4, PT ;  /* 0x0000000426007e2a */ /* 0x000fdc000bf0e200 */
[----:B---3--:R-:W-:Y:S05]  /*5b670*/  @P0 BRA `(.L_x_1164) ;  /* 0x0000000000200947 */ /* 0x008fea0003800000 */
        /* <DEDUP_REMOVED lines=8> */
.L_x_1164:
[----:B------:R-:W-:Y:S05]  /*5b700*/  BSYNC.RECONVERGENT B1 ;  /* 0x0000000000017941 */ /* 0x000fea0003800200 */
.L_x_1162:
        /* <DEDUP_REMOVED lines=9> */
[----:B------:R-:W3:Y:S01]  /*5b7a0*/  LDC.64 R16, c[0x0][0x3a0] ;  /* 0x0000e800ff107b82 */ /* 0x000ee20000000a00 */
        /* <DEDUP_REMOVED lines=8> */
[----:B---3--:R-:W-:-:S08]  /*5b830*/  IMAD.WIDE R16, R39, 0x8, R16 ;  /* 0x0000000827107825 */ /* 0x008fd000078e0210 */
        /* <DEDUP_REMOVED lines=28> */
.L_x_1190:
[----:B------:R-:W-:Y:S05]  /*5ba00*/  BSYNC.RECONVERGENT B0 ;  /* 0x0000000000007941 */ /* 0x000fea0003800200 */
.L_x_1189:
        /* <DEDUP_REMOVED lines=39> */
.L_x_1192:
[----:B------:R-:W-:Y:S05]  /*5bc80*/  BSYNC.RECONVERGENT B0 ;  /* 0x0000000000007941 */ /* 0x000fea0003800200 */
.L_x_1191:
[C---:B-----5:R-:W-:Y:S01]  /*5bc90*/  ISETP.GE.AND P0, PT, R7.reuse, R36, PT ;  /* 0x000000240700720c */ /* 0x060fe20003f06270 */
[----:B0-----:R-:W-:-:S12]  /*5bca0*/  VIADD R7, R7, 0x1 ;  /* 0x0000000107077836 */ /* 0x001fd80000000000 */
[----:B------:R-:W-:Y:S05]  /*5bcb0*/  @!P0 BRA `(.L_x_1193) ;  /* 0xffffffd000b08947 */ /* 0x000fea000383ffff */
[----:B------:R-:W-:Y:S05]  /*5bcc0*/  BSYNC.RECONVERGENT B2 ;  /* 0x0000000000027941 */ /* 0x000fea0003800200 */
.L_x_1161:
[----:B------:R-:W-:Y:S02]  /*5bcd0*/  R2UR UR4, R66 ;  /* 0x00000000420472ca */ /* 0x000fe400000e0000 */
[----:B------:R-:W-:-:S13]  /*5bce0*/  R2UR UR5, R67 ;  /* 0x00000000430572ca */ /* 0x000fda00000e0000 */
[----:B------:R3:W5:Y:S02]  /*5bcf0*/  LDG.E.64 R10, desc[UR4][R52.64+0x2728] ;  /* 0x00272804340a7981 */ /* 0x000764000c1e1b00 */
.L_x_1160:
[----:B------:R-:W-:Y:S05]  /*5bd00*/  BSYNC.RECONVERGENT B3 ;  /* 0x0000000000037941 */ /* 0x000fea0003800200 */
.L_x_1159:
        /* <DEDUP_REMOVED lines=30> */
[----:B------:R-:W2:Y:S04]  /*5bef0*/  LDG.E.U8 R36, desc[UR12][R10.64+0x1b] ;  /* 0x00001b0c0a247981 */ /* 0x000ea8000c1e1100 */
[----:B------:R-:W4:Y:S01]  /*5bf00*/  LDG.E.U8 R18, desc[UR10][R12.64] ;  /* 0x0000000a0c127981 */ /* 0x000f22000c1e1100 */
[----:B------:R-:W-:Y:S01]  /*5bf10*/  BSSY.RECONVERGENT B1, `(.L_x_1194) ;  /* 0x000027f000017945 */ /* 0x000fe20003800200 */
[----:B--2---:R-:W-:Y:S02]  /*5bf20*/  PRMT R14, R36, 0x8880, RZ ;  /* 0x00008880240e7816 */ /* 0x004fe400000000ff */
        /* <DEDUP_REMOVED lines=18> */
[----:B0-----:R-:W2:Y:S04]  /*5c050*/  LDG.E.U8 R15, desc[UR8][R12.64+0x1] ;  /* 0x000001080c0f7981 */ /* 0x001ea8000c1e1100 */
        /* <DEDUP_REMOVED lines=26> */
[----:B------:R-:W4:Y:S04]  /*5c200*/  LDG.E.S8 R7, desc[UR10][R12.64] ;  /* 0x0000000a0c077981 */ /* 0x000f28000c1e1300 */
[----:B------:R-:W4:Y:S04]  /*5c210*/  LDG.E.U8 R16, desc[UR16][R12.64+0x1] ;  /* 0x000001100c107981 */ /* 0x000f28000c1e1100 */
[----:B------:R-:W5:Y:S01]  /*5c220*/  LDG.E.S8 R15, desc[UR14][R10.64+0x1c] ;  /* 0x00001c0e0a0f7981 */ /* 0x000f62000c1e1300 */
[----:B--2---:R-:W-:-:S02]  /*5c230*/  PRMT R17, R14, 0x3340, RZ ;  /* 0x000033400e117816 */ /* 0x004fc400000000ff */
        /* <DEDUP_REMOVED lines=35> */
[----:B---3--:R-:W-:-:S05]  /*5c470*/  PRMT R7, R38, 0x5410, R7 ;  /* 0x0000541026077816 */ /* 0x008fca0000000007 */
[----:B------:R-:W-:-:S04]  /*5c480*/  IDP.2A.LO.S16.U8 R7, R7, R50, R36 ;  /* 0x0000003207077226 */ /* 0x000fc80000001224 */
[----:B------:R-:W-:-:S04]  /*5c490*/  IMAD R7, R7, 0x8, R49 ;  /* 0x0000000807077824 */ /* 0x000fc800078e0231 */
[----:B--2---:R-:W0:Y:S02]  /*5c4a0*/  LDC.64 R14, c[0x3][R7+0x5208] ;  /* 0x00d48200070e7b82 */ /* 0x004e240000000a00 */
        /* <DEDUP_REMOVED lines=91> */
.L_x_1199:
[----:B------:R-:W-:Y:S05]  /*5ca60*/  BSYNC.RECONVERGENT B2 ;  /* 0x0000000000027941 */ /* 0x000fea0003800200 */
.L_x_1198:
        /* <DEDUP_REMOVED lines=30> */
.L_x_1202:
[----:B------:R-:W-:Y:S05]  /*5cc50*/  BSYNC.RECONVERGENT B2 ;  /* 0x0000000000027941 */ /* 0x000fea0003800200 */
.L_x_1201:
        /* <DEDUP_REMOVED lines=19> */
.L_x_1200:
        /* <DEDUP_REMOVED lines=13> */
.L_x_1197:
[----:B------:R-:W-:Y:S05]  /*5ce60*/  BSYNC.RECONVERGENT B0 ;  /* 0x0000000000007941 */ /* 0x000fea0003800200 */
.L_x_1196:
        /* <DEDUP_REMOVED lines=96> */
.L_x_1206:
[----:B------:R-:W-:Y:S05]  /*5d470*/  BSYNC.RECONVERGENT B2 ;  /* 0x0000000000027941 */ /* 0x000fea0003800200 */
.L_x_1205:
        /* <DEDUP_REMOVED lines=30> */
.L_x_1209:
[----:B------:R-:W-:Y:S05]  /*5d660*/  BSYNC.RECONVERGENT B2 ;  /* 0x0000000000027941 */ /* 0x000fea0003800200 */
.L_x_1208:
        /* <DEDUP_REMOVED lines=19> */
.L_x_1207:
        /* <DEDUP_REMOVED lines=13> */
.L_x_1204:
[----:B------:R-:W-:Y:S05]  /*5d870*/  BSYNC.RECONVERGENT B0 ;  /* 0x0000000000007941 */ /* 0x000fea0003800200 */
.L_x_1203:
        /* <DEDUP_REMOVED lines=25> */
.L_x_1211:
        /* <DEDUP_REMOVED lines=69> */
.L_x_1214:
[----:B------:R-:W-:Y:S05]  /*5de60*/  BSYNC.RECONVERGENT B2 ;  /* 0x0000000000027941 */ /* 0x000fea0003800200 */
.L_x_1213:
        /* <DEDUP_REMOVED lines=30> */
.L_x_1217:
[----:B------:R-:W-:Y:S05]  /*5e050*/  BSYNC.RECONVERGENT B2 ;  /* 0x0000000000027941 */ /* 0x000fea0003800200 */
.L_x_1216:
        /* <DEDUP_REMOVED lines=19> */
.L_x_1215:
        /* <DEDUP_REMOVED lines=13> */
.L_x_1212:
[----:B------:R-:W-:Y:S05]  /*5e260*/  BSYNC.RECONVERGENT B0 ;  /* 0x0000000000007941 */ /* 0x000fea0003800200 */
.L_x_1210:
        /* <DEDUP_REMOVED lines=44> */
.L_x_1219:
[----:B------:R-:W-:Y:S05]  /*5e530*/  BSYNC.RECONVERGENT B0 ;  /* 0x0000000000007941 */ /* 0x000fea0003800200 */
.L_x_1218:
        /* <DEDUP_REMOVED lines=22> */
.L_x_1220:
[C---:B------:R-:W-:Y:S02]  /*5e6a0*/  R2UR UR4, R66.reuse ;  /* 0x00000000420472ca */ /* 0x040fe400000e0000 */
[C---:B------:R-:W-:Y:S02]  /*5e6b0*/  R2UR UR5, R67.reuse ;  /* 0x00000000430572ca */ /* 0x040fe400000e0000 */
[----:B------:R-:W-:Y:S02]  /*5e6c0*/  R2UR UR8, R66 ;  /* 0x00000000420872ca */ /* 0x000fe400000e0000 */
[----:B------:R-:W-:-:S09]  /*5e6d0*/  R2UR UR9, R67 ;  /* 0x00000000430972ca */ /* 0x000fd200000e0000 */
[----:B------:R4:W-:Y:S04]  /*5e6e0*/  STG.E.64 desc[UR4][R52.64+0x2710], R14 ;  /* 0x0027100e34007986 */ /* 0x0009e8000c101b04 */
[----:B------:R4:W-:Y:S02]  /*5e6f0*/  STG.E.64 desc[UR8][R52.64+0x2718], R16 ;  /* 0x0027181034007986 */ /* 0x0009e4000c101b08 */
.L_x_1195:
[----:B------:R-:W-:Y:S05]  /*5e700*/  BSYNC.RECONVERGENT B1 ;  /* 0x0000000000017941 */ /* 0x000fea0003800200 */
.L_x_1194:
        /* <DEDUP_REMOVED lines=8> */
.L_x_1223:
        /* <DEDUP_REMOVED lines=10> */
.L_x_1222:
[----:B------:R-:W-:Y:S05]  /*5e830*/  BSYNC.RECONVERGENT B0 ;  /* 0x0000000000007941 */ /* 0x000fea0003800200 */
.L_x_1221:
        /* <DEDUP_REMOVED lines=9> */
.L_x_1227:
        /* <DEDUP_REMOVED lines=11> */
.L_x_1226:
[----:B------:R-:W-:-:S07]  /*5e980*/  IMAD.MOV.U32 R7, RZ, RZ, R12 ;  /* 0x000000ffff077224 */ /* 0x000fce00078e000c */
.L_x_1225:
[----:B------:R-:W-:Y:S05]  /*5e990*/  BSYNC.RECONVERGENT B0 ;  /* 0x0000000000007941 */ /* 0x000fea0003800200 */
.L_x_1224:
        /* <DEDUP_REMOVED lines=27> */
.L_x_1295:
        /* <DEDUP_REMOVED lines=20> */
[----:B01--4-:R-:W2:Y:S04]  /*5ec90*/  LDG.E.U8 R15, desc[UR12][R10.64] ;  /* 0x0000000c0a0f7981 */ /* 0x013ea8000c1e1100 */
[----:B------:R-:W4:Y:S01]  /*5eca0*/  LDG.E.U8 R17, desc[UR14][R8.64] ;  /* 0x0000000e08117981 */ /* 0x000f22000c1e1100 */
[----:B------:R-:W-:Y:S01]  /*5ecb0*/  BSSY.RECONVERGENT B1, `(.L_x_1231) ;  /* 0x000025a000017945 */ /* 0x000fe20003800200 */
[----:B--2---:R-:W-:Y:S02]  /*5ecc0*/  PRMT R12, R15, 0x8880, RZ ;  /* 0x000088800f0c7816 */ /* 0x004fe400000000ff */
[----:B----4-:R-:W-:-:S05]  /*5ecd0*/  PRMT R13, R17, 0x8880, RZ ;  /* 0x00008880110d7816 */ /* 0x010fca00000000ff */
[----:B------:R-:W-:-:S05]  /*5ece0*/  IMAD.IADD R13, R12, 0x1, R13 ;  /* 0x000000010c0d7824 */ /* 0x000fca00078e020d */
[----:B------:R-:W-:-:S13]  /*5ecf0*/  ISETP.NE.AND P0, PT, R13, 0x3, PT ;  /* 0x000000030d00780c */ /* 0x000fda0003f05270 */
[----:B---3--:R-:W-:Y:S05]  /*5ed00*/  @!P0 BRA `(.L_x_1232) ;  /* 0x0000000000488947 */ /* 0x008fea0003800000 */
        /* <DEDUP_REMOVED lines=18> */
.L_x_1232:
        /* <DEDUP_REMOVED lines=161> */
.L_x_1238:
[----:B------:R-:W-:Y:S05]  /*5f840*/  BSYNC.RECONVERGENT B2 ;  /* 0x0000000000027941 */ /* 0x000fea0003800200 */
.L_x_1237:
        /* <DEDUP_REMOVED lines=30> */
.L_x_1241:
[----:B------:R-:W-:Y:S05]  /*5fa30*/  BSYNC.RECONVERGENT B2 ;  /* 0x0000000000027941 */ /* 0x000fea0003800200 */
.L_x_1240:
        /* <DEDUP_REMOVED lines=19> */
.L_x_1239:
        /* <DEDUP_REMOVED lines=14> */
.L_x_1236:
        /* <DEDUP_REMOVED lines=65> */
.L_x_1244:
[----:B------:R-:W-:Y:S05]  /*60060*/  BSYNC.RECONVERGENT B2 ;  /* 0x0000000000027941 */ /* 0x000fea0003800200 */
.L_x_1243:
        /* <DEDUP_REMOVED lines=30> */
.L_x_1247:
[----:B------:R-:W-:Y:S05]  /*60250*/  BSYNC.RECONVERGENT B2 ;  /* 0x0000000000027941 */ /* 0x000fea0003800200 */
.L_x_1246:
        /* <DEDUP_REMOVED lines=19> */
.L_x_1245:
        /* <DEDUP_REMOVED lines=14> */
.L_x_1235:
        /* <DEDUP_REMOVED lines=15> */
.L_x_1248:
        /* <DEDUP_REMOVED lines=65> */
.L_x_1250:
[----:B------:R-:W-:Y:S05]  /*60970*/  BSYNC.RECONVERGENT B2 ;  /* 0x0000000000027941 */ /* 0x000fea0003800200 */
.L_x_1249:
        /* <DEDUP_REMOVED lines=30> */
.L_x_1253:
[----:B------:R-:W-:Y:S05]  /*60b60*/  BSYNC.RECONVERGENT B2 ;  /* 0x0000000000027941 */ /* 0x000fea0003800200 */
.L_x_1252:
        /* <DEDUP_REMOVED lines=19> */
.L_x_1251:
        /* <DEDUP_REMOVED lines=13> */
.L_x_1242:
[----:B------:R-:W-:Y:S05]  /*60d70*/  BSYNC.RECONVERGENT B0 ;  /* 0x0000000000007941 */ /* 0x000fea0003800200 */
.L_x_1234:
        /* <DEDUP_REMOVED lines=44> */
.L_x_1255:
[----:B------:R-:W-:Y:S05]  /*61040*/  BSYNC.RECONVERGENT B0 ;  /* 0x0000000000007941 */ /* 0x000fea0003800200 */
.L_x_1254:
        /* <DEDUP_REMOVED lines=26> */
.L_x_1256:
[C---:B------:R-:W-:Y:S02]  /*611f0*/  R2UR UR8, R66.reuse ;  /* 0x00000000420872ca */ /* 0x040fe400000e0000 */
[C---:B------:R-:W-:Y:S02]  /*61200*/  R2UR UR9, R67.reuse ;  /* 0x00000000430972ca */ /* 0x040fe400000e0000 */
[----:B------:R-:W-:Y:S02]  /*61210*/  R2UR UR4, R66 ;  /* 0x00000000420472ca */ /* 0x000fe400000e0000 */
[----:B------:R-:W-:-:S09]  /*61220*/  R2UR UR5, R67 ;  /* 0x00000000430572ca */ /* 0x000fd200000e0000 */
[----:B------:R3:W-:Y:S04]  /*61230*/  STG.E.64 desc[UR8][R52.64+0x2740], R14 ;  /* 0x0027400e34007986 */ /* 0x0007e8000c101b08 */
[----:B------:R3:W-:Y:S02]  /*61240*/  STG.E.64 desc[UR4][R52.64+0x2738], R12 ;  /* 0x0027380c34007986 */ /* 0x0007e4000c101b04 */
.L_x_1233:
[----:B------:R-:W-:Y:S05]  /*61250*/  BSYNC.RECONVERGENT B1 ;  /* 0x0000000000017941 */ /* 0x000fea0003800200 */
.L_x_1231:
        /* <DEDUP_REMOVED lines=66> */
.L_x_1258:
[----:B------:R-:W-:Y:S05]  /*61680*/  BSYNC.RELIABLE B0 ;  /* 0x0000000000007941 */ /* 0x000fea0003800100 */
.L_x_1257:
        /* <DEDUP_REMOVED lines=80> */
.L_x_1261:
[----:B------:R-:W-:Y:S05]  /*61b90*/  BSYNC.RECONVERGENT B0 ;  /* 0x0000000000007941 */ /* 0x000fea0003800200 */
.L_x_1260:
[----:B------:R-:W-:Y:S01]  /*61ba0*/  R2UR UR4, R66 ;  /* 0x00000000420472ca */ /* 0x000fe200000e0000 */
[----:B------:R-:W-:Y:S01]  /*61bb0*/  IMAD.MOV.U32 R9, RZ, RZ, 0x3 ;  /* 0x00000003ff097424 */ /* 0x000fe200078e00ff */
[----:B------:R-:W-:Y:S01]  /*61bc0*/  R2UR UR5, R67 ;  /* 0x00000000430572ca */ /* 0x000fe200000e0000 */
[----:B------:R-:W-:-:S12]  /*61bd0*/  BSSY.RECONVERGENT B2, `(.L_x_1262) ;  /* 0x000035e000027945 */ /* 0x000fd80003800200 */
[----:B------:R0:W-:Y:S01]  /*61be0*/  STG.E desc[UR4][R62.64+0xd8], R9 ;  /* 0x0000d8093e007986 */ /* 0x0001e2000c101904 */
[----:B------:R-:W-:Y:S05]  /*61bf0*/  @!P0 BRA `(.L_x_1263) ;  /* 0x00000034006c8947 */ /* 0x000fea0003800000 */
[----:B0-----:R-:W-:-:S07]  /*61c00*/  IMAD.MOV.U32 R9, RZ, RZ, 0x3 ;  /* 0x00000003ff097424 */ /* 0x001fce00078e00ff */
.L_x_1294:
        /* <DEDUP_REMOVED lines=28> */
.L_x_1293:
        /* <DEDUP_REMOVED lines=105> */
.L_x_1270:
[----:B------:R-:W-:Y:S05]  /*62460*/  BSYNC.RECONVERGENT B6 ;  /* 0x0000000000067941 */ /* 0x000fea0003800200 */
.L_x_1269:
        /* <DEDUP_REMOVED lines=57> */
.L_x_1272:
[----:B------:R-:W-:Y:S05]  /*62800*/  BSYNC.RECONVERGENT B6 ;  /* 0x0000000000067941 */ /* 0x000fea0003800200 */
.L_x_1271:
        /* <DEDUP_REMOVED lines=34> */
.L_x_1274:
[----:B------:R-:W-:Y:S05]  /*62a30*/  BSYNC.RECONVERGENT B6 ;  /* 0x0000000000067941 */ /* 0x000fea0003800200 */
.L_x_1273:
        /* <DEDUP_REMOVED lines=10> */
.L_x_1268:
        /* <DEDUP_REMOVED lines=104> */
.L_x_1277:
[----:B------:R-:W-:Y:S05]  /*63160*/  BSYNC.RECONVERGENT B6 ;  /* 0x0000000000067941 */ /* 0x000fea0003800200 */
.L_x_1276:
        /* <DEDUP_REMOVED lines=34> */
.L_x_1279:
[----:B------:R-:W-:Y:S05]  /*63390*/  BSYNC.RECONVERGENT B6 ;  /* 0x0000000000067941 */ /* 0x000fea0003800200 */
.L_x_1278:
        /* <DEDUP_REMOVED lines=10> */
.L_x_1267:
        /* <DEDUP_REMOVED lines=129> */
.L_x_1282:
[----:B------:R-:W-:Y:S05]  /*63c50*/  BSYNC.RECONVERGENT B6 ;  /* 0x0000000000067941 */ /* 0x000fea0003800200 */
.L_x_1281:
        /* <DEDUP_REMOVED lines=34> */
.L_x_1284:
[----:B------:R-:W-:Y:S05]  /*63e80*/  BSYNC.RECONVERGENT B6 ;  /* 0x0000000000067941 */ /* 0x000fea0003800200 */
.L_x_1283:
        /* <DEDUP_REMOVED lines=9> */
.L_x_1285:
[C---:B------:R-:W-:Y:S02]  /*63f20*/  R2UR UR8, R66.reuse ;  /* 0x00000000420872ca */ /* 0x040fe400000e0000 */
[C---:B------:R-:W-:Y:S02]  /*63f30*/  R2UR UR9, R67.reuse ;  /* 0x00000000430972ca */ /* 0x040fe400000e0000 */
[----:B------:R-:W-:Y:S02]  /*63f40*/  R2UR UR4, R66 ;  /* 0x00000000420472ca */ /* 0x000fe400000e0000 */
[----:B------:R-:W-:-:S09]  /*63f50*/  R2UR UR5, R67 ;  /* 0x00000000430572ca */ /* 0x000fd200000e0000 */
[----:B------:R2:W-:Y:S04]  /*63f60*/  STG.E.64 desc[UR8][R52.64+0x2740], R16 ;  /* 0x0027401034007986 */ /* 0x0005e8000c101b08 */
[----:B------:R2:W-:Y:S01]  /*63f70*/  STG.E.64 desc[UR4][R52.64+0x2738], R36 ;  /* 0x0027382434007986 */ /* 0x0005e2000c101b04 */
[----:B------:R-:W-:Y:S05]  /*63f80*/  BRA `(.L_x_1275) ;  /* 0x0000000800e07947 */ /* 0x000fea0003800000 */
.L_x_1280:
        /* <DEDUP_REMOVED lines=139> */
.L_x_1287:
[----:B------:R-:W-:Y:S05]  /*64840*/  BSYNC.RECONVERGENT B6 ;  /* 0x0000000000067941 */ /* 0x000fea0003800200 */
.L_x_1286:
        /* <DEDUP_REMOVED lines=34> */
.L_x_1289:
[----:B------:R-:W-:Y:S05]  /*64a70*/  BSYNC.RECONVERGENT B6 ;  /* 0x0000000000067941 */ /* 0x000fea0003800200 */
.L_x_1288:
        /* <DEDUP_REMOVED lines=9> */
.L_x_1275:
[----:B------:R-:W-:Y:S05]  /*64b10*/  BSYNC.RECONVERGENT B0 ;  /* 0x0000000000007941 */ /* 0x000fea0003800200 */
.L_x_1266:
        /* <DEDUP_REMOVED lines=81> */
.L_x_1292:
[----:B------:R-:W-:Y:S02]  /*65030*/  R2UR UR4, R66 ;  /* 0x00000000420472ca */ /* 0x000fe400000e0000 */
[----:B------:R-:W-:-:S13]  /*65040*/  R2UR UR5, R67 ;  /* 0x00000000430572ca */ /* 0x000fda00000e0000 */
[----:B------:R3:W-:Y:S02]  /*65050*/  STG.E desc[UR4][R62.64+0xf8], RZ ;  /* 0x0000f8ff3e007986 */ /* 0x0007e4000c101904 */
.L_x_1291:
[----:B------:R-:W-:Y:S05]  /*65060*/  BSYNC.RELIABLE B0 ;  /* 0x0000000000007941 */ /* 0x000fea0003800100 */
.L_x_1290:
        /* <DEDUP_REMOVED lines=13> */
.L_x_1265:
[----:B------:R-:W-:Y:S05]  /*65140*/  BSYNC.RECONVERGENT B1 ;  /* 0x0000000000017941 */ /* 0x000fea0003800200 */
.L_x_1264:
[----:B------:R-:W-:Y:S02]  /*65150*/  R2UR UR4, R66 ;  /* 0x00000000420472ca */ /* 0x000fe400000e0000 */
[----:B------:R-:W-:-:S13]  /*65160*/  R2UR UR5, R67 ;  /* 0x00000000430572ca */ /* 0x000fda00000e0000 */
[----:B0-----:R-:W5:Y:S02]  /*65170*/  LDG.E R9, desc[UR4][R62.64+0xd8] ;  /* 0x0000d8043e097981 */ /* 0x001f64000c1e1900 */
[----:B-----5:R-:W-:-:S05]  /*65180*/  VIADD R9, R9, 0x1 ;  /* 0x0000000109097836 */ /* 0x020fca0000000000 */
[----:B------:R0:W-:Y:S01]  /*65190*/  STG.E desc[UR4][R62.64+0xd8], R9 ;  /* 0x0000d8093e007986 */ /* 0x0001e2000c101904 */
[----:B------:R-:W-:Y:S05]  /*651a0*/  @P0 BRA `(.L_x_1294) ;  /* 0xffffffc800980947 */ /* 0x000fea000383ffff */
.L_x_1263:
[----:B------:R-:W-:Y:S05]  /*651b0*/  BSYNC.RECONVERGENT B2 ;  /* 0x0000000000027941 */ /* 0x000fea0003800200 */
.L_x_1262:
[----:B------:R-:W-:Y:S05]  /*651c0*/  BRA `(.L_x_1295) ;  /* 0xffffff9800607947 */ /* 0x000fea000383ffff */
.L_x_1259:
[----:B------:R-:W-:Y:S05]  /*651d0*/  BSYNC.RECONVERGENT B3 ;  /* 0x0000000000037941 */ /* 0x000fea0003800200 */
.L_x_1230:
        /* <DEDUP_REMOVED lines=43> */
.L_x_1300:
        /* <DEDUP_REMOVED lines=15> */
.L_x_1299:
[----:B------:R-:W-:Y:S05]  /*65580*/  BSYNC.RECONVERGENT B1 ;  /* 0x0000000000017941 */ /* 0x000fea0003800200 */
.L_x_1298:
[----:B------:R-:W-:Y:S01]  /*65590*/  R2UR UR4, R66 ;  /* 0x00000000420472ca */ /* 0x000fe200000e0000 */
[----:B------:R-:W-:Y:S01]  /*655a0*/  BSSY.RECONVERGENT B1, `(.L_x_1301) ;  /* 0x0000015000017945 */ /* 0x000fe20003800200 */
[----:B------:R-:W-:Y:S02]  /*655b0*/  R2UR UR5, R67 ;  /* 0x00000000430572ca */ /* 0x000fe400000e0000 */
[----:B------:R-:W-:-:S11]  /*655c0*/  ISETP.GE.AND P0, PT, R42, 0x1, PT ;  /* 0x000000012a00780c */ /* 0x000fd60003f06270 */
[----:B------:R2:W-:Y:S02]  /*655d0*/  STG.E desc[UR4][R62.64+0xd8], RZ ;  /* 0x0000d8ff3e007986 */ /* 0x0005e4000c101904 */
[----:B------:R-:W-:Y:S05]  /*655e0*/  @!P0 BRA `(.L_x_1302) ;  /* 0x0000000000408947 */ /* 0x000fea0003800000 */
[----:B------:R-:W-:-:S07]  /*655f0*/  IMAD.MOV.U32 R13, RZ, RZ, RZ ;  /* 0x000000ffff0d7224 */ /* 0x000fce00078e00ff */
.L_x_1303:
        /* <DEDUP_REMOVED lines=15> */
.L_x_1302:
[----:B------:R-:W-:Y:S05]  /*656f0*/  BSYNC.RECONVERGENT B1 ;  /* 0x0000000000017941 */ /* 0x000fea0003800200 */
.L_x_1301:
        /* <DEDUP_REMOVED lines=37> */
.L_x_1305:
[----:B------:R-:W-:Y:S05]  /*65950*/  BSYNC.RECONVERGENT B1 ;  /* 0x0000000000017941 */ /* 0x000fea0003800200 */
.L_x_1304:
[----:B------:R-:W-:Y:S01]  /*65960*/  UMOV UR4, 0x66666666 ;  /* 0x6666666600047882 */ /* 0x000fe20000000000 */
[----:B------:R-:W-:Y:S01]  /*65970*/  UMOV UR5, 0x40711266 ;  /* 0x4071126600057882 */ /* 0x000fe20000000000 */
[----:B------:R-:W-:Y:S01]  /*65980*/  IMAD.MOV.U32 R10, RZ, RZ, 0x0 ;  /* 0x00000000ff0a7424 */ /* 0x000fe200078e00ff */
[----:B------:R-:W-:Y:S01]  /*65990*/  DADD R8, R98, -UR4 ;  /* 0x8000000462087e29 */ /* 0x000fe20008000000 */
[----:B------:R-:W-:-:S07]  /*659a0*/  IMAD.MOV.U32 R11, RZ, RZ, 0x3fe00000 ;  /* 0x3fe00000ff0b7424 */ /* 0x000fce00078e00ff */
[----:B------:R-:W-:-:S11]  /*659b0*/  DFMA R8, R8, 100, R10 ;  /* 0x405900000808782b */ /* 0x000fd6000000000a */
.L_x_1297:
[----:B------:R-:W-:Y:S05]  /*659c0*/  BSYNC.RECONVERGENT B0 ;  /* 0x0000000000007941 */ /* 0x000fea0003800200 */
.L_x_1296:
        /* <DEDUP_REMOVED lines=25> */
.L_x_1307:
[----:B------:R-:W-:Y:S05]  /*65b60*/  BSYNC.RECONVERGENT B0 ;  /* 0x0000000000007941 */ /* 0x000fea0003800200 */
.L_x_1306:
[----:B------:R-:W-:Y:S01]  /*65b70*/  R2UR UR4, R66 ;  /* 0x00000000420472ca */ /* 0x000fe200000e0000 */
[----:B------:R-:W-:Y:S01]  /*65b80*/  IMAD.MOV.U32 R8, RZ, RZ, R98 ;  /* 0x000000ffff087224 */ /* 0x000fe200078e0062 */
[----:B------:R-:W-:Y:S01]  /*65b90*/  R2UR UR5, R67 ;  /* 0x00000000430572ca */ /* 0x000fe200000e0000 */
[----:B------:R-:W-:-:S12]  /*65ba0*/  IMAD.MOV.U32 R9, RZ, RZ, R99 ;  /* 0x000000ffff097224 */ /* 0x000fd800078e0063 */
[----:B------:R4:W-:Y:S01]  /*65bb0*/  STG.E.64 desc[UR4][R52.64+0x2778], R98 ;  /* 0x0027786234007986 */ /* 0x0009e2000c101b04 */
[----:B------:R-:W-:Y:S05]  /*65bc0*/  BRA `(.L_x_1308) ;  /* 0x0000000000107947 */ /* 0x000fea0003800000 */
.L_x_1229:
[----:B------:R-:W-:Y:S02]  /*65bd0*/  R2UR UR4, R66 ;  /* 0x00000000420472ca */ /* 0x000fe400000e0000 */
[----:B------:R-:W-:Y:S02]  /*65be0*/  CS2R R8, SRZ ;  /* 0x0000000000087805 */ /* 0x000fe4000001ff00 */
[----:B------:R-:W-:-:S13]  /*65bf0*/  R2UR UR5, R67 ;  /* 0x00000000430572ca */ /* 0x000fda00000e0000 */
[----:B------:R2:W-:Y:S02]  /*65c00*/  STG.E.64 desc[UR4][R52.64+0x2778], RZ ;  /* 0x002778ff34007986 */ /* 0x0005e4000c101b04 */
.L_x_1308:
[----:B------:R-:W-:Y:S05]  /*65c10*/  BSYNC.RECONVERGENT B4 ;  /* 0x0000000000047941 */ /* 0x000fea0003800200 */
.L_x_1228:
        /* <DEDUP_REMOVED lines=14> */
[----:B----4-:R0:W5:Y:S01]  /*65d00*/  LDG.E R16, desc[UR4][R8.64] ;  /* 0x0000000408107981 */ /* 0x010162000c1e1900 */
[----:B------:R-:W-:Y:S02]  /*65d10*/  UMOV UR4, 0x2c ;  /* 0x0000002c00047882 */ /* 0x000fe40000000000 */
[----:B------:R-:W-:Y:S02]  /*65d20*/  LEA R7, R10, UR4, 0x2 ;  /* 0x000000040a077c11 */ /* 0x000fe4000f8e10ff */
[----:B---3--:R-:W-:-:S04]  /*65d30*/  LEA R10, R12, UR4, 0x2 ;  /* 0x000000040c0a7c11 */ /* 0x008fc8000f8e10ff */
[----:B------:R-:W3:Y:S08]  /*65d40*/  LDC R7, c[0x3][R7] ;  /* 0x00c0000007077b82 */ /* 0x000ef00000000800 */
[----:B------:R-:W4:Y:S01]  /*65d50*/  LDC R10, c[0x3][R10] ;  /* 0x00c000000a0a7b82 */ /* 0x000f220000000800 */
        /* <DEDUP_REMOVED lines=11> */
[----:B---34-:R-:W-:Y:S05]  /*65e10*/  @!P0 BRA `(.L_x_1311) ;  /* 0x0000000c00e88947 */ /* 0x018fea0003800000 */
        /* <DEDUP_REMOVED lines=10> */
.L_x_1315:
[----:B----4-:R-:W4:Y:S01]  /*65ec0*/  LDCU.64 UR4, c[0x0][0x380] ;  /* 0x00007000ff0477ac */ /* 0x010f220008000a00 */
[----:B------:R-:W-:Y:S01]  /*65ed0*/  LOP3.LUT R12, RZ, R17, RZ, 0x33, !PT ;  /* 0x00000011ff0c7212 */ /* 0x000fe200078e33ff */
[----:B------:R-:W-:Y:S01]  /*65ee0*/  IMAD.IADD R13, R16, 0x1, R17 ;  /* 0x00000001100d7824 */ /* 0x000fe200078e0211 */
[C---:B------:R-:W-:Y:S02]  /*65ef0*/  R2UR UR8, R66.reuse ;  /* 0x00000000420872ca */ /* 0x040fe400000e0000 */
[----:B------:R-:W-:Y:S01]  /*65f00*/  R2UR UR9, R67 ;  /* 0x00000000430972ca */ /* 0x000fe200000e0000 */
[----:B---3--:R-:W-:Y:S01]  /*65f10*/  IMAD.IADD R15, R37, 0x1, R12 ;  /* 0x00000001250f7824 */ /* 0x008fe200078e020c */
[----:B------:R-:W-:Y:S02]  /*65f20*/  R2UR UR10, R66 ;  /* 0x00000000420a72ca */ /* 0x000fe400000e0000 */
[----:B------:R-:W-:Y:S02]  /*65f30*/  R2UR UR11, R67 ;  /* 0x00000000430b72ca */ /* 0x000fe400000e0000 */
[----:B----4-:R-:W-:-:S02]  /*65f40*/  IADD3 R12, P0, PT, R13, UR4, RZ ;  /* 0x000000040d0c7c10 */ /* 0x010fc4000ff1e0ff */
[----:B------:R-:W-:Y:S02]  /*65f50*/  IADD3 R14, P1, PT, R15, UR4, RZ ;  /* 0x000000040f0e7c10 */ /* 0x000fe4000ff3e0ff */
[----:B------:R-:W-:Y:S02]  /*65f60*/  LEA.HI.X.SX32 R13, R13, UR5, 0x1, P0 ;  /* 0x000000050d0d7c11 */ /* 0x000fe400080f0eff */
[----:B------:R-:W-:-:S03]  /*65f70*/  LEA.HI.X.SX32 R15, R15, UR5, 0x1, P1 ;  /* 0x000000050f0f7c11 */ /* 0x000fc600088f0eff */
[----:B------:R-:W3:Y:S04]  /*65f80*/  LDG.E.U8 R12, desc[UR8][R12.64] ;  /* 0x000000080c0c7981 */ /* 0x000ee8000c1e1100 */
[----:B------:R-:W4:Y:S01]  /*65f90*/  LDG.E.U8 R14, desc[UR10][R14.64] ;  /* 0x0000000a0e0e7981 */ /* 0x000f22000c1e1100 */
[----:B---3--:R-:W-:Y:S02]  /*65fa0*/  ISETP.EQ.AND P1, PT, R12, 0x41, PT ;  /* 0x000000410c00780c */ /* 0x008fe40003f22270 */
        /* <DEDUP_REMOVED lines=24> */
.L_x_1312:
        /* <DEDUP_REMOVED lines=24> */
.L_x_1320:
        /* <DEDUP_REMOVED lines=39> */
.L_x_1317:
        /* <DEDUP_REMOVED lines=62> */
.L_x_1319:
[----:B------:R-:W-:Y:S02]  /*66900*/  R2UR UR4, R66 ;  /* 0x00000000420472ca */ /* 0x000fe400000e0000 */
[----:B------:R-:W-:-:S13]  /*66910*/  R2UR UR5, R67 ;  /* 0x00000000430572ca */ /* 0x000fda00000e0000 */
[----:B------:R2:W-:Y:S01]  /*66920*/  STG.E desc[UR4][R62.64+0xf8], RZ ;  /* 0x0000f8ff3e007986 */ /* 0x0005e2000c101904 */
[----:B------:R-:W-:Y:S05]  /*66930*/  BRA `(.L_x_1316) ;  /* 0x00000000000c7947 */ /* 0x000fea0003800000 */
.L_x_1318:
[----:B------:R-:W-:Y:S02]  /*66940*/  R2UR UR4, R66 ;  /* 0x00000000420472ca */ /* 0x000fe400000e0000 */
[----:B------:R-:W-:-:S13]  /*66950*/  R2UR UR5, R67 ;  /* 0x00000000430572ca */ /* 0x000fda00000e0000 */
[----:B------:R3:W-:Y:S02]  /*66960*/  STG.E desc[UR4][R62.64+0xf8], RZ ;  /* 0x0000f8ff3e007986 */ /* 0x0007e4000c101904 */
.L_x_1316:
        /* <DEDUP_REMOVED lines=62> */
.L_x_1314:
[----:B------:R-:W-:Y:S02]  /*66d50*/  R2UR UR4, R66 ;  /* 0x00000000420472ca */ /* 0x000fe400000e0000 */
[----:B------:R-:W-:-:S13]  /*66d60*/  R2UR UR5, R67 ;  /* 0x00000000430572ca */ /* 0x000fda00000e0000 */
[----:B------:R4:W-:Y:S01]  /*66d70*/  STG.E desc[UR4][R62.64+0xf8], RZ ;  /* 0x0000f8ff3e007986 */ /* 0x0009e2000c101904 */
[----:B------:R-:W-:Y:S05]  /*66d80*/  BRA `(.L_x_1311) ;  /* 0x00000000000c7947 */ /* 0x000fea0003800000 */
.L_x_1313:
[----:B------:R-:W-:Y:S02]  /*66d90*/  R2UR UR4, R66 ;  /* 0x00000000420472ca */ /* 0x000fe400000e0000 */
[----:B------:R-:W-:-:S13]  /*66da0*/  R2UR UR5, R67 ;  /* 0x00000000430572ca */ /* 0x000fda00000e0000 */
[----:B------:R3:W-:Y:S02]  /*66db0*/  STG.E desc[UR4][R62.64+0xf8], RZ ;  /* 0x0000f8ff3e007986 */ /* 0x0007e4000c101904 */
.L_x_1311:
        /* <DEDUP_REMOVED lines=61> */
.L_x_1321:
[----:B------:R-:W-:Y:S05]  /*67190*/  BSYNC.RECONVERGENT B0 ;  /* 0x0000000000007941 */ /* 0x000fea0003800200 */
.L_x_1310:
[----:B01----:R-:W0:Y:S01]  /*671a0*/  LDC.64 R12, c[0x0][0x388] ;  /* 0x0000e200ff0c7b82 */ /* 0x003e220000000a00 */
[----:B------:R-:W-:Y:S01]  /*671b0*/  R2UR UR4, R66 ;  /* 0x00000000420472ca */ /* 0x000fe200000e0000 */
[----:B--2---:R-:W-:Y:S01]  /*671c0*/  IMAD R11, R11, 0xa, RZ ;  /* 0x0000000a0b0b7824 */ /* 0x004fe200078e02ff */
[----:B------:R-:W-:-:S03]  /*671d0*/  R2UR UR5, R67 ;  /* 0x00000000430572ca */ /* 0x000fc600000e0000 */
[----:B0-----:R-:W-:-:S10]  /*671e0*/  IMAD.WIDE R12, R11, 0x4, R12 ;  /* 0x000000040b0c7825 */ /* 0x001fd400078e020c */
[----:B------:R-:W2:Y:S01]  /*671f0*/  LDG.E R15, desc[UR4][R12.64+0x4] ;  /* 0x000004040c0f7981 */ /* 0x000ea2000c1e1900 */
[----:B------:R-:W-:Y:S02]  /*67200*/  R2UR UR8, R66 ;  /* 0x00000000420872ca */ /* 0x000fe400000e0000 */
[----:B------:R-:W-:Y:S02]  /*67210*/  R2UR UR9, R67 ;  /* 0x00000000430972ca */ /* 0x000fe400000e0000 */
[----:B------:R-:W-:Y:S01]  /*67220*/  ISETP.NE.AND P0, PT, R10, 0x1, PT ;  /* 0x000000010a00780c */ /* 0x000fe20003f05270 */
        /* <DEDUP_REMOVED lines=10> */
.L_x_1333:
        /* <DEDUP_REMOVED lines=28> */
.L_x_1329:
[----:B------:R-:W-:Y:S01]  /*67490*/  R2UR UR4, R66 ;  /* 0x00000000420472ca */ /* 0x000fe200000e0000 */
[----:B------:R-:W-:Y:S01]  /*674a0*/  IMAD.MOV.U32 R14, RZ, RZ, 0x3 ;  /* 0x00000003ff0e7424 */ /* 0x000fe200078e00ff */
[----:B------:R-:W-:Y:S02]  /*674b0*/  R2UR UR5, R67 ;  /* 0x00000000430572ca */ /* 0x000fe400000e0000 */
[----:B------:R-:W-:-:S05]  /*674c0*/  IADD3 R10, P0, PT, R15, R54, RZ ;  /* 0x000000360f0a7210 */ /* 0x000fca0007f1e0ff */
[----:B------:R-:W-:-:S06]  /*674d0*/  IMAD.X R11, RZ, RZ, R55, P0 ;  /* 0x000000ffff0b7224 */ /* 0x000fcc00000e0637 */
[----:B------:R0:W-:Y:S01]  /*674e0*/  STG.E.U8 desc[UR4][R10.64], R14 ;  /* 0x0000000e0a007986 */ /* 0x0001e2000c101104 */
[----:B------:R-:W-:Y:S05]  /*674f0*/  BRA `(.L_x_1331) ;  /* 0x0000000000647947 */ /* 0x000fea0003800000 */
.L_x_1328:
        /* <DEDUP_REMOVED lines=11> */
.L_x_1330:
[----:B------:R-:W-:Y:S05]  /*675b0*/  BSYNC.RELIABLE B3 ;  /* 0x0000000000037941 */ /* 0x000fea0003800100 */
.L_x_1327:
[----:B------:R-:W-:Y:S01]  /*675c0*/  R2UR UR4, R66 ;  /* 0x00000000420472ca */ /* 0x000fe200000e0000 */
[----:B------:R-:W-:Y:S01]  /*675d0*/  IMAD.MOV.U32 R14, RZ, RZ, 0x4 ;  /* 0x00000004ff0e7424 */ /* 0x000fe200078e00ff */
[----:B------:R-:W-:Y:S02]  /*675e0*/  R2UR UR5, R67 ;  /* 0x00000000430572ca */ /* 0x000fe400000e0000 */
[----:B0-----:R-:W-:-:S05]  /*675f0*/  IADD3 R10, P0, PT, R15, R54, RZ ;  /* 0x000000360f0a7210 */ /* 0x001fca0007f1e0ff */
[----:B------:R-:W-:-:S06]  /*67600*/  IMAD.X R11, RZ, RZ, R55, P0 ;  /* 0x000000ffff0b7224 */ /* 0x000fcc00000e0637 */
[----:B------:R0:W-:Y:S01]  /*67610*/  STG.E.U8 desc[UR4][R10.64], R14 ;  /* 0x0000000e0a007986 */ /* 0x0001e2000c101104 */
[----:B------:R-:W-:Y:S05]  /*67620*/  BRA `(.L_x_1331) ;  /* 0x0000000000187947 */ /* 0x000fea0003800000 */
.L_x_1332:
[----:B------:R-:W-:Y:S01]  /*67630*/  R2UR UR4, R66 ;  /* 0x00000000420472ca */ /* 0x000fe200000e0000 */
[----:B------:R-:W-:Y:S01]  /*67640*/  IMAD.MOV.U32 R14, RZ, RZ, 0x1 ;  /* 0x00000001ff0e7424 */ /* 0x000fe200078e00ff */
[----:B------:R-:W-:Y:S02]  /*67650*/  R2UR UR5, R67 ;  /* 0x00000000430572ca */ /* 0x000fe400000e0000 */
[----:B------:R-:W-:-:S05]  /*67660*/  IADD3 R10, P0, PT, R15, R54, RZ ;  /* 0x000000360f0a7210 */ /* 0x000fca0007f1e0ff */
[----:B------:R-:W-:-:S06]  /*67670*/  IMAD.X R11, RZ, RZ, R55, P0 ;  /* 0x000000ffff0b7224 */ /* 0x000fcc00000e0637 */
[----:B------:R1:W-:Y:S02]  /*67680*/  STG.E.U8 desc[UR4][R10.64], R14 ;  /* 0x0000000e0a007986 */ /* 0x0003e4000c101104 */
.L_x_1331:
[----:B------:R-:W-:Y:S05]  /*67690*/  BSYNC.RECONVERGENT B2 ;  /* 0x0000000000027941 */ /* 0x000fea0003800200 */
.L_x_1326:
[----:B------:R-:W-:Y:S02]  /*676a0*/  R2UR UR4, R66 ;  /* 0x00000000420472ca */ /* 0x000fe400000e0000 */
[----:B------:R-:W-:-:S13]  /*676b0*/  R2UR UR5, R67 ;  /* 0x00000000430572ca */ /* 0x000fda00000e0000 */
[----:B012---:R-:W2:Y:S02]  /*676c0*/  LDG.E R10, desc[UR4][R62.64+0xc8] ;  /* 0x0000c8043e0a7981 */ /* 0x007ea4000c1e1900 */
[C---:B--2---:R-:W-:Y:S01]  /*676d0*/  ISETP.GE.AND P0, PT, R15.reuse, R10, PT ;  /* 0x0000000a0f00720c */ /* 0x044fe20003f06270 */
[----:B------:R-:W-:-:S12]  /*676e0*/  VIADD R15, R15, 0x1 ;  /* 0x000000010f0f7836 */ /* 0x000fd80000000000 */
[----:B------:R-:W-:Y:S05]  /*676f0*/  @!P0 BRA `(.L_x_1333) ;  /* 0xfffffff800f48947 */ /* 0x000fea000383ffff */
.L_x_1325:
[----:B------:R-:W-:Y:S05]  /*67700*/  BSYNC.RECONVERGENT B1 ;  /* 0x0000000000017941 */ /* 0x000fea0003800200 */
.L_x_1324:
[----:B------:R-:W-:Y:S05]  /*67710*/  BRA `(.L_x_1334) ;  /* 0x0000000400187947 */ /* 0x000fea0003800000 */
.L_x_1323:
[----:B------:R-:W-:-:S13]  /*67720*/  ISETP.GE.AND P0, PT, R15, 0x1, PT ;  /* 0x000000010f00780c */ /* 0x000fda0003f06270 */
[----:B------:R-:W-:Y:S05]  /*67730*/  @!P0 BRA `(.L_x_1334) ;  /* 0x0000000400108947 */ /* 0x000fea0003800000 */
[----:B0-----:R-:W-:-:S07]  /*67740*/  IMAD.MOV.U32 R15, RZ, RZ, 0x1 ;  /* 0x00000001ff0f7424 */ /* 0x001fce00078e00ff */
.L_x_1343:
        /* <DEDUP_REMOVED lines=27> */
.L_x_1338:
[----:B------:R-:W-:Y:S02]  /*67900*/  R2UR UR4, R66 ;  /* 0x00000000420472ca */ /* 0x000fe400000e0000 */
[----:B------:R-:W-:Y:S02]  /*67910*/  R2UR UR5, R67 ;  /* 0x00000000430572ca */ /* 0x000fe400000e0000 */
[----:B------:R-:W-:-:S04]  /*67920*/  IADD3 R10, P0, PT, R15, R54, RZ ;  /* 0x000000360f0a7210 */ /* 0x000fc80007f1e0ff */
[----:B------:R-:W-:-:S07]  /*67930*/  LEA.HI.X.SX32 R11, R15, R55, 0x1, P0 ;  /* 0x000000370f0b7211 */ /* 0x000fce00000f0eff */
[----:B------:R1:W-:Y:S01]  /*67940*/  STG.E.U8 desc[UR4][R10.64], RZ ;  /* 0x000000ff0a007986 */ /* 0x0003e2000c101104 */
[----:B------:R-:W-:Y:S05]  /*67950*/  BRA `(.L_x_1340) ;  /* 0x00000000006c7947 */ /* 0x000fea0003800000 */
.L_x_1337:
[----:B------:R-:W-:-:S13]  /*67960*/  ISETP.NE.AND P0, PT, R10, 0x47, PT ;  /* 0x000000470a00780c */ /* 0x000fda0003f05270 */
[----:B------:R-:W-:Y:S05]  /*67970*/  @!P0 BREAK.RELIABLE B2 ;  /* 0x0000000000028942 */ /* 0x000fea0003800100 */
[----:B------:R-:W-:Y:S05]  /*67980*/  @!P0 BRA `(.L_x_1341) ;  /* 0x0000000000488947 */ /* 0x000fea0003800000 */
[----:B------:R-:W-:-:S13]  /*67990*/  ISETP.NE.AND P0, PT, R10, 0x54, PT ;  /* 0x000000540a00780c */ /* 0x000fda0003f05270 */
[----:B------:R-:W-:Y:S05]  /*679a0*/  @!P0 BREAK.RELIABLE B2 ;  /* 0x0000000000028942 */ /* 0x000fea0003800100 */
[----:B------:R-:W-:Y:S05]  /*679b0*/  @!P0 BRA `(.L_x_1342) ;  /* 0x0000000000208947 */ /* 0x000fea0003800000 */
.L_x_1339:
[----:B------:R-:W-:Y:S05]  /*679c0*/  BSYNC.RELIABLE B2 ;  /* 0x0000000000027941 */ /* 0x000fea0003800100 */
.L_x_1336:
[----:B------:R-:W-:Y:S01]  /*679d0*/  R2UR UR4, R66 ;  /* 0x00000000420472ca */ /* 0x000fe200000e0000 */
[----:B------:R-:W-:Y:S01]  /*679e0*/  IMAD.MOV.U32 R14, RZ, RZ, 0x4 ;  /* 0x00000004ff0e7424 */ /* 0x000fe200078e00ff */
[----:B------:R-:W-:Y:S02]  /*679f0*/  R2UR UR5, R67 ;  /* 0x00000000430572ca */ /* 0x000fe400000e0000 */
[----:B------:R-:W-:-:S04]  /*67a00*/  IADD3 R10, P0, PT, R15, R54, RZ ;  /* 0x000000360f0a7210 */ /* 0x000fc80007f1e0ff */
[----:B------:R-:W-:-:S07]  /*67a10*/  LEA.HI.X.SX32 R11, R15, R55, 0x1, P0 ;  /* 0x000000370f0b7211 */ /* 0x000fce00000f0eff */
[----:B------:R0:W-:Y:S01]  /*67a20*/  STG.E.U8 desc[UR4][R10.64], R14 ;  /* 0x0000000e0a007986 */ /* 0x0001e2000c101104 */
[----:B------:R-:W-:Y:S05]  /*67a30*/  BRA `(.L_x_1340) ;  /* 0x0000000000347947 */ /* 0x000fea0003800000 */
.L_x_1342:
[----:B------:R-:W-:Y:S01]  /*67a40*/  R2UR UR4, R66 ;  /* 0x00000000420472ca */ /* 0x000fe200000e0000 */
[----:B------:R-:W-:Y:S01]  /*67a50*/  IMAD.MOV.U32 R14, RZ, RZ, 0x3 ;  /* 0x00000003ff0e7424 */ /* 0x000fe200078e00ff */
[----:B------:R-:W-:Y:S02]  /*67a60*/  R2UR UR5, R67 ;  /* 0x00000000430572ca */ /* 0x000fe400000e0000 */
[----:B------:R-:W-:-:S04]  /*67a70*/  IADD3 R10, P0, PT, R15, R54, RZ ;  /* 0x000000360f0a7210 */ /* 0x000fc80007f1e0ff */
[----:B------:R-:W-:-:S07]  /*67a80*/  LEA.HI.X.SX32 R11, R15, R55, 0x1, P0 ;  /* 0x000000370f0b7211 */ /* 0x000fce00000f0eff */
[----:B------:R2:W-:Y:S01]  /*67a90*/  STG.E.U8 desc[UR4][R10.64], R14 ;  /* 0x0000000e0a007986 */ /* 0x0005e2000c101104 */
[----:B------:R-:W-:Y:S05]  /*67aa0*/  BRA `(.L_x_1340) ;  /* 0x0000000000187947 */ /* 0x000fea0003800000 */
.L_x_1341:
[----:B------:R-:W-:Y:S01]  /*67ab0*/  R2UR UR4, R66 ;  /* 0x00000000420472ca */ /* 0x000fe200000e0000 */
[----:B------:R-:W-:Y:S01]  /*67ac0*/  IMAD.MOV.U32 R14, RZ, RZ, 0x2 ;  /* 0x00000002ff0e7424 */ /* 0x000fe200078e00ff */
[----:B------:R-:W-:Y:S02]  /*67ad0*/  R2UR UR5, R67 ;  /* 0x00000000430572ca */ /* 0x000fe400000e0000 */
[----:B------:R-:W-:-:S04]  /*67ae0*/  IADD3 R10, P0, PT, R15, R54, RZ ;  /* 0x000000360f0a7210 */ /* 0x000fc80007f1e0ff */
[----:B------:R-:W-:-:S07]  /*67af0*/  LEA.HI.X.SX32 R11, R15, R55, 0x1, P0 ;  /* 0x000000370f0b7211 */ /* 0x000fce00000f0eff */
[----:B------:R0:W-:Y:S02]  /*67b00*/  STG.E.U8 desc[UR4][R10.64], R14 ;  /* 0x0000000e0a007986 */ /* 0x0001e4000c101104 */
.L_x_1340:
[----:B------:R-:W-:Y:S05]  /*67b10*/  BSYNC.RECONVERGENT B1 ;  /* 0x0000000000017941 */ /* 0x000fea0003800200 */
.L_x_1335:
[----:B------:R-:W-:Y:S02]  /*67b20*/  R2UR UR4, R66 ;  /* 0x00000000420472ca */ /* 0x000fe400000e0000 */
[----:B------:R-:W-:-:S13]  /*67b30*/  R2UR UR5, R67 ;  /* 0x00000000430572ca */ /* 0x000fda00000e0000 */
[----:B012---:R-:W2:Y:S02]  /*67b40*/  LDG.E R10, desc[UR4][R62.64+0xc8] ;  /* 0x0000c8043e0a7981 */ /* 0x007ea4000c1e1900 */
[C---:B--2---:R-:W-:Y:S01]  /*67b50*/  ISETP.GE.AND P0, PT, R15.reuse, R10, PT ;  /* 0x0000000a0f00720c */ /* 0x044fe20003f06270 */
[----:B------:R-:W-:-:S12]  /*67b60*/  VIADD R15, R15, 0x1 ;  /* 0x000000010f0f7836 */ /* 0x000fd80000000000 */
[----:B------:R-:W-:Y:S05]  /*67b70*/  @!P0 BRA `(.L_x_1343) ;  /* 0xfffffff800f48947 */ /* 0x000fea000383ffff */
.L_x_1334:
[----:B------:R-:W-:Y:S05]  /*67b80*/  BSYNC.RECONVERGENT B0 ;  /* 0x0000000000007941 */ /* 0x000fea0003800200 */
.L_x_1322:
[----:B------:R-:W-:Y:S01]  /*67b90*/  ISETP.NE.AND P0, PT, R7, 0x1, PT ;  /* 0x000000010700780c */ /* 0x000fe20003f05270 */
        /* <DEDUP_REMOVED lines=10> */
.L_x_1355:
[----:B------:R-:W-:Y:S02]  /*67c40*/  R2UR UR4, R66 ;  /* 0x00000000420472ca */ /* 0x000fe400000e0000 */
[----:B------:R-:W-:-:S13]  /*67c50*/  R2UR UR5, R67 ;  /* 0x00000000430572ca */ /* 0x000fda00000e0000 */
[----:B------:R-:W0:Y:S01]  /*67c60*/  LDG.E R10, desc[UR4][R8.64] ;  /* 0x00000004080a7981 */ /* 0x000e22000c1e1900 */
[----:B------:R-:W1:Y:S01]  /*67c70*/  LDCU.64 UR4, c[0x0][0x380] ;  /* 0x00007000ff0477ac */ /* 0x000e620008000a00 */
[----:B------:R-:W-:Y:S02]  /*67c80*/  R2UR UR8, R66 ;  /* 0x00000000420872ca */ /* 0x000fe400000e0000 */
[----:B------:R-:W-:Y:S02]  /*67c90*/  R2UR UR9, R67 ;  /* 0x00000000430972ca */ /* 0x000fe400000e0000 */
[----:B0-----:R-:W-:-:S04]  /*67ca0*/  IADD3 R11, PT, PT, R7, -0x1, R10 ;  /* 0xffffffff070b7810 */ /* 0x001fc80007ffe00a */
        /* <DEDUP_REMOVED lines=20> */
.L_x_1351:
[----:B------:R-:W-:Y:S01]  /*67df0*/  R2UR UR4, R66 ;  /* 0x00000000420472ca */ /* 0x000fe200000e0000 */
[----:B------:R-:W-:Y:S01]  /*67e00*/  IMAD.MOV.U32 R12, RZ, RZ, 0x3 ;  /* 0x00000003ff0c7424 */ /* 0x000fe200078e00ff */
[----:B------:R-:W-:Y:S02]  /*67e10*/  R2UR UR5, R67 ;  /* 0x00000000430572ca */ /* 0x000fe400000e0000 */
[----:B------:R-:W-:-:S04]  /*67e20*/  IADD3 R10, P0, PT, R7, R54, RZ ;  /* 0x00000036070a7210 */ /* 0x000fc80007f1e0ff */
[----:B------:R-:W-:-:S07]  /*67e30*/  LEA.HI.X.SX32 R11, R7, R55, 0x1, P0 ;  /* 0x00000037070b7211 */ /* 0x000fce00000f0eff */
[----:B------:R0:W-:Y:S01]  /*67e40*/  STG.E.U8 desc[UR4][R10.64+0x1b], R12 ;  /* 0x00001b0c0a007986 */ /* 0x0001e2000c101104 */
[----:B------:R-:W-:Y:S05]  /*67e50*/  BRA `(.L_x_1353) ;  /* 0x0000000000647947 */ /* 0x000fea0003800000 */
.L_x_1350:
        /* <DEDUP_REMOVED lines=11> */
.L_x_1352:
[----:B------:R-:W-:Y:S05]  /*67f10*/  BSYNC.RELIABLE B3 ;  /* 0x0000000000037941 */ /* 0x000fea0003800100 */
.L_x_1349:
[----:B------:R-:W-:Y:S01]  /*67f20*/  R2UR UR4, R66 ;  /* 0x00000000420472ca */ /* 0x000fe200000e0000 */
[----:B------:R-:W-:Y:S01]  /*67f30*/  IMAD.MOV.U32 R12, RZ, RZ, 0x4 ;  /* 0x00000004ff0c7424 */ /* 0x000fe200078e00ff */
[----:B------:R-:W-:Y:S02]  /*67f40*/  R2UR UR5, R67 ;  /* 0x00000000430572ca */ /* 0x000fe400000e0000 */
[----:B-1----:R-:W-:-:S04]  /*67f50*/  IADD3 R10, P0, PT, R7, R54, RZ ;  /* 0x00000036070a7210 */ /* 0x002fc80007f1e0ff */
[----:B------:R-:W-:-:S07]  /*67f60*/  LEA.HI.X.SX32 R11, R7, R55, 0x1, P0 ;  /* 0x00000037070b7211 */ /* 0x000fce00000f0eff */
[----:B------:R2:W-:Y:S01]  /*67f70*/  STG.E.U8 desc[UR4][R10.64+0x1b], R12 ;  /* 0x00001b0c0a007986 */ /* 0x0005e2000c101104 */
[----:B------:R-:W-:Y:S05]  /*67f80*/  BRA `(.L_x_1353) ;  /* 0x0000000000187947 */ /* 0x000fea0003800000 */
.L_x_1354:
[----:B------:R-:W-:Y:S01]  /*67f90*/  R2UR UR4, R66 ;  /* 0x00000000420472ca */ /* 0x000fe200000e0000 */
[----:B------:R-:W-:Y:S01]  /*67fa0*/  IMAD.MOV.U32 R12, RZ, RZ, 0x1 ;  /* 0x00000001ff0c7424 */ /* 0x000fe200078e00ff */
[----:B------:R-:W-:Y:S02]  /*67fb0*/  R2UR UR5, R67 ;  /* 0x00000000430572ca */ /* 0x000fe400000e0000 */
[----:B------:R-:W-:-:S04]  /*67fc0*/  IADD3 R10, P0, PT, R7, R54, RZ ;  /* 0x00000036070a7210 */ /* 0x000fc80007f1e0ff */
[----:B------:R-:W-:-:S07]  /*67fd0*/  LEA.HI.X.SX32 R11, R7, R55, 0x1, P0 ;  /* 0x00000037070b7211 */ /* 0x000fce00000f0eff */
[----:B------:R0:W-:Y:S02]  /*67fe0*/  STG.E.U8 desc[UR4][R10.64+0x1b], R12 ;  /* 0x00001b0c0a007986 */ /* 0x0001e4000c101104 */
.L_x_1353:
[----:B------:R-:W-:Y:S05]  /*67ff0*/  BSYNC.RECONVERGENT B2 ;  /* 0x0000000000027941 */ /* 0x000fea0003800200 */
.L_x_1348:
[----:B------:R-:W-:Y:S02]  /*68000*/  R2UR UR4, R66 ;  /* 0x00000000420472ca */ /* 0x000fe400000e0000 */
[----:B------:R-:W-:-:S13]  /*68010*/  R2UR UR5, R67 ;  /* 0x00000000430572ca */ /* 0x000fda00000e0000 */
[----:B012---:R-:W2:Y:S02]  /*68020*/  LDG.E R10, desc[UR4][R62.64+0xcc] ;  /* 0x0000cc043e0a7981 */ /* 0x007ea4000c1e1900 */
[C---:B--2---:R-:W-:Y:S01]  /*68030*/  ISETP.GE.AND P0, PT, R7.reuse, R10, PT ;  /* 0x0000000a0700720c */ /* 0x044fe20003f06270 */
[----:B------:R-:W-:-:S12]  /*68040*/  VIADD R7, R7, 0x1 ;  /* 0x0000000107077836 */ /* 0x000fd80000000000 */
[----:B------:R-:W-:Y:S05]  /*68050*/  @!P0 BRA `(.L_x_1355) ;  /* 0xfffffff800f88947 */ /* 0x000fea000383ffff */
[----:B------:R-:W-:Y:S05]  /*68060*/  BSYNC.RECONVERGENT B1 ;  /* 0x0000000000017941 */ /* 0x000fea0003800200 */
.L_x_1347:
[----:B------:R-:W-:Y:S05]  /*68070*/  BRA `(.L_x_1346) ;  /* 0x0000000400307947 */ /* 0x000fea0003800000 */
.L_x_1345:
[----:B------:R-:W-:Y:S02]  /*68080*/  R2UR UR4, R66 ;  /* 0x00000000420472ca */ /* 0x000fe400000e0000 */
[----:B------:R-:W-:-:S13]  /*68090*/  R2UR UR5, R67 ;  /* 0x00000000430572ca */ /* 0x000fda00000e0000 */
[----:B------:R-:W2:Y:S02]  /*680a0*/  LDG.E R10, desc[UR4][R62.64+0xcc] ;  /* 0x0000cc043e0a7981 */ /* 0x000ea4000c1e1900 */
[----:B--2---:R-:W-:-:S13]  /*680b0*/  ISETP.GE.AND P0, PT, R10, 0x1, PT ;  /* 0x000000010a00780c */ /* 0x004fda0003f06270 */
[----:B------:R-:W-:Y:S05]  /*680c0*/  @!P0 BRA `(.L_x_1346) ;  /* 0x00000004001c8947 */ /* 0x000fea0003800000 */
[----:B------:R-:W-:Y:S01]  /*680d0*/  BSSY.RECONVERGENT B1, `(.L_x_1346) ;  /* 0x0000046000017945 */ /* 0x000fe20003800200 */
[----:B------:R-:W-:-:S07]  /*680e0*/  IMAD.MOV.U32 R7, RZ, RZ, 0x1 ;  /* 0x00000001ff077424 */ /* 0x000fce00078e00ff */
.L_x_1364:
[C---:B------:R-:W-:Y:S02]  /*680f0*/  R2UR UR4, R66.reuse ;  /* 0x00000000420472ca */ /* 0x040fe400000e0000 */
[C---:B------:R-:W-:Y:S02]  /*68100*/  R2UR UR5, R67.reuse ;  /* 0x00000000430572ca */ /* 0x040fe400000e0000 */
[----:B------:R-:W-:Y:S02]  /*68110*/  R2UR UR8, R66 ;  /* 0x00000000420872ca */ /* 0x000fe400000e0000 */
[----:B------:R-:W-:-:S09]  /*68120*/  R2UR UR9, R67 ;  /* 0x00000000430972ca */ /* 0x000fd200000e0000 */
[----:B------:R-:W2:Y:S01]  /*68130*/  LDG.E R10, desc[UR4][R8.64] ;  /* 0x00000004080a7981 */ /* 0x000ea2000c1e1900 */
[----:B------:R-:W1:Y:S03]  /*68140*/  LDCU.64 UR4, c[0x0][0x380] ;  /* 0x00007000ff0477ac */ /* 0x000e660008000a00 */
[----:B0-----:R-:W2:Y:S02]  /*68150*/  LDG.E R11, desc[UR8][R8.64+0x4] ;  /* 0x00000408080b7981 */ /* 0x001ea4000c1e1900 */
        /* <DEDUP_REMOVED lines=21> */
.L_x_1359:
[----:B------:R-:W-:Y:S02]  /*682b0*/  R2UR UR4, R66 ;  /* 0x00000000420472ca */ /* 0x000fe400000e0000 */
[----:B------:R-:W-:Y:S02]  /*682c0*/  R2UR UR5, R67 ;  /* 0x00000000430572ca */ /* 0x000fe400000e0000 */
[----:B------:R-:W-:-:S05]  /*682d0*/  IADD3 R10, P0, PT, R7, R54, RZ ;  /* 0x00000036070a7210 */ /* 0x000fca0007f1e0ff */
[----:B------:R-:W-:-:S06]  /*682e0*/  IMAD.X R11, RZ, RZ, R55, P0 ;  /* 0x000000ffff0b7224 */ /* 0x000fcc00000e0637 */
[----:B------:R0:W-:Y:S01]  /*682f0*/  STG.E.U8 desc[UR4][R10.64+0x1b], RZ ;  /* 0x00001bff0a007986 */ /* 0x0001e2000c101104 */
[----:B------:R-:W-:Y:S05]  /*68300*/  BRA `(.L_x_1361) ;  /* 0x00000000006c7947 */ /* 0x000fea0003800000 */
.L_x_1358:
[----:B------:R-:W-:-:S13]  /*68310*/  ISETP.NE.AND P0, PT, R10, 0x47, PT ;  /* 0x000000470a00780c */ /* 0x000fda0003f05270 */
[----:B------:R-:W-:Y:S05]  /*68320*/  @!P0 BREAK.RELIABLE B3 ;  /* 0x0000000000038942 */ /* 0x000fea0003800100 */
[----:B------:R-:W-:Y:S05]  /*68330*/  @!P0 BRA `(.L_x_1362) ;  /* 0x0000000000488947 */ /* 0x000fea0003800000 */
[----:B------:R-:W-:-:S13]  /*68340*/  ISETP.NE.AND P0, PT, R10, 0x54, PT ;  /* 0x000000540a00780c */ /* 0x000fda0003f05270 */
[----:B------:R-:W-:Y:S05]  /*68350*/  @!P0 BREAK.RELIABLE B3 ;  /* 0x0000000000038942 */ /* 0x000fea0003800100 */
[----:B------:R-:W-:Y:S05]  /*68360*/  @!P0 BRA `(.L_x_1363) ;  /* 0x0000000000208947 */ /* 0x000fea0003800000 */
.L_x_1360:
[----:B------:R-:W-:Y:S05]  /*68370*/  BSYNC.RELIABLE B3 ;  /* 0x0000000000037941 */ /* 0x000fea0003800100 */
.L_x_1357:
[----:B------:R-:W-:Y:S01]  /*68380*/  R2UR UR4, R66 ;  /* 0x00000000420472ca */ /* 0x000fe200000e0000 */
[----:B------:R-:W-:Y:S01]  /*68390*/  IMAD.MOV.U32 R12, RZ, RZ, 0x4 ;  /* 0x00000004ff0c7424 */ /* 0x000fe200078e00ff */
[----:B------:R-:W-:Y:S02]  /*683a0*/  R2UR UR5, R67 ;  /* 0x00000000430572ca */ /* 0x000fe400000e0000 */
[----:B------:R-:W-:-:S05]  /*683b0*/  IADD3 R10, P0, PT, R7, R54, RZ ;  /* 0x00000036070a7210 */ /* 0x000fca0007f1e0ff */
[----:B------:R-:W-:-:S06]  /*683c0*/  IMAD.X R11, RZ, RZ, R55, P0 ;  /* 0x000000ffff0b7224 */ /* 0x000fcc00000e0637 */
[----:B------:R2:W-:Y:S01]  /*683d0*/  STG.E.U8 desc[UR4][R10.64+0x1b], R12 ;  /* 0x00001b0c0a007986 */ /* 0x0005e2000c101104 */
[----:B------:R-:W-:Y:S05]  /*683e0*/  BRA `(.L_x_1361) ;  /* 0x0000000000347947 */ /* 0x000fea0003800000 */
.L_x_1363:
[----:B------:R-:W-:Y:S01]  /*683f0*/  R2UR UR4, R66 ;  /* 0x00000000420472ca */ /* 0x000fe200000e0000 */
[----:B------:R-:W-:Y:S01]  /*68400*/  IMAD.MOV.U32 R12, RZ, RZ, 0x3 ;  /* 0x00000003ff0c7424 */ /* 0x000fe200078e00ff */
[----:B------:R-:W-:Y:S02]  /*68410*/  R2UR UR5, R67 ;  /* 0x00000000430572ca */ /* 0x000fe400000e0000 */
[----:B------:R-:W-:-:S05]  /*68420*/  IADD3 R10, P0, PT, R7, R54, RZ ;  /* 0x00000036070a7210 */ /* 0x000fca0007f1e0ff */
[----:B------:R-:W-:-:S06]  /*68430*/  IMAD.X R11, RZ, RZ, R55, P0 ;  /* 0x000000ffff0b7224 */ /* 0x000fcc00000e0637 */
[----:B------:R1:W-:Y:S01]  /*68440*/  STG.E.U8 desc[UR4][R10.64+0x1b], R12 ;  /* 0x00001b0c0a007986 */ /* 0x0003e2000c101104 */
[----:B------:R-:W-:Y:S05]  /*68450*/  BRA `(.L_x_1361) ;  /* 0x0000000000187947 */ /* 0x000fea0003800000 */
.L_x_1362:
[----:B------:R-:W-:Y:S01]  /*68460*/  R2UR UR4, R66 ;  /* 0x00000000420472ca */ /* 0x000fe200000e0000 */
[----:B------:R-:W-:Y:S01]  /*68470*/  IMAD.MOV.U32 R12, RZ, RZ, 0x2 ;  /* 0x00000002ff0c7424 */ /* 0x000fe200078e00ff */
[----:B------:R-:W-:Y:S02]  /*68480*/  R2UR UR5, R67 ;  /* 0x00000000430572ca */ /* 0x000fe400000e0000 */
[----:B------:R-:W-:-:S05]  /*68490*/  IADD3 R10, P0, PT, R7, R54, RZ ;  /* 0x00000036070a7210 */ /* 0x000fca0007f1e0ff */
[----:B------:R-:W-:-:S06]  /*684a0*/  IMAD.X R11, RZ, RZ, R55, P0 ;  /* 0x000000ffff0b7224 */ /* 0x000fcc00000e0637 */
[----:B------:R0:W-:Y:S02]  /*684b0*/  STG.E.U8 desc[UR4][R10.64+0x1b], R12 ;  /* 0x00001b0c0a007986 */ /* 0x0001e4000c101104 */
.L_x_1361:
[----:B------:R-:W-:Y:S05]  /*684c0*/  BSYNC.RECONVERGENT B2 ;  /* 0x0000000000027941 */ /* 0x000fea0003800200 */
.L_x_1356:
[----:B------:R-:W-:Y:S02]  /*684d0*/  R2UR UR4, R66 ;  /* 0x00000000420472ca */ /* 0x000fe400000e0000 */
[----:B------:R-:W-:-:S13]  /*684e0*/  R2UR UR5, R67 ;  /* 0x00000000430572ca */ /* 0x000fda00000e0000 */
[----:B012---:R-:W2:Y:S02]  /*684f0*/  LDG.E R10, desc[UR4][R62.64+0xcc] ;  /* 0x0000cc043e0a7981 */ /* 0x007ea4000c1e1900 */
[C---:B--2---:R-:W-:Y:S01]  /*68500*/  ISETP.GE.AND P0, PT, R7.reuse, R10, PT ;  /* 0x0000000a0700720c */ /* 0x044fe20003f06270 */
[----:B------:R-:W-:-:S12]  /*68510*/  VIADD R7, R7, 0x1 ;  /* 0x0000000107077836 */ /* 0x000fd80000000000 */
[----:B------:R-:W-:Y:S05]  /*68520*/  @!P0 BRA `(.L_x_1364) ;  /* 0xfffffff800f08947 */ /* 0x000fea000383ffff */
[----:B------:R-:W-:Y:S05]  /*68530*/  BSYNC.RECONVERGENT B1 ;  /* 0x0000000000017941 */ /* 0x000fea0003800200 */
.L_x_1346:
[----:B------:R-:W-:Y:S05]  /*68540*/  BSYNC.RECONVERGENT B0 ;  /* 0x0000000000007941 */ /* 0x000fea0003800200 */
.L_x_1344:
        /* <DEDUP_REMOVED lines=34> */
.L_x_1371:
        /* <DEDUP_REMOVED lines=9> */
.L_x_1370:
[----:B------:R-:W-:Y:S01]  /*68800*/  R2UR UR4, R66 ;  /* 0x00000000420472ca */ /* 0x000fe200000e0000 */
[----:B--2---:R-:W2:Y:S01]  /*68810*/  LDC.64 R12, c[0x0][0x3a0] ;  /* 0x0000e800ff0c7b82 */ /* 0x004ea20000000a00 */
[----:B------:R-:W-:-:S13]  /*68820*/  R2UR UR5, R67 ;  /* 0x00000000430572ca */ /* 0x000fda00000e0000 */
[----:B------:R-:W5:Y:S01]  /*68830*/  LDG.E R17, desc[UR4][R62.64+0xd8] ;  /* 0x0000d8043e117981 */ /* 0x000f62000c1e1900 */
[----:B------:R-:W-:Y:S02]  /*68840*/  R2UR UR8, R66 ;  /* 0x00000000420872ca */ /* 0x000fe400000e0000 */
[----:B------:R-:W-:Y:S02]  /*68850*/  R2UR UR9, R67 ;  /* 0x00000000430972ca */ /* 0x000fe400000e0000 */
[----:B------:R-:W-:-:S04]  /*68860*/  IADD3 R8, P1, PT, R7, R54, RZ ;  /* 0x0000003607087210 */ /* 0x000fc80007f3e0ff */
[----:B-1----:R-:W-:-:S07]  /*68870*/  LEA.HI.X.SX32 R9, R7, R55, 0x1, P1 ;  /* 0x0000003707097211 */ /* 0x002fce00008f0eff */
[----:B------:R-:W3:Y:S01]  /*68880*/  LDG.E.S8 R9, desc[UR8][R8.64+0x1b] ;  /* 0x00001b0808097981 */ /* 0x000ee2000c1e1300 */
[----:B-----5:R-:W-:-:S04]  /*68890*/  IADD3 R10, P0, PT, R17, R54, RZ ;  /* 0x00000036110a7210 */ /* 0x020fc80007f1e0ff */
[----:B------:R-:W-:-:S05]  /*688a0*/  LEA.HI.X.SX32 R11, R17, R55, 0x1, P0 ;  /* 0x00000037110b7211 */ /* 0x000fca00000f0eff */
[----:B------:R-:W3:Y:S02]  /*688b0*/  LDG.E.S8 R10, desc[UR4][R10.64] ;  /* 0x000000040a0a7981 */ /* 0x000ee4000c1e1300 */
[----:B---3--:R-:W-:-:S05]  /*688c0*/  IMAD.IADD R14, R10, 0x1, R9 ;  /* 0x000000010a0e7824 */ /* 0x008fca00078e0209 */
        /* <DEDUP_REMOVED lines=58> */
.L_x_1369:
[C---:B------:R-:W-:Y:S02]  /*68c70*/  R2UR UR4, R66.reuse ;  /* 0x00000000420472ca */ /* 0x040fe400000e0000 */
[C---:B------:R-:W-:Y:S02]  /*68c80*/  R2UR UR5, R67.reuse ;  /* 0x00000000430572ca */ /* 0x040fe400000e0000 */
[----:B------:R-:W-:Y:S02]  /*68c90*/  R2UR UR8, R66 ;  /* 0x00000000420872ca */ /* 0x000fe400000e0000 */
[----:B------:R-:W-:-:S09]  /*68ca0*/  R2UR UR9, R67 ;  /* 0x00000000430972ca */ /* 0x000fd200000e0000 */
[----:B------:R1:W5:Y:S04]  /*68cb0*/  LDG.E R8, desc[UR4][R62.64+0xd8] ;  /* 0x0000d8043e087981 */ /* 0x000368000c1e1900 */
[----:B--2---:R1:W5:Y:S02]  /*68cc0*/  LDG.E R7, desc[UR8][R62.64+0xc8] ;  /* 0x0000c8083e077981 */ /* 0x004364000c1e1900 */
.L_x_1368:
[----:B------:R-:W-:Y:S05]  /*68cd0*/  BSYNC.RECONVERGENT B1 ;  /* 0x0000000000017941 */ /* 0x000fea0003800200 */
.L_x_1367:
[----:B------:R-:W-:Y:S01]  /*68ce0*/  R2UR UR4, R66 ;  /* 0x00000000420472ca */ /* 0x000fe200000e0000 */
[C---:B-1---5:R-:W-:Y:S01]  /*68cf0*/  VIADD R9, R8.reuse, 0x1 ;  /* 0x0000000108097836 */ /* 0x062fe20000000000 */
[----:B------:R-:W-:Y:S02]  /*68d00*/  R2UR UR5, R67 ;  /* 0x00000000430572ca */ /* 0x000fe400000e0000 */
[----:B------:R-:W-:Y:S01]  /*68d10*/  ISETP.GE.AND P0, PT, R8, R7, PT ;  /* 0x000000070800720c */ /* 0x000fe20003f06270 */
[----:B------:R-:W-:-:S10]  /*68d20*/  IMAD.MOV.U32 R8, RZ, RZ, R9 ;  /* 0x000000ffff087224 */ /* 0x000fd400078e0009 */
[----:B------:R1:W-:Y:S02]  /*68d30*/  STG.E desc[UR4][R62.64+0xd8], R9 ;  /* 0x0000d8093e007986 */ /* 0x0003e4000c101904 */
[----:B------:R-:W-:Y:S05]  /*68d40*/  @!P0 BRA `(.L_x_1371) ;  /* 0xfffffff800888947 */ /* 0x000fea000383ffff */
.L_x_1366:
[----:B------:R-:W-:Y:S05]  /*68d50*/  BSYNC.RECONVERGENT B0 ;  /* 0x0000000000007941 */ /* 0x000fea0003800200 */
.L_x_1365:
        /* <DEDUP_REMOVED lines=11> */
.L_x_1450:
        /* <DEDUP_REMOVED lines=9> */
.L_x_1449:
        /* <DEDUP_REMOVED lines=11> */
[----:B-1----:R-:W-:Y:S02]  /*68f50*/  IMAD.MOV.U32 R9, RZ, RZ, 0x41cdcd64 ;  /* 0x41cdcd64ff097424 */ /* 0x002fe400078e00ff */
        /* <DEDUP_REMOVED lines=48> */
.L_x_1380:
        /* <DEDUP_REMOVED lines=161> */
.L_x_1386:
[----:B------:R-:W-:Y:S05]  /*69c70*/  BSYNC.RECONVERGENT B2 ;  /* 0x0000000000027941 */ /* 0x000fea0003800200 */
.L_x_1385:
        /* <DEDUP_REMOVED lines=30> */
.L_x_1389:
[----:B------:R-:W-:Y:S05]  /*69e60*/  BSYNC.RECONVERGENT B2 ;  /* 0x0000000000027941 */ /* 0x000fea0003800200 */
.L_x_1388:
        /* <DEDUP_REMOVED lines=19> */
.L_x_1387:
        /* <DEDUP_REMOVED lines=14> */
.L_x_1384:
        /* <DEDUP_REMOVED lines=65> */
.L_x_1392:
[----:B------:R-:W-:Y:S05]  /*6a490*/  BSYNC.RECONVERGENT B2 ;  /* 0x0000000000027941 */ /* 0x000fea0003800200 */
.L_x_1391:
        /* <DEDUP_REMOVED lines=30> */
.L_x_1395:
[----:B------:R-:W-:Y:S05]  /*6a680*/  BSYNC.RECONVERGENT B2 ;  /* 0x0000000000027941 */ /* 0x000fea0003800200 */
.L_x_1394:
        /* <DEDUP_REMOVED lines=19> */
.L_x_1393:
        /* <DEDUP_REMOVED lines=14> */
.L_x_1383:
        /* <DEDUP_REMOVED lines=15> */
.L_x_1396:
        /* <DEDUP_REMOVED lines=65> */
.L_x_1398:
[----:B------:R-:W-:Y:S05]  /*6ada0*/  BSYNC.RECONVERGENT B2 ;  /* 0x0000000000027941 */ /* 0x000fea0003800200 */
.L_x_1397:
        /* <DEDUP_REMOVED lines=30> */
.L_x_1401:
[----:B------:R-:W-:Y:S05]  /*6af90*/  BSYNC.RECONVERGENT B2 ;  /* 0x0000000000027941 */ /* 0x000fea0003800200 */
.L_x_1400:
        /* <DEDUP_REMOVED lines=19> */
.L_x_1399:
        /* <DEDUP_REMOVED lines=13> */
.L_x_1390:
[----:B------:R-:W-:Y:S05]  /*6b1a0*/  BSYNC.RECONVERGENT B0 ;  /* 0x0000000000007941 */ /* 0x000fea0003800200 */
.L_x_1382:
[C---:B------:R-:W-:Y:S02]  /*6b1b0*/  R2UR UR4, R66.reuse ;  /* 0x00000000420472ca */ /* 0x040fe400000e0000 */
[C---:B------:R-:W-:Y:S02]  /*6b1c0*/  R2UR UR5, R67.reuse ;  /* 0x00000000430572ca */ /* 0x040fe400000e0000 */
[----:B------:R-:W-:Y:S02]  /*6b1d0*/  R2UR UR8, R66 ;  /* 0x00000000420872ca */ /* 0x000fe400000e0000 */
[----:B------:R-:W-:-:S09]  /*6b1e0*/  R2UR UR9, R67 ;  /* 0x00000000430972ca */ /* 0x000fd200000e0000 */
[----:B------:R-:W4:Y:S04]  /*6b1f0*/  LDG.E.S8 R7, desc[UR4][R12.64] ;  /* 0x000000040c077981 */ /* 0x000f28000c1e1300 */
[----:B-12---:R-:W4:Y:S01]  /*6b200*/  LDG.E.S8 R14, desc[UR8][R10.64+0x1b] ;  /* 0x00001b080a0e7981 */ /* 0x006f22000c1e1300 */
        /* <DEDUP_REMOVED lines=23> */
[----:B--2---:R-:W-:-:S05]  /*6b380*/  IMAD R7, R7, 0x5, R18 ;  /* 0x0000000507077824 */ /* 0x004fca00078e0212 */
[----:B------:R-:W-:-:S06]  /*6b390*/  LEA R16, R7, 0x10000, 0x3 ;  /* 0x0001000007107811 */ /* 0x000fcc00078e18ff */
[----:B------:R-:W0:Y:S02]  /*6b3a0*/  LDC.64 R16, c[0x3][R16+-0x4d68] ;  /* 0x00eca60010107b82 */ /* 0x000e240000000a00 */
[----:B0-----:R-:W-:Y:S01]  /*6b3b0*/  DADD R94, R16, 200 ;  /* 0x40690000105e7429 */ /* 0x001fe20000000000 */
[----:B------:R1:W-:Y:S07]  /*6b3c0*/  STG.E.64 desc[UR4][R52.64+0x2768], R16 ;  /* 0x0027681034007986 */ /* 0x0003ee000c101b04 */
[----:B---3--:R-:W-:-:S02]  /*6b3d0*/  DMUL R98, R94, R10 ;  /* 0x0000000a5e627228 */ /* 0x008fc40000000000 */
        /* <DEDUP_REMOVED lines=9> */
.L_x_1403:
[----:B------:R-:W-:Y:S05]  /*6b470*/  BSYNC.RECONVERGENT B0 ;  /* 0x0000000000007941 */ /* 0x000fea0003800200 */
.L_x_1402:
        /* <DEDUP_REMOVED lines=24> */
.L_x_1404:
[C---:B------:R-:W-:Y:S02]  /*6b600*/  R2UR UR4, R66.reuse ;  /* 0x00000000420472ca */ /* 0x040fe400000e0000 */
[C---:B------:R-:W-:Y:S02]  /*6b610*/  R2UR UR5, R67.reuse ;  /* 0x00000000430572ca */ /* 0x040fe400000e0000 */
[----:B------:R-:W-:Y:S02]  /*6b620*/  R2UR UR8, R66 ;  /* 0x00000000420872ca */ /* 0x000fe400000e0000 */
[----:B------:R-:W-:-:S09]  /*6b630*/  R2UR UR9, R67 ;  /* 0x00000000430972ca */ /* 0x000fd200000e0000 */
[----:B------:R1:W-:Y:S04]  /*6b640*/  STG.E.64 desc[UR4][R52.64+0x2738], R14 ;  /* 0x0027380e34007986 */ /* 0x0003e8000c101b04 */
[----:B------:R1:W-:Y:S02]  /*6b650*/  STG.E.64 desc[UR8][R52.64+0x2740], R16 ;  /* 0x0027401034007986 */ /* 0x0003e4000c101b08 */
.L_x_1381:
[----:B------:R-:W-:Y:S05]  /*6b660*/  BSYNC.RECONVERGENT B1 ;  /* 0x0000000000017941 */ /* 0x000fea0003800200 */
.L_x_1379:
[----:B-----5:R-:W-:Y:S01]  /*6b670*/  DSETP.GEU.AND P0, PT, |R16|, R8, PT ;  /* 0x000000081000722a */ /* 0x020fe20003f0e200 */
[----:B------:R-:W-:Y:S05]  /*6b680*/  BMOV.32.CLEAR RZ, B0 ;  /* 0x0000000000ff7355 */ /* 0x000fea0000100000 */
[----:B------:R-:W-:Y:S08]  /*6b690*/  BSSY.RECONVERGENT B0, `(.L_x_1405) ;  /* 0x000001d000007945 */ /* 0x000ff00003800200 */
[----:B------:R-:W-:Y:S05]  /*6b6a0*/  @P0 BRA `(.L_x_1406) ;  /* 0x00000000006c0947 */ /* 0x000fea0003800000 */
[C---:B------:R-:W-:Y:S01]  /*6b6b0*/  R2UR UR4, R66.reuse ;  /* 0x00000000420472ca */ /* 0x040fe200000e0000 */
[----:B-12---:R-:W1:Y:S01]  /*6b6c0*/  LDC.64 R14, c[0x0][0x3a0] ;  /* 0x0000e800ff0e7b82 */ /* 0x006e620000000a00 */
[C---:B------:R-:W-:Y:S02]  /*6b6d0*/  R2UR UR5, R67.reuse ;  /* 0x00000000430572ca */ /* 0x040fe400000e0000 */
[C---:B------:R-:W-:Y:S02]  /*6b6e0*/  R2UR UR8, R66.reuse ;  /* 0x00000000420872ca */ /* 0x040fe400000e0000 */
[C---:B------:R-:W-:Y:S02]  /*6b6f0*/  R2UR UR9, R67.reuse ;  /* 0x00000000430972ca */ /* 0x040fe400000e0000 */
[----:B------:R-:W-:Y:S02]  /*6b700*/  R2UR UR10, R66 ;  /* 0x00000000420a72ca */ /* 0x000fe400000e0000 */
[----:B------:R-:W-:-:S05]  /*6b710*/  R2UR UR11, R67 ;  /* 0x00000000430b72ca */ /* 0x000fca00000e0000 */
[----:B------:R-:W2:Y:S04]  /*6b720*/  LDG.E R7, desc[UR4][R62.64+0xe4] ;  /* 0x0000e4043e077981 */ /* 0x000ea8000c1e1900 */
[----:B------:R-:W5:Y:S04]  /*6b730*/  LDG.E R11, desc[UR8][R62.64+0xcc] ;  /* 0x0000cc083e0b7981 */ /* 0x000f68000c1e1900 */
[----:B------:R-:W3:Y:S04]  /*6b740*/  LDG.E R12, desc[UR10][R62.64+0xe8] ;  /* 0x0000e80a3e0c7981 */ /* 0x000ee8000c1e1900 */
[----:B------:R-:W4:Y:S01]  /*6b750*/  LDG.E.64 R8, desc[UR4][R52.64+0x2738] ;  /* 0x0027380434087981 */ /* 0x000f22000c1e1b00 */
[----:B------:R-:W-:-:S02]  /*6b760*/  R2UR UR12, R66 ;  /* 0x00000000420c72ca */ /* 0x000fc400000e0000 */
[----:B------:R-:W-:Y:S01]  /*6b770*/  R2UR UR13, R67 ;  /* 0x00000000430d72ca */ /* 0x000fe200000e0000 */
[----:B--2---:R-:W-:-:S04]  /*6b780*/  VIADD R10, R7, 0xffffffff ;  /* 0xffffffff070a7836 */ /* 0x004fc80000000000 */
[----:B-----5:R-:W-:-:S04]  /*6b790*/  IMAD R11, R10, R11, R31 ;  /* 0x0000000b0a0b7224 */ /* 0x020fc800078e021f */
[----:B---3--:R-:W-:-:S04]  /*6b7a0*/  IMAD.IADD R11, R12, 0x1, R11 ;  /* 0x000000010c0b7824 */ /* 0x008fc800078e020b */
[----:B-1----:R-:W-:-:S05]  /*6b7b0*/  IMAD.WIDE R10, R11, 0x8, R14 ;  /* 0x000000080b0a7825 */ /* 0x002fca00078e020e */
[----:B----4-:R1:W-:Y:S04]  /*6b7c0*/  STG.E.64 desc[UR4][R10.64], R8 ;  /* 0x000000080a007986 */ /* 0x0103e8000c101b04 */
        /* <DEDUP_REMOVED lines=9> */
.L_x_1406:
[----:B------:R-:W-:Y:S05]  /*6b860*/  BSYNC.RECONVERGENT B0 ;  /* 0x0000000000007941 */ /* 0x000fea0003800200 */
.L_x_1405:
        /* <DEDUP_REMOVED lines=56> */
.L_x_1408:
[----:B------:R-:W-:Y:S05]  /*6bbf0*/  BSYNC.RECONVERGENT B0 ;  /* 0x0000000000007941 */ /* 0x000fea0003800200 */
.L_x_1407:
        /* <DEDUP_REMOVED lines=90> */
.L_x_1410:
        /* <DEDUP_REMOVED lines=14> */
.L_x_1411:
[----:B------:R-:W-:Y:S05]  /*6c280*/  BSYNC.RECONVERGENT B0 ;  /* 0x0000000000007941 */ /* 0x000fea0003800200 */
.L_x_1409:
        /* <DEDUP_REMOVED lines=24> */
.L_x_1413:
[----:B------:R-:W-:Y:S05]  /*6c410*/  BSYNC.RECONVERGENT B0 ;  /* 0x0000000000007941 */ /* 0x000fea0003800200 */
.L_x_1412:
        /* <DEDUP_REMOVED lines=33> */
[----:B------:R-:W1:Y:S01]  /*6c630*/  LDC.64 R14, c[0x0][0x3a0] ;  /* 0x0000e800ff0e7b82 */ /* 0x000e620000000a00 */
[----:B------:R-:W-:-:S13]  /*6c640*/  R2UR UR5, R67 ;  /* 0x00000000430572ca */ /* 0x000fda00000e0000 */
[----:B0-----:R-:W2:Y:S01]  /*6c650*/  LDG.E R8, desc[UR4][R62.64+0xcc] ;  /* 0x0000cc043e087981 */ /* 0x001ea2000c1e1900 */
[C---:B------:R-:W-:Y:S02]  /*6c660*/  R2UR UR10, R66.reuse ;  /* 0x00000000420a72ca */ /* 0x040fe400000e0000 */
[C---:B------:R-:W-:Y:S02]  /*6c670*/  R2UR UR11, R67.reuse ;  /* 0x00000000430b72ca */ /* 0x040fe400000e0000 */
[----:B------:R-:W-:Y:S02]  /*6c680*/  R2UR UR8, R66 ;  /* 0x00000000420872ca */ /* 0x000fe400000e0000 */
[----:B------:R-:W-:Y:S01]  /*6c690*/  R2UR UR9, R67 ;  /* 0x00000000430972ca */ /* 0x000fe200000e0000 */
[----:B--2---:R-:W-:-:S04]  /*6c6a0*/  IMAD R9, R7, R8, R18 ;  /* 0x0000000807097224 */ /* 0x004fc800078e0212 */
[----:B-1----:R-:W-:-:S05]  /*6c6b0*/  IMAD.WIDE R8, R9, 0x8, R14 ;  /* 0x0000000809087825 */ /* 0x002fca00078e020e */
[----:B------:R2:W-:Y:S04]  /*6c6c0*/  STG.E.64 desc[UR4][R8.64], R10 ;  /* 0x0000000a08007986 */ /* 0x0005e8000c101b04 */
[----:B------:R-:W3:Y:S04]  /*6c6d0*/  LDG.E R16, desc[UR10][R62.64+0xcc] ;  /* 0x0000cc0a3e107981 */ /* 0x000ee8000c1e1900 */
[----:B------:R-:W5:Y:S01]  /*6c6e0*/  LDG.E.64 R12, desc[UR8][R52.64+0x2770] ;  /* 0x00277008340c7981 */ /* 0x000f62000c1e1b00 */
[----:B---3--:R-:W-:-:S04]  /*6c6f0*/  IMAD R7, R7, R16, R36 ;  /* 0x0000001007077224 */ /* 0x008fc800078e0224 */
[----:B------:R-:W-:-:S05]  /*6c700*/  IMAD.WIDE R14, R7, 0x8, R14 ;  /* 0x00000008070e7825 */ /* 0x000fca00078e020e */
[----:B-----5:R2:W-:Y:S01]  /*6c710*/  STG.E.64 desc[UR4][R14.64], R12 ;  /* 0x0000000c0e007986 */ /* 0x0205e2000c101b04 */
[----:B------:R-:W-:Y:S05]  /*6c720*/  BRA `(.L_x_1416) ;  /* 0x0000000000487947 */ /* 0x000fea0003800000 */
.L_x_1415:
[----:B------:R-:W-:-:S14]  /*6c730*/  DSETP.GE.AND P0, PT, R12, R98, PT ;  /* 0x000000620c00722a */ /* 0x000fdc0003f06000 */
[----:B------:R-:W-:Y:S05]  /*6c740*/  @!P0 BRA `(.L_x_1416) ;  /* 0x0000000000408947 */ /* 0x000fea0003800000 */
        /* <DEDUP_REMOVED lines=11> */
[----:B------:R-:W2:Y:S04]  /*6c800*/  LDG.E R14, desc[UR10][R62.64+0xcc] ;  /* 0x0000cc0a3e0e7981 */ /* 0x000ea8000c1e1900 */
[----:B------:R-:W3:Y:S01]  /*6c810*/  LDG.E.64 R10, desc[UR8][R52.64+0x2768] ;  /* 0x00276808340a7981 */ /* 0x000ee2000c1e1b00 */
[----:B--2---:R-:W-:-:S04]  /*6c820*/  IMAD R7, R7, R14, R36 ;  /* 0x0000000e07077224 */ /* 0x004fc800078e0224 */
[----:B------:R-:W-:-:S05]  /*6c830*/  IMAD.WIDE R12, R7, 0x8, R12 ;  /* 0x00000008070c7825 */ /* 0x000fca00078e020c */
[----:B---3--:R1:W-:Y:S02]  /*6c840*/  STG.E.64 desc[UR4][R12.64], R10 ;  /* 0x0000000a0c007986 */ /* 0x0083e4000c101b04 */
.L_x_1416:
[----:B------:R-:W-:Y:S05]  /*6c850*/  BSYNC.RECONVERGENT B0 ;  /* 0x0000000000007941 */ /* 0x000fea0003800200 */
.L_x_1414:
[----:B------:R-:W-:Y:S01]  /*6c860*/  R2UR UR4, R66 ;  /* 0x00000000420472ca */ /* 0x000fe200000e0000 */
[----:B012---:R-:W-:Y:S01]  /*6c870*/  IMAD.MOV.U32 R9, RZ, RZ, 0x3 ;  /* 0x00000003ff097424 */ /* 0x007fe200078e00ff */
[----:B------:R-:W-:Y:S01]  /*6c880*/  R2UR UR5, R67 ;  /* 0x00000000430572ca */ /* 0x000fe200000e0000 */
[----:B------:R-:W-:Y:S01]  /*6c890*/  BSSY.RECONVERGENT B4, `(.L_x_1417) ;  /* 0x000036b000047945 */ /* 0x000fe20003800200 */
[----:B------:R-:W-:-:S11]  /*6c8a0*/  IMAD.MOV.U32 R7, RZ, RZ, 0x3 ;  /* 0x00000003ff077424 */ /* 0x000fd600078e00ff */
[----:B------:R0:W-:Y:S02]  /*6c8b0*/  STG.E desc[UR4][R62.64+0xd8], R9 ;  /* 0x0000d8093e007986 */ /* 0x0001e4000c101904 */
.L_x_1448:
        /* <DEDUP_REMOVED lines=10> */
[----:B0-----:R-:W3:Y:S01]  /*6c960*/  @!P0 LDG.E R9, desc[UR8][R62.64+0xe4] ;  /* 0x0000e4083e098981 */ /* 0x001ee2000c1e1900 */
        /* <DEDUP_REMOVED lines=12> */
[----:B-1----:R1:W-:Y:S01]  /*6ca30*/  @P0 STG.E desc[UR10][R62.64+0xe0], R15 ;  /* 0x0000e00f3e000986 */ /* 0x0023e2000c10190a */
[----:B--2---:R-:W-:Y:S01]  /*6ca40*/  @P0 IADD3 R13, PT, PT, R10, -0x2, R11 ;  /* 0xfffffffe0a0d0810 */ /* 0x004fe20007ffe00b */
[----:B0-----:R-:W-:-:S04]  /*6ca50*/  @P0 IMAD.MOV.U32 R11, RZ, RZ, 0x1 ;  /* 0x00000001ff0b0424 */ /* 0x001fc800078e00ff */
[----:B------:R1:W-:Y:S01]  /*6ca60*/  @P0 STG.E desc[UR8][R62.64+0xdc], R13 ;  /* 0x0000dc0d3e000986 */ /* 0x0003e2000c101908 */
[----:B---3--:R-:W-:-:S05]  /*6ca70*/  @!P0 VIADD R13, R9, 0xffffffff ;  /* 0xffffffff090d8836 */ /* 0x008fca0000000000 */
[----:B------:R-:W-:Y:S01]  /*6ca80*/  ISETP.GE.AND P1, PT, R13, 0x1, PT ;  /* 0x000000010d00780c */ /* 0x000fe20003f26270 */
[----:B------:R1:W-:-:S12]  /*6ca90*/  @!P0 STG.E desc[UR12][R62.64+0xdc], R13 ;  /* 0x0000dc0d3e008986 */ /* 0x0003d8000c10190c */
[----:B-1----:R-:W-:Y:S05]  /*6caa0*/  @!P1 BRA `(.L_x_1419) ;  /* 0x0000003400049947 */ /* 0x002fea0003800000 */
[----:B------:R-:W-:Y:S01]  /*6cab0*/  BSSY.RECONVERGENT B2, `(.L_x_1420) ;  /* 0x000033d000027945 */ /* 0x000fe20003800200 */
.L_x_1447:
        /* <DEDUP_REMOVED lines=129> */
.L_x_1428:
[----:B------:R-:W-:Y:S05]  /*6d2d0*/  BSYNC.RECONVERGENT B10 ;  /* 0x00000000000a7941 */ /* 0x000fea0003800200 */
.L_x_1427:
        /* <DEDUP_REMOVED lines=56> */
.L_x_1430:
[----:B------:R-:W-:Y:S05]  /*6d660*/  BSYNC.RECONVERGENT B10 ;  /* 0x00000000000a7941 */ /* 0x000fea0003800200 */
.L_x_1429:
        /* <DEDUP_REMOVED lines=36> */
.L_x_1432:
[----:B------:R-:W-:Y:S05]  /*6d8b0*/  BSYNC.RECONVERGENT B10 ;  /* 0x00000000000a7941 */ /* 0x000fea0003800200 */
.L_x_1431:
        /* <DEDUP_REMOVED lines=12> */
.L_x_1426:
        /* <DEDUP_REMOVED lines=107> */
.L_x_1435:
[----:B------:R-:W-:Y:S05]  /*6e030*/  BSYNC.RECONVERGENT B10 ;  /* 0x00000000000a7941 */ /* 0x000fea0003800200 */
.L_x_1434:
        /* <DEDUP_REMOVED lines=36> */
.L_x_1437:
[----:B------:R-:W-:Y:S05]  /*6e280*/  BSYNC.RECONVERGENT B10 ;  /* 0x00000000000a7941 */ /* 0x000fea0003800200 */
.L_x_1436:
        /* <DEDUP_REMOVED lines=12> */
.L_x_1425:
        /* <DEDUP_REMOVED lines=130> */
.L_x_1440:
[----:B------:R-:W-:Y:S05]  /*6eb70*/  BSYNC.RECONVERGENT B10 ;  /* 0x00000000000a7941 */ /* 0x000fea0003800200 */
.L_x_1439:
        /* <DEDUP_REMOVED lines=36> */
.L_x_1442:
[----:B------:R-:W-:Y:S05]  /*6edc0*/  BSYNC.RECONVERGENT B10 ;  /* 0x00000000000a7941 */ /* 0x000fea0003800200 */
.L_x_1441:
        /* <DEDUP_REMOVED lines=16> */
.L_x_1438:
        /* <DEDUP_REMOVED lines=142> */
.L_x_1444:
[----:B------:R-:W-:Y:S05]  /*6f7b0*/  BSYNC.RECONVERGENT B10 ;  /* 0x00000000000a7941 */ /* 0x000fea0003800200 */
.L_x_1443:
        /* <DEDUP_REMOVED lines=36> */
.L_x_1446:
[----:B------:R-:W-:Y:S05]  /*6fa00*/  BSYNC.RECONVERGENT B10 ;  /* 0x00000000000a7941 */ /* 0x000fea0003800200 */
.L_x_1445:
        /* <DEDUP_REMOVED lines=10> */
.L_x_1433:
[----:B------:R-:W-:Y:S05]  /*6fab0*/  BSYNC.RECONVERGENT B0 ;  /* 0x0000000000007941 */ /* 0x000fea0003800200 */
.L_x_1424:
        /* <DEDUP_REMOVED lines=19> */
[----:B01-34-:R-:W0:Y:S01]  /*6fbf0*/  @!P1 LDC.64 R14, c[0x0][0x3a0] ;  /* 0x0000e800ff0e9b82 */ /* 0x01be220000000a00 */
[C---:B------:R-:W-:Y:S01]  /*6fc00*/  @!P1 R2UR UR11, R67.reuse ;  /* 0x00000000430b92ca */ /* 0x040fe200000e0000 */
[----:B------:R0:W-:Y:S01]  /*6fc10*/  @!P0 STG.E.64 desc[UR4][R52.64+0x2738], R10 ;  /* 0x0027380a34008986 */ /* 0x0001e2000c101b04 */
[C---:B------:R-:W-:Y:S02]  /*6fc20*/  @!P1 R2UR UR12, R66.reuse ;  /* 0x00000000420c92ca */ /* 0x040fe400000e0000 */
[C---:B------:R-:W-:Y:S02]  /*6fc30*/  @!P1 R2UR UR13, R67.reuse ;  /* 0x00000000430d92ca */ /* 0x040fe400000e0000 */
[----:B------:R-:W-:Y:S02]  /*6fc40*/  @!P1 R2UR UR14, R66 ;  /* 0x00000000420e92ca */ /* 0x000fe400000e0000 */
[----:B------:R-:W-:-:S05]  /*6fc50*/  @!P1 R2UR UR15, R67 ;  /* 0x00000000430f92ca */ /* 0x000fca00000e0000 */
[----:B------:R-:W3:Y:S04]  /*6fc60*/  @!P1 LDG.E R7, desc[UR10][R62.64+0xe4] ;  /* 0x0000e40a3e079981 */ /* 0x000ee8000c1e1900 */
[----:B------:R-:W4:Y:S04]  /*6fc70*/  @!P1 LDG.E R12, desc[UR12][R62.64+0xcc] ;  /* 0x0000cc0c3e0c9981 */ /* 0x000f28000c1e1900 */
[----:B------:R-:W5:Y:S01]  /*6fc80*/  @!P1 LDG.E R13, desc[UR14][R62.64+0xe8] ;  /* 0x0000e80e3e0d9981 */ /* 0x000f62000c1e1900 */
[----:B------:R-:W-:Y:S02]  /*6fc90*/  @!P1 R2UR UR4, R66 ;  /* 0x00000000420492ca */ /* 0x000fe400000e0000 */
[----:B------:R-:W-:-:S02]  /*6fca0*/  @!P1 R2UR UR5, R67 ;  /* 0x00000000430592ca */ /* 0x000fc400000e0000 */
[----:B------:R-:W-:Y:S02]  /*6fcb0*/  @!P1 R2UR UR8, R66 ;  /* 0x00000000420892ca */ /* 0x000fe400000e0000 */
[----:B------:R-:W-:Y:S01]  /*6fcc0*/  @!P1 R2UR UR9, R67 ;  /* 0x00000000430992ca */ /* 0x000fe200000e0000 */
[----:B---3--:R-:W-:-:S04]  /*6fcd0*/  @!P1 VIADD R7, R7, 0xffffffff ;  /* 0xffffffff07079836 */ /* 0x008fc80000000000 */
[----:B----4-:R-:W-:-:S04]  /*6fce0*/  @!P1 IMAD R12, R7, R12, R32 ;  /* 0x0000000c070c9224 */ /* 0x010fc800078e0220 */
[----:B-----5:R-:W-:-:S04]  /*6fcf0*/  @!P1 IMAD.IADD R13, R13, 0x1, R12 ;  /* 0x000000010d0d9824 */ /* 0x020fc800078e020c */
[----:B0-----:R-:W-:-:S05]  /*6fd00*/  @!P1 IMAD.WIDE R10, R13, 0x8, R14 ;  /* 0x000000080d0a9825 */ /* 0x001fca00078e020e */
[----:B------:R0:W-:Y:S04]  /*6fd10*/  @!P1 STG.E.64 desc[UR4][R10.64], R8 ;  /* 0x000000080a009986 */ /* 0x0001e8000c101b04 */
[----:B------:R-:W3:Y:S04]  /*6fd20*/  @!P1 LDG.E R7, desc[UR8][R62.64+0xe4] ;  /* 0x0000e4083e079981 */ /* 0x000ee8000c1e1900 */
[----:B------:R-:W4:Y:S04]  /*6fd30*/  @!P1 LDG.E R17, desc[UR10][R62.64+0xcc] ;  /* 0x0000cc0a3e119981 */ /* 0x000f28000c1e1900 */
[----:B------:R-:W5:Y:S04]  /*6fd40*/  @!P1 LDG.E R18, desc[UR12][R62.64+0xe8] ;  /* 0x0000e80c3e129981 */ /* 0x000f68000c1e1900 */
[----:B------:R-:W2:Y:S01]  /*6fd50*/  @!P1 LDG.E.64 R12, desc[UR4][R52.64+0x2738] ;  /* 0x00273804340c9981 */ /* 0x000ea2000c1e1b00 */
[----:B---3--:R-:W-:-:S04]  /*6fd60*/  @!P1 VIADD R16, R7, 0xffffffff ;  /* 0xffffffff07109836 */ /* 0x008fc80000000000 */
[----:B----4-:R-:W-:-:S04]  /*6fd70*/  @!P1 IMAD R17, R16, R17, R31 ;  /* 0x0000001110119224 */ /* 0x010fc800078e021f */
[----:B-----5:R-:W-:-:S04]  /*6fd80*/  @!P1 IMAD.IADD R17, R18, 0x1, R17 ;  /* 0x0000000112119824 */ /* 0x020fc800078e0211 */
[----:B------:R-:W-:-:S05]  /*6fd90*/  @!P1 IMAD.WIDE R14, R17, 0x8, R14 ;  /* 0x00000008110e9825 */ /* 0x000fca00078e020e */
[----:B--2---:R0:W-:Y:S02]  /*6fda0*/  @!P1 STG.E.64 desc[UR4][R14.64], R12 ;  /* 0x0000000c0e009986 */ /* 0x0041e4000c101b04 */
.L_x_1423:
[----:B------:R-:W-:Y:S05]  /*6fdb0*/  BSYNC.RECONVERGENT B1 ;  /* 0x0000000000017941 */ /* 0x000fea0003800200 */
.L_x_1422:
        /* <DEDUP_REMOVED lines=12> */
.L_x_1421:
[----:B------:R-:W-:Y:S05]  /*6fe80*/  BSYNC.RECONVERGENT B2 ;  /* 0x0000000000027941 */ /* 0x000fea0003800200 */
.L_x_1420:
[----:B------:R-:W-:Y:S02]  /*6fe90*/  R2UR UR4, R66 ;  /* 0x00000000420472ca */ /* 0x000fe400000e0000 */
[----:B------:R-:W-:-:S13]  /*6fea0*/  R2UR UR5, R67 ;  /* 0x00000000430572ca */ /* 0x000fda00000e0000 */
[----:B------:R1:W5:Y:S02]  /*6feb0*/  LDG.E R7, desc[UR4][R62.64+0xd8] ;  /* 0x0000d8043e077981 */ /* 0x000364000c1e1900 */
.L_x_1419:
[----:B------:R-:W-:Y:S05]  /*6fec0*/  BSYNC.RECONVERGENT B3 ;  /* 0x0000000000037941 */ /* 0x000fea0003800200 */
.L_x_1418:
        /* <DEDUP_REMOVED lines=8> */
.L_x_1417:
[C---:B------:R-:W-:Y:S02]  /*6ff50*/  R2UR UR4, R66.reuse ;  /* 0x00000000420472ca */ /* 0x040fe400000e0000 */
[C---:B------:R-:W-:Y:S02]  /*6ff60*/  R2UR UR5, R67.reuse ;  /* 0x00000000430572ca */ /* 0x040fe400000e0000 */
[----:B------:R-:W-:Y:S02]  /*6ff70*/  R2UR UR8, R66 ;  /* 0x00000000420872ca */ /* 0x000fe400000e0000 */
[----:B------:R-:W-:-:S09]  /*6ff80*/  R2UR UR9, R67 ;  /* 0x00000000430972ca */ /* 0x000fd200000e0000 */
[----:B------:R3:W5:Y:S04]  /*6ff90*/  LDG.E R10, desc[UR4][R62.64+0xe8] ;  /* 0x0000e8043e0a7981 */ /* 0x000768000c1e1900 */
[----:B------:R3:W5:Y:S02]  /*6ffa0*/  LDG.E R17, desc[UR8][R62.64+0xcc] ;  /* 0x0000cc083e117981 */ /* 0x000764000c1e1900 */
.L_x_1378:
[----:B------:R-:W-:Y:S05]  /*6ffb0*/  BSYNC.RECONVERGENT B6 ;  /* 0x0000000000067941 */ /* 0x000fea0003800200 */
.L_x_1377:
[----:B------:R-:W-:Y:S01]  /*6ffc0*/  R2UR UR4, R66 ;  /* 0x00000000420472ca */ /* 0x000fe200000e0000 */
[C---:B-----5:R-:W-:Y:S01]  /*6ffd0*/  VIADD R7, R10.reuse, 0x1 ;  /* 0x000000010a077836 */ /* 0x060fe20000000000 */
[----:B------:R-:W-:Y:S02]  /*6ffe0*/  R2UR UR5, R67 ;  /* 0x00000000430572ca */ /* 0x000fe400000e0000 */
[----:B------:R-:W-:-:S11]  /*6fff0*/  ISETP.GE.AND P0, PT, R10, R17, PT ;  /* 0x000000110a00720c */ /* 0x000fd60003f06270 */
[----:B------:R0:W-:Y:S02]  /*70000*/  STG.E desc[UR4][R62.64+0xe8], R7 ;  /* 0x0000e8073e007986 */ /* 0x0001e4000c101904 */
[----:B------:R-:W-:Y:S05]  /*70010*/  @!P0 BRA `(.L_x_1449) ;  /* 0xffffff8c00a08947 */ /* 0x000fea000383ffff */
[----:B------:R-:W-:Y:S05]  /*70020*/  BSYNC.RECONVERGENT B7 ;  /* 0x0000000000077941 */ /* 0x000fea0003800200 */
.L_x_1376:
[C---:B------:R-:W-:Y:S02]  /*70030*/  R2UR UR4, R66.reuse ;  /* 0x00000000420472ca */ /* 0x040fe400000e0000 */
[C---:B------:R-:W-:Y:S02]  /*70040*/  R2UR UR5, R67.reuse ;  /* 0x00000000430572ca */ /* 0x040fe400000e0000 */
[----:B------:R-:W-:Y:S02]  /*70050*/  R2UR UR8, R66 ;  /* 0x00000000420872ca */ /* 0x000fe400000e0000 */
[----:B------:R-:W-:-:S09]  /*70060*/  R2UR UR9, R67 ;  /* 0x00000000430972ca */ /* 0x000fd200000e0000 */
[----:B------:R1:W5:Y:S04]  /*70070*/  LDG.E R8, desc[UR4][R62.64+0xe4] ;  /* 0x0000e4043e087981 */ /* 0x000368000c1e1900 */
[----:B0-----:R1:W5:Y:S02]  /*70080*/  LDG.E R7, desc[UR8][R62.64+0xc8] ;  /* 0x0000c8083e077981 */ /* 0x001364000c1e1900 */
.L_x_1375:
[----:B------:R-:W-:Y:S05]  /*70090*/  BSYNC.RECONVERGENT B8 ;  /* 0x0000000000087941 */ /* 0x000fea0003800200 */
.L_x_1374:
[----:B------:R-:W-:Y:S01]  /*700a0*/  R2UR UR4, R66 ;  /* 0x00000000420472ca */ /* 0x000fe200000e0000 */
[C---:B-12--5:R-:W-:Y:S01]  /*700b0*/  VIADD R9, R8.reuse, 0x1 ;  /* 0x0000000108097836 */ /* 0x066fe20000000000 */
[----:B------:R-:W-:Y:S02]  /*700c0*/  R2UR UR5, R67 ;  /* 0x00000000430572ca */ /* 0x000fe400000e0000 */
[----:B------:R-:W-:Y:S01]  /*700d0*/  ISETP.GE.AND P0, PT, R8, R7, PT ;  /* 0x000000070800720c */ /* 0x000fe20003f06270 */
[----:B------:R-:W-:-:S10]  /*700e0*/  IMAD.MOV.U32 R8, RZ, RZ, R9 ;  /* 0x000000ffff087224 */ /* 0x000fd400078e0009 */
[----:B------:R1:W-:Y:S02]  /*700f0*/  STG.E desc[UR4][R62.64+0xe4], R9 ;  /* 0x0000e4093e007986 */ /* 0x0003e4000c101904 */
[----:B------:R-:W-:Y:S05]  /*70100*/  @!P0 BRA `(.L_x_1450) ;  /* 0xffffff8c00408947 */ /* 0x000fea000383ffff */
.L_x_1373:
[----:B------:R-:W-:Y:S05]  /*70110*/  BSYNC.RECONVERGENT B9 ;  /* 0x0000000000097941 */ /* 0x000fea0003800200 */
.L_x_1372:
[C---:B------:R-:W-:Y:S01]  /*70120*/  R2UR UR4, R66.reuse ;  /* 0x00000000420472ca */ /* 0x040fe200000e0000 */
[----:B------:R-:W-:Y:S01]  /*70130*/  IMAD.MOV.U32 R8, RZ, RZ, 0x0 ;  /* 0x00000000ff087424 */ /* 0x000fe200078e00ff */
[C---:B------:R-:W-:Y:S01]  /*70140*/  R2UR UR5, R67.reuse ;  /* 0x00000000430572ca */ /* 0x040fe200000e0000 */
[----:B-1----:R-:W-:Y:S01]  /*70150*/  IMAD.MOV.U32 R9, RZ, RZ, -0x100000 ;  /* 0xfff00000ff097424 */ /* 0x002fe200078e00ff */
[----:B------:R-:W-:Y:S02]  /*70160*/  R2UR UR8, R66 ;  /* 0x00000000420872ca */ /* 0x000fe400000e0000 */
[----:B------:R-:W-:-:S09]  /*70170*/  R2UR UR9, R67 ;  /* 0x00000000430972ca */ /* 0x000fd200000e0000 */
[----:B------:R1:W-:Y:S04]  /*70180*/  STG.E.64 desc[UR4][R52.64+0x2728], R8 ;  /* 0x0027280834007986 */ /* 0x0003e8000c101b04 */
[----:B------:R-:W2:Y:S01]  /*70190*/  LDG.E R13, desc[UR8][R62.64+0xc8] ;  /* 0x0000c8083e0d7981 */ /* 0x000ea2000c1e1900 */
[C---:B------:R-:W-:Y:S02]  /*701a0*/  R2UR UR10, R66.reuse ;  /* 0x00000000420a72ca */ /* 0x040fe400000e0000 */
[C---:B------:R-:W-:Y:S01]  /*701b0*/  R2UR UR11, R67.reuse ;  /* 0x00000000430b72ca */ /* 0x040fe200000e0000 */
[----:B------:R1:W-:Y:S01]  /*701c0*/  STG.E desc[UR4][R62.64+0xd4], RZ ;  /* 0x0000d4ff3e007986 */ /* 0x0003e2000c101904 */
[----:B------:R-:W-:Y:S02]  /*701d0*/  R2UR UR12, R66 ;  /* 0x00000000420c72ca */ /* 0x000fe400000e0000 */
[----:B------:R-:W-:Y:S01]  /*701e0*/  R2UR UR13, R67 ;  /* 0x00000000430d72ca */ /* 0x000fe200000e0000 */
[----:B--2---:R1:W-:Y:S08]  /*701f0*/  STG.E desc[UR8][R62.64+0xd0], R13 ;  /* 0x0000d00d3e007986 */ /* 0x0043f0000c101908 */
[----:B------:R1:W-:Y:S04]  /*70200*/  STG.E.64 desc[UR10][R52.64+0x2728], R8 ;  /* 0x0027280834007986 */ /* 0x0003e8000c101b0a */
[----:B------:R-:W2:Y:S01]  /*70210*/  LDG.E R7, desc[UR12][R62.64+0xcc] ;  /* 0x0000cc0c3e077981 */ /* 0x000ea2000c1e1900 */
[----:B------:R-:W-:Y:S01]  /*70220*/  BSSY.RECONVERGENT B3, `(.L_x_1451) ;  /* 0x00002e2000037945 */ /* 0x000fe20003800200 */
[----:B------:R-:W-:-:S02]  /*70230*/  IMAD.MOV.U32 R10, RZ, RZ, 0x0 ;  /* 0x00000000ff0a7424 */ /* 0x000fc400078e00ff */
[----:B------:R-:W-:Y:S01]  /*70240*/  IMAD.MOV.U32 R11, RZ, RZ, -0x100000 ;  /* 0xfff00000ff0b7424 */ /* 0x000fe200078e00ff */
[----:B--2---:R-:W-:-:S13]  /*70250*/  ISETP.GE.AND P0, PT, R7, 0x1, PT ;  /* 0x000000010700780c */ /* 0x004fda0003f06270 */
[----:B-1----:R-:W-:Y:S05]  /*70260*/  @!P0 BRA `(.L_x_1452) ;  /* 0x0000002c00748947 */ /* 0x002fea0003800000 */
[C---:B------:R-:W-:Y:S01]  /*70270*/  IADD3 R12, P0, PT, R13.reuse, R54, RZ ;  /* 0x000000360d0c7210 */ /* 0x040fe20007f1e0ff */
[----:B------:R-:W-:Y:S01]  /*70280*/  BSSY.RECONVERGENT B2, `(.L_x_1453) ;  /* 0x00002d8000027945 */ /* 0x000fe20003800200 */
[C---:B------:R-:W-:Y:S02]  /*70290*/  VIADD R18, R13.reuse, 0xffffffff ;  /* 0xffffffff0d127836 */ /* 0x040fe40000000000 */
[----:B------:R-:W-:Y:S01]  /*702a0*/  IMAD.MOV.U32 R7, RZ, RZ, 0x1 ;  /* 0x00000001ff077424 */ /* 0x000fe200078e00ff */
[----:B------:R-:W-:-:S08]  /*702b0*/  LEA.HI.X.SX32 R13, R13, R55, 0x1, P0 ;  /* 0x000000370d0d7211 */ /* 0x000fd000000f0eff */
.L_x_1485:
        /* <DEDUP_REMOVED lines=22> */
.L_x_1455:
        /* <DEDUP_REMOVED lines=167> */
.L_x_1460:
[----:B------:R-:W-:Y:S05]  /*70e90*/  BSYNC.RECONVERGENT B4 ;  /* 0x0000000000047941 */ /* 0x000fea0003800200 */
.L_x_1459:
        /* <DEDUP_REMOVED lines=30> */
.L_x_1463:
[----:B------:R-:W-:Y:S05]  /*71080*/  BSYNC.RECONVERGENT B4 ;  /* 0x0000000000047941 */ /* 0x000fea0003800200 */
.L_x_1462:
        /* <DEDUP_REMOVED lines=19> */
.L_x_1461:
        /* <DEDUP_REMOVED lines=13> */
.L_x_1458:
[----:B------:R-:W-:Y:S05]  /*71290*/  BSYNC.RECONVERGENT B0 ;  /* 0x0000000000007941 */ /* 0x000fea0003800200 */
.L_x_1457:
        /* <DEDUP_REMOVED lines=94> */
.L_x_1467:
[----:B------:R-:W-:Y:S05]  /*71880*/  BSYNC.RECONVERGENT B4 ;  /* 0x0000000000047941 */ /* 0x000fea0003800200 */
.L_x_1466:
        /* <DEDUP_REMOVED lines=30> */
.L_x_1470:
[----:B------:R-:W-:Y:S05]  /*71a70*/  BSYNC.RECONVERGENT B4 ;  /* 0x0000000000047941 */ /* 0x000fea0003800200 */
.L_x_1469:
        /* <DEDUP_REMOVED lines=19> */
.L_x_1468:
        /* <DEDUP_REMOVED lines=13> */
.L_x_1465:
[----:B------:R-:W-:Y:S05]  /*71c80*/  BSYNC.RECONVERGENT B0 ;  /* 0x0000000000007941 */ /* 0x000fea0003800200 */
.L_x_1464:
        /* <DEDUP_REMOVED lines=25> */
.L_x_1472:
        /* <DEDUP_REMOVED lines=69> */
.L_x_1475:
[----:B------:R-:W-:Y:S05]  /*72270*/  BSYNC.RECONVERGENT B4 ;  /* 0x0000000000047941 */ /* 0x000fea0003800200 */
.L_x_1474:
        /* <DEDUP_REMOVED lines=30> */
.L_x_1478:
[----:B------:R-:W-:Y:S05]  /*72460*/  BSYNC.RECONVERGENT B4 ;  /* 0x0000000000047941 */ /* 0x000fea0003800200 */
.L_x_1477:
        /* <DEDUP_REMOVED lines=19> */
.L_x_1476:
        /* <DEDUP_REMOVED lines=13> */
.L_x_1473:
[----:B------:R-:W-:Y:S05]  /*72670*/  BSYNC.RECONVERGENT B0 ;  /* 0x0000000000007941 */ /* 0x000fea0003800200 */
.L_x_1471:
        /* <DEDUP_REMOVED lines=44> */
.L_x_1480:
[----:B------:R-:W-:Y:S05]  /*72940*/  BSYNC.RECONVERGENT B0 ;  /* 0x0000000000007941 */ /* 0x000fea0003800200 */
.L_x_1479:
        /* <DEDUP_REMOVED lines=15> */
.L_x_1456:
[----:B------:R-:W-:Y:S05]  /*72a40*/  BSYNC.RECONVERGENT B1 ;  /* 0x0000000000017941 */ /* 0x000fea0003800200 */
.L_x_1454:
        /* <DEDUP_REMOVED lines=47> */
.L_x_1482:
[----:B------:R-:W-:Y:S05]  /*72d40*/  BSYNC.RECONVERGENT B0 ;  /* 0x0000000000007941 */ /* 0x000fea0003800200 */
.L_x_1481:
        /* <DEDUP_REMOVED lines=39> */
.L_x_1484:
[----:B------:R-:W-:Y:S05]  /*72fc0*/  BSYNC.RECONVERGENT B0 ;  /* 0x0000000000007941 */ /* 0x000fea0003800200 */
.L_x_1483:
[C---:B-----5:R-:W-:Y:S01]  /*72fd0*/  ISETP.GE.AND P0, PT, R7.reuse, R36, PT ;  /* 0x000000240700720c */ /* 0x060fe20003f06270 */
[----:B0-----:R-:W-:-:S12]  /*72fe0*/  VIADD R7, R7, 0x1 ;  /* 0x0000000107077836 */ /* 0x001fd80000000000 */
[----:B------:R-:W-:Y:S05]  /*72ff0*/  @!P0 BRA `(.L_x_1485) ;  /* 0xffffffd000b08947 */ /* 0x000fea000383ffff */
[----:B------:R-:W-:Y:S05]  /*73000*/  BSYNC.RECONVERGENT B2 ;  /* 0x0000000000027941 */ /* 0x000fea0003800200 */
.L_x_1453:
[----:B------:R-:W-:Y:S02]  /*73010*/  R2UR UR4, R66 ;  /* 0x00000000420472ca */ /* 0x000fe400000e0000 */
[----:B------:R-:W-:-:S13]  /*73020*/  R2UR UR5, R67 ;  /* 0x00000000430572ca */ /* 0x000fda00000e0000 */
[----:B------:R2:W5:Y:S02]  /*73030*/  LDG.E.64 R10, desc[UR4][R52.64+0x2728] ;  /* 0x00272804340a7981 */ /* 0x000564000c1e1b00 */
.L_x_1452:
[----:B------:R-:W-:Y:S05]  /*73040*/  BSYNC.RECONVERGENT B3 ;  /* 0x0000000000037941 */ /* 0x000fea0003800200 */
.L_x_1451:
        /* <DEDUP_REMOVED lines=213> */
.L_x_1491:
[----:B------:R-:W-:Y:S05]  /*73da0*/  BSYNC.RECONVERGENT B2 ;  /* 0x0000000000027941 */ /* 0x000fea0003800200 */
.L_x_1490:
        /* <DEDUP_REMOVED lines=30> */
.L_x_1494:
[----:B------:R-:W-:Y:S05]  /*73f90*/  BSYNC.RECONVERGENT B2 ;  /* 0x0000000000027941 */ /* 0x000fea0003800200 */
.L_x_1493:
        /* <DEDUP_REMOVED lines=19> */
.L_x_1492:
        /* <DEDUP_REMOVED lines=13> */
.L_x_1489:
[----:B------:R-:W-:Y:S05]  /*741a0*/  BSYNC.RECONVERGENT B0 ;  /* 0x0000000000007941 */ /* 0x000fea0003800200 */
.L_x_1488:
        /* <DEDUP_REMOVED lines=96> */
.L_x_1498:
[----:B------:R-:W-:Y:S05]  /*747b0*/  BSYNC.RECONVERGENT B2 ;  /* 0x0000000000027941 */ /* 0x000fea0003800200 */
.L_x_1497:
        /* <DEDUP_REMOVED lines=30> */
.L_x_1501:
[----:B------:R-:W-:Y:S05]  /*749a0*/  BSYNC.RECONVERGENT B2 ;  /* 0x0000000000027941 */ /* 0x000fea0003800200 */
.L_x_1500:
        /* <DEDUP_REMOVED lines=19> */
.L_x_1499:
        /* <DEDUP_REMOVED lines=13> */
.L_x_1496:
[----:B------:R-:W-:Y:S05]  /*74bb0*/  BSYNC.RECONVERGENT B0 ;  /* 0x0000000000007941 */ /* 0x000fea0003800200 */
.L_x_1495:
        /* <DEDUP_REMOVED lines=25> */
.L_x_1503:
        /* <DEDUP_REMOVED lines=69> */
.L_x_1506:
[----:B------:R-:W-:Y:S05]  /*751a0*/  BSYNC.RECONVERGENT B2 ;  /* 0x0000000000027941 */ /* 0x000fea0003800200 */
.L_x_1505:
        /* <DEDUP_REMOVED lines=30> */
.L_x_1509:
[----:B------:R-:W-:Y:S05]  /*75390*/  BSYNC.RECONVERGENT B2 ;  /* 0x0000000000027941 */ /* 0x000fea0003800200 */
.L_x_1508:
        /* <DEDUP_REMOVED lines=19> */
.L_x_1507:
        /* <DEDUP_REMOVED lines=13> */
.L_x_1504:
[----:B------:R-:W-:Y:S05]  /*755a0*/  BSYNC.RECONVERGENT B0 ;  /* 0x0000000000007941 */ /* 0x000fea0003800200 */
.L_x_1502:
[C---:B------:R-:W-:Y:S02]  /*755b0*/  R2UR UR4, R66.reuse ;  /* 0x00000000420472ca */ /* 0x040fe400000e0000 */
[C---:B------:R-:W-:Y:S02]  /*755c0*/  R2UR UR5, R67.reuse ;  /* 0x00000000430572ca */ /* 0x040fe400000e0000 */
[----:B------:R-:W-:Y:S02]  /*755d0*/  R2UR UR8, R66 ;  /* 0x00000000420872ca */ /* 0x000fe400000e0000 */
[----:B------:R-:W-:-:S09]  /*755e0*/  R2UR UR9, R67 ;  /* 0x00000000430972ca */ /* 0x000fd200000e0000 */
[----:B------:R-:W3:Y:S04]  /*755f0*/  LDG.E.S8 R7, desc[UR4][R12.64] ;  /* 0x000000040c077981 */ /* 0x000ee8000c1e1300 */
[----:B0---4-:R-:W3:Y:S01]  /*75600*/  LDG.E.S8 R14, desc[UR8][R10.64+0x1b] ;  /* 0x00001b080a0e7981 */ /* 0x011ee2000c1e1300 */
[----:B------:R-:W-:Y:S02]  /*75610*/  R2UR UR10, R66 ;  /* 0x00000000420a72ca */ /* 0x000fe400000e0000 */
[----:B------:R-:W-:Y:S01]  /*75620*/  R2UR UR11, R67 ;  /* 0x00000000430b72ca */ /* 0x000fe200000e0000 */
[----:B---3--:R-:W-:-:S05]  /*75630*/  IMAD R7, R7, 0x5, R14 ;  /* 0x0000000507077824 */ /* 0x008fca00078e020e */
[----:B------:R-:W-:-:S06]  /*75640*/  LEA R14, R7, 0x10000, 0x3 ;  /* 0x00010000070e7811 */ /* 0x000fcc00078e18ff */
[----:B------:R-:W0:Y:S02]  /*75650*/  LDC.64 R14, c[0x3][R14+-0x4e30] ;  /* 0x00ec74000e0e7b82 */ /* 0x000e240000000a00 */
[----:B0-----:R0:W-:Y:S04]  /*75660*/  STG.E.64 desc[UR4][R52.64+0x2740], R14 ;  /* 0x0027400e34007986 */ /* 0x0011e8000c101b04 */
        /* <DEDUP_REMOVED lines=22> */
[----:B--2---:R-:W-:-:S02]  /*757d0*/  DMUL R98, R94, R10 ;  /* 0x0000000a5e627228 */ /* 0x004fc40000000000 */
        /* <DEDUP_REMOVED lines=8> */
[----:B------:R-:W-:Y:S05]  /*75860*/  CALL.REL.NOINC `($__internal_0_$__cuda_sm20_div_rn_f64_full) ;  /* 0x00000f0000dc7944 */ /* 0x000fea0003c00000 */
.L_x_1511:
[----:B------:R-:W-:Y:S05]  /*75870*/  BSYNC.RECONVERGENT B0 ;  /* 0x0000000000007941 */ /* 0x000fea0003800200 */
.L_x_1510:
        /* <DEDUP_REMOVED lines=22> */
.L_x_1512:
[C---:B------:R-:W-:Y:S02]  /*759e0*/  R2UR UR4, R66.reuse ;  /* 0x00000000420472ca */ /* 0x040fe400000e0000 */
[C---:B------:R-:W-:Y:S02]  /*759f0*/  R2UR UR5, R67.reuse ;  /* 0x00000000430572ca */ /* 0x040fe400000e0000 */
[----:B------:R-:W-:Y:S02]  /*75a00*/  R2UR UR8, R66 ;  /* 0x00000000420872ca */ /* 0x000fe400000e0000 */
[----:B------:R-:W-:-:S09]  /*75a10*/  R2UR UR9, R67 ;  /* 0x00000000430972ca */ /* 0x000fd200000e0000 */
[----:B------:R3:W-:Y:S04]  /*75a20*/  STG.E.64 desc[UR4][R52.64+0x2710], R14 ;  /* 0x0027100e34007986 */ /* 0x0007e8000c101b04 */
[----:B------:R3:W-:Y:S02]  /*75a30*/  STG.E.64 desc[UR8][R52.64+0x2718], R16 ;  /* 0x0027181034007986 */ /* 0x0007e4000c101b08 */
.L_x_1487:
[----:B------:R-:W-:Y:S05]  /*75a40*/  BSYNC.RECONVERGENT B1 ;  /* 0x0000000000017941 */ /* 0x000fea0003800200 */
.L_x_1486:
        /* <DEDUP_REMOVED lines=8> */
.L_x_1515:
        /* <DEDUP_REMOVED lines=10> */
.L_x_1514:
[----:B------:R-:W-:Y:S05]  /*75b70*/  BSYNC.RECONVERGENT B0 ;  /* 0x0000000000007941 */ /* 0x000fea0003800200 */
.L_x_1513:
        /* <DEDUP_REMOVED lines=9> */
.L_x_1519:
        /* <DEDUP_REMOVED lines=11> */
.L_x_1518:
[----:B------:R-:W-:-:S07]  /*75cc0*/  IMAD.MOV.U32 R7, RZ, RZ, R12 ;  /* 0x000000ffff077224 */ /* 0x000fce00078e000c */
.L_x_1517:
[----:B------:R-:W-:Y:S05]  /*75cd0*/  BSYNC.RECONVERGENT B0 ;  /* 0x0000000000007941 */ /* 0x000fea0003800200 */
.L_x_1516:
        /* <DEDUP_REMOVED lines=28> */
.L_x_1587:
        /* <DEDUP_REMOVED lines=46> */
.L_x_1524:
        /* <DEDUP_REMOVED lines=161> */
.L_x_1530:
[----:B------:R-:W-:Y:S05]  /*76b90*/  BSYNC.RECONVERGENT B2 ;  /* 0x0000000000027941 */ /* 0x000fea0003800200 */
.L_x_1529:
        /* <DEDUP_REMOVED lines=30> */
.L_x_1533:
[----:B------:R-:W-:Y:S05]  /*76d80*/  BSYNC.RECONVERGENT B2 ;  /* 0x0000000000027941 */ /* 0x000fea0003800200 */
.L_x_1532:
        /* <DEDUP_REMOVED lines=19> */
.L_x_1531:
        /* <DEDUP_REMOVED lines=14> */
.L_x_1528:
        /* <DEDUP_REMOVED lines=65> */
.L_x_1536:
[----:B------:R-:W-:Y:S05]  /*773b0*/  BSYNC.RECONVERGENT B2 ;  /* 0x0000000000027941 */ /* 0x000fea0003800200 */
.L_x_1535:
        /* <DEDUP_REMOVED lines=30> */
.L_x_1539:
[----:B------:R-:W-:Y:S05]  /*775a0*/  BSYNC.RECONVERGENT B2 ;  /* 0x0000000000027941 */ /* 0x000fea0003800200 */
.L_x_1538:
        /* <DEDUP_REMOVED lines=19> */
.L_x_1537:
        /* <DEDUP_REMOVED lines=14> */
.L_x_1527:
        /* <DEDUP_REMOVED lines=15> */
.L_x_1540:
        /* <DEDUP_REMOVED lines=65> */
.L_x_1542:
[----:B------:R-:W-:Y:S05]  /*77cc0*/  BSYNC.RECONVERGENT B2 ;  /* 0x0000000000027941 */ /* 0x000fea0003800200 */
.L_x_1541:
        /* <DEDUP_REMOVED lines=30> */
.L_x_1545:
[----:B------:R-:W-:Y:S05]  /*77eb0*/  BSYNC.RECONVERGENT B2 ;  /* 0x0000000000027941 */ /* 0x000fea0003800200 */
.L_x_1544:
        /* <DEDUP_REMOVED lines=19> */
.L_x_1543:
        /* <DEDUP_REMOVED lines=13> */
.L_x_1534:
[----:B------:R-:W-:Y:S05]  /*780c0*/  BSYNC.RECONVERGENT B0 ;  /* 0x0000000000007941 */ /* 0x000fea0003800200 */
.L_x_1526:
        /* <DEDUP_REMOVED lines=44> */
.L_x_1547:
[----:B------:R-:W-:Y:S05]  /*78390*/  BSYNC.RECONVERGENT B0 ;  /* 0x0000000000007941 */ /* 0x000fea0003800200 */
.L_x_1546:
        /* <DEDUP_REMOVED lines=26> */
.L_x_1548:
[C---:B------:R-:W-:Y:S02]  /*78540*/  R2UR UR8, R66.reuse ;  /* 0x00000000420872ca */ /* 0x040fe400000e0000 */
[C---:B------:R-:W-:Y:S02]  /*78550*/  R2UR UR9, R67.reuse ;  /* 0x00000000430972ca */ /* 0x040fe400000e0000 */
[----:B------:R-:W-:Y:S02]  /*78560*/  R2UR UR4, R66 ;  /* 0x00000000420472ca */ /* 0x000fe400000e0000 */
[----:B------:R-:W-:-:S09]  /*78570*/  R2UR UR5, R67 ;  /* 0x00000000430572ca */ /* 0x000fd200000e0000 */
[----:B------:R0:W-:Y:S04]  /*78580*/  STG.E.64 desc[UR8][R52.64+0x2740], R14 ;  /* 0x0027400e34007986 */ /* 0x0001e8000c101b08 */
[----:B------:R0:W-:Y:S02]  /*78590*/  STG.E.64 desc[UR4][R52.64+0x2738], R12 ;  /* 0x0027380c34007986 */ /* 0x0001e4000c101b04 */
.L_x_1525:
[----:B------:R-:W-:Y:S05]  /*785a0*/  BSYNC.RECONVERGENT B1 ;  /* 0x0000000000017941 */ /* 0x000fea0003800200 */
.L_x_1523:
        /* <DEDUP_REMOVED lines=66> */
.L_x_1550:
[----:B------:R-:W-:Y:S05]  /*789d0*/  BSYNC.RELIABLE B0 ;  /* 0x0000000000007941 */ /* 0x000fea0003800100 */
.L_x_1549:
        /* <DEDUP_REMOVED lines=80> */
.L_x_1553:
[----:B------:R-:W-:Y:S05]  /*78ee0*/  BSYNC.RECONVERGENT B0 ;  /* 0x0000000000007941 */ /* 0x000fea0003800200 */
.L_x_1552:
[----:B------:R-:W-:Y:S01]  /*78ef0*/  R2UR UR4, R66 ;  /* 0x00000000420472ca */ /* 0x000fe200000e0000 */
[----:B------:R-:W-:Y:S01]  /*78f00*/  IMAD.MOV.U32 R9, RZ, RZ, 0x3 ;  /* 0x00000003ff097424 */ /* 0x000fe200078e00ff */
[----:B------:R-:W-:Y:S01]  /*78f10*/  R2UR UR5, R67 ;  /* 0x00000000430572ca */ /* 0x000fe200000e0000 */
[----:B------:R-:W-:-:S12]  /*78f20*/  BSSY.RECONVERGENT B2, `(.L_x_1554) ;  /* 0x000035e000027945 */ /* 0x000fd80003800200 */
[----:B------:R0:W-:Y:S01]  /*78f30*/  STG.E desc[UR4][R62.64+0xd8], R9 ;  /* 0x0000d8093e007986 */ /* 0x0001e2000c101904 */
[----:B------:R-:W-:Y:S05]  /*78f40*/  @!P0 BRA `(.L_x_1555) ;  /* 0x00000034006c8947 */ /* 0x000fea0003800000 */
[----:B0-----:R-:W-:-:S07]  /*78f50*/  IMAD.MOV.U32 R9, RZ, RZ, 0x3 ;  /* 0x00000003ff097424 */ /* 0x001fce00078e00ff */
.L_x_1586:
        /* <DEDUP_REMOVED lines=28> */
.L_x_1585:
        /* <DEDUP_REMOVED lines=105> */
.L_x_1562:
[----:B------:R-:W-:Y:S05]  /*797b0*/  BSYNC.RECONVERGENT B6 ;  /* 0x0000000000067941 */ /* 0x000fea0003800200 */
.L_x_1561:
        /* <DEDUP_REMOVED lines=57> */
.L_x_1564:
[----:B------:R-:W-:Y:S05]  /*79b50*/  BSYNC.RECONVERGENT B6 ;  /* 0x0000000000067941 */ /* 0x000fea0003800200 */
.L_x_1563:
        /* <DEDUP_REMOVED lines=34> */
.L_x_1566:
[----:B------:R-:W-:Y:S05]  /*79d80*/  BSYNC.RECONVERGENT B6 ;  /* 0x0000000000067941 */ /* 0x000fea0003800200 */
.L_x_1565:
        /* <DEDUP_REMOVED lines=10> */
.L_x_1560:
        /* <DEDUP_REMOVED lines=104> */
.L_x_1569:
[----:B------:R-:W-:Y:S05]  /*7a4b0*/  BSYNC.RECONVERGENT B6 ;  /* 0x0000000000067941 */ /* 0x000fea0003800200 */
.L_x_1568:
        /* <DEDUP_REMOVED lines=34> */
.L_x_1571:
[----:B------:R-:W-:Y:S05]  /*7a6e0*/  BSYNC.RECONVERGENT B6 ;  /* 0x0000000000067941 */ /* 0x000fea0003800200 */
.L_x_1570:
        /* <DEDUP_REMOVED lines=10> */
.L_x_1559:
        /* <DEDUP_REMOVED lines=129> */
.L_x_1574:
[----:B------:R-:W-:Y:S05]  /*7afa0*/  BSYNC.RECONVERGENT B6 ;  /* 0x0000000000067941 */ /* 0x000fea0003800200 */
.L_x_1573:
        /* <DEDUP_REMOVED lines=34> */
.L_x_1576:
[----:B------:R-:W-:Y:S05]  /*7b1d0*/  BSYNC.RECONVERGENT B6 ;  /* 0x0000000000067941 */ /* 0x000fea0003800200 */
.L_x_1575:
        /* <DEDUP_REMOVED lines=9> */
.L_x_1577:
[C---:B------:R-:W-:Y:S02]  /*7b270*/  R2UR UR8, R66.reuse ;  /* 0x00000000420872ca */ /* 0x040fe400000e0000 */
[C---:B------:R-:W-:Y:S02]  /*7b280*/  R2UR UR9, R67.reuse ;  /* 0x00000000430972ca */ /* 0x040fe400000e0000 */
[----:B------:R-:W-:Y:S02]  /*7b290*/  R2UR UR4, R66 ;  /* 0x00000000420472ca */ /* 0x000fe400000e0000 */
[----:B------:R-:W-:-:S09]  /*7b2a0*/  R2UR UR5, R67 ;  /* 0x00000000430572ca */ /* 0x000fd200000e0000 */
[----:B------:R2:W-:Y:S04]  /*7b2b0*/  STG.E.64 desc[UR8][R52.64+0x2740], R16 ;  /* 0x0027401034007986 */ /* 0x0005e8000c101b08 */
[----:B------:R2:W-:Y:S01]  /*7b2c0*/  STG.E.64 desc[UR4][R52.64+0x2738], R36 ;  /* 0x0027382434007986 */ /* 0x0005e2000c101b04 */
[----:B------:R-:W-:Y:S05]  /*7b2d0*/  BRA `(.L_x_1567) ;  /* 0x0000000800e07947 */ /* 0x000fea0003800000 */
.L_x_1572:
        /* <DEDUP_REMOVED lines=139> */
.L_x_1579:
[----:B------:R-:W-:Y:S05]  /*7bb90*/  BSYNC.RECONVERGENT B6 ;  /* 0x0000000000067941 */ /* 0x000fea0003800200 */
.L_x_1578:
        /* <DEDUP_REMOVED lines=34> */
.L_x_1581:
[----:B------:R-:W-:Y:S05]  /*7bdc0*/  BSYNC.RECONVERGENT B6 ;  /* 0x0000000000067941 */ /* 0x000fea0003800200 */
.L_x_1580:
        /* <DEDUP_REMOVED lines=9> */
.L_x_1567:
[----:B------:R-:W-:Y:S05]  /*7be60*/  BSYNC.RECONVERGENT B0 ;  /* 0x0000000000007941 */ /* 0x000fea0003800200 */
.L_x_1558:
        /* <DEDUP_REMOVED lines=81> */
.L_x_1584:
[----:B------:R-:W-:Y:S02]  /*7c380*/  R2UR UR4, R66 ;  /* 0x00000000420472ca */ /* 0x000fe400000e0000 */
[----:B------:R-:W-:-:S13]  /*7c390*/  R2UR UR5, R67 ;  /* 0x00000000430572ca */ /* 0x000fda00000e0000 */
[----:B------:R3:W-:Y:S02]  /*7c3a0*/  STG.E desc[UR4][R62.64+0xf8], RZ ;  /* 0x0000f8ff3e007986 */ /* 0x0007e4000c101904 */
.L_x_1583:
[----:B------:R-:W-:Y:S05]  /*7c3b0*/  BSYNC.RELIABLE B0 ;  /* 0x0000000000007941 */ /* 0x000fea0003800100 */
.L_x_1582:
        /* <DEDUP_REMOVED lines=13> */
.L_x_1557:
[----:B------:R-:W-:Y:S05]  /*7c490*/  BSYNC.RECONVERGENT B1 ;  /* 0x0000000000017941 */ /* 0x000fea0003800200 */
.L_x_1556:
[----:B------:R-:W-:Y:S02]  /*7c4a0*/  R2UR UR4, R66 ;  /* 0x00000000420472ca */ /* 0x000fe400000e0000 */
[----:B------:R-:W-:-:S13]  /*7c4b0*/  R2UR UR5, R67 ;  /* 0x00000000430572ca */ /* 0x000fda00000e0000 */
[----:B0-----:R-:W5:Y:S02]  /*7c4c0*/  LDG.E R9, desc[UR4][R62.64+0xd8] ;  /* 0x0000d8043e097981 */ /* 0x001f64000c1e1900 */
[----:B-----5:R-:W-:-:S05]  /*7c4d0*/  VIADD R9, R9, 0x1 ;  /* 0x0000000109097836 */ /* 0x020fca0000000000 */
[----:B------:R0:W-:Y:S01]  /*7c4e0*/  STG.E desc[UR4][R62.64+0xd8], R9 ;  /* 0x0000d8093e007986 */ /* 0x0001e2000c101904 */
[----:B------:R-:W-:Y:S05]  /*7c4f0*/  @P0 BRA `(.L_x_1586) ;  /* 0xffffffc800980947 */ /* 0x000fea000383ffff */
.L_x_1555:
[----:B------:R-:W-:Y:S05]  /*7c500*/  BSYNC.RECONVERGENT B2 ;  /* 0x0000000000027941 */ /* 0x000fea0003800200 */
.L_x_1554:
[----:B------:R-:W-:Y:S05]  /*7c510*/  BRA `(.L_x_1587) ;  /* 0xffffff9800607947 */ /* 0x000fea000383ffff */
.L_x_1551:
[----:B------:R-:W-:Y:S05]  /*7c520*/  BSYNC.RECONVERGENT B3 ;  /* 0x0000000000037941 */ /* 0x000fea0003800200 */
.L_x_1522:
        /* <DEDUP_REMOVED lines=43> */
.L_x_1592:
        /* <DEDUP_REMOVED lines=15> */
.L_x_1591:
[----:B------:R-:W-:Y:S05]  /*7c8d0*/  BSYNC.RECONVERGENT B1 ;  /* 0x0000000000017941 */ /* 0x000fea0003800200 */
.L_x_1590:
[----:B------:R-:W-:Y:S01]  /*7c8e0*/  R2UR UR4, R66 ;  /* 0x00000000420472ca */ /* 0x000fe200000e0000 */
[----:B------:R-:W-:Y:S01]  /*7c8f0*/  BSSY.RECONVERGENT B1, `(.L_x_1593) ;  /* 0x0000015000017945 */ /* 0x000fe20003800200 */
[----:B------:R-:W-:Y:S02]  /*7c900*/  R2UR UR5, R67 ;  /* 0x00000000430572ca */ /* 0x000fe400000e0000 */
[----:B------:R-:W-:-:S11]  /*7c910*/  ISETP.GE.AND P0, PT, R42, 0x1, PT ;  /* 0x000000012a00780c */ /* 0x000fd60003f06270 */
[----:B------:R2:W-:Y:S02]  /*7c920*/  STG.E desc[UR4][R62.64+0xd8], RZ ;  /* 0x0000d8ff3e007986 */ /* 0x0005e4000c101904 */
[----:B------:R-:W-:Y:S05]  /*7c930*/  @!P0 BRA `(.L_x_1594) ;  /* 0x0000000000408947 */ /* 0x000fea0003800000 */
[----:B------:R-:W-:-:S07]  /*7c940*/  IMAD.MOV.U32 R13, RZ, RZ, RZ ;  /* 0x000000ffff0d7224 */ /* 0x000fce00078e00ff */
.L_x_1595:
        /* <DEDUP_REMOVED lines=15> */
.L_x_1594:
[----:B------:R-:W-:Y:S05]  /*7ca40*/  BSYNC.RECONVERGENT B1 ;  /* 0x0000000000017941 */ /* 0x000fea0003800200 */
.L_x_1593:
        /* <DEDUP_REMOVED lines=37> */
.L_x_1597:
[----:B------:R-:W-:Y:S05]  /*7cca0*/  BSYNC.RECONVERGENT B1 ;  /* 0x0000000000017941 */ /* 0x000fea0003800200 */
.L_x_1596:
[----:B------:R-:W-:Y:S01]  /*7ccb0*/  UMOV UR4, 0x66666666 ;  /* 0x6666666600047882 */ /* 0x000fe20000000000 */
[----:B------:R-:W-:Y:S01]  /*7ccc0*/  UMOV UR5, 0x40711266 ;  /* 0x4071126600057882 */ /* 0x000fe20000000000 */
[----:B------:R-:W-:Y:S01]  /*7ccd0*/  IMAD.MOV.U32 R10, RZ, RZ, 0x0 ;  /* 0x00000000ff0a7424 */ /* 0x000fe200078e00ff */
[----:B------:R-:W-:Y:S01]  /*7cce0*/  DADD R8, R98, -UR4 ;  /* 0x8000000462087e29 */ /* 0x000fe20008000000 */
[----:B------:R-:W-:-:S07]  /*7ccf0*/  IMAD.MOV.U32 R11, RZ, RZ, 0x3fe00000 ;  /* 0x3fe00000ff0b7424 */ /* 0x000fce00078e00ff */
[----:B------:R-:W-:-:S11]  /*7cd00*/  DFMA R8, R8, 100, R10 ;  /* 0x405900000808782b */ /* 0x000fd6000000000a */
.L_x_1589:
[----:B------:R-:W-:Y:S05]  /*7cd10*/  BSYNC.RECONVERGENT B0 ;  /* 0x0000000000007941 */ /* 0x000fea0003800200 */
.L_x_1588:
        /* <DEDUP_REMOVED lines=25> */
.L_x_1598:
[----:B------:R-:W-:Y:S05]  /*7ceb0*/  BSYNC.RECONVERGENT B0 ;  /* 0x0000000000007941 */ /* 0x000fea0003800200 */
.L_x_1521:
[----:B------:R-:W-:Y:S05]  /*7cec0*/  BSYNC.RECONVERGENT B4 ;  /* 0x0000000000047941 */ /* 0x000fea0003800200 */
.L_x_1520:
        /* <DEDUP_REMOVED lines=11> */
[----:B------:R-:W5:Y:S02]  /*7cf80*/  I2F.F64.U32 R8, R7 ;  /* 0x0000000700087312 */ /* 0x000f640000201800 */
[----:B-----5:R-:W-:-:S14]  /*7cf90*/  DSETP.GT.AND P0, PT, R98, R8, PT ;  /* 0x000000086200722a */ /* 0x020fdc0003f04000 */
[----:B0-----:R-:W-:Y:S05]  /*7cfa0*/  @P0 BRA `(.L_x_1599) ;  /* 0x0000000400400947 */ /* 0x001fea0003800000 */
[----:B------:R-:W-:Y:S02]  /*7cfb0*/  R2UR UR4, R66 ;  /* 0x00000000420472ca */ /* 0x000fe400000e0000 */
[----:B------:R-:W-:-:S13]  /*7cfc0*/  R2UR UR5, R67 ;  /* 0x00000000430572ca */ /* 0x000fda00000e0000 */
[----:B------:R0:W5:Y:S02]  /*7cfd0*/  LDG.E R12, desc[UR4][R62.64+0x104] ;  /* 0x000104043e0c7981 */ /* 0x000164000c1e1900 */
.L_x_151:
[----:B------:R-:W-:Y:S01]  /*7cfe0*/  R2UR UR4, R66 ;  /* 0x00000000420472ca */ /* 0x000fe200000e0000 */
[C---:B-----5:R-:W-:Y:S01]  /*7cff0*/  VIADD R7, R12.reuse, 0x1 ;  /* 0x000000010c077836 */ /* 0x060fe20000000000 */
[----:B------:R-:W-:Y:S02]  /*7d000*/  R2UR UR5, R67 ;  /* 0x00000000430572ca */ /* 0x000fe400000e0000 */
[----:B------:R-:W-:-:S11]  /*7d010*/  ISETP.GE.AND P0, PT, R12, 0x7, PT ;  /* 0x000000070c00780c */ /* 0x000fd60003f06270 */
[----:B------:R0:W-:Y:S02]  /*7d020*/  STG.E desc[UR4][R62.64+0x104], R7 ;  /* 0x000104073e007986 */ /* 0x0001e4000c101904 */
[----:B------:R-:W-:Y:S05]  /*7d030*/  @!P0 BRA `(.L_x_1600) ;  /* 0xfffff8c400488947 */ /* 0x000fea000383ffff */
[----:B------:R-:W-:Y:S02]  /*7d040*/  R2UR UR4, R66 ;  /* 0x00000000420472ca */ /* 0x000fe400000e0000 */
[----:B------:R-:W-:-:S13]  /*7d050*/  R2UR UR5, R67 ;  /* 0x00000000430572ca */ /* 0x000fda00000e0000 */
[----:B------:R-:W5:Y:S02]  /*7d060*/  LDG.E R8, desc[UR4][R62.64+0x100] ;  /* 0x000100043e087981 */ /* 0x000f64000c1e1900 */
[C---:B-----5:R-:W-:Y:S01]  /*7d070*/  ISETP.GE.AND P0, PT, R8.reuse, 0x6, PT ;  /* 0x000000060800780c */ /* 0x060fe20003f06270 */
[----:B0-----:R-:W-:-:S05]  /*7d080*/  VIADD R7, R8, 0x1 ;  /* 0x0000000108077836 */ /* 0x001fca0000000000 */
[----:B------:R0:W-:Y:S07]  /*7d090*/  STG.E desc[UR4][R62.64+0x100], R7 ;  /* 0x000100073e007986 */ /* 0x0001ee000c101904 */
[----:B------:R-:W-:Y:S05]  /*7d0a0*/  @!P0 BRA `(.L_x_1601) ;  /* 0xfffff8c4001c8947 */ /* 0x000fea000383ffff */
[----:B------:R-:W-:Y:S01]  /*7d0b0*/  R2UR UR4, R66 ;  /* 0x00000000420472ca */ /* 0x000fe200000e0000 */
[----:B0-----:R-:W-:Y:S01]  /*7d0c0*/  IMAD.MOV.U32 R7, RZ, RZ, 0x1 ;  /* 0x00000001ff077424 */ /* 0x001fe200078e00ff */
[----:B------:R-:W-:-:S13]  /*7d0d0*/  R2UR UR5, R67 ;  /* 0x00000000430572ca */ /* 0x000fda00000e0000 */
[----:B------:R0:W-:Y:S02]  /*7d0e0*/  STG.E desc[UR4][R62.64+0x108], R7 ;  /* 0x000108073e007986 */ /* 0x0001e4000c101904 */
.L_x_149:
[----:B------:R-:W5:Y:S02]  /*7d0f0*/  LDCU UR4, c[0x3][0x14] ;  /* 0x00c00280ff0477ac */ /* 0x000f640008000800 */
[----:B-----5:R-:W-:-:S09]  /*7d100*/  UISETP.NE.AND UP0, UPT, UR4, URZ, UPT ;  /* 0x000000ff0400728c */ /* 0x020fd2000bf05270 */
[----:B------:R-:W-:Y:S05]  /*7d110*/  BRA.U !UP0, `(.L_x_1602) ;  /* 0x0000000108647547 */ /* 0x000fea000b800000 */
[----:B------:R-:W-:Y:S05]  /*7d120*/  BMOV.32.CLEAR RZ, B0 ;  /* 0x0000000000ff7355 */ /* 0x000fea0000100000 */
[----:B------:R-:W-:Y:S04]  /*7d130*/  BSSY.RECONVERGENT B0, `(.L_x_1603) ;  /* 0x0000008000007945 */ /* 0x000fe80003800200 */
[----:B------:R-:W-:Y:S05]  /*7d140*/  BMOV.32.CLEAR RZ, B1 ;  /* 0x0000000001ff7355 */ /* 0x000fea0000100000 */
[----:B------:R-:W0:Y:S05]  /*7d150*/  BMOV.32.CLEAR R18, B0 ;  /* 0x0000000000127355 */ /* 0x000e2a0000100000 */
[----:B------:R-:W-:Y:S05]  /*7d160*/  BMOV.32.CLEAR RZ, B11 ;  /* 0x000000000bff7355 */ /* 0x000fea0000100000 */
[----:B------:R-:W-:Y:S01]  /*7d170*/  IMAD.MOV.U32 R39, RZ, RZ, R68 ;  /* 0x000000ffff277224 */ /* 0x000fe200078e0044 */
[----:B0-----:R-:W-:-:S07]  /*7d180*/  MOV R36, 0x7d1a0 ;  /* 0x0007d1a000247802 */ /* 0x001fce0000000f00 */
[----:B-1234-:R-:W-:Y:S05]  /*7d190*/  CALL.REL.NOINC `($_Z4LAMPPcPiS0_S0_PdS0_S_Pf$_Z11design_loopPiPcS_S_iS_PdiS_S0_S_) ;  /* 0x00000008007c7944 */ /* 0x01efea0003c00000 */
[----:B------:R0:W-:Y:S05]  /*7d1a0*/  BMOV.32 B1, R18 ;  /* 0x0000001201007356 */ /* 0x0001ea0000000000 */
[----:B------:R-:W-:Y:S05]  /*7d1b0*/  BSYNC.RECONVERGENT B1 ;  /* 0x0000000000017941 */ /* 0x000fea0003800200 */
.L_x_1603:
[----:B------:R-:W-:Y:S02]  /*7d1c0*/  R2UR UR4, R66 ;  /* 0x00000000420472ca */ /* 0x000fe400000e0000 */
[----:B------:R-:W-:-:S13]  /*7d1d0*/  R2UR UR5, R67 ;  /* 0x00000000430572ca */ /* 0x000fda00000e0000 */
[----:B------:R-:W2:Y:S02]  /*7d1e0*/  LDG.E R7, desc[UR4][R62.64+0x124] ;  /* 0x000124043e077981 */ /* 0x000ea4000c1e1900 */
[----:B--2---:R-:W-:-:S13]  /*7d1f0*/  ISETP.NE.AND P0, PT, R7, RZ, PT ;  /* 0x000000ff0700720c */ /* 0x004fda0003f05270 */
[----:B------:R-:W-:Y:S05]  /*7d200*/  @P0 BREAK.RELIABLE B5 ;  /* 0x0000000000050942 */ /* 0x000fea0003800100 */
[----:B------:R-:W-:Y:S05]  /*7d210*/  @P0 BRA `(.L_x_1604) ;  /* 0x0000000000280947 */ /* 0x000fea0003800000 */
[----:B------:R-:W1:Y:S02]  /*7d220*/  LDCU UR4, c[0x3][0x4c] ;  /* 0x00c00980ff0477ac */ /* 0x000e640008000800 */
[----:B-1----:R-:W-:-:S09]  /*7d230*/  UISETP.NE.AND UP0, UPT, UR4, URZ, UPT ;  /* 0x000000ff0400728c */ /* 0x002fd2000bf05270 */
[----:B------:R-:W-:Y:S05]  /*7d240*/  BRA.U !UP0, `(.L_x_19) ;  /* 0x0000000508207547 */ /* 0x000fea000b800000 */
[----:B------:R-:W-:Y:S05]  /*7d250*/  BREAK.RELIABLE B5 ;  /* 0x0000000000057942 */ /* 0x000fea0003800100 */
[----:B------:R-:W-:Y:S01]  /*7d260*/  R2UR UR4, R66 ;  /* 0x00000000420472ca */ /* 0x000fe200000e0000 */
[----:B------:R-:W-:Y:S01]  /*7d270*/  IMAD.MOV.U32 R7, RZ, RZ, 0x1 ;  /* 0x00000001ff077424 */ /* 0x000fe200078e00ff */
[----:B------:R-:W-:-:S13]  /*7d280*/  R2UR UR5, R67 ;  /* 0x00000000430572ca */ /* 0x000fda00000e0000 */
[----:B------:R1:W-:Y:S01]  /*7d290*/  STG.E desc[UR4][R62.64+0x124], R7 ;  /* 0x000124073e007986 */ /* 0x0003e2000c101904 */
[----:B------:R-:W-:Y:S05]  /*7d2a0*/  BRA `(.L_x_17) ;  /* 0x00000004003c7947 */ /* 0x000fea0003800000 */
.L_x_1602:
[----:B------:R-:W-:Y:S05]  /*7d2b0*/  BREAK.RELIABLE B5 ;  /* 0x0000000000057942 */ /* 0x000fea0003800100 */
.L_x_1604:
[----:B--2---:R-:W2:Y:S01]  /*7d2c0*/  LDS.128 R8, [R3] ;  /* 0x0000000003087984 */ /* 0x004ea20000000c00 */
[C---:B------:R-:W-:Y:S01]  /*7d2d0*/  R2UR UR4, R66.reuse ;  /* 0x00000000420472ca */ /* 0x040fe200000e0000 */
[----:B0-----:R-:W-:Y:S01]  /*7d2e0*/  IMAD.MOV.U32 R7, RZ, RZ, 0x1 ;  /* 0x00000001ff077424 */ /* 0x001fe200078e00ff */
[C---:B------:R-:W-:Y:S01]  /*7d2f0*/  R2UR UR5, R67.reuse ;  /* 0x00000000430572ca */ /* 0x040fe200000e0000 */
[----:B----4-:R-:W0:Y:S01]  /*7d300*/  LDS.128 R12, [R3+0x10] ;  /* 0x00001000030c7984 */ /* 0x010e220000000c00 */
        /* <DEDUP_REMOVED lines=15> */
[----:B------:R-:W-:Y:S01]  /*7d400*/  R2UR UR23, R67 ;  /* 0x00000000431772ca */ /* 0x000fe200000e0000 */
[----:B--2---:R2:W-:Y:S04]  /*7d410*/  STG.E desc[UR4][R64.64], R8 ;  /* 0x0000000840007986 */ /* 0x0045e8000c101904 */
[----:B------:R2:W-:Y:S04]  /*7d420*/  STG.E desc[UR8][R64.64+0x4], R9 ;  /* 0x0000040940007986 */ /* 0x0005e8000c101908 */
[----:B------:R2:W-:Y:S04]  /*7d430*/  STG.E desc[UR10][R64.64+0x8], R10 ;  /* 0x0000080a40007986 */ /* 0x0005e8000c10190a */
[----:B------:R2:W-:Y:S04]  /*7d440*/  STG.E desc[UR12][R64.64+0xc], R11 ;  /* 0x00000c0b40007986 */ /* 0x0005e8000c10190c */
[----:B0-----:R2:W-:Y:S04]  /*7d450*/  STG.E desc[UR14][R64.64+0x10], R12 ;  /* 0x0000100c40007986 */ /* 0x0015e8000c10190e */
[----:B------:R2:W-:Y:S04]  /*7d460*/  STG.E desc[UR16][R64.64+0x14], R13 ;  /* 0x0000140d40007986 */ /* 0x0005e8000c101910 */
[----:B------:R2:W-:Y:S04]  /*7d470*/  STG.E desc[UR18][R64.64+0x18], R14 ;  /* 0x0000180e40007986 */ /* 0x0005e8000c101912 */
[----:B------:R2:W-:Y:S04]  /*7d480*/  STG.E desc[UR20][R64.64+0x1c], R15 ;  /* 0x00001c0f40007986 */ /* 0x0005e8000c101914 */
[----:B------:R2:W-:Y:S01]  /*7d490*/  STG.E desc[UR22][R62.64+0x124], R7 ;  /* 0x000124073e007986 */ /* 0x0005e2000c101916 */
[----:B------:R-:W-:Y:S05]  /*7d4a0*/  BRA `(.L_x_17) ;  /* 0x0000000000bc7947 */ /* 0x000fea0003800000 */
.L_x_1599:
[----:B------:R-:W-:Y:S02]  /*7d4b0*/  R2UR UR4, R66 ;  /* 0x00000000420472ca */ /* 0x000fe400000e0000 */
[----:B------:R-:W-:-:S13]  /*7d4c0*/  R2UR UR5, R67 ;  /* 0x00000000430572ca */ /* 0x000fda00000e0000 */
[----:B------:R0:W-:Y:S01]  /*7d4d0*/  STG.E desc[UR4][R62.64+0x108], RZ ;  /* 0x000108ff3e007986 */ /* 0x0001e2000c101904 */
[----:B------:R-:W-:Y:S05]  /*7d4e0*/  BRA `(.L_x_1605) ;  /* 0x00000000003c7947 */ /* 0x000fea0003800000 */
.L_x_1309:
[----:B------:R-:W-:Y:S02]  /*7d4f0*/  R2UR UR4, R66 ;  /* 0x00000000420472ca */ /* 0x000fe400000e0000 */
[----:B------:R-:W-:-:S13]  /*7d500*/  R2UR UR5, R67 ;  /* 0x00000000430572ca */ /* 0x000fda00000e0000 */
[----:B------:R0:W-:Y:S01]  /*7d510*/  STG.E desc[UR4][R62.64+0x108], RZ ;  /* 0x000108ff3e007986 */ /* 0x0001e2000c101904 */
[----:B------:R-:W-:Y:S05]  /*7d520*/  BRA `(.L_x_1605) ;  /* 0x00000000002c7947 */ /* 0x000fea0003800000 */
.L_x_1017:
[----:B------:R-:W-:Y:S02]  /*7d530*/  R2UR UR4, R66 ;  /* 0x00000000420472ca */ /* 0x000fe400000e0000 */
[----:B------:R-:W-:-:S13]  /*7d540*/  R2UR UR5, R67 ;  /* 0x00000000430572ca */ /* 0x000fda00000e0000 */
[----:B------:R0:W-:Y:S01]  /*7d550*/  STG.E desc[UR4][R62.64+0x108], RZ ;  /* 0x000108ff3e007986 */ /* 0x0001e2000c101904 */
[----:B------:R-:W-:Y:S05]  /*7d560*/  BRA `(.L_x_1605) ;  /* 0x00000000001c7947 */ /* 0x000fea0003800000 */
.L_x_727:
[----:B------:R-:W-:Y:S02]  /*7d570*/  R2UR UR4, R66 ;  /* 0x00000000420472ca */ /* 0x000fe400000e0000 */
[----:B------:R-:W-:-:S13]  /*7d580*/  R2UR UR5, R67 ;  /* 0x00000000430572ca */ /* 0x000fda00000e0000 */
[----:B------:R0:W-:Y:S01]  /*7d590*/  STG.E desc[UR4][R62.64+0x108], RZ ;  /* 0x000108ff3e007986 */ /* 0x0001e2000c101904 */
[----:B------:R-:W-:Y:S05]  /*7d5a0*/  BRA `(.L_x_1605) ;  /* 0x00000000000c7947 */ /* 0x000fea0003800000 */
.L_x_435:
[----:B------:R-:W-:Y:S02]  /*7d5b0*/  R2UR UR4, R66 ;  /* 0x00000000420472ca */ /* 0x000fe400000e0000 */
[----:B------:R-:W-:-:S13]  /*7d5c0*/  R2UR UR5, R67 ;  /* 0x00000000430572ca */ /* 0x000fda00000e0000 */
[----:B------:R0:W-:Y:S02]  /*7d5d0*/  STG.E desc[UR4][R62.64+0x108], RZ ;  /* 0x000108ff3e007986 */ /* 0x0001e4000c101904 */
.L_x_1605:
[----:B------:R-:W5:Y:S02]  /*7d5e0*/  LDCU UR4, c[0x3][0x4c] ;  /* 0x00c00980ff0477ac */ /* 0x000f640008000800 */
[----:B-----5:R-:W-:-:S09]  /*7d5f0*/  UISETP.NE.AND UP0, UPT, UR4, URZ, UPT ;  /* 0x000000ff0400728c */ /* 0x020fd2000bf05270 */
[----:B------:R-:W-:Y:S05]  /*7d600*/  BRA.U !UP0, `(.L_x_19) ;  /* 0x0000000108307547 */ /* 0x000fea000b800000 */
[----:B------:R-:W-:Y:S05]  /*7d610*/  BREAK.RELIABLE B5 ;  /* 0x0000000000057942 */ /* 0x000fea0003800100 */
[----:B------:R-:W-:Y:S01]  /*7d620*/  R2UR UR4, R66 ;  /* 0x00000000420472ca */ /* 0x000fe200000e0000 */
[----:B------:R-:W-:Y:S01]  /*7d630*/  IMAD.MOV.U32 R7, RZ, RZ, 0x1 ;  /* 0x00000001ff077424 */ /* 0x000fe200078e00ff */
[----:B------:R-:W-:-:S13]  /*7d640*/  R2UR UR5, R67 ;  /* 0x00000000430572ca */ /* 0x000fda00000e0000 */
[----:B------:R0:W-:Y:S01]  /*7d650*/  STG.E desc[UR4][R62.64+0x124], R7 ;  /* 0x000124073e007986 */ /* 0x0001e2000c101904 */
[----:B------:R-:W-:Y:S05]  /*7d660*/  BRA `(.L_x_17) ;  /* 0x00000000004c7947 */ /* 0x000fea0003800000 */
.L_x_34:
[----:B------:R-:W-:Y:S01]  /*7d670*/  R2UR UR8, R66 ;  /* 0x00000000420872ca */ /* 0x000fe200000e0000 */
[----:B------:R-:W2:Y:S01]  /*7d680*/  LDCU UR4, c[0x3][0x4c] ;  /* 0x00c00980ff0477ac */ /* 0x000ea20008000800 */
[----:B------:R-:W-:-:S13]  /*7d690*/  R2UR UR9, R67 ;  /* 0x00000000430972ca */ /* 0x000fda00000e0000 */
[----:B------:R0:W-:Y:S01]  /*7d6a0*/  STG.E desc[UR8][R62.64+0x11c], RZ ;  /* 0x00011cff3e007986 */ /* 0x0001e2000c101908 */
[----:B--2---:R-:W-:-:S09]  /*7d6b0*/  UISETP.NE.AND UP0, UPT, UR4, URZ, UPT ;  /* 0x000000ff0400728c */ /* 0x004fd2000bf05270 */
[----:B0-----:R-:W-:Y:S05]  /*7d6c0*/  BRA.U UP0, `(.L_x_1606) ;  /* 0x0000000100207547 */ /* 0x001fea000b800000 */
.L_x_19:
[----:B------:R-:W-:Y:S05]  /*7d6d0*/  BSYNC.RELIABLE B5 ;  /* 0x0000000000057941 */ /* 0x000fea0003800100 */
.L_x_18:
[----:B------:R-:W5:Y:S01]  /*7d6e0*/  LDS R12, [R3+0x1c] ;  /* 0x00001c00030c7984 */ /* 0x000f620000000800 */
[----:B------:R-:W0:Y:S01]  /*7d6f0*/  LDCU UR4, c[0x3][URZ] ;  /* 0x00c00000ff0477ac */ /* 0x000e220008000800 */
[----:B-----5:R-:W-:-:S05]  /*7d700*/  VIADD R12, R12, 0x1 ;  /* 0x000000010c0c7836 */ /* 0x020fca0000000000 */
[----:B------:R1:W-:Y:S01]  /*7d710*/  STS [R3+0x1c], R12 ;  /* 0x00001c0c03007388 */ /* 0x0003e20000000800 */
[----:B0-----:R-:W-:-:S13]  /*7d720*/  ISETP.GE.AND P0, PT, R12, UR4, PT ;  /* 0x000000040c007c0c */ /* 0x001fda000bf06270 */
[----:B-1----:R-:W-:Y:S05]  /*7d730*/  @!P0 BRA `(.L_x_1607) ;  /* 0xfffff83c00b48947 */ /* 0x002fea000383ffff */
[----:B------:R-:W-:Y:S05]  /*7d740*/  BRA `(.L_x_17) ;  /* 0x0000000000147947 */ /* 0x000fea0003800000 */
.L_x_1606:
[----:B------:R-:W-:Y:S05]  /*7d750*/  BREAK.RELIABLE B5 ;  /* 0x0000000000057942 */ /* 0x000fea0003800100 */
[----:B------:R-:W-:Y:S01]  /*7d760*/  R2UR UR4, R66 ;  /* 0x00000000420472ca */ /* 0x000fe200000e0000 */
[----:B------:R-:W-:Y:S01]  /*7d770*/  IMAD.MOV.U32 R7, RZ, RZ, 0x1 ;  /* 0x00000001ff077424 */ /* 0x000fe200078e00ff */
[----:B------:R-:W-:-:S13]  /*7d780*/  R2UR UR5, R67 ;  /* 0x00000000430572ca */ /* 0x000fda00000e0000 */
[----:B------:R0:W-:Y:S02]  /*7d790*/  STG.E desc[UR4][R62.64+0x124], R7 ;  /* 0x000124073e007986 */ /* 0x0001e4000c101904 */
.L_x_17:
[----:B------:R0:W-:Y:S05]  /*7d7a0*/  BMOV.32 B11, R19 ;  /* 0x000000130b007356 */ /* 0x0001ea0000000000 */
[----:B------:R-:W-:Y:S05]  /*7d7b0*/  BSYNC.RECONVERGENT B11 ;  /* 0x00000000000b7941 */ /* 0x000fea0003800200 */
.L_x_16:
[----:B------:R-:W-:Y:S02]  /*7d7c0*/  R2UR UR4, R66 ;  /* 0x00000000420472ca */ /* 0x000fe400000e0000 */
[----:B------:R-:W-:-:S13]  /*7d7d0*/  R2UR UR5, R67 ;  /* 0x00000000430572ca */ /* 0x000fda00000e0000 */
[----:B012---:R-:W2:Y:S02]  /*7d7e0*/  LDG.E R7, desc[UR4][R62.64+0x124] ;  /* 0x000124043e077981 */ /* 0x007ea4000c1e1900 */
[----:B--2---:R-:W-:-:S13]  /*7d7f0*/  ISETP.NE.AND P0, PT, R7, RZ, PT ;  /* 0x000000ff0700720c */ /* 0x004fda0003f05270 */
[----:B------:R-:W-:Y:S05]  /*7d800*/  @P0 BRA `(.L_x_12) ;  /* 0x0000000000180947 */ /* 0x000fea0003800000 */
[----:B------:R1:W2:Y:S02]  /*7d810*/  LDS R7, [R3+0x18] ;  /* 0x0000180003077984 */ /* 0x0002a40000000800 */
.L_x_13:
[----:B------:R-:W5:Y:S01]  /*7d820*/  LDCU UR4, c[0x3][URZ] ;  /* 0x00c00000ff0477ac */ /* 0x000f620008000800 */
[----:B--2---:R-:W-:-:S05]  /*7d830*/  VIADD R7, R7, 0x1 ;  /* 0x0000000107077836 */ /* 0x004fca0000000000 */
[----:B------:R2:W-:Y:S01]  /*7d840*/  STS [R3+0x18], R7 ;  /* 0x0000180703007388 */ /* 0x0005e20000000800 */
[----:B-----5:R-:W-:-:S13]  /*7d850*/  ISETP.GE.AND P0, PT, R7, UR4, PT ;  /* 0x0000000407007c0c */ /* 0x020fda000bf06270 */
[----:B------:R-:W-:Y:S05]  /*7d860*/  @!P0 BRA `(.L_x_1608) ;  /* 0xfffff83400a08947 */ /* 0x000fea000383ffff */
.L_x_12:
[----:B------:R0:W-:Y:S05]  /*7d870*/  BMOV.32 B11, R21 ;  /* 0x000000150b007356 */ /* 0x0001ea0000000000 */
[----:B------:R-:W-:Y:S05]  /*7d880*/  BSYNC.RECONVERGENT B11 ;  /* 0x00000000000b7941 */ /* 0x000fea0003800200 */
.L_x_11:
[----:B------:R-:W-:Y:S02]  /*7d890*/  R2UR UR4, R66 ;  /* 0x00000000420472ca */ /* 0x000fe400000e0000 */
[----:B------:R-:W-:-:S13]  /*7d8a0*/  R2UR UR5, R67 ;  /* 0x00000000430572ca */ /* 0x000fda00000e0000 */
[----:B--2---:R-:W2:Y:S02]  /*7d8b0*/  LDG.E R7, desc[UR4][R62.64+0x124] ;  /* 0x000124043e077981 */ /* 0x004ea4000c1e1900 */
[----:B--2---:R-:W-:-:S13]  /*7d8c0*/  ISETP.NE.AND P0, PT, R7, RZ, PT ;  /* 0x000000ff0700720c */ /* 0x004fda0003f05270 */
[----:B------:R-:W-:Y:S05]  /*7d8d0*/  @P0 BRA `(.L_x_9) ;  /* 0x0000000000140947 */ /* 0x000fea0003800000 */
[----:B------:R2:W0:Y:S02]  /*7d8e0*/  LDS R7, [R3+0x10] ;  /* 0x0000100003077984 */ /* 0x0004240000000800 */
.L_x_10:
[----:B0-----:R-:W-:-:S05]  /*7d8f0*/  VIADD R7, R7, 0x1 ;  /* 0x0000000107077836 */ /* 0x001fca0000000000 */
[----:B------:R0:W-:Y:S01]  /*7d900*/  STS [R3+0x10], R7 ;  /* 0x0000100703007388 */ /* 0x0001e20000000800 */
[----:B------:R-:W-:-:S13]  /*7d910*/  ISETP.GE.AND P0, PT, R7, R4, PT ;  /* 0x000000040700720c */ /* 0x000fda0003f06270 */
[----:B------:R-:W-:Y:S05]  /*7d920*/  @!P0 BRA `(.L_x_1609) ;  /* 0xfffff83000848947 */ /* 0x000fea000383ffff */
.L_x_9:
[----:B------:R0:W-:Y:S05]  /*7d930*/  BMOV.32 B11, R23 ;  /* 0x000000170b007356 */ /* 0x0001ea0000000000 */
[----:B------:R-:W-:Y:S05]  /*7d940*/  BSYNC.RECONVERGENT B11 ;  /* 0x00000000000b7941 */ /* 0x000fea0003800200 */
.L_x_8:
[----:B------:R-:W-:Y:S02]  /*7d950*/  R2UR UR4, R66 ;  /* 0x00000000420472ca */ /* 0x000fe400000e0000 */
[----:B------:R-:W-:-:S13]  /*7d960*/  R2UR UR5, R67 ;  /* 0x00000000430572ca */ /* 0x000fda00000e0000 */
[----:B0-----:R-:W5:Y:S02]  /*7d970*/  LDG.E R7, desc[UR4][R62.64+0x124] ;  /* 0x000124043e077981 */ /* 0x001f64000c1e1900 */
[----:B-----5:R-:W-:-:S13]  /*7d980*/  ISETP.NE.AND P0, PT, R7, RZ, PT ;  /* 0x000000ff0700720c */ /* 0x020fda0003f05270 */
[----:B------:R-:W-:Y:S05]  /*7d990*/  @P0 BRA `(.L_x_6) ;  /* 0x0000000000140947 */ /* 0x000fea0003800000 */
[----:B------:R0:W0:Y:S02]  /*7d9a0*/  LDS R7, [R3+0xc] ;  /* 0x00000c0003077984 */ /* 0x0000240000000800 */
.L_x_7:
[----:B0-----:R-:W-:-:S05]  /*7d9b0*/  VIADD R7, R7, 0x1 ;  /* 0x0000000107077836 */ /* 0x001fca0000000000 */
[----:B------:R0:W-:Y:S01]  /*7d9c0*/  STS [R3+0xc], R7 ;  /* 0x00000c0703007388 */ /* 0x0001e20000000800 */
[----:B------:R-:W-:-:S13]  /*7d9d0*/  ISETP.GE.AND P0, PT, R7, R4, PT ;  /* 0x000000040700720c */ /* 0x000fda0003f06270 */
[----:B------:R-:W-:Y:S05]  /*7d9e0*/  @!P0 BRA `(.L_x_1610) ;  /* 0xfffff82c00648947 */ /* 0x000fea000383ffff */
.L_x_6:
[----:B------:R0:W-:Y:S05]  /*7d9f0*/  BMOV.32 B11, R25 ;  /* 0x000000190b007356 */ /* 0x0001ea0000000000 */
[----:B------:R-:W-:Y:S05]  /*7da00*/  BSYNC.RECONVERGENT B11 ;  /* 0x00000000000b7941 */ /* 0x000fea0003800200 */
.L_x_5:
[----:B------:R-:W-:Y:S02]  /*7da10*/  R2UR UR4, R66 ;  /* 0x00000000420472ca */ /* 0x000fe400000e0000 */
[----:B------:R-:W-:-:S13]  /*7da20*/  R2UR UR5, R67 ;  /* 0x00000000430572ca */ /* 0x000fda00000e0000 */
[----:B0-----:R-:W5:Y:S02]  /*7da30*/  LDG.E R7, desc[UR4][R62.64+0x124] ;  /* 0x000124043e077981 */ /* 0x001f64000c1e1900 */
[----:B-----5:R-:W-:-:S13]  /*7da40*/  ISETP.NE.AND P0, PT, R7, RZ, PT ;  /* 0x000000ff0700720c */ /* 0x020fda0003f05270 */
[----:B------:R-:W-:Y:S05]  /*7da50*/  @P0 BRA `(.L_x_3) ;  /* 0x0000000000180947 */ /* 0x000fea0003800000 */
.L_x_4:
[----:B----4-:R-:W4:Y:S01]  /*7da60*/  LDS R69, [R3+0x4] ;  /* 0x0000040003457984 */ /* 0x010f220000000800 */
[----:B------:R-:W5:Y:S01]  /*7da70*/  LDCU UR4, c[0x3][URZ] ;  /* 0x00c00000ff0477ac */ /* 0x000f620008000800 */
[----:B----4-:R-:W-:-:S05]  /*7da80*/  VIADD R69, R69, 0x1 ;  /* 0x0000000145457836 */ /* 0x010fca0000000000 */
[----:B------:R4:W-:Y:S01]  /*7da90*/  STS [R3+0x4], R69 ;  /* 0x0000044503007388 */ /* 0x0009e20000000800 */
[----:B-----5:R-:W-:-:S13]  /*7daa0*/  ISETP.GE.AND P0, PT, R69, UR4, PT ;  /* 0x0000000445007c0c */ /* 0x020fda000bf06270 */
[----:B----4-:R-:W-:Y:S05]  /*7dab0*/  @!P0 BRA `(.L_x_1611) ;  /* 0xfffff828006c8947 */ /* 0x010fea000383ffff */
.L_x_3:
[----:B------:R0:W-:Y:S05]  /*7dac0*/  BMOV.32 B11, R0 ;  /* 0x000000000b007356 */ /* 0x0001ea0000000000 */
[----:B------:R-:W-:Y:S05]  /*7dad0*/  BSYNC.RECONVERGENT B11 ;  /* 0x00000000000b7941 */ /* 0x000fea0003800200 */
.L_x_2:
[----:B------:R-:W5:Y:S01]  /*7dae0*/  LDCU UR4, c[0x0][0x370] ;  /* 0x00006e00ff0477ac */ /* 0x000f620008000800 */
[----:B0-----:R-:W5:Y:S01]  /*7daf0*/  LDC R7, c[0x0][0x360] ;  /* 0x0000d800ff077b82 */ /* 0x001f620000000800 */
[----:B------:R-:W0:Y:S01]  /*7db00*/  LDCU UR5, c[0x3][URZ] ;  /* 0x00c00000ff0577ac */ /* 0x000e220008000800 */
[----:B-----5:R-:W-:-:S05]  /*7db10*/  IMAD R68, R7, UR4, R68 ;  /* 0x0000000407447c24 */ /* 0x020fca000f8e0244 */
[----:B0-----:R-:W-:-:S13]  /*7db20*/  ISETP.GE.AND P0, PT, R68, UR5, PT ;  /* 0x0000000544007c0c */ /* 0x001fda000bf06270 */
[----:B------:R-:W-:Y:S05]  /*7db30*/  @!P0 BRA `(.L_x_1612) ;  /* 0xfffff82400888947 */ /* 0x000fea000383ffff */
.L_x_1:
[----:B------:R0:W-:Y:S05]  /*7db40*/  BMOV.32 B0, R6 ;  /* 0x0000000600007356 */ /* 0x0001ea0000000000 */
[----:B------:R-:W-:Y:S05]  /*7db50*/  BSYNC.RECONVERGENT B0 ;  /* 0x0000000000007941 */ /* 0x000fea0003800200 */
.L_x_0:
[----:B------:R-:W-:Y:S05]  /*7db60*/  WARPSYNC.ALL ;  /* 0x0000000000007948 */ /* 0x000fea0003800000 */
[----:B------:R-:W-:Y:S06]  /*7db70*/  BAR.SYNC.DEFER_BLOCKING 0x0 ;  /* 0x0000000000007b1d */ /* 0x000fec0000010000 */
[----:B------:R-:W-:Y:S05]  /*7db80*/  EXIT ;  /* 0x000000000000794d */ /* 0x000fea0003800000 */
        .type           $_Z4LAMPPcPiS0_S0_PdS0_S_Pf$_Z11design_loopPiPcS_S_iS_PdiS_S0_S_,@function
        .size           $_Z4LAMPPcPiS0_S0_PdS0_S_Pf$_Z11design_loopPiPcS_S_iS_PdiS_S0_S_,($_Z4LAMPPcPiS0_S0_PdS0_S_Pf$_Z15check_structurePcPiS0_iiPdS0_S_S0_ - $_Z4LAMPPcPiS0_S0_PdS0_S_Pf$_Z11design_loopPiPcS_S_iS_PdiS_S0_S_)
$_Z4LAMPPcPiS0_S0_PdS0_S_Pf$_Z11design_loopPiPcS_S_iS_PdiS_S0_S_:
[----:B------:R-:W0:Y:S01]  /*7db90*/  S2UR UR5, SR_CgaCtaId ;  /* 0x00000000000579c3 */ /* 0x000e220000008800 */
[----:B------:R-:W-:Y:S01]  /*7dba0*/  UMOV UR4, 0x400 ;  /* 0x0000040000047882 */ /* 0x000fe20000000000 */
[----:B------:R-:W-:-:S06]  /*7dbb0*/  IMAD R11, R39, 0x51, RZ ;  /* 0x00000051270b7824 */ /* 0x000fcc00078e02ff */
[----:B------:R-:W1:Y:S08]  /*7dbc0*/  LDC.64 R50, c[0x0][0x358] ;  /* 0x0000d600ff327b82 */ /* 0x000e700000000a00 */
[----:B------:R-:W2:Y:S01]  /*7dbd0*/  LDC.64 R48, c[0x0][0x3a8] ;  /* 0x0000ea00ff307b82 */ /* 0x000ea20000000a00 */
[----:B0-----:R-:W-:-:S07]  /*7dbe0*/  ULEA UR6, UR5, UR4, 0x18 ;  /* 0x0000000405067291 */ /* 0x001fce000f8ec0ff */
[----:B------:R-:W0:Y:S01]  /*7dbf0*/  LDC.64 R8, c[0x0][0x388] ;  /* 0x0000e200ff087b82 */ /* 0x000e220000000a00 */
[----:B------:R-:W-:Y:S02]  /*7dc00*/  LEA R17, R35, UR6, 0x5 ;  /* 0x0000000623117c11 */ /* 0x000fe4000f8e28ff */
[----:B-1----:R-:W-:-:S05]  /*7dc10*/  R2UR UR8, R50 ;  /* 0x00000000320872ca */ /* 0x002fca00000e0000 */
[----:B------:R-:W1:Y:S01]  /*7dc20*/  LDC.64 R12, c[0x3][RZ] ;  /* 0x00c00000ff0c7b82 */ /* 0x000e620000000a00 */
[C---:B------:R-:W-:Y:S01]  /*7dc30*/  R2UR UR9, R51.reuse ;  /* 0x00000000330972ca */ /* 0x040fe200000e0000 */
[----:B------:R-:W3:Y:S01]  /*7dc40*/  LDS R7, [R17+0x4] ;  /* 0x0000040011077984 */ /* 0x000ee20000000800 */
[----:B------:R-:W-:Y:S01]  /*7dc50*/  R2UR UR10, R50 ;  /* 0x00000000320a72ca */ /* 0x000fe200000e0000 */
[----:B------:R-:W1:Y:S01]  /*7dc60*/  LDCU UR6, c[0x3][0x8] ;  /* 0x00c00100ff0677ac */ /* 0x000e620008000800 */
[----:B------:R-:W-:Y:S01]  /*7dc70*/  R2UR UR11, R51 ;  /* 0x00000000330b72ca */ /* 0x000fe200000e0000 */
[----:B--2---:R-:W-:-:S08]  /*7dc80*/  IMAD.WIDE R48, R11, 0x4, R48 ;  /* 0x000000040b307825 */ /* 0x004fd000078e0230 */
[----:B------:R2:W-:Y:S01]  /*7dc90*/  STG.E desc[UR8][R48.64+0x124], RZ ;  /* 0x000124ff30007986 */ /* 0x0005e2000c101908 */
[----:B---3--:R-:W-:-:S04]  /*7dca0*/  IMAD R7, R7, 0xa, RZ ;  /* 0x0000000a07077824 */ /* 0x008fc800078e02ff */
[----:B0-----:R-:W-:-:S05]  /*7dcb0*/  IMAD.WIDE R8, R7, 0x4, R8 ;  /* 0x0000000407087825 */ /* 0x001fca00078e0208 */
[----:B------:R0:W3:Y:S01]  /*7dcc0*/  LDG.E R10, desc[UR10][R8.64+0x24] ;  /* 0x0000240a080a7981 */ /* 0x0000e2000c1e1900 */
[----:B-1----:R-:W-:Y:S01]  /*7dcd0*/  IADD3 R7, PT, PT, R13, UR6, R12 ;  /* 0x000000060d077c10 */ /* 0x002fe2000fffe00c */
[----:B------:R-:W-:Y:S01]  /*7dce0*/  UIADD3 UR4, UPT, UPT, UR4, 0x8000, URZ ;  /* 0x0000800004047890 */ /* 0x000fe2000fffe0ff */
[----:B------:R-:W-:Y:S01]  /*7dcf0*/  BSSY.RECONVERGENT B0, `(.L_x_1613) ;  /* 0x0006463000007945 */ /* 0x000fe20003800200 */
[----:B------:R-:W-:Y:S02]  /*7dd00*/  IMAD.MOV.U32 R42, RZ, RZ, RZ ;  /* 0x000000ffff2a7224 */ /* 0x000fe400078e00ff */
[----:B------:R-:W-:Y:S01]  /*7dd10*/  ULEA UR4, UR5, UR4, 0x18 ;  /* 0x0000000405047291 */ /* 0x000fe2000f8ec0ff */
[----:B0-----:R-:W0:Y:S05]  /*7dd20*/  BMOV.32.CLEAR R8, B0 ;  /* 0x0000000000087355 */ /* 0x001e2a0000100000 */
[----:B------:R-:W-:Y:S01]  /*7dd30*/  LEA R16, R35, UR4, 0x2 ;  /* 0x0000000423107c11 */ /* 0x000fe2000f8e10ff */
[----:B---3--:R2:W-:Y:S01]  /*7dd40*/  STS [R17+0x8], R10 ;  /* 0x0000080a11007388 */ /* 0x0085e20000000800 */
[----:B------:R-:W-:-:S13]  /*7dd50*/  ISETP.GE.AND P0, PT, R10, R7, PT ;  /* 0x000000070a00720c */ /* 0x000fda0003f06270 */
[----:B0-2---:R-:W-:Y:S05]  /*7dd60*/  @P0 BRA `(.L_x_1614) ;  /* 0x0000064400680947 */ /* 0x005fea0003800000 */
[----:B------:R-:W0:Y:S01]  /*7dd70*/  LDC.64 R46, c[0x0][0x3a0] ;  /* 0x0000e800ff2e7b82 */ /* 0x000e220000000a00 */
[----:B------:R-:W1:Y:S01]  /*7dd80*/  LDCU.64 UR4, c[0x0][0x3b0] ;  /* 0x00007600ff0477ac */ /* 0x000e620008000a00 */
[C---:B------:R-:W-:Y:S02]  /*7dd90*/  IMAD R9, R39.reuse, 0x36, RZ ;  /* 0x0000003627097824 */ /* 0x040fe400078e02ff */
[----:B------:R-:W-:Y:S02]  /*7dda0*/  IMAD R13, R39, 0x4f0, RZ ;  /* 0x000004f0270d7824 */ /* 0x000fe400078e02ff */
[----:B------:R-:W-:Y:S02]  /*7ddb0*/  IMAD.MOV.U32 R12, RZ, RZ, R10 ;  /* 0x000000ffff0c7224 */ /* 0x000fe400078e000a */
[C---:B------:R-:W-:Y:S02]  /*7ddc0*/  VIADD R10, R11.reuse, 0xffffffff ;  /* 0xffffffff0b0a7836 */ /* 0x040fe40000000000 */
[----:B------:R-:W-:-:S02]  /*7ddd0*/  VIADD R11, R11, 0x18 ;  /* 0x000000180b0b7836 */ /* 0x000fc40000000000 */
[----:B------:R-:W-:Y:S02]  /*7dde0*/  IMAD.MOV.U32 R58, RZ, RZ, RZ ;  /* 0x000000ffff3a7224 */ /* 0x000fe400078e00ff */
[----:B------:R-:W-:Y:S02]  /*7ddf0*/  IMAD.MOV.U32 R42, RZ, RZ, RZ ;  /* 0x000000ffff2a7224 */ /* 0x000fe400078e00ff */
[C---:B------:R-:W-:Y:S02]  /*7de00*/  VIADD R37, R13.reuse, 0xffffffff ;  /* 0xffffffff0d257836 */ /* 0x040fe40000000000 */
[----:B------:R-:W-:Y:S01]  /*7de10*/  VIADD R38, R13, 0x270 ;  /* 0x000002700d267836 */ /* 0x000fe20000000000 */
[C---:B-1----:R-:W-:Y:S01]  /*7de20*/  IADD3 R56, P0, PT, R9.reuse, UR4, RZ ;  /* 0x0000000409387c10 */ /* 0x042fe2000ff1e0ff */
[C---:B------:R-:W-:Y:S02]  /*7de30*/  VIADD R41, R9.reuse, 0x1b ;  /* 0x0000001b09297836 */ /* 0x040fe40000000000 */
[C---:B------:R-:W-:Y:S01]  /*7de40*/  VIADD R43, R9.reuse, 0x1a ;  /* 0x0000001a092b7836 */ /* 0x040fe20000000000 */
[----:B------:R-:W-:Y:S01]  /*7de50*/  LEA.HI.X.SX32 R57, R9, UR5, 0x1, P0 ;  /* 0x0000000509397c11 */ /* 0x000fe200080f0eff */
[----:B0-----:R-:W-:-:S08]  /*7de60*/  IMAD.WIDE R46, R13, 0x8, R46 ;  /* 0x000000080d2e7825 */ /* 0x001fd000078e022e */
.L_x_2911:
[----:B------:R-:W-:-:S13]  /*7de70*/  ISETP.NE.AND P0, PT, R12, -0x1, PT ;  /* 0xffffffff0c00780c */ /* 0x000fda0003f05270 */
[----:B01234-:R-:W-:Y:S05]  /*7de80*/  @!P0 BRA `(.L_x_1614) ;  /* 0x0000064400208947 */ /* 0x01ffea0003800000 */
[----:B------:R-:W0:Y:S01]  /*7de90*/  LDC.64 R44, c[0x0][0x388] ;  /* 0x0000e200ff2c7b82 */ /* 0x000e220000000a00 */
[----:B------:R-:W-:Y:S01]  /*7dea0*/  R2UR UR4, R50 ;  /* 0x00000000320472ca */ /* 0x000fe200000e0000 */
[----:B------:R-:W-:Y:S01]  /*7deb0*/  IMAD R15, R12, 0xa, RZ ;  /* 0x0000000a0c0f7824 */ /* 0x000fe200078e02ff */
[----:B------:R-:W-:Y:S01]  /*7dec0*/  R2UR UR5, R51 ;  /* 0x00000000330572ca */ /* 0x000fe200000e0000 */
[----:B------:R-:W1:Y:S02]  /*7ded0*/  LDS R59, [R16] ;  /* 0x00000000103b7984 */ /* 0x000e640000000800 */
[----:B0-----:R-:W-:-:S10]  /*7dee0*/  IMAD.WIDE R14, R15, 0x4, R44 ;  /* 0x000000040f0e7825 */ /* 0x001fd400078e022c */
[----:B------:R-:W2:Y:S01]  /*7def0*/  LDG.E R13, desc[UR4][R14.64+0x8] ;  /* 0x000008040e0d7981 */ /* 0x000ea2000c1e1900 */
[----:B------:R-:W-:Y:S05]  /*7df00*/  BMOV.32.CLEAR RZ, B3 ;  /* 0x0000000003ff7355 */ /* 0x000fea0000100000 */
[----:B------:R-:W-:Y:S01]  /*7df10*/  BSSY.RELIABLE B3, `(.L_x_1615) ;  /* 0x000643b000037945 */ /* 0x000fe20003800100 */
[----:B--2---:R-:W-:-:S05]  /*7df20*/  IMAD.HI R13, R13, 0x66666667, RZ ;  /* 0x666666670d0d7827 */ /* 0x004fca00078e02ff */
[----:B------:R-:W-:-:S04]  /*7df30*/  SHF.R.U32.HI R40, RZ, 0x1f, R13 ;  /* 0x0000001fff287819 */ /* 0x000fc8000001160d */
[----:B------:R-:W-:-:S04]  /*7df40*/  LEA.HI.SX32 R40, R13, R40, 0x1e ;  /* 0x000000280d287211 */ /* 0x000fc800078ff2ff */
[----:B-1----:R-:W-:-:S13]  /*7df50*/  LOP3.LUT P0, RZ, R40, R59, RZ, 0xc0, !PT ;  /* 0x0000003b28ff7212 */ /* 0x002fda000780c0ff */
        /* <DEDUP_REMOVED lines=8> */
[----:B------:R-:W-:-:S05]  /*7dfe0*/  IMAD.WIDE R12, R13, 0x4, R44 ;  /* 0x000000040d0c7825 */ /* 0x000fca00078e022c */
[----:B------:R-:W3:Y:S01]  /*7dff0*/  LDG.E R61, desc[UR8][R12.64] ;  /* 0x000000080c3d7981 */ /* 0x000ee2000c1e1900 */
[----:B--2---:R-:W-:-:S05]  /*7e000*/  VIADD R40, R14, 0x12 ;  /* 0x000000120e287836 */ /* 0x004fca0000000000 */
[----:B---3--:R-:W-:-:S13]  /*7e010*/  ISETP.GT.AND P0, PT, R40, R61, PT ;  /* 0x0000003d2800720c */ /* 0x008fda0003f04270 */
[----:B------:R-:W-:Y:S05]  /*7e020*/  @P0 BREAK.RELIABLE B3 ;  /* 0x0000000000030942 */ /* 0x000fea0003800100 */
[----:B------:R-:W-:Y:S05]  /*7e030*/  @P0 BRA `(.L_x_1614) ;  /* 0x0000064000b40947 */ /* 0x000fea0003800000 */
[----:B------:R-:W-:Y:S02]  /*7e040*/  R2UR UR4, R50 ;  /* 0x00000000320472ca */ /* 0x000fe400000e0000 */
[----:B------:R-:W-:-:S13]  /*7e050*/  R2UR UR5, R51 ;  /* 0x00000000330572ca */ /* 0x000fda00000e0000 */
[----:B------:R-:W2:Y:S04]  /*7e060*/  LDG.E R40, desc[UR4][R12.64+0x24] ;  /* 0x000024040c287981 */ /* 0x000ea8000c1e1900 */
[----:B--2---:R0:W-:Y:S01]  /*7e070*/  STS [R17+0x14], R40 ;  /* 0x0000142811007388 */ /* 0x0041e20000000800 */
[----:B------:R-:W-:-:S13]  /*7e080*/  ISETP.NE.AND P0, PT, R40, -0x1, PT ;  /* 0xffffffff2800780c */ /* 0x000fda0003f05270 */
[----:B------:R-:W-:Y:S05]  /*7e090*/  @!P0 BREAK.RELIABLE B3 ;  /* 0x0000000000038942 */ /* 0x000fea0003800100 */
[----:B0-----:R-:W-:Y:S05]  /*7e0a0*/  @!P0 BRA `(.L_x_1614) ;  /* 0x0000064000988947 */ /* 0x001fea0003800000 */
[----:B------:R-:W0:Y:S01]  /*7e0b0*/  LDS R15, [R17+0x18] ;  /* 0x00001800110f7984 */ /* 0x000e220000000800 */
[----:B------:R-:W-:Y:S01]  /*7e0c0*/  R2UR UR4, R50 ;  /* 0x00000000320472ca */ /* 0x000fe200000e0000 */
[----:B------:R-:W-:Y:S01]  /*7e0d0*/  IMAD R13, R40, 0xa, RZ ;  /* 0x0000000a280d7824 */ /* 0x000fe200078e02ff */
[----:B------:R-:W-:Y:S02]  /*7e0e0*/  R2UR UR5, R51 ;  /* 0x00000000330572ca */ /* 0x000fe400000e0000 */
[----:B------:R-:W-:Y:S01]  /*7e0f0*/  R2UR UR8, R50 ;  /* 0x00000000320872ca */ /* 0x000fe200000e0000 */
[----:B------:R-:W-:Y:S01]  /*7e100*/  IMAD.WIDE R12, R13, 0x4, R44 ;  /* 0x000000040d0c7825 */ /* 0x000fe200078e022c */
[----:B------:R-:W-:-:S09]  /*7e110*/  R2UR UR9, R51 ;  /* 0x00000000330972ca */ /* 0x000fd200000e0000 */
[----:B------:R-:W2:Y:S01]  /*7e120*/  LDG.E R12, desc[UR4][R12.64] ;  /* 0x000000040c0c7981 */ /* 0x000ea2000c1e1900 */
[----:B0-----:R-:W-:-:S04]  /*7e130*/  IMAD R15, R15, 0xa, RZ ;  /* 0x0000000a0f0f7824 */ /* 0x001fc800078e02ff */
[----:B------:R-:W-:-:S06]  /*7e140*/  IMAD.WIDE R14, R15, 0x4, R44 ;  /* 0x000000040f0e7825 */ /* 0x000fcc00078e022c */
[----:B------:R-:W3:Y:S01]  /*7e150*/  LDG.E R15, desc[UR8][R14.64] ;  /* 0x000000080e0f7981 */ /* 0x000ee2000c1e1900 */
[----:B--2---:R-:W-:-:S05]  /*7e160*/  VIADD R44, R12, 0x12 ;  /* 0x000000120c2c7836 */ /* 0x004fca0000000000 */
[----:B---3--:R-:W-:-:S13]  /*7e170*/  ISETP.GT.AND P0, PT, R44, R15, PT ;  /* 0x0000000f2c00720c */ /* 0x008fda0003f04270 */
[----:B------:R-:W-:Y:S05]  /*7e180*/  @P0 BREAK.RELIABLE B3 ;  /* 0x0000000000030942 */ /* 0x000fea0003800100 */
[----:B------:R-:W-:Y:S05]  /*7e190*/  @P0 BRA `(.L_x_1614) ;  /* 0x00000640005c0947 */ /* 0x000fea0003800000 */
[----:B------:R-:W-:Y:S01]  /*7e1a0*/  ISETP.GE.AND P0, PT, R40, R7, PT ;  /* 0x000000072800720c */ /* 0x000fe20003f06270 */
[----:B------:R-:W-:Y:S04]  /*7e1b0*/  BSSY.RECONVERGENT B0, `(.L_x_1617) ;  /* 0x000640a000007945 */ /* 0x000fe80003800200 */
[----:B------:R-:W0:Y:S08]  /*7e1c0*/  BMOV.32.CLEAR R44, B0 ;  /* 0x00000000002c7355 */ /* 0x000e300000100000 */
[----:B0-----:R-:W-:Y:S05]  /*7e1d0*/  @P0 BRA `(.L_x_1618) ;  /* 0x0000064000180947 */ /* 0x001fea0003800000 */
[----:B------:R-:W-:-:S07]  /*7e1e0*/  IMAD.MOV.U32 R42, RZ, RZ, R59 ;  /* 0x000000ffff2a7224 */ /* 0x000fce00078e003b */
.L_x_2910:
[----:B------:R-:W0:Y:S01]  /*7e1f0*/  LDCU.64 UR4, c[0x0][0x388] ;  /* 0x00007100ff0477ac */ /* 0x000e220008000a00 */
[----:B------:R-:W-:Y:S01]  /*7e200*/  R2UR UR8, R50 ;  /* 0x00000000320872ca */ /* 0x000fe200000e0000 */
[----:B-1-34-:R-:W-:Y:S01]  /*7e210*/  IMAD R61, R40, 0xa, RZ ;  /* 0x0000000a283d7824 */ /* 0x01afe200078e02ff */
[----:B------:R-:W-:Y:S01]  /*7e220*/  R2UR UR9, R51 ;  /* 0x00000000330972ca */ /* 0x000fe200000e0000 */
[----:B0-----:R-:W-:Y:S02]  /*7e230*/  IMAD.U32 R74, RZ, RZ, UR4 ;  /* 0x00000004ff4a7e24 */ /* 0x001fe4000f8e00ff */
[----:B------:R-:W-:Y:S02]  /*7e240*/  IMAD.U32 R75, RZ, RZ, UR5 ;  /* 0x00000005ff4b7e24 */ /* 0x000fe4000f8e00ff */
[----:B------:R-:W-:-:S08]  /*7e250*/  IMAD.WIDE R60, R61, 0x4, R74 ;  /* 0x000000043d3c7825 */ /* 0x000fd000078e024a */
[----:B--2---:R-:W2:Y:S01]  /*7e260*/  LDG.E R12, desc[UR8][R60.64+0x8] ;  /* 0x000008083c0c7981 */ /* 0x004ea2000c1e1900 */
[----:B------:R-:W-:Y:S05]  /*7e270*/  BMOV.32.CLEAR RZ, B2 ;  /* 0x0000000002ff7355 */ /* 0x000fea0000100000 */
[----:B------:R-:W-:Y:S01]  /*7e280*/  BSSY.RELIABLE B2, `(.L_x_1619) ;  /* 0x00063f3000027945 */ /* 0x000fe20003800100 */
[----:B--2---:R-:W-:-:S05]  /*7e290*/  IMAD.HI R13, R12, 0x66666667, RZ ;  /* 0x666666670c0d7827 */ /* 0x004fca00078e02ff */
[----:B------:R-:W-:-:S04]  /*7e2a0*/  SHF.R.U32.HI R14, RZ, 0x1f, R13 ;  /* 0x0000001fff0e7819 */ /* 0x000fc8000001160d */
[----:B------:R-:W-:-:S05]  /*7e2b0*/  LEA.HI.SX32 R13, R13, R14, 0x1e ;  /* 0x0000000e0d0d7211 */ /* 0x000fca00078ff2ff */
[----:B------:R-:W-:-:S05]  /*7e2c0*/  IMAD R13, R13, -0xa, R12 ;  /* 0xfffffff60d0d7824 */ /* 0x000fca00078e020c */
[----:B------:R-:W-:-:S13]  /*7e2d0*/  LOP3.LUT P0, RZ, R13, R42, RZ, 0xc0, !PT ;  /* 0x0000002a0dff7212 */ /* 0x000fda000780c0ff */
        /* <DEDUP_REMOVED lines=14> */
[----:B------:R-:W0:Y:S02]  /*7e3c0*/  LDCU UR4, c[0x3][0xc] ;  /* 0x00c00180ff0477ac */ /* 0x000e240008000800 */
[----:B0-----:R-:W-:-:S09]  /*7e3d0*/  UISETP.NE.AND UP0, UPT, UR4, URZ, UPT ;  /* 0x000000ff0400728c */ /* 0x001fd2000bf05270 */
[----:B------:R-:W-:Y:S05]  /*7e3e0*/  BRA.U !UP0, `(.L_x_1622) ;  /* 0x0000006908e07547 */ /* 0x000fea000b800000 */
[----:B------:R-:W0:Y:S01]  /*7e3f0*/  LDC R78, c[0x3][0x1c] ;  /* 0x00c00700ff4e7b82 */ /* 0x000e220000000800 */
[----:B------:R1:W2:Y:S01]  /*7e400*/  LDS.128 R12, [R17] ;  /* 0x00000000110c7984 */ /* 0x0002a20000000c00 */
[----:B------:R-:W-:Y:S02]  /*7e410*/  R2UR UR4, R50 ;  /* 0x00000000320472ca */ /* 0x000fe400000e0000 */
[----:B------:R-:W-:-:S13]  /*7e420*/  R2UR UR5, R51 ;  /* 0x00000000330572ca */ /* 0x000fda00000e0000 */
[----:B------:R1:W-:Y:S01]  /*7e430*/  STG.E desc[UR4][R48.64+0x120], RZ ;  /* 0x000120ff30007986 */ /* 0x0003e2000c101904 */
[----:B0-----:R-:W-:-:S13]  /*7e440*/  ISETP.GE.AND P0, PT, R78, 0x1, PT ;  /* 0x000000014e00780c */ /* 0x001fda0003f06270 */
[----:B-12---:R-:W-:Y:S05]  /*7e450*/  @!P0 BRA `(.L_x_1623) ;  /* 0x0000000000608947 */ /* 0x006fea0003800000 */
[----:B------:R-:W0:Y:S01]  /*7e460*/  LDS R58, [R17] ;  /* 0x00000000113a7984 */ /* 0x000e220000000800 */
[----:B------:R-:W-:Y:S01]  /*7e470*/  VIADD R59, R78, 0x8 ;  /* 0x000000084e3b7836 */ /* 0x000fe20000000000 */
[----:B------:R-:W-:Y:S01]  /*7e480*/  BSSY.RECONVERGENT B0, `(.L_x_1623) ;  /* 0x0000015000007945 */ /* 0x000fe20003800200 */
[----:B------:R-:W-:Y:S02]  /*7e490*/  IMAD.MOV.U32 R69, RZ, RZ, RZ ;  /* 0x000000ffff457224 */ /* 0x000fe400078e00ff */
[----:B0-----:R-:W-:-:S07]  /*7e4a0*/  IMAD R72, R58, R59, RZ ;  /* 0x0000003b3a487224 */ /* 0x001fce00078e02ff */
.L_x_1624:
        /* <DEDUP_REMOVED lines=11> */
[----:B------:R-:W2:Y:S01]  /*7e560*/  LDG.E R69, desc[UR10][R48.64+0x120] ;  /* 0x0001200a30457981 */ /* 0x000ea2000c1e1900 */
[----:B------:R-:W-:Y:S02]  /*7e570*/  R2UR UR4, R50 ;  /* 0x00000000320472ca */ /* 0x000fe400000e0000 */
[----:B------:R-:W-:Y:S01]  /*7e580*/  R2UR UR5, R51 ;  /* 0x00000000330572ca */ /* 0x000fe200000e0000 */
[----:B--2---:R-:W-:-:S05]  /*7e590*/  VIADD R69, R69, 0x1 ;  /* 0x0000000145457836 */ /* 0x004fca0000000000 */
[----:B------:R-:W-:-:S07]  /*7e5a0*/  ISETP.GE.AND P1, PT, R69, R78, PT ;  /* 0x0000004e4500720c */ /* 0x000fce0003f26270 */
[----:B------:R0:W-:Y:S06]  /*7e5b0*/  STG.E desc[UR4][R48.64+0x120], R69 ;  /* 0x0001204530007986 */ /* 0x0001ec000c101904 */
[----:B0-----:R-:W-:Y:S05]  /*7e5c0*/  @!P1 BRA `(.L_x_1624) ;  /* 0xfffffffc00b89947 */ /* 0x001fea000383ffff */
[----:B------:R-:W-:Y:S05]  /*7e5d0*/  BSYNC.RECONVERGENT B0 ;  /* 0x0000000000007941 */ /* 0x000fea0003800200 */
.L_x_1623:
[C---:B------:R-:W-:Y:S01]  /*7e5e0*/  R2UR UR4, R50.reuse ;  /* 0x00000000320472ca */ /* 0x040fe200000e0000 */
[----:B------:R-:W-:Y:S01]  /*7e5f0*/  IMAD R13, R13, 0xa, RZ ;  /* 0x0000000a0d0d7824 */ /* 0x000fe200078e02ff */
[----:B------:R-:W-:Y:S02]  /*7e600*/  R2UR UR5, R51 ;  /* 0x00000000330572ca */ /* 0x000fe400000e0000 */
[----:B------:R-:W-:Y:S01]  /*7e610*/  R2UR UR8, R50 ;  /* 0x00000000320872ca */ /* 0x000fe200000e0000 */
[----:B------:R-:W-:Y:S01]  /*7e620*/  IMAD.WIDE R58, R13, 0x4, R74 ;  /* 0x000000040d3a7825 */ /* 0x000fe200078e024a */
[----:B------:R-:W-:Y:S01]  /*7e630*/  R2UR UR9, R51 ;  /* 0x00000000330972ca */ /* 0x000fe200000e0000 */
[----:B------:R-:W0:Y:S08]  /*7e640*/  LDS R76, [R17+0x10] ;  /* 0x00001000114c7984 */ /* 0x000e300000000800 */
[----:B------:R-:W2:Y:S01]  /*7e650*/  LDG.E R69, desc[UR4][R58.64+0xc] ;  /* 0x00000c043a457981 */ /* 0x000ea2000c1e1900 */
[----:B------:R-:W-:-:S04]  /*7e660*/  IMAD R15, R15, 0xa, RZ ;  /* 0x0000000a0f0f7824 */ /* 0x000fc800078e02ff */
[----:B------:R-:W-:Y:S01]  /*7e670*/  IMAD.WIDE R72, R15, 0x4, R74 ;  /* 0x000000040f487825 */ /* 0x000fe200078e024a */
[----:B--2---:R-:W-:Y:S04]  /*7e680*/  STG.E desc[UR4][R48.64+0x128], R69 ;  /* 0x0001284530007986 */ /* 0x004fe8000c101904 */
[----:B------:R-:W2:Y:S01]  /*7e690*/  LDG.E R77, desc[UR8][R72.64+0xc] ;  /* 0x00000c08484d7981 */ /* 0x000ea2000c1e1900 */
[----:B0-----:R-:W-:-:S03]  /*7e6a0*/  IMAD R79, R76, 0xa, RZ ;  /* 0x0000000a4c4f7824 */ /* 0x001fc600078e02ff */
[----:B------:R-:W0:Y:S01]  /*7e6b0*/  LDS R69, [R17+0x1c] ;  /* 0x00001c0011457984 */ /* 0x000e220000000800 */
[----:B------:R-:W-:-:S03]  /*7e6c0*/  IMAD.WIDE R58, R79, 0x4, R74 ;  /* 0x000000044f3a7825 */ /* 0x000fc600078e024a */
[----:B--2---:R1:W-:Y:S04]  /*7e6d0*/  STG.E desc[UR4][R48.64+0x12c], R77 ;  /* 0x00012c4d30007986 */ /* 0x0043e8000c101904 */
[----:B------:R-:W2:Y:S01]  /*7e6e0*/  LDG.E R79, desc[UR8][R58.64+0xc] ;  /* 0x00000c083a4f7981 */ /* 0x000ea2000c1e1900 */
[----:B0-----:R-:W-:-:S03]  /*7e6f0*/  IMAD R73, R69, 0xa, RZ ;  /* 0x0000000a45497824 */ /* 0x001fc600078e02ff */
[----:B--2---:R0:W-:Y:S04]  /*7e700*/  STG.E desc[UR4][R48.64+0x130], R79 ;  /* 0x0001304f30007986 */ /* 0x0041e8000c101904 */
[----:B------:R-:W2:Y:S01]  /*7e710*/  LDG.E R81, desc[UR8][R70.64+0xc] ;  /* 0x00000c0846517981 */ /* 0x000ea2000c1e1900 */
[----:B------:R-:W-:Y:S01]  /*7e720*/  IMAD.WIDE R72, R73, 0x4, R74 ;  /* 0x0000000449487825 */ /* 0x000fe200078e024a */
[----:B------:R-:W-:Y:S02]  /*7e730*/  ISETP.NE.AND P1, PT, R14, -0x1, PT ;  /* 0xffffffff0e00780c */ /* 0x000fe40003f25270 */
[----:B--2---:R0:W-:Y:S04]  /*7e740*/  STG.E desc[UR4][R48.64+0x134], R81 ;  /* 0x0001345130007986 */ /* 0x0041e8000c101904 */
[----:B-1----:R-:W2:Y:S01]  /*7e750*/  LDG.E R77, desc[UR8][R72.64+0xc] ;  /* 0x00000c08484d7981 */ /* 0x002ea2000c1e1900 */
[----:B------:R-:W-:Y:S01]  /*7e760*/  BSSY.RECONVERGENT B0, `(.L_x_1625) ;  /* 0x000000a000007945 */ /* 0x000fe20003800200 */
[----:B------:R-:W-:-:S02]  /*7e770*/  ISETP.NE.AND P2, PT, R40, -0x1, PT ;  /* 0xffffffff2800780c */ /* 0x000fc40003f45270 */
[----:B--2---:R0:W-:Y:S03]  /*7e780*/  STG.E desc[UR4][R48.64+0x138], R77 ;  /* 0x0001384d30007986 */ /* 0x0041e6000c101904 */
[----:B------:R-:W-:Y:S08]  /*7e790*/  @!P1 BRA `(.L_x_1626) ;  /* 0x0000000000189947 */ /* 0x000ff00003800000 */
[----:B------:R-:W-:Y:S01]  /*7e7a0*/  R2UR UR4, R50 ;  /* 0x00000000320472ca */ /* 0x000fe200000e0000 */
[----:B0-----:R-:W-:Y:S01]  /*7e7b0*/  IMAD R77, R14, 0xa, RZ ;  /* 0x0000000a0e4d7824 */ /* 0x001fe200078e02ff */
[----:B------:R-:W-:-:S03]  /*7e7c0*/  R2UR UR5, R51 ;  /* 0x00000000330572ca */ /* 0x000fc600000e0000 */
[----:B------:R-:W-:-:S10]  /*7e7d0*/  IMAD.WIDE R76, R77, 0x4, R74 ;  /* 0x000000044d4c7825 */ /* 0x000fd400078e024a */
[----:B------:R-:W2:Y:S04]  /*7e7e0*/  LDG.E R77, desc[UR4][R76.64+0xc] ;  /* 0x00000c044c4d7981 */ /* 0x000ea8000c1e1900 */
[----:B--2---:R1:W-:Y:S02]  /*7e7f0*/  STG.E desc[UR4][R48.64+0x13c], R77 ;  /* 0x00013c4d30007986 */ /* 0x0043e4000c101904 */
.L_x_1626:
[----:B------:R-:W-:Y:S05]  /*7e800*/  BSYNC.RECONVERGENT B0 ;  /* 0x0000000000007941 */ /* 0x000fea0003800200 */
.L_x_1625:
[----:B------:R-:W-:Y:S04]  /*7e810*/  BSSY.RECONVERGENT B0, `(.L_x_1627) ;  /* 0x0000006000007945 */ /* 0x000fe80003800200 */
[----:B------:R-:W-:Y:S05]  /*7e820*/  @!P2 BRA `(.L_x_1628) ;  /* 0x000000000010a947 */ /* 0x000fea0003800000 */
[----:B------:R-:W-:Y:S02]  /*7e830*/  R2UR UR4, R50 ;  /* 0x00000000320472ca */ /* 0x000fe400000e0000 */
[----:B------:R-:W-:-:S13]  /*7e840*/  R2UR UR5, R51 ;  /* 0x00000000330572ca */ /* 0x000fda00000e0000 */
[----:B01----:R-:W2:Y:S04]  /*7e850*/  LDG.E R77, desc[UR4][R60.64+0xc] ;  /* 0x00000c043c4d7981 */ /* 0x003ea8000c1e1900 */
[----:B--2---:R2:W-:Y:S02]  /*7e860*/  STG.E desc[UR4][R48.64+0x140], R77 ;  /* 0x0001404d30007986 */ /* 0x0045e4000c101904 */
.L_x_1628:
[----:B------:R-:W-:Y:S05]  /*7e870*/  BSYNC.RECONVERGENT B0 ;  /* 0x0000000000007941 */ /* 0x000fea0003800200 */
.L_x_1627:
[----:B------:R-:W-:Y:S01]  /*7e880*/  R2UR UR4, R50 ;  /* 0x00000000320472ca */ /* 0x000fe200000e0000 */
[----:B012---:R-:W-:Y:S01]  /*7e890*/  IMAD R77, R12, 0xa, RZ ;  /* 0x0000000a0c4d7824 */ /* 0x007fe200078e02ff */
[----:B------:R-:W-:-:S03]  /*7e8a0*/  R2UR UR5, R51 ;  /* 0x00000000330572ca */ /* 0x000fc600000e0000 */
[----:B------:R-:W-:-:S10]  /*7e8b0*/  IMAD.WIDE R76, R77, 0x4, R74 ;  /* 0x000000044d4c7825 */ /* 0x000fd400078e024a */
        /* <DEDUP_REMOVED lines=8> */
[----:B------:R-:W-:Y:S02]  /*7e940*/  IMAD.MOV.U32 R81, RZ, RZ, R79 ;  /* 0x000000ffff517224 */ /* 0x000fe400078e004f */
[----:B------:R-:W-:Y:S02]  /*7e950*/  IMAD.MOV.U32 R79, RZ, RZ, R40 ;  /* 0x000000ffff4f7224 */ /* 0x000fe400078e0028 */
[----:B------:R-:W-:-:S07]  /*7e960*/  IMAD.MOV.U32 R78, RZ, RZ, R14 ;  /* 0x000000ffff4e7224 */ /* 0x000fce00078e000e */
.L_x_1682:
[----:B0-----:R-:W0:Y:S01]  /*7e970*/  LDC.64 R74, c[0x0][0x390] ;  /* 0x0000e400ff4a7b82 */ /* 0x001e220000000a00 */
[----:B------:R-:W-:Y:S01]  /*7e980*/  R2UR UR4, R50 ;  /* 0x00000000320472ca */ /* 0x000fe200000e0000 */
[----:B------:R-:W-:Y:S01]  /*7e990*/  IMAD R77, R81, 0x3, RZ ;  /* 0x00000003514d7824 */ /* 0x000fe200078e02ff */
[----:B------:R-:W-:-:S03]  /*7e9a0*/  R2UR UR5, R51 ;  /* 0x00000000330572ca */ /* 0x000fc600000e0000 */
[----:B0-----:R-:W-:-:S10]  /*7e9b0*/  IMAD.WIDE R76, R77, 0x4, R74 ;  /* 0x000000044d4c7825 */ /* 0x001fd400078e024a */
[----:B------:R-:W2:Y:S01]  /*7e9c0*/  LDG.E R74, desc[UR4][R76.64+0x8] ;  /* 0x000008044c4a7981 */ /* 0x000ea2000c1e1900 */
[----:B------:R-:W-:Y:S01]  /*7e9d0*/  BSSY.RECONVERGENT B0, `(.L_x_1631) ;  /* 0x00002f3000007945 */ /* 0x000fe20003800200 */
[----:B--2---:R-:W-:-:S04]  /*7e9e0*/  LOP3.LUT R74, R74, 0x1, RZ, 0xc0, !PT ;  /* 0x000000014a4a7812 */ /* 0x004fc800078ec0ff */
[----:B------:R-:W-:-:S13]  /*7e9f0*/  ISETP.NE.U32.AND P3, PT, R74, 0x1, PT ;  /* 0x000000014a00780c */ /* 0x000fda0003f65070 */
[----:B-1-3--:R-:W-:Y:S05]  /*7ea00*/  @P3 BRA `(.L_x_1632) ;  /* 0x0000002c00bc3947 */ /* 0x00afea0003800000 */
[----:B------:R-:W-:Y:S01]  /*7ea10*/  R2UR UR4, R50 ;  /* 0x00000000320472ca */ /* 0x000fe200000e0000 */
[----:B------:R-:W0:Y:S01]  /*7ea20*/  LDC.64 R74, c[0x0][0x398] ;  /* 0x0000e600ff4a7b82 */ /* 0x000e220000000a00 */
[----:B------:R-:W-:-:S13]  /*7ea30*/  R2UR UR5, R51 ;  /* 0x00000000330572ca */ /* 0x000fda00000e0000 */
[----:B------:R-:W2:Y:S01]  /*7ea40*/  LDG.E R77, desc[UR4][R76.64] ;  /* 0x000000044c4d7981 */ /* 0x000ea2000c1e1900 */
[----:B------:R-:W1:Y:S01]  /*7ea50*/  LDCU UR4, c[0x3][0x1c] ;  /* 0x00c00380ff0477ac */ /* 0x000e620008000800 */
[----:B------:R-:W-:Y:S02]  /*7ea60*/  R2UR UR8, R50 ;  /* 0x00000000320872ca */ /* 0x000fe400000e0000 */
[----:B------:R-:W-:Y:S01]  /*7ea70*/  R2UR UR9, R51 ;  /* 0x00000000330972ca */ /* 0x000fe200000e0000 */
[----:B-1----:R-:W-:-:S06]  /*7ea80*/  UIADD3 UR4, UPT, UPT, UR4, 0x8, URZ ;  /* 0x0000000804047890 */ /* 0x002fcc000fffe0ff */
[----:B--2---:R-:W-:Y:S01]  /*7ea90*/  IMAD R80, R12, UR4, R77 ;  /* 0x000000040c507c24 */ /* 0x004fe2000f8e024d */
[----:B------:R-:W-:-:S03]  /*7eaa0*/  R2UR UR4, R50 ;  /* 0x00000000320472ca */ /* 0x000fc600000e0000 */
[----:B------:R-:W-:-:S04]  /*7eab0*/  VIADD R83, R80, 0x8 ;  /* 0x0000000850537836 */ /* 0x000fc80000000000 */
[----:B0-----:R-:W-:-:S06]  /*7eac0*/  IMAD.WIDE R74, R83, 0x4, R74 ;  /* 0x00000004534a7825 */ /* 0x001fcc00078e024a */
[----:B------:R0:W-:Y:S04]  /*7ead0*/  STG.E desc[UR4][R48.64+0x120], R77 ;  /* 0x0001204d30007986 */ /* 0x0001e8000c101904 */
[----:B------:R-:W2:Y:S02]  /*7eae0*/  LDG.E R74, desc[UR8][R74.64] ;  /* 0x000000084a4a7981 */ /* 0x000ea4000c1e1900 */
[----:B--2---:R-:W-:-:S13]  /*7eaf0*/  ISETP.NE.AND P3, PT, R74, RZ, PT ;  /* 0x000000ff4a00720c */ /* 0x004fda0003f65270 */
[----:B0-----:R-:W-:Y:S05]  /*7eb00*/  @P3 BRA `(.L_x_1632) ;  /* 0x0000002c007c3947 */ /* 0x001fea0003800000 */
[----:B------:R-:W-:Y:S01]  /*7eb10*/  R2UR UR4, R50 ;  /* 0x00000000320472ca */ /* 0x000fe200000e0000 */
[----:B------:R-:W0:Y:S01]  /*7eb20*/  LDC.64 R74, c[0x0][0x388] ;  /* 0x0000e200ff4a7b82 */ /* 0x000e220000000a00 */
[----:B------:R-:W-:-:S13]  /*7eb30*/  R2UR UR5, R51 ;  /* 0x00000000330572ca */ /* 0x000fda00000e0000 */
[----:B------:R-:W2:Y:S01]  /*7eb40*/  LDG.E R77, desc[UR4][R48.64+0x128] ;  /* 0x00012804304d7981 */ /* 0x000ea2000c1e1900 */
[----:B------:R-:W-:Y:S02]  /*7eb50*/  R2UR UR8, R50 ;  /* 0x00000000320872ca */ /* 0x000fe400000e0000 */
[----:B------:R-:W-:Y:S01]  /*7eb60*/  R2UR UR9, R51 ;  /* 0x00000000330972ca */ /* 0x000fe200000e0000 */
[----:B0-----:R-:W-:Y:S01]  /*7eb70*/  IMAD.WIDE R74, R13, 0x4, R74 ;  /* 0x000000040d4a7825 */ /* 0x001fe200078e024a */
[----:B--2---:R0:W-:Y:S11]  /*7eb80*/  STG.E desc[UR4][R48.64+0x104], R77 ;  /* 0x0001044d30007986 */ /* 0x0041f6000c101904 */
[----:B------:R-:W2:Y:S02]  /*7eb90*/  LDG.E R74, desc[UR8][R74.64+0x10] ;  /* 0x000010084a4a7981 */ /* 0x000ea4000c1e1900 */
[----:B--2---:R-:W-:-:S13]  /*7eba0*/  ISETP.GE.AND P3, PT, R77, R74, PT ;  /* 0x0000004a4d00720c */ /* 0x004fda0003f66270 */
[----:B0-----:R-:W-:Y:S05]  /*7ebb0*/  @P3 BRA `(.L_x_1632) ;  /* 0x0000002c00503947 */ /* 0x001fea0003800000 */
[----:B------:R-:W-:Y:S01]  /*7ebc0*/  BSSY.RECONVERGENT B4, `(.L_x_1633) ;  /* 0x00002d0000047945 */ /* 0x000fe20003800200 */
[----:B------:R-:W-:-:S03]  /*7ebd0*/  IMAD.MOV.U32 R81, RZ, RZ, R77 ;  /* 0x000000ffff517224 */ /* 0x000fc600078e004d */
[----:B------:R-:W0:Y:S05]  /*7ebe0*/  BMOV.32.CLEAR R95, B4 ;  /* 0x00000000045f7355 */ /* 0x000e2a0000100000 */
.L_x_1681:
[----:B------:R-:W1:Y:S01]  /*7ebf0*/  LDC.64 R74, c[0x0][0x390] ;  /* 0x0000e400ff4a7b82 */ /* 0x000e620000000a00 */
        /* <DEDUP_REMOVED lines=10> */
[----:B0--3--:R-:W-:Y:S05]  /*7eca0*/  @P3 BRA `(.L_x_1635) ;  /* 0x0000000000183947 */ /* 0x009fea0003800000 */
[----:B------:R-:W-:Y:S02]  /*7ecb0*/  R2UR UR4, R50 ;  /* 0x00000000320472ca */ /* 0x000fe400000e0000 */
[----:B------:R-:W-:-:S13]  /*7ecc0*/  R2UR UR5, R51 ;  /* 0x00000000330572ca */ /* 0x000fda00000e0000 */
[----:B------:R-:W2:Y:S02]  /*7ecd0*/  LDG.E R74, desc[UR4][R48.64+0x128] ;  /* 0x00012804304a7981 */ /* 0x000ea4000c1e1900 */
[----:B--2---:R-:W-:-:S05]  /*7ece0*/  VIADD R75, R74, 0x1 ;  /* 0x000000014a4b7836 */ /* 0x004fca0000000000 */
[----:B------:R1:W-:Y:S01]  /*7ecf0*/  STG.E desc[UR4][R48.64+0x128], R75 ;  /* 0x0001284b30007986 */ /* 0x0003e2000c101904 */
[----:B------:R-:W-:Y:S05]  /*7ed00*/  BRA `(.L_x_1636) ;  /* 0x0000002800b87947 */ /* 0x000fea0003800000 */
.L_x_1635:
        /* <DEDUP_REMOVED lines=18> */
[----:B---3--:R-:W-:-:S13]  /*7ee30*/  ISETP.GE.AND P3, PT, R76, R75, PT ;  /* 0x0000004b4c00720c */ /* 0x008fda0003f66270 */
[----:B------:R-:W-:Y:S05]  /*7ee40*/  @P3 BRA `(.L_x_1638) ;  /* 0x0000000000183947 */ /* 0x000fea0003800000 */
[----:B------:R-:W-:Y:S02]  /*7ee50*/  R2UR UR4, R50 ;  /* 0x00000000320472ca */ /* 0x000fe400000e0000 */
[----:B------:R-:W-:-:S13]  /*7ee60*/  R2UR UR5, R51 ;  /* 0x00000000330572ca */ /* 0x000fda00000e0000 */
[----:B------:R-:W2:Y:S02]  /*7ee70*/  LDG.E R75, desc[UR4][R48.64+0x128] ;  /* 0x00012804304b7981 */ /* 0x000ea4000c1e1900 */
[----:B--2---:R-:W-:-:S05]  /*7ee80*/  VIADD R75, R75, 0x1 ;  /* 0x000000014b4b7836 */ /* 0x004fca0000000000 */
[----:B------:R4:W-:Y:S01]  /*7ee90*/  STG.E desc[UR4][R48.64+0x128], R75 ;  /* 0x0001284b30007986 */ /* 0x0009e2000c101904 */
[----:B------:R-:W-:Y:S05]  /*7eea0*/  BRA `(.L_x_1636) ;  /* 0x0000002800507947 */ /* 0x000fea0003800000 */
.L_x_1638:
[----:B------:R-:W-:-:S05]  /*7eeb0*/  IMAD.IADD R74, R76, 0x1, -R75 ;  /* 0x000000014c4a7824 */ /* 0x000fca00078e0a4b */
[----:B------:R-:W-:-:S13]  /*7eec0*/  ISETP.GT.AND P3, PT, R74, 0x12c, PT ;  /* 0x0000012c4a00780c */ /* 0x000fda0003f64270 */
[----:B------:R-:W-:Y:S05]  /*7eed0*/  @P3 BREAK.RELIABLE B4 ;  /* 0x0000000000043942 */ /* 0x000fea0003800100 */
[----:B------:R-:W-:Y:S05]  /*7eee0*/  @P3 BRA `(.L_x_1637) ;  /* 0x0000002800703947 */ /* 0x000fea0003800000 */
[----:B------:R-:W-:Y:S01]  /*7eef0*/  R2UR UR4, R50 ;  /* 0x00000000320472ca */ /* 0x000fe200000e0000 */
[----:B------:R-:W1:Y:S01]  /*7ef00*/  LDC.64 R74, c[0x0][0x388] ;  /* 0x0000e200ff4a7b82 */ /* 0x000e620000000a00 */
[----:B------:R-:W-:-:S13]  /*7ef10*/  R2UR UR5, R51 ;  /* 0x00000000330572ca */ /* 0x000fda00000e0000 */
[----:B------:R-:W2:Y:S01]  /*7ef20*/  LDG.E R77, desc[UR4][R48.64+0x12c] ;  /* 0x00012c04304d7981 */ /* 0x000ea2000c1e1900 */
[----:B------:R-:W-:Y:S02]  /*7ef30*/  R2UR UR8, R50 ;  /* 0x00000000320872ca */ /* 0x000fe400000e0000 */
[----:B------:R-:W-:Y:S01]  /*7ef40*/  R2UR UR9, R51 ;  /* 0x00000000330972ca */ /* 0x000fe200000e0000 */
[----:B-1----:R-:W-:Y:S01]  /*7ef50*/  IMAD.WIDE R74, R15, 0x4, R74 ;  /* 0x000000040f4a7825 */ /* 0x002fe200078e024a */
[----:B--2---:R1:W-:Y:S11]  /*7ef60*/  STG.E desc[UR4][R48.64+0x108], R77 ;  /* 0x0001084d30007986 */ /* 0x0043f6000c101904 */
[----:B------:R-:W2:Y:S01]  /*7ef70*/  LDG.E R74, desc[UR8][R74.64+0x10] ;  /* 0x000010084a4a7981 */ /* 0x000ea2000c1e1900 */
[----:B------:R-:W-:Y:S05]  /*7ef80*/  BMOV.32.CLEAR RZ, B6 ;  /* 0x0000000006ff7355 */ /* 0x000fea0000100000 */
[----:B------:R-:W-:Y:S04]  /*7ef90*/  BSSY.RECONVERGENT B6, `(.L_x_1636) ;  /* 0x0000285000067945 */ /* 0x000fe80003800200 */
[----:B------:R-:W3:Y:S05]  /*7efa0*/  BMOV.32.CLEAR R96, B6 ;  /* 0x0000000006607355 */ /* 0x000eea0000100000 */
[----:B--2---:R-:W-:-:S13]  /*7efb0*/  ISETP.GE.AND P3, PT, R77, R74, PT ;  /* 0x0000004a4d00720c */ /* 0x004fda0003f66270 */
[----:B-1-3--:R-:W-:Y:S05]  /*7efc0*/  @P3 BRA `(.L_x_1639) ;  /* 0x0000002800003947 */ /* 0x00afea0003800000 */
[----:B------:R-:W-:Y:S05]  /*7efd0*/  BMOV.32.CLEAR RZ, B6 ;  /* 0x0000000006ff7355 */ /* 0x000fea0000100000 */
[----:B------:R-:W-:Y:S01]  /*7efe0*/  BSSY.RECONVERGENT B6, `(.L_x_1640) ;  /* 0x000027b000067945 */ /* 0x000fe20003800200 */
[----:B------:R-:W-:-:S03]  /*7eff0*/  IMAD.MOV.U32 R81, RZ, RZ, R77 ;  /* 0x000000ffff517224 */ /* 0x000fc600078e004d */
[----:B------:R-:W1:Y:S05]  /*7f000*/  BMOV.32.CLEAR R97, B6 ;  /* 0x0000000006617355 */ /* 0x000e6a0000100000 */
.L_x_1680:
[----:B------:R-:W2:Y:S01]  /*7f010*/  LDC.64 R74, c[0x0][0x390] ;  /* 0x0000e400ff4a7b82 */ /* 0x000ea20000000a00 */
[C---:B------:R-:W-:Y:S01]  /*7f020*/  R2UR UR8, R50.reuse ;  /* 0x00000000320872ca */ /* 0x040fe200000e0000 */
[----:B------:R-:W-:Y:S01]  /*7f030*/  IMAD R77, R81, 0x3, RZ ;  /* 0x00000003514d7824 */ /* 0x000fe200078e02ff */
[C---:B------:R-:W-:Y:S02]  /*7f040*/  R2UR UR9, R51.reuse ;  /* 0x00000000330972ca */ /* 0x040fe400000e0000 */
[----:B------:R-:W-:Y:S02]  /*7f050*/  R2UR UR4, R50 ;  /* 0x00000000320472ca */ /* 0x000fe400000e0000 */
[----:B------:R-:W-:-:S09]  /*7f060*/  R2UR UR5, R51 ;  /* 0x00000000330572ca */ /* 0x000fd200000e0000 */
[----:B------:R-:W3:Y:S01]  /*7f070*/  LDG.E R83, desc[UR8][R48.64+0x120] ;  /* 0x0001200830537981 */ /* 0x000ee2000c1e1900 */
[----:B--2---:R-:W-:-:S05]  /*7f080*/  IMAD.WIDE R76, R77, 0x4, R74 ;  /* 0x000000044d4c7825 */ /* 0x004fca00078e024a */
[----:B------:R-:W3:Y:S01]  /*7f090*/  LDG.E R80, desc[UR4][R76.64] ;  /* 0x000000044c507981 */ /* 0x000ee2000c1e1900 */
[----:B------:R-:W-:Y:S05]  /*7f0a0*/  BMOV.32.CLEAR RZ, B6 ;  /* 0x0000000006ff7355 */ /* 0x000fea0000100000 */
[----:B------:R-:W-:Y:S01]  /*7f0b0*/  BSSY.RELIABLE B6, `(.L_x_1641) ;  /* 0x0000261000067945 */ /* 0x000fe20003800100 */
[----:B---3--:R-:W-:-:S13]  /*7f0c0*/  ISETP.GE.AND P3, PT, R80, R83, PT ;  /* 0x000000535000720c */ /* 0x008fda0003f66270 */
[----:B0-----:R-:W-:Y:S05]  /*7f0d0*/  @P3 BRA `(.L_x_1642) ;  /* 0x0000000000183947 */ /* 0x001fea0003800000 */
[----:B------:R-:W-:Y:S02]  /*7f0e0*/  R2UR UR4, R50 ;  /* 0x00000000320472ca */ /* 0x000fe400000e0000 */
[----:B------:R-:W-:-:S13]  /*7f0f0*/  R2UR UR5, R51 ;  /* 0x00000000330572ca */ /* 0x000fda00000e0000 */
[----:B------:R-:W2:Y:S02]  /*7f100*/  LDG.E R74, desc[UR4][R48.64+0x12c] ;  /* 0x00012c04304a7981 */ /* 0x000ea4000c1e1900 */
[----:B--2---:R-:W-:-:S05]  /*7f110*/  VIADD R75, R74, 0x1 ;  /* 0x000000014a4b7836 */ /* 0x004fca0000000000 */
[----:B------:R2:W-:Y:S01]  /*7f120*/  STG.E desc[UR4][R48.64+0x12c], R75 ;  /* 0x00012c4b30007986 */ /* 0x0005e2000c101904 */
[----:B------:R-:W-:Y:S05]  /*7f130*/  BRA `(.L_x_1643) ;  /* 0x0000002400607947 */ /* 0x000fea0003800000 */
.L_x_1642:
        /* <DEDUP_REMOVED lines=25> */
.L_x_1645:
        /* <DEDUP_REMOVED lines=10> */
[----:B------:R-:W3:Y:S01]  /*7f370*/  LDG.E R74, desc[UR8][R58.64+0x10] ;  /* 0x000010083a4a7981 */ /* 0x000ee2000c1e1900 */
[----:B------:R-:W-:Y:S05]  /*7f380*/  BMOV.32.CLEAR RZ, B7 ;  /* 0x0000000007ff7355 */ /* 0x000fea0000100000 */
[----:B------:R-:W-:Y:S04]  /*7f390*/  BSSY.RECONVERGENT B7, `(.L_x_1643) ;  /* 0x0000232000077945 */ /* 0x000fe80003800200 */
[----:B------:R-:W4:Y:S05]  /*7f3a0*/  BMOV.32.CLEAR R98, B7 ;  /* 0x0000000007627355 */ /* 0x000f2a0000100000 */
[----:B---3--:R-:W-:-:S13]  /*7f3b0*/  ISETP.GE.AND P3, PT, R75, R74, PT ;  /* 0x0000004a4b00720c */ /* 0x008fda0003f66270 */
[----:B--2-4-:R-:W-:Y:S05]  /*7f3c0*/  @P3 BRA `(.L_x_1646) ;  /* 0x0000002000b43947 */ /* 0x014fea0003800000 */
[----:B------:R-:W-:Y:S05]  /*7f3d0*/  BMOV.32.CLEAR RZ, B7 ;  /* 0x0000000007ff7355 */ /* 0x000fea0000100000 */
[----:B------:R-:W-:Y:S01]  /*7f3e0*/  BSSY.RECONVERGENT B7, `(.L_x_1647) ;  /* 0x0000228000077945 */ /* 0x000fe20003800200 */
[----:B------:R-:W-:-:S03]  /*7f3f0*/  IMAD.MOV.U32 R81, RZ, RZ, R75 ;  /* 0x000000ffff517224 */ /* 0x000fc600078e004b */
[----:B------:R-:W2:Y:S05]  /*7f400*/  BMOV.32.CLEAR R99, B7 ;  /* 0x0000000007637355 */ /* 0x000eaa0000100000 */
.L_x_1679:
[----:B---34-:R-:W3:Y:S01]  /*7f410*/  LDC.64 R74, c[0x0][0x390] ;  /* 0x0000e400ff4a7b82 */ /* 0x018ee20000000a00 */
[C---:B------:R-:W-:Y:S01]  /*7f420*/  R2UR UR8, R50.reuse ;  /* 0x00000000320872ca */ /* 0x040fe200000e0000 */
[----:B------:R-:W-:Y:S01]  /*7f430*/  IMAD R77, R81, 0x3, RZ ;  /* 0x00000003514d7824 */ /* 0x000fe200078e02ff */
[C---:B------:R-:W-:Y:S02]  /*7f440*/  R2UR UR9, R51.reuse ;  /* 0x00000000330972ca */ /* 0x040fe400000e0000 */
[----:B------:R-:W-:Y:S02]  /*7f450*/  R2UR UR4, R50 ;  /* 0x00000000320472ca */ /* 0x000fe400000e0000 */
[----:B------:R-:W-:-:S09]  /*7f460*/  R2UR UR5, R51 ;  /* 0x00000000330572ca */ /* 0x000fd200000e0000 */
[----:B------:R-:W4:Y:S01]  /*7f470*/  LDG.E R83, desc[UR8][R48.64+0x120] ;  /* 0x0001200830537981 */ /* 0x000f22000c1e1900 */
[----:B---3--:R-:W-:-:S05]  /*7f480*/  IMAD.WIDE R76, R77, 0x4, R74 ;  /* 0x000000044d4c7825 */ /* 0x008fca00078e024a */
[----:B------:R-:W4:Y:S01]  /*7f490*/  LDG.E R80, desc[UR4][R76.64] ;  /* 0x000000044c507981 */ /* 0x000f22000c1e1900 */
[----:B------:R-:W-:Y:S05]  /*7f4a0*/  BMOV.32.CLEAR RZ, B7 ;  /* 0x0000000007ff7355 */ /* 0x000fea0000100000 */
[----:B------:R-:W-:Y:S01]  /*7f4b0*/  BSSY.RELIABLE B7, `(.L_x_1648) ;  /* 0x0000210000077945 */ /* 0x000fe20003800100 */
[----:B----4-:R-:W-:-:S13]  /*7f4c0*/  ISETP.GE.AND P3, PT, R80, R83, PT ;  /* 0x000000535000720c */ /* 0x010fda0003f66270 */
[----:B------:R-:W-:Y:S05]  /*7f4d0*/  @P3 BRA `(.L_x_1649) ;  /* 0x0000000000183947 */ /* 0x000fea0003800000 */
[----:B------:R-:W-:Y:S02]  /*7f4e0*/  R2UR UR4, R50 ;  /* 0x00000000320472ca */ /* 0x000fe400000e0000 */
[----:B------:R-:W-:-:S13]  /*7f4f0*/  R2UR UR5, R51 ;  /* 0x00000000330572ca */ /* 0x000fda00000e0000 */
[----:B------:R-:W3:Y:S02]  /*7f500*/  LDG.E R74, desc[UR4][R48.64+0x130] ;  /* 0x00013004304a7981 */ /* 0x000ee4000c1e1900 */
[----:B---3--:R-:W-:-:S05]  /*7f510*/  VIADD R75, R74, 0x1 ;  /* 0x000000014a4b7836 */ /* 0x008fca0000000000 */
[----:B------:R3:W-:Y:S01]  /*7f520*/  STG.E desc[UR4][R48.64+0x130], R75 ;  /* 0x0001304b30007986 */ /* 0x0007e2000c101904 */
[----:B------:R-:W-:Y:S05]  /*7f530*/  BRA `(.L_x_1650) ;  /* 0x00000020001c7947 */ /* 0x000fea0003800000 */
.L_x_1649:
[----:B------:R-:W-:-:S13]  /*7f540*/  ISETP.GT.AND P3, PT, R80, R83, PT ;  /* 0x000000535000720c */ /* 0x000fda0003f64270 */
[----:B------:R-:W-:Y:S05]  /*7f550*/  @P3 BREAK.RELIABLE B7 ;  /* 0x0000000000073942 */ /* 0x000fea0003800100 */
[----:B------:R-:W-:Y:S05]  /*7f560*/  @P3 BRA `(.L_x_1651) ;  /* 0x0000002000383947 */ /* 0x000fea0003800000 */
[----:B------:R-:W-:Y:S02]  /*7f570*/  R2UR UR4, R50 ;  /* 0x00000000320472ca */ /* 0x000fe400000e0000 */
[----:B------:R-:W-:-:S13]  /*7f580*/  R2UR UR5, R51 ;  /* 0x00000000330572ca */ /* 0x000fda00000e0000 */
[----:B------:R-:W3:Y:S02]  /*7f590*/  LDG.E R80, desc[UR4][R76.64+0x8] ;  /* 0x000008044c507981 */ /* 0x000ee4000c1e1900 */
[----:B---3--:R-:W-:-:S04]  /*7f5a0*/  LOP3.LUT R80, R80, 0x1, RZ, 0xc0, !PT ;  /* 0x0000000150507812 */ /* 0x008fc800078ec0ff */
[----:B------:R-:W-:-:S13]  /*7f5b0*/  ISETP.NE.U32.AND P3, PT, R80, 0x1, PT ;  /* 0x000000015000780c */ /* 0x000fda0003f65070 */
[----:B------:R-:W-:Y:S05]  /*7f5c0*/  @P3 BRA `(.L_x_1650) ;  /* 0x0000001c00f83947 */ /* 0x000fea0003800000 */
[----:B------:R-:W-:Y:S02]  /*7f5d0*/  R2UR UR4, R50 ;  /* 0x00000000320472ca */ /* 0x000fe400000e0000 */
[----:B------:R-:W-:-:S13]  /*7f5e0*/  R2UR UR5, R51 ;  /* 0x00000000330572ca */ /* 0x000fda00000e0000 */
[----:B------:R-:W3:Y:S01]  /*7f5f0*/  LDG.E R80, desc[UR4][R48.64+0x100] ;  /* 0x0001000430507981 */ /* 0x000ee2000c1e1900 */
[----:B------:R-:W-:Y:S02]  /*7f600*/  R2UR UR8, R50 ;  /* 0x00000000320872ca */ /* 0x000fe400000e0000 */
[----:B------:R-:W-:Y:S01]  /*7f610*/  R2UR UR9, R51 ;  /* 0x00000000330972ca */ /* 0x000fe200000e0000 */
[----:B------:R-:W4:Y:S01]  /*7f620*/  LDG.E R76, desc[UR4][R76.64+0x4] ;  /* 0x000004044c4c7981 */ /* 0x000f22000c1e1900 */
[----:B---3--:R-:W-:-:S04]  /*7f630*/  IMAD R83, R80, 0x3, RZ ;  /* 0x0000000350537824 */ /* 0x008fc800078e02ff */
[----:B------:R-:W-:-:S07]  /*7f640*/  IMAD.WIDE R74, R83, 0x4, R74 ;  /* 0x00000004534a7825 */ /* 0x000fce00078e024a */
[----:B------:R-:W4:Y:S02]  /*7f650*/  LDG.E R75, desc[UR8][R74.64+0x4] ;  /* 0x000004084a4b7981 */ /* 0x000f24000c1e1900 */
        /* <DEDUP_REMOVED lines=8> */
.L_x_1652:
[----:B------:R-:W-:-:S05]  /*7f6e0*/  IMAD.IADD R74, R76, 0x1, -R75 ;  /* 0x000000014c4a7824 */ /* 0x000fca00078e0a4b */
[----:B------:R-:W-:-:S13]  /*7f6f0*/  ISETP.GT.AND P3, PT, R74, 0x12c, PT ;  /* 0x0000012c4a00780c */ /* 0x000fda0003f64270 */
[----:B------:R-:W-:Y:S05]  /*7f700*/  @P3 BREAK.RELIABLE B7 ;  /* 0x0000000000073942 */ /* 0x000fea0003800100 */
[----:B------:R-:W-:Y:S05]  /*7f710*/  @P3 BRA `(.L_x_1651) ;  /* 0x0000001c00cc3947 */ /* 0x000fea0003800000 */
[----:B------:R-:W-:Y:S01]  /*7f720*/  R2UR UR4, R50 ;  /* 0x00000000320472ca */ /* 0x000fe200000e0000 */
[----:B------:R-:W3:Y:S01]  /*7f730*/  LDC.64 R70, c[0x0][0x388] ;  /* 0x0000e200ff467b82 */ /* 0x000ee20000000a00 */
[----:B------:R-:W-:-:S13]  /*7f740*/  R2UR UR5, R51 ;  /* 0x00000000330572ca */ /* 0x000fda00000e0000 */
[----:B------:R-:W4:Y:S01]  /*7f750*/  LDG.E R75, desc[UR4][R48.64+0x134] ;  /* 0x00013404304b7981 */ /* 0x000f22000c1e1900 */
[----:B------:R-:W-:Y:S02]  /*7f760*/  R2UR UR8, R50 ;  /* 0x00000000320872ca */ /* 0x000fe400000e0000 */
[----:B------:R-:W-:Y:S01]  /*7f770*/  R2UR UR9, R51 ;  /* 0x00000000330972ca */ /* 0x000fe200000e0000 */
[----:B---3--:R-:W-:Y:S01]  /*7f780*/  IMAD.WIDE R70, R45, 0x4, R70 ;  /* 0x000000042d467825 */ /* 0x008fe200078e0246 */
[----:B----4-:R3:W-:Y:S11]  /*7f790*/  STG.E desc[UR4][R48.64+0x110], R75 ;  /* 0x0001104b30007986 */ /* 0x0107f6000c101904 */
[----:B------:R-:W4:Y:S01]  /*7f7a0*/  LDG.E R74, desc[UR8][R70.64+0x10] ;  /* 0x00001008464a7981 */ /* 0x000f22000c1e1900 */
[----:B------:R-:W-:Y:S04]  /*7f7b0*/  BSSY.RECONVERGENT B8, `(.L_x_1650) ;  /* 0x00001df000087945 */ /* 0x000fe80003800200 */
[----:B------:R-:W0:Y:S05]  /*7f7c0*/  BMOV.32.CLEAR R100, B8 ;  /* 0x0000000008647355 */ /* 0x000e2a0000100000 */
[----:B----4-:R-:W-:-:S13]  /*7f7d0*/  ISETP.GE.AND P3, PT, R75, R74, PT ;  /* 0x0000004a4b00720c */ /* 0x010fda0003f66270 */
[----:B0--3--:R-:W-:Y:S05]  /*7f7e0*/  @P3 BRA `(.L_x_1653) ;  /* 0x0000001c00683947 */ /* 0x009fea0003800000 */
[----:B------:R-:W-:Y:S05]  /*7f7f0*/  BMOV.32.CLEAR RZ, B8 ;  /* 0x0000000008ff7355 */ /* 0x000fea0000100000 */
[----:B------:R-:W-:Y:S01]  /*7f800*/  BSSY.RECONVERGENT B8, `(.L_x_1654) ;  /* 0x00001d5000087945 */ /* 0x000fe20003800200 */
[----:B------:R-:W-:-:S03]  /*7f810*/  IMAD.MOV.U32 R81, RZ, RZ, R75 ;  /* 0x000000ffff517224 */ /* 0x000fc600078e004b */
[----:B------:R-:W0:Y:S05]  /*7f820*/  BMOV.32.CLEAR R101, B8 ;  /* 0x0000000008657355 */ /* 0x000e2a0000100000 */
.L_x_1678:
        /* <DEDUP_REMOVED lines=19> */
.L_x_1656:
[----:B------:R-:W-:-:S13]  /*7f960*/  ISETP.GT.AND P3, PT, R80, R83, PT ;  /* 0x000000535000720c */ /* 0x000fda0003f64270 */
[----:B------:R-:W-:Y:S05]  /*7f970*/  @P3 BREAK.RELIABLE B8 ;  /* 0x0000000000083942 */ /* 0x000fea0003800100 */
        /* <DEDUP_REMOVED lines=23> */
.L_x_1659:
        /* <DEDUP_REMOVED lines=8> */
[----:B------:R-:W-:Y:S01]  /*7fb70*/  R2UR UR8, R50 ;  /* 0x00000000320872ca */ /* 0x000fe200000e0000 */
[----:B------:R-:W-:Y:S01]  /*7fb80*/  IMAD R75, R69, 0xa, RZ ;  /* 0x0000000a454b7824 */ /* 0x000fe200078e02ff */
[----:B------:R-:W-:-:S03]  /*7fb90*/  R2UR UR9, R51 ;  /* 0x00000000330972ca */ /* 0x000fc600000e0000 */
[----:B---3--:R-:W-:Y:S01]  /*7fba0*/  IMAD.WIDE R72, R75, 0x4, R72 ;  /* 0x000000044b487825 */ /* 0x008fe200078e0248 */
[----:B----4-:R3:W-:Y:S09]  /*7fbb0*/  STG.E desc[UR4][R48.64+0x114], R93 ;  /* 0x0001145d30007986 */ /* 0x0107f2000c101904 */
[----:B------:R-:W4:Y:S01]  /*7fbc0*/  LDG.E R74, desc[UR8][R72.64+0x10] ;  /* 0x00001008484a7981 */ /* 0x000f22000c1e1900 */
[----:B------:R-:W-:Y:S04]  /*7fbd0*/  BSSY.RECONVERGENT B9, `(.L_x_1657) ;  /* 0x000018c000097945 */ /* 0x000fe80003800200 */
[----:B------:R-:W0:Y:S05]  /*7fbe0*/  BMOV.32.CLEAR R104, B9 ;  /* 0x0000000009687355 */ /* 0x000e2a0000100000 */
[----:B----4-:R-:W-:-:S13]  /*7fbf0*/  ISETP.GE.AND P3, PT, R93, R74, PT ;  /* 0x0000004a5d00720c */ /* 0x010fda0003f66270 */
[----:B0--3--:R-:W-:Y:S05]  /*7fc00*/  @P3 BRA `(.L_x_1660) ;  /* 0x00000018001c3947 */ /* 0x009fea0003800000 */
[----:B------:R-:W-:Y:S05]  /*7fc10*/  BMOV.32.CLEAR RZ, B9 ;  /* 0x0000000009ff7355 */ /* 0x000fea0000100000 */
[----:B------:R-:W-:Y:S04]  /*7fc20*/  BSSY.RECONVERGENT B9, `(.L_x_1661) ;  /* 0x0000182000097945 */ /* 0x000fe80003800200 */
[----:B------:R-:W0:Y:S05]  /*7fc30*/  BMOV.32.CLEAR R105, B9 ;  /* 0x0000000009697355 */ /* 0x000e2a0000100000 */
.L_x_1677:
[----:B---3--:R-:W3:Y:S01]  /*7fc40*/  LDC.64 R80, c[0x0][0x390] ;  /* 0x0000e400ff507b82 */ /* 0x008ee20000000a00 */
[C---:B------:R-:W-:Y:S01]  /*7fc50*/  R2UR UR8, R50.reuse ;  /* 0x00000000320872ca */ /* 0x040fe200000e0000 */
[----:B------:R-:W-:Y:S01]  /*7fc60*/  IMAD R89, R93, 0x3, RZ ;  /* 0x000000035d597824 */ /* 0x000fe200078e02ff */
[C---:B------:R-:W-:Y:S02]  /*7fc70*/  R2UR UR9, R51.reuse ;  /* 0x00000000330972ca */ /* 0x040fe400000e0000 */
[----:B------:R-:W-:Y:S02]  /*7fc80*/  R2UR UR4, R50 ;  /* 0x00000000320472ca */ /* 0x000fe400000e0000 */
[----:B------:R-:W-:-:S09]  /*7fc90*/  R2UR UR5, R51 ;  /* 0x00000000330572ca */ /* 0x000fd200000e0000 */
[----:B----4-:R-:W4:Y:S01]  /*7fca0*/  LDG.E R92, desc[UR8][R48.64+0x120] ;  /* 0x00012008305c7981 */ /* 0x010f22000c1e1900 */
[----:B---3--:R-:W-:-:S05]  /*7fcb0*/  IMAD.WIDE R88, R89, 0x4, R80 ;  /* 0x0000000459587825 */ /* 0x008fca00078e0250 */
[----:B------:R-:W4:Y:S01]  /*7fcc0*/  LDG.E R75, desc[UR4][R88.64] ;  /* 0x00000004584b7981 */ /* 0x000f22000c1e1900 */
[----:B------:R-:W-:Y:S05]  /*7fcd0*/  BMOV.32.CLEAR RZ, B9 ;  /* 0x0000000009ff7355 */ /* 0x000fea0000100000 */
[----:B------:R-:W-:Y:S01]  /*7fce0*/  BSSY.RELIABLE B9, `(.L_x_1662) ;  /* 0x000016b000097945 */ /* 0x000fe20003800100 */
        /* <DEDUP_REMOVED lines=9> */
.L_x_1663:
        /* <DEDUP_REMOVED lines=25> */
.L_x_1666:
[----:B------:R-:W-:-:S05]  /*7ff10*/  IMAD.IADD R76, R76, 0x1, -R85 ;  /* 0x000000014c4c7824 */ /* 0x000fca00078e0a55 */
[----:B------:R-:W-:-:S13]  /*7ff20*/  ISETP.GT.AND P3, PT, R76, 0x12c, PT ;  /* 0x0000012c4c00780c */ /* 0x000fda0003f64270 */
[----:B------:R-:W-:Y:S05]  /*7ff30*/  @P3 BREAK.RELIABLE B9 ;  /* 0x0000000000093942 */ /* 0x000fea0003800100 */
[----:B------:R-:W-:Y:S05]  /*7ff40*/  @P3 BRA `(.L_x_1665) ;  /* 0x0000001400383947 */ /* 0x000fea0003800000 */
[----:B------:R-:W-:Y:S02]  /*7ff50*/  R2UR UR4, R50 ;  /* 0x00000000320472ca */ /* 0x000fe400000e0000 */
[----:B------:R-:W-:-:S13]  /*7ff60*/  R2UR UR5, R51 ;  /* 0x00000000330572ca */ /* 0x000fda00000e0000 */
[----:B------:R-:W3:Y:S01]  /*7ff70*/  LDG.E R76, desc[UR4][R48.64+0x104] ;  /* 0x00010404304c7981 */ /* 0x000ee2000c1e1900 */
[----:B------:R-:W4:Y:S01]  /*7ff80*/  LDCU.64 UR4, c[0x0][0x388] ;  /* 0x00007100ff0477ac */ /* 0x000f220008000a00 */
[----:B------:R-:W-:Y:S01]  /*7ff90*/  R2UR UR10, R50 ;  /* 0x00000000320a72ca */ /* 0x000fe200000e0000 */
[----:B------:R-:W-:Y:S01]  /*7ffa0*/  IMAD R77, R12, 0xa, RZ ;  /* 0x0000000a0c4d7824 */ /* 0x000fe200078e02ff */
[C---:B------:R-:W-:Y:S02]  /*7ffb0*/  R2UR UR11, R51.reuse ;  /* 0x00000000330b72ca */ /* 0x040fe400000e0000 */
[----:B------:R-:W-:Y:S02]  /*7ffc0*/  R2UR UR8, R50 ;  /* 0x00000000320872ca */ /* 0x000fe400000e0000 */
[----:B------:R-:W-:Y:S01]  /*7ffd0*/  R2UR UR9, R51 ;  /* 0x00000000330972ca */ /* 0x000fe200000e0000 */
[----:B----4-:R-:W-:Y:S02]  /*7ffe0*/  IMAD.U32 R86, RZ, RZ, UR4 ;  /* 0x00000004ff567e24 */ /* 0x010fe4000f8e00ff */
[----:B------:R-:W-:-:S02]  /*7fff0*/  IMAD.U32 R87, RZ, RZ, UR5 ;  /* 0x00000005ff577e24 */ /* 0x000fc4000f8e00ff */
[----:B---3--:R-:W-:Y:S02]  /*80000*/  IMAD R83, R76, 0x3, RZ ;  /* 0x000000034c537824 */ /* 0x008fe400078e02ff */
[----:B------:R-:W-:-:S04]  /*80010*/  IMAD.WIDE R76, R77, 0x4, R86 ;  /* 0x000000044d4c7825 */ /* 0x000fc800078e0256 */
[----:B------:R-:W-:Y:S02]  /*80020*/  IMAD.WIDE R82, R83, 0x4, R80 ;  /* 0x0000000453527825 */ /* 0x000fe400078e0250 */
[----:B------:R-:W3:Y:S04]  /*80030*/  LDG.E R77, desc[UR10][R76.64+0x4] ;  /* 0x0000040a4c4d7981 */ /* 0x000ee8000c1e1900 */
[----:B------:R-:W3:Y:S01]  /*80040*/  LDG.E R84, desc[UR8][R82.64+0x4] ;  /* 0x0000040852547981 */ /* 0x000ee2000c1e1900 */
[----:B------:R-:W-:Y:S01]  /*80050*/  R2UR UR4, R50 ;  /* 0x00000000320472ca */ /* 0x000fe200000e0000 */
[----:B------:R-:W-:Y:S05]  /*80060*/  BMOV.32.CLEAR RZ, B10 ;  /* 0x000000000aff7355 */ /* 0x000fea0000100000 */
[----:B------:R-:W-:Y:S01]  /*80070*/  R2UR UR5, R51 ;  /* 0x00000000330572ca */ /* 0x000fe200000e0000 */
[----:B------:R-:W-:Y:S04]  /*80080*/  BSSY.RECONVERGENT B10, `(.L_x_1664) ;  /* 0x00001300000a7945 */ /* 0x000fe80003800200 */
[----:B------:R-:W4:Y:S05]  /*80090*/  BMOV.32.CLEAR R106, B10 ;  /* 0x000000000a6a7355 */ /* 0x000f2a0000100000 */
[----:B---3--:R-:W-:-:S04]  /*800a0*/  IADD3 R85, PT, PT, R84, -R85, -R77 ;  /* 0x8000005554557210 */ /* 0x008fc80007ffe84d */
        /* <DEDUP_REMOVED lines=21> */
[C---:B------:R-:W-:Y:S01]  /*80200*/  R2UR UR10, R50.reuse ;  /* 0x00000000320a72ca */ /* 0x040fe200000e0000 */
[----:B------:R-:W-:Y:S01]  /*80210*/  IMAD.WIDE R90, R15, 0x4, R86 ;  /* 0x000000040f5a7825 */ /* 0x000fe200078e0256 */
        /* <DEDUP_REMOVED lines=23> */
[----:B---3--:R-:W-:Y:S02]  /*80390*/  IMAD R91, R70, 0x3, RZ ;  /* 0x00000003465b7824 */ /* 0x008fe400078e02ff */
[----:B------:R-:W-:-:S04]  /*803a0*/  IMAD.WIDE R70, R45, 0x4, R86 ;  /* 0x000000042d467825 */ /* 0x000fc800078e0256 */
        /* <DEDUP_REMOVED lines=38> */
[----:B---3--:R-:W-:Y:S05]  /*80610*/  @P3 BRA `(.L_x_1667) ;  /* 0x0000000c00543947 */ /* 0x008fea0003800000 */
[----:B------:R-:W-:Y:S01]  /*80620*/  ISETP.NE.AND P3, PT, R78, -0x1, PT ;  /* 0xffffffff4e00780c */ /* 0x000fe20003f65270 */
[----:B------:R-:W-:-:S12]  /*80630*/  IMAD.MOV.U32 R78, RZ, RZ, -0x1 ;  /* 0xffffffffff4e7424 */ /* 0x000fd800078e00ff */
[----:B------:R-:W-:Y:S05]  /*80640*/  @!P3 BRA `(.L_x_1668) ;  /* 0x000000040074b947 */ /* 0x000fea0003800000 */
[----:B------:R-:W-:Y:S02]  /*80650*/  R2UR UR4, R50 ;  /* 0x00000000320472ca */ /* 0x000fe400000e0000 */
[----:B------:R-:W-:-:S13]  /*80660*/  R2UR UR5, R51 ;  /* 0x00000000330572ca */ /* 0x000fda00000e0000 */
[----:B------:R-:W3:Y:S01]  /*80670*/  LDG.E R91, desc[UR4][R48.64+0x13c] ;  /* 0x00013c04305b7981 */ /* 0x000ee2000c1e1900 */
[----:B------:R-:W-:Y:S01]  /*80680*/  R2UR UR8, R50 ;  /* 0x00000000320872ca */ /* 0x000fe200000e0000 */
[----:B------:R-:W-:Y:S01]  /*80690*/  IMAD R89, R14, 0xa, RZ ;  /* 0x0000000a0e597824 */ /* 0x000fe200078e02ff */
[----:B------:R-:W-:Y:S01]  /*806a0*/  R2UR UR9, R51 ;  /* 0x00000000330972ca */ /* 0x000fe200000e0000 */
[----:B------:R4:W-:Y:S01]  /*806b0*/  STG.E desc[UR4][R48.64+0x11c], RZ ;  /* 0x00011cff30007986 */ /* 0x0009e2000c101904 */
[----:B------:R-:W-:Y:S01]  /*806c0*/  R2UR UR10, R50 ;  /* 0x00000000320a72ca */ /* 0x000fe200000e0000 */
[----:B------:R-:W-:Y:S01]  /*806d0*/  IMAD.WIDE R88, R89, 0x4, R86 ;  /* 0x0000000459587825 */ /* 0x000fe200078e0256 */
[----:B------:R-:W-:-:S09]  /*806e0*/  R2UR UR11, R51 ;  /* 0x00000000330b72ca */ /* 0x000fd200000e0000 */
[----:B---3--:R4:W-:Y:S04]  /*806f0*/  STG.E desc[UR8][R48.64+0x118], R91 ;  /* 0x0001185b30007986 */ /* 0x0089e8000c101908 */
[----:B------:R-:W3:Y:S02]  /*80700*/  LDG.E R78, desc[UR10][R88.64+0x10] ;  /* 0x0000100a584e7981 */ /* 0x000ee4000c1e1900 */
[----:B---3--:R-:W-:Y:S01]  /*80710*/  ISETP.GE.AND P3, PT, R91, R78, PT ;  /* 0x0000004e5b00720c */ /* 0x008fe20003f66270 */
[----:B------:R-:W-:-:S12]  /*80720*/  IMAD.MOV.U32 R78, RZ, RZ, R14 ;  /* 0x000000ffff4e7224 */ /* 0x000fd800078e000e */
[----:B----4-:R-:W-:Y:S05]  /*80730*/  @P3 BRA `(.L_x_1667) ;  /* 0x0000000c000c3947 */ /* 0x010fea0003800000 */
[----:B------:R-:W-:-:S04]  /*80740*/  IMAD.MOV.U32 R103, RZ, RZ, R91 ;  /* 0x000000ffff677224 */ /* 0x000fc800078e005b */
[----:B------:R-:W-:-:S07]  /*80750*/  IMAD.MOV.U32 R107, RZ, RZ, R103 ;  /* 0x000000ffff6b7224 */ /* 0x000fce00078e0067 */
.L_x_1671:
[----:B---3--:R-:W3:Y:S01]  /*80760*/  LDC.64 R86, c[0x0][0x390] ;  /* 0x0000e400ff567b82 */ /* 0x008ee20000000a00 */
[----:B------:R-:W-:Y:S01]  /*80770*/  R2UR UR4, R50 ;  /* 0x00000000320472ca */ /* 0x000fe200000e0000 */
[----:B------:R-:W-:Y:S01]  /*80780*/  IMAD R91, R107, 0x3, RZ ;  /* 0x000000036b5b7824 */ /* 0x000fe200078e02ff */
[----:B------:R-:W-:-:S03]  /*80790*/  R2UR UR5, R51 ;  /* 0x00000000330572ca */ /* 0x000fc600000e0000 */
[----:B---3--:R-:W-:-:S10]  /*807a0*/  IMAD.WIDE R86, R91, 0x4, R86 ;  /* 0x000000045b567825 */ /* 0x008fd400078e0256 */
[----:B------:R-:W3:Y:S02]  /*807b0*/  LDG.E R91, desc[UR4][R86.64] ;  /* 0x00000004565b7981 */ /* 0x000ee4000c1e1900 */
[----:B---3--:R-:W-:-:S13]  /*807c0*/  ISETP.GE.AND P3, PT, R91, R92, PT ;  /* 0x0000005c5b00720c */ /* 0x008fda0003f66270 */
[----:B------:R-:W-:Y:S01]  /*807d0*/  @!P3 R2UR UR4, R50 ;  /* 0x000000003204b2ca */ /* 0x000fe200000e0000 */
[----:B----4-:R-:W-:Y:S01]  /*807e0*/  @!P3 VIADD R103, R103, 0x1 ;  /* 0x000000016767b836 */ /* 0x010fe20000000000 */
[----:B------:R-:W-:-:S13]  /*807f0*/  @!P3 R2UR UR5, R51 ;  /* 0x000000003305b2ca */ /* 0x000fda00000e0000 */
[----:B------:R3:W-:Y:S01]  /*80800*/  @!P3 STG.E desc[UR4][R48.64+0x13c], R103 ;  /* 0x00013c673000b986 */ /* 0x0007e2000c101904 */
[----:B------:R-:W-:Y:S05]  /*80810*/  @!P3 BRA `(.L_x_1669) ;  /* 0x0000000000c0b947 */ /* 0x000fea0003800000 */
[----:B------:R-:W-:Y:S01]  /*80820*/  ISETP.GT.AND P3, PT, R91, R92, PT ;  /* 0x0000005c5b00720c */ /* 0x000fe20003f64270 */
[----:B------:R-:W-:-:S12]  /*80830*/  IMAD.MOV.U32 R78, RZ, RZ, R14 ;  /* 0x000000ffff4e7224 */ /* 0x000fd800078e000e */
        /* <DEDUP_REMOVED lines=14> */
[----:B---3--:R-:W-:Y:S01]  /*80920*/  @!P3 VIADD R103, R103, 0x1 ;  /* 0x000000016767b836 */ /* 0x008fe20000000000 */
[----:B------:R-:W-:-:S13]  /*80930*/  @!P3 R2UR UR5, R51 ;  /* 0x000000003305b2ca */ /* 0x000fda00000e0000 */
[----:B------:R4:W-:Y:S01]  /*80940*/  @!P3 STG.E desc[UR4][R48.64+0x13c], R103 ;  /* 0x00013c673000b986 */ /* 0x0009e2000c101904 */
[----:B------:R-:W-:Y:S05]  /*80950*/  @!P3 BRA `(.L_x_1669) ;  /* 0x000000000070b947 */ /* 0x000fea0003800000 */
[----:B------:R-:W-:-:S05]  /*80960*/  IMAD.IADD R78, R109, 0x1, -R78 ;  /* 0x000000016d4e7824 */ /* 0x000fca00078e0a4e */
[----:B------:R-:W-:Y:S01]  /*80970*/  ISETP.GT.AND P3, PT, R78, 0x12c, PT ;  /* 0x0000012c4e00780c */ /* 0x000fe20003f64270 */
[----:B------:R-:W-:-:S12]  /*80980*/  IMAD.MOV.U32 R78, RZ, RZ, R14 ;  /* 0x000000ffff4e7224 */ /* 0x000fd800078e000e */
[----:B------:R-:W-:Y:S05]  /*80990*/  @P3 BRA `(.L_x_1667) ;  /* 0x0000000800743947 */ /* 0x000fea0003800000 */
[----:B------:R-:W3:Y:S01]  /*809a0*/  LDCU.64 UR4, c[0x0][0x388] ;  /* 0x00007100ff0477ac */ /* 0x000ee20008000a00 */
[C---:B------:R-:W-:Y:S02]  /*809b0*/  R2UR UR8, R50.reuse ;  /* 0x00000000320872ca */ /* 0x040fe400000e0000 */
[C---:B------:R-:W-:Y:S02]  /*809c0*/  R2UR UR9, R51.reuse ;  /* 0x00000000330972ca */ /* 0x040fe400000e0000 */
[----:B------:R-:W-:Y:S02]  /*809d0*/  R2UR UR10, R50 ;  /* 0x00000000320a72ca */ /* 0x000fe400000e0000 */
[----:B------:R-:W-:-:S09]  /*809e0*/  R2UR UR11, R51 ;  /* 0x00000000330b72ca */ /* 0x000fd200000e0000 */
[----:B------:R-:W5:Y:S01]  /*809f0*/  LDG.E R78, desc[UR8][R82.64+0x4] ;  /* 0x00000408524e7981 */ /* 0x000f62000c1e1900 */
[----:B---3--:R-:W-:Y:S02]  /*80a00*/  IMAD.U32 R86, RZ, RZ, UR4 ;  /* 0x00000004ff567e24 */ /* 0x008fe4000f8e00ff */
[----:B------:R-:W-:Y:S02]  /*80a10*/  IMAD.U32 R87, RZ, RZ, UR5 ;  /* 0x00000005ff577e24 */ /* 0x000fe4000f8e00ff */
[----:B------:R-:W-:-:S06]  /*80a20*/  IMAD.WIDE R90, R13, 0x4, R86 ;  /* 0x000000040d5a7825 */ /* 0x000fcc00078e0256 */
[----:B------:R-:W5:Y:S02]  /*80a30*/  LDG.E R91, desc[UR10][R90.64+0x4] ;  /* 0x0000040a5a5b7981 */ /* 0x000f64000c1e1900 */
[----:B-----5:R-:W-:-:S05]  /*80a40*/  IMAD.IADD R78, R78, 0x1, R91 ;  /* 0x000000014e4e7824 */ /* 0x020fca00078e025b */
[----:B------:R-:W-:-:S13]  /*80a50*/  ISETP.GT.AND P3, PT, R78, R109, PT ;  /* 0x0000006d4e00720c */ /* 0x000fda0003f64270 */
[----:B------:R-:W-:Y:S05]  /*80a60*/  @P3 BRA `(.L_x_1669) ;  /* 0x00000000002c3947 */ /* 0x000fea0003800000 */
[----:B------:R-:W-:Y:S01]  /*80a70*/  R2UR UR4, R50 ;  /* 0x00000000320472ca */ /* 0x000fe200000e0000 */
[----:B------:R-:W-:Y:S01]  /*80a80*/  IMAD R89, R14, 0xa, RZ ;  /* 0x0000000a0e597824 */ /* 0x000fe200078e02ff */
[----:B------:R-:W-:Y:S02]  /*80a90*/  R2UR UR5, R51 ;  /* 0x00000000330572ca */ /* 0x000fe400000e0000 */
[----:B------:R-:W-:Y:S01]  /*80aa0*/  R2UR UR8, R50 ;  /* 0x00000000320872ca */ /* 0x000fe200000e0000 */
[----:B------:R-:W-:Y:S01]  /*80ab0*/  IMAD.WIDE R88, R89, 0x4, R86 ;  /* 0x0000000459587825 */ /* 0x000fe200078e0256 */
[----:B------:R-:W-:-:S09]  /*80ac0*/  R2UR UR9, R51 ;  /* 0x00000000330972ca */ /* 0x000fd200000e0000 */
[----:B------:R-:W3:Y:S04]  /*80ad0*/  LDG.E R78, desc[UR4][R88.64+0x4] ;  /* 0x00000404584e7981 */ /* 0x000ee8000c1e1900 */
[----:B------:R-:W5:Y:S01]  /*80ae0*/  LDG.E R91, desc[UR8][R84.64+0x4] ;  /* 0x00000408545b7981 */ /* 0x000f62000c1e1900 */
[----:B---3--:R-:W-:-:S05]  /*80af0*/  IMAD.IADD R78, R109, 0x1, R78 ;  /* 0x000000016d4e7824 */ /* 0x008fca00078e024e */
[----:B-----5:R-:W-:-:S13]  /*80b00*/  ISETP.GT.AND P3, PT, R78, R91, PT ;  /* 0x0000005b4e00720c */ /* 0x020fda0003f64270 */
[----:B------:R-:W-:Y:S05]  /*80b10*/  @!P3 BRA `(.L_x_1670) ;  /* 0x00000000002cb947 */ /* 0x000fea0003800000 */
.L_x_1669:
        /* <DEDUP_REMOVED lines=9> */
[----:B------:R-:W-:Y:S01]  /*80bb0*/  IMAD.MOV.U32 R78, RZ, RZ, R14 ;  /* 0x000000ffff4e7224 */ /* 0x000fe200078e000e */
[----:B------:R-:W-:Y:S06]  /*80bc0*/  BRA `(.L_x_1667) ;  /* 0x0000000400e87947 */ /* 0x000fec0003800000 */
.L_x_1670:
[----:B------:R-:W-:Y:S01]  /*80bd0*/  R2UR UR4, R50 ;  /* 0x00000000320472ca */ /* 0x000fe200000e0000 */
[----:B------:R-:W-:Y:S01]  /*80be0*/  IMAD.MOV.U32 R83, RZ, RZ, 0x1 ;  /* 0x00000001ff537424 */ /* 0x000fe200078e00ff */
[----:B------:R-:W-:Y:S01]  /*80bf0*/  R2UR UR5, R51 ;  /* 0x00000000330572ca */ /* 0x000fe200000e0000 */
[----:B------:R-:W-:-:S12]  /*80c00*/  IMAD.MOV.U32 R78, RZ, RZ, R14 ;  /* 0x000000ffff4e7224 */ /* 0x000fd800078e000e */
[----:B------:R3:W-:Y:S02]  /*80c10*/  STG.E desc[UR4][R48.64+0x11c], R83 ;  /* 0x00011c5330007986 */ /* 0x0007e4000c101904 */
.L_x_1668:
[----:B------:R-:W-:Y:S01]  /*80c20*/  ISETP.NE.AND P3, PT, R79, -0x1, PT ;  /* 0xffffffff4f00780c */ /* 0x000fe20003f65270 */
[----:B------:R-:W-:-:S12]  /*80c30*/  IMAD.MOV.U32 R79, RZ, RZ, -0x1 ;  /* 0xffffffffff4f7424 */ /* 0x000fd800078e00ff */
[----:B------:R-:W-:Y:S05]  /*80c40*/  @!P3 BRA `(.L_x_1672) ;  /* 0x00000004008cb947 */ /* 0x000fea0003800000 */
[----:B------:R-:W-:Y:S02]  /*80c50*/  R2UR UR4, R50 ;  /* 0x00000000320472ca */ /* 0x000fe400000e0000 */
[----:B------:R-:W-:-:S13]  /*80c60*/  R2UR UR5, R51 ;  /* 0x00000000330572ca */ /* 0x000fda00000e0000 */
[----:B---3--:R-:W3:Y:S01]  /*80c70*/  LDG.E R83, desc[UR4][R48.64+0x140] ;  /* 0x0001400430537981 */ /* 0x008ee2000c1e1900 */
        /* <DEDUP_REMOVED lines=8> */
[----:B------:R-:W5:Y:S01]  /*80d00*/  LDG.E R87, desc[UR10][R86.64+0x10] ;  /* 0x0000100a56577981 */ /* 0x000f62000c1e1900 */
[----:B------:R-:W-:Y:S01]  /*80d10*/  IMAD.MOV.U32 R79, RZ, RZ, R40 ;  /* 0x000000ffff4f7224 */ /* 0x000fe200078e0028 */
[----:B-----5:R-:W-:Y:S02]  /*80d20*/  ISETP.NE.AND P3, PT, R87, RZ, PT ;  /* 0x000000ff5700720c */ /* 0x020fe40003f65270 */
[----:B------:R3:W-:Y:S11]  /*80d30*/  STG.E desc[UR4][R48.64+0x118], R87 ;  /* 0x0001185730007986 */ /* 0x0007f6000c101904 */
[----:B0-----:R-:W-:Y:S05]  /*80d40*/  @!P3 BRA `(.L_x_1667) ;  /* 0x000000040088b947 */ /* 0x001fea0003800000 */
[----:B------:R-:W-:-:S07]  /*80d50*/  IMAD.MOV.U32 R85, RZ, RZ, R83 ;  /* 0x000000ffff557224 */ /* 0x000fce00078e0053 */
.L_x_1676:
[----:B---3--:R-:W0:Y:S01]  /*80d60*/  LDC.64 R82, c[0x0][0x390] ;  /* 0x0000e400ff527b82 */ /* 0x008e220000000a00 */
[----:B------:R-:W-:Y:S01]  /*80d70*/  R2UR UR4, R50 ;  /* 0x00000000320472ca */ /* 0x000fe200000e0000 */
[----:B------:R-:W-:Y:S01]  /*80d80*/  IMAD R79, R87, 0x3, RZ ;  /* 0x00000003574f7824 */ /* 0x000fe200078e02ff */
[----:B------:R-:W-:-:S03]  /*80d90*/  R2UR UR5, R51 ;  /* 0x00000000330572ca */ /* 0x000fc600000e0000 */
[----:B0-----:R-:W-:-:S10]  /*80da0*/  IMAD.WIDE R82, R79, 0x4, R82 ;  /* 0x000000044f527825 */ /* 0x001fd400078e0252 */
[----:B------:R-:W3:Y:S01]  /*80db0*/  LDG.E R79, desc[UR4][R82.64] ;  /* 0x00000004524f7981 */ /* 0x000ee2000c1e1900 */
[----:B------:R-:W-:Y:S05]  /*80dc0*/  BMOV.32.CLEAR RZ, B11 ;  /* 0x000000000bff7355 */ /* 0x000fea0000100000 */
[----:B------:R-:W-:Y:S01]  /*80dd0*/  BSSY.RELIABLE B11, `(.L_x_1673) ;  /* 0x00000380000b7945 */ /* 0x000fe20003800100 */
[----:B---3--:R-:W-:-:S13]  /*80de0*/  ISETP.GE.AND P3, PT, R79, R92, PT ;  /* 0x0000005c4f00720c */ /* 0x008fda0003f66270 */
[----:B------:R-:W-:Y:S01]  /*80df0*/  @!P3 R2UR UR4, R50 ;  /* 0x000000003204b2ca */ /* 0x000fe200000e0000 */
[----:B------:R-:W-:Y:S01]  /*80e00*/  @!P3 VIADD R85, R85, 0x1 ;  /* 0x000000015555b836 */ /* 0x000fe20000000000 */
[----:B------:R-:W-:-:S13]  /*80e10*/  @!P3 R2UR UR5, R51 ;  /* 0x000000003305b2ca */ /* 0x000fda00000e0000 */
[----:B------:R0:W-:Y:S01]  /*80e20*/  @!P3 STG.E desc[UR4][R48.64+0x140], R85 ;  /* 0x000140553000b986 */ /* 0x0001e2000c101904 */
[----:B------:R-:W-:Y:S05]  /*80e30*/  @!P3 BRA `(.L_x_1674) ;  /* 0x0000000000c4b947 */ /* 0x000fea0003800000 */
[----:B------:R-:W-:Y:S01]  /*80e40*/  ISETP.GT.AND P3, PT, R79, R92, PT ;  /* 0x0000005c4f00720c */ /* 0x000fe20003f64270 */
[----:B------:R-:W-:-:S12]  /*80e50*/  IMAD.MOV.U32 R79, RZ, RZ, R40 ;  /* 0x000000ffff4f7224 */ /* 0x000fd800078e0028 */
        /* <DEDUP_REMOVED lines=21> */
[----:B------:R-:W-:Y:S01]  /*80fb0*/  ISETP.GT.AND P3, PT, R79, 0x12c, PT ;  /* 0x0000012c4f00780c */ /* 0x000fe20003f64270 */
[----:B------:R-:W-:-:S12]  /*80fc0*/  IMAD.MOV.U32 R79, RZ, RZ, R40 ;  /* 0x000000ffff4f7224 */ /* 0x000fd800078e0028 */
[----:B------:R-:W-:Y:S05]  /*80fd0*/  @P3 BREAK.RELIABLE B11 ;  /* 0x00000000000b3942 */ /* 0x000fea0003800100 */
[----:B------:R-:W-:Y:S05]  /*80fe0*/  @P3 BRA `(.L_x_1667) ;  /* 0x0000000000e03947 */ /* 0x000fea0003800000 */
[C---:B------:R-:W-:Y:S02]  /*80ff0*/  R2UR UR4, R50.reuse ;  /* 0x00000000320472ca */ /* 0x040fe400000e0000 */
[C---:B------:R-:W-:Y:S02]  /*81000*/  R2UR UR5, R51.reuse ;  /* 0x00000000330572ca */ /* 0x040fe400000e0000 */
[----:B------:R-:W-:Y:S02]  /*81010*/  R2UR UR8, R50 ;  /* 0x00000000320872ca */ /* 0x000fe400000e0000 */
[----:B------:R-:W-:-:S09]  /*81020*/  R2UR UR9, R51 ;  /* 0x00000000330972ca */ /* 0x000fd200000e0000 */
[----:B------:R-:W5:Y:S04]  /*81030*/  LDG.E R79, desc[UR4][R76.64+0x4] ;  /* 0x000004044c4f7981 */ /* 0x000f68000c1e1900 */
[----:B------:R-:W5:Y:S02]  /*81040*/  LDG.E R82, desc[UR8][R58.64+0x4] ;  /* 0x000004083a527981 */ /* 0x000f64000c1e1900 */
[----:B-----5:R-:W-:-:S05]  /*81050*/  IMAD.IADD R79, R79, 0x1, R82 ;  /* 0x000000014f4f7824 */ /* 0x020fca00078e0252 */
[----:B------:R-:W-:-:S13]  /*81060*/  ISETP.GT.AND P3, PT, R79, R86, PT ;  /* 0x000000564f00720c */ /* 0x000fda0003f64270 */
[----:B------:R-:W-:Y:S05]  /*81070*/  @P3 BRA `(.L_x_1674) ;  /* 0x0000000000343947 */ /* 0x000fea0003800000 */
[----:B------:R-:W0:Y:S01]  /*81080*/  LDC.64 R82, c[0x0][0x388] ;  /* 0x0000e200ff527b82 */ /* 0x000e220000000a00 */
[----:B------:R-:W-:Y:S01]  /*81090*/  R2UR UR4, R50 ;  /* 0x00000000320472ca */ /* 0x000fe200000e0000 */
[----:B------:R-:W-:Y:S01]  /*810a0*/  IMAD R79, R40, 0xa, RZ ;  /* 0x0000000a284f7824 */ /* 0x000fe200078e02ff */
[C---:B------:R-:W-:Y:S02]  /*810b0*/  R2UR UR5, R51.reuse ;  /* 0x00000000330572ca */ /* 0x040fe400000e0000 */
[----:B------:R-:W-:Y:S02]  /*810c0*/  R2UR UR8, R50 ;  /* 0x00000000320872ca */ /* 0x000fe400000e0000 */
[----:B------:R-:W-:-:S13]  /*810d0*/  R2UR UR9, R51 ;  /* 0x00000000330972ca */ /* 0x000fda00000e0000 */
[----:B------:R-:W5:Y:S01]  /*810e0*/  LDG.E R84, desc[UR8][R80.64+0x4] ;  /* 0x0000040850547981 */ /* 0x000f62000c1e1900 */
[----:B0-----:R-:W-:-:S06]  /*810f0*/  IMAD.WIDE R82, R79, 0x4, R82 ;  /* 0x000000044f527825 */ /* 0x001fcc00078e0252 */
[----:B------:R-:W2:Y:S02]  /*81100*/  LDG.E R82, desc[UR4][R82.64+0x4] ;  /* 0x0000040452527981 */ /* 0x000ea4000c1e1900 */
[----:B--2---:R-:W-:-:S05]  /*81110*/  IMAD.IADD R79, R86, 0x1, R82 ;  /* 0x00000001564f7824 */ /* 0x004fca00078e0252 */
[----:B-----5:R-:W-:-:S13]  /*81120*/  ISETP.GT.AND P3, PT, R79, R84, PT ;  /* 0x000000544f00720c */ /* 0x020fda0003f64270 */
[----:B------:R-:W-:Y:S05]  /*81130*/  @!P3 BREAK.RELIABLE B11 ;  /* 0x00000000000bb942 */ /* 0x000fea0003800100 */
[----:B------:R-:W-:Y:S05]  /*81140*/  @!P3 BRA `(.L_x_1675) ;  /* 0x000000000038b947 */ /* 0x000fea0003800000 */
.L_x_1674:
[----:B------:R-:W-:Y:S05]  /*81150*/  BSYNC.RELIABLE B11 ;  /* 0x00000000000b7941 */ /* 0x000fea0003800100 */
.L_x_1673:
[C---:B------:R-:W-:Y:S01]  /*81160*/  R2UR UR4, R50.reuse ;  /* 0x00000000320472ca */ /* 0x040fe200000e0000 */
[----:B------:R-:W-:Y:S01]  /*81170*/  VIADD R87, R87, 0x1 ;  /* 0x0000000157577836 */ /* 0x000fe20000000000 */
[C---:B------:R-:W-:Y:S02]  /*81180*/  R2UR UR5, R51.reuse ;  /* 0x00000000330572ca */ /* 0x040fe400000e0000 */
[----:B------:R-:W-:Y:S02]  /*81190*/  R2UR UR8, R50 ;  /* 0x00000000320872ca */ /* 0x000fe400000e0000 */
[----:B------:R-:W-:-:S09]  /*811a0*/  R2UR UR9, R51 ;  /* 0x00000000330972ca */ /* 0x000fd200000e0000 */
[----:B------:R0:W-:Y:S04]  /*811b0*/  STG.E desc[UR4][R48.64+0x118], R87 ;  /* 0x0001185730007986 */ /* 0x0001e8000c101904 */
[----:B------:R-:W5:Y:S01]  /*811c0*/  LDG.E R83, desc[UR8][R60.64+0x10] ;  /* 0x000010083c537981 */ /* 0x000f62000c1e1900 */
[----:B------:R-:W-:Y:S01]  /*811d0*/  IMAD.MOV.U32 R79, RZ, RZ, R40 ;  /* 0x000000ffff4f7224 */ /* 0x000fe200078e0028 */
[----:B-----5:R-:W-:Y:S02]  /*811e0*/  ISETP.NE.AND P3, PT, R83, RZ, PT ;  /* 0x000000ff5300720c */ /* 0x020fe40003f65270 */
[----:B------:R0:W-:Y:S11]  /*811f0*/  STG.E desc[UR4][R48.64+0x118], R83 ;  /* 0x0001185330007986 */ /* 0x0001f6000c101904 */
[----:B------:R-:W-:Y:S05]  /*81200*/  @!P3 BRA `(.L_x_1667) ;  /* 0x000000000058b947 */ /* 0x000fea0003800000 */
[----:B0-----:R-:W-:Y:S01]  /*81210*/  IMAD.MOV.U32 R87, RZ, RZ, R83 ;  /* 0x000000ffff577224 */ /* 0x001fe200078e0053 */
[----:B------:R-:W-:Y:S06]  /*81220*/  BRA `(.L_x_1676) ;  /* 0xfffffff800cc7947 */ /* 0x000fec000383ffff */
.L_x_1675:
[----:B------:R-:W-:Y:S01]  /*81230*/  R2UR UR4, R50 ;  /* 0x00000000320472ca */ /* 0x000fe200000e0000 */
[----:B------:R-:W-:Y:S01]  /*81240*/  IMAD.MOV.U32 R75, RZ, RZ, 0x1 ;  /* 0x00000001ff4b7424 */ /* 0x000fe200078e00ff */
[----:B------:R-:W-:Y:S01]  /*81250*/  R2UR UR5, R51 ;  /* 0x00000000330572ca */ /* 0x000fe200000e0000 */
[----:B------:R-:W-:-:S12]  /*81260*/  IMAD.MOV.U32 R79, RZ, RZ, R40 ;  /* 0x000000ffff4f7224 */ /* 0x000fd800078e0028 */
[----:B------:R0:W-:Y:S02]  /*81270*/  STG.E desc[UR4][R48.64+0x11c], R75 ;  /* 0x00011c4b30007986 */ /* 0x0001e4000c101904 */
.L_x_1672:
[----:B------:R-:W1:Y:S01]  /*81280*/  LDCU UR4, c[0x3][0x1c] ;  /* 0x00c00380ff0477ac */ /* 0x000e620008000800 */
[C---:B------:R-:W-:Y:S01]  /*81290*/  R2UR UR5, R51.reuse ;  /* 0x00000000330572ca */ /* 0x040fe200000e0000 */
[----:B------:R-:W-:Y:S01]  /*812a0*/  IMAD.MOV.U32 R77, RZ, RZ, 0x1 ;  /* 0x00000001ff4d7424 */ /* 0x000fe200078e00ff */
[----:B------:R-:W-:Y:S01]  /*812b0*/  R2UR UR10, R50 ;  /* 0x00000000320a72ca */ /* 0x000fe200000e0000 */
[----:B------:R-:W2:Y:S01]  /*812c0*/  LDCU.64 UR8, c[0x0][0x398] ;  /* 0x00007300ff0877ac */ /* 0x000ea20008000a00 */
[----:B------:R-:W-:Y:S01]  /*812d0*/  R2UR UR11, R51 ;  /* 0x00000000330b72ca */ /* 0x000fe200000e0000 */
[----:B-1----:R-:W-:-:S06]  /*812e0*/  UIADD3 UR4, UPT, UPT, UR4, 0x8, URZ ;  /* 0x0000000804047890 */ /* 0x002fcc000fffe0ff */
[----:B0-----:R-:W-:Y:S01]  /*812f0*/  IMAD R75, R12, UR4, RZ ;  /* 0x000000040c4b7c24 */ /* 0x001fe2000f8e02ff */
[----:B------:R-:W-:-:S04]  /*81300*/  R2UR UR4, R50 ;  /* 0x00000000320472ca */ /* 0x000fc800000e0000 */
[----:B------:R-:W-:-:S04]  /*81310*/  IADD3 R92, P3, PT, R92, R75, RZ ;  /* 0x0000004b5c5c7210 */ /* 0x000fc80007f7e0ff */
[----:B------:R-:W-:Y:S02]  /*81320*/  LEA.HI.X.SX32 R75, R75, R94, 0x1, P3 ;  /* 0x0000005e4b4b7211 */ /* 0x000fe400018f0eff */
[----:B--2---:R-:W-:-:S04]  /*81330*/  LEA R74, P3, R92, UR8, 0x2 ;  /* 0x000000085c4a7c11 */ /* 0x004fc8000f8610ff */
[----:B------:R-:W-:-:S05]  /*81340*/  LEA.HI.X R75, R92, UR9, R75, 0x2, P3 ;  /* 0x000000095c4b7c11 */ /* 0x000fca00098f144b */
[----:B------:R0:W-:Y:S04]  /*81350*/  STG.E desc[UR4][R74.64+0x20], R77 ;  /* 0x0000204d4a007986 */ /* 0x0001e8000c101904 */
[----:B------:R0:W5:Y:S02]  /*81360*/  LDG.E R93, desc[UR10][R48.64+0x114] ;  /* 0x0001140a305d7981 */ /* 0x000164000c1e1900 */
.L_x_1667:
[----:B------:R0:W-:Y:S05]  /*81370*/  BMOV.32 B10, R106 ;  /* 0x0000006a0a007356 */ /* 0x0001ea0000000000 */
[----:B------:R-:W-:Y:S05]  /*81380*/  BSYNC.RECONVERGENT B10 ;  /* 0x00000000000a7941 */ /* 0x000fea0003800200 */
.L_x_1664:
[----:B------:R-:W-:Y:S05]  /*81390*/  BSYNC.RELIABLE B9 ;  /* 0x0000000000097941 */ /* 0x000fea0003800100 */
.L_x_1662:
[C---:B------:R-:W-:Y:S01]  /*813a0*/  R2UR UR4, R50.reuse ;  /* 0x00000000320472ca */ /* 0x040fe200000e0000 */
[----:B-----5:R-:W-:Y:S01]  /*813b0*/  VIADD R93, R93, 0x1 ;  /* 0x000000015d5d7836 */ /* 0x020fe20000000000 */
[C---:B------:R-:W-:Y:S02]  /*813c0*/  R2UR UR5, R51.reuse ;  /* 0x00000000330572ca */ /* 0x040fe400000e0000 */
[----:B------:R-:W-:Y:S02]  /*813d0*/  R2UR UR8, R50 ;  /* 0x00000000320872ca */ /* 0x000fe400000e0000 */
[----:B------:R-:W-:-:S09]  /*813e0*/  R2UR UR9, R51 ;  /* 0x00000000330972ca */ /* 0x000fd200000e0000 */
[----:B------:R1:W-:Y:S04]  /*813f0*/  STG.E desc[UR4][R48.64+0x114], R93 ;  /* 0x0001145d30007986 */ /* 0x0003e8000c101904 */
[----:B0-----:R-:W2:Y:S02]  /*81400*/  LDG.E R74, desc[UR8][R72.64+0x10] ;  /* 0x00001008484a7981 */ /* 0x001ea4000c1e1900 */
[----:B--2---:R-:W-:-:S13]  /*81410*/  ISETP.GE.AND P3, PT, R93, R74, PT ;  /* 0x0000004a5d00720c */ /* 0x004fda0003f66270 */
[----:B-1----:R-:W-:Y:S05]  /*81420*/  @!P3 BRA `(.L_x_1677) ;  /* 0xffffffe80004b947 */ /* 0x002fea000383ffff */
.L_x_1665:
[----:B0-----:R0:W-:Y:S05]  /*81430*/  BMOV.32 B11, R105 ;  /* 0x000000690b007356 */ /* 0x0011ea0000000000 */
[----:B------:R-:W-:Y:S05]  /*81440*/  BSYNC.RECONVERGENT B11 ;  /* 0x00000000000b7941 */ /* 0x000fea0003800200 */
.L_x_1661:
[----:B------:R-:W-:Y:S02]  /*81450*/  R2UR UR4, R50 ;  /* 0x00000000320472ca */ /* 0x000fe400000e0000 */
[----:B------:R-:W-:-:S13]  /*81460*/  R2UR UR5, R51 ;  /* 0x00000000330572ca */ /* 0x000fda00000e0000 */
[----:B------:R0:W5:Y:S02]  /*81470*/  LDG.E R81, desc[UR4][R48.64+0x110] ;  /* 0x0001100430517981 */ /* 0x000164000c1e1900 */
.L_x_1660:
[----:B------:R0:W-:Y:S05]  /*81480*/  BMOV.32 B9, R104 ;  /* 0x0000006809007356 */ /* 0x0001ea0000000000 */
[----:B------:R-:W-:Y:S05]  /*81490*/  BSYNC.RECONVERGENT B9 ;  /* 0x0000000000097941 */ /* 0x000fea0003800200 */
.L_x_1657:
[----:B------:R-:W-:Y:S05]  /*814a0*/  BSYNC.RELIABLE B8 ;  /* 0x0000000000087941 */ /* 0x000fea0003800100 */
.L_x_1655:
        /* <DEDUP_REMOVED lines=9> */
.L_x_1658:
[----:B0-----:R0:W-:Y:S05]  /*81540*/  BMOV.32 B11, R101 ;  /* 0x000000650b007356 */ /* 0x0011ea0000000000 */
[----:B------:R-:W-:Y:S05]  /*81550*/  BSYNC.RECONVERGENT B11 ;  /* 0x00000000000b7941 */ /* 0x000fea0003800200 */
.L_x_1654:
[----:B------:R-:W-:Y:S02]  /*81560*/  R2UR UR4, R50 ;  /* 0x00000000320472ca */ /* 0x000fe400000e0000 */
[----:B------:R-:W-:-:S13]  /*81570*/  R2UR UR5, R51 ;  /* 0x00000000330572ca */ /* 0x000fda00000e0000 */
[----:B------:R0:W5:Y:S02]  /*81580*/  LDG.E R81, desc[UR4][R48.64+0x10c] ;  /* 0x00010c0430517981 */ /* 0x000164000c1e1900 */
.L_x_1653:
[----:B------:R0:W-:Y:S05]  /*81590*/  BMOV.32 B8, R100 ;  /* 0x0000006408007356 */ /* 0x0001ea0000000000 */
[----:B------:R-:W-:Y:S05]  /*815a0*/  BSYNC.RECONVERGENT B8 ;  /* 0x0000000000087941 */ /* 0x000fea0003800200 */
.L_x_1650:
[----:B------:R-:W-:Y:S05]  /*815b0*/  BSYNC.RELIABLE B7 ;  /* 0x0000000000077941 */ /* 0x000fea0003800100 */
.L_x_1648:
        /* <DEDUP_REMOVED lines=9> */
.L_x_1651:
[----:B--2---:R2:W-:Y:S05]  /*81650*/  BMOV.32 B11, R99 ;  /* 0x000000630b007356 */ /* 0x0045ea0000000000 */
[----:B------:R-:W-:Y:S05]  /*81660*/  BSYNC.RECONVERGENT B11 ;  /* 0x00000000000b7941 */ /* 0x000fea0003800200 */
.L_x_1647:
[----:B------:R-:W-:Y:S02]  /*81670*/  R2UR UR4, R50 ;  /* 0x00000000320472ca */ /* 0x000fe400000e0000 */
[----:B------:R-:W-:-:S13]  /*81680*/  R2UR UR5, R51 ;  /* 0x00000000330572ca */ /* 0x000fda00000e0000 */
[----:B------:R0:W5:Y:S02]  /*81690*/  LDG.E R81, desc[UR4][R48.64+0x108] ;  /* 0x0001080430517981 */ /* 0x000164000c1e1900 */
.L_x_1646:
[----:B------:R0:W-:Y:S05]  /*816a0*/  BMOV.32 B7, R98 ;  /* 0x0000006207007356 */ /* 0x0001ea0000000000 */
[----:B------:R-:W-:Y:S05]  /*816b0*/  BSYNC.RECONVERGENT B7 ;  /* 0x0000000000077941 */ /* 0x000fea0003800200 */
.L_x_1643:
[----:B------:R-:W-:Y:S05]  /*816c0*/  BSYNC.RELIABLE B6 ;  /* 0x0000000000067941 */ /* 0x000fea0003800100 */
.L_x_1641:
[----:B--234-:R-:W2:Y:S01]  /*816d0*/  LDC.64 R74, c[0x0][0x388] ;  /* 0x0000e200ff4a7b82 */ /* 0x01cea20000000a00 */
[C---:B------:R-:W-:Y:S01]  /*816e0*/  R2UR UR4, R50.reuse ;  /* 0x00000000320472ca */ /* 0x040fe200000e0000 */
[----:B-----5:R-:W-:Y:S01]  /*816f0*/  VIADD R81, R81, 0x1 ;  /* 0x0000000151517836 */ /* 0x020fe20000000000 */
[C---:B------:R-:W-:Y:S02]  /*81700*/  R2UR UR5, R51.reuse ;  /* 0x00000000330572ca */ /* 0x040fe400000e0000 */
[----:B------:R-:W-:Y:S02]  /*81710*/  R2UR UR8, R50 ;  /* 0x00000000320872ca */ /* 0x000fe400000e0000 */
[----:B------:R-:W-:-:S09]  /*81720*/  R2UR UR9, R51 ;  /* 0x00000000330972ca */ /* 0x000fd200000e0000 */
[----:B------:R3:W-:Y:S01]  /*81730*/  STG.E desc[UR4][R48.64+0x108], R81 ;  /* 0x0001085130007986 */ /* 0x0007e2000c101904 */
[----:B--2---:R-:W-:-:S06]  /*81740*/  IMAD.WIDE R74, R15, 0x4, R74 ;  /* 0x000000040f4a7825 */ /* 0x004fcc00078e024a */
[----:B------:R-:W2:Y:S02]  /*81750*/  LDG.E R74, desc[UR8][R74.64+0x10] ;  /* 0x000010084a4a7981 */ /* 0x000ea4000c1e1900 */
[----:B--2---:R-:W-:-:S13]  /*81760*/  ISETP.GE.AND P3, PT, R81, R74, PT ;  /* 0x0000004a5100720c */ /* 0x004fda0003f66270 */
[----:B---3--:R-:W-:Y:S05]  /*81770*/  @!P3 BRA `(.L_x_1680) ;  /* 0xffffffd80024b947 */ /* 0x008fea000383ffff */
.L_x_1644:
[----:B-1----:R1:W-:Y:S05]  /*81780*/  BMOV.32 B11, R97 ;  /* 0x000000610b007356 */ /* 0x0023ea0000000000 */
[----:B------:R-:W-:Y:S05]  /*81790*/  BSYNC.RECONVERGENT B11 ;  /* 0x00000000000b7941 */ /* 0x000fea0003800200 */
.L_x_1640:
[----:B------:R-:W-:Y:S02]  /*817a0*/  R2UR UR4, R50 ;  /* 0x00000000320472ca */ /* 0x000fe400000e0000 */
[----:B------:R-:W-:-:S13]  /*817b0*/  R2UR UR5, R51 ;  /* 0x00000000330572ca */ /* 0x000fda00000e0000 */
[----:B------:R2:W5:Y:S02]  /*817c0*/  LDG.E R81, desc[UR4][R48.64+0x104] ;  /* 0x0001040430517981 */ /* 0x000564000c1e1900 */
.L_x_1639:
[----:B------:R3:W-:Y:S05]  /*817d0*/  BMOV.32 B6, R96 ;  /* 0x0000006006007356 */ /* 0x0007ea0000000000 */
[----:B------:R-:W-:Y:S05]  /*817e0*/  BSYNC.RECONVERGENT B6 ;  /* 0x0000000000067941 */ /* 0x000fea0003800200 */
.L_x_1636:
[----:B------:R-:W-:Y:S05]  /*817f0*/  BSYNC.RELIABLE B4 ;  /* 0x0000000000047941 */ /* 0x000fea0003800100 */
.L_x_1634:
[----:B-1--4-:R-:W1:Y:S01]  /*81800*/  LDC.64 R74, c[0x0][0x388] ;  /* 0x0000e200ff4a7b82 */ /* 0x012e620000000a00 */
[C---:B------:R-:W-:Y:S01]  /*81810*/  R2UR UR4, R50.reuse ;  /* 0x00000000320472ca */ /* 0x040fe200000e0000 */
[----:B-----5:R-:W-:Y:S01]  /*81820*/  VIADD R81, R81, 0x1 ;  /* 0x0000000151517836 */ /* 0x020fe20000000000 */
[C---:B------:R-:W-:Y:S02]  /*81830*/  R2UR UR5, R51.reuse ;  /* 0x00000000330572ca */ /* 0x040fe400000e0000 */
[----:B------:R-:W-:Y:S02]  /*81840*/  R2UR UR8, R50 ;  /* 0x00000000320872ca */ /* 0x000fe400000e0000 */
[----:B------:R-:W-:-:S09]  /*81850*/  R2UR UR9, R51 ;  /* 0x00000000330972ca */ /* 0x000fd200000e0000 */
[----:B------:R4:W-:Y:S01]  /*81860*/  STG.E desc[UR4][R48.64+0x104], R81 ;  /* 0x0001045130007986 */ /* 0x0009e2000c101904 */
[----:B-1----:R-:W-:-:S06]  /*81870*/  IMAD.WIDE R74, R13, 0x4, R74 ;  /* 0x000000040d4a7825 */ /* 0x002fcc00078e024a */
[----:B------:R-:W2:Y:S02]  /*81880*/  LDG.E R74, desc[UR8][R74.64+0x10] ;  /* 0x000010084a4a7981 */ /* 0x000ea4000c1e1900 */
[----:B--2---:R-:W-:-:S13]  /*81890*/  ISETP.GE.AND P3, PT, R81, R74, PT ;  /* 0x0000004a5100720c */ /* 0x004fda0003f66270 */
[----:B----4-:R-:W-:Y:S05]  /*818a0*/  @!P3 BRA `(.L_x_1681) ;  /* 0xffffffd000d0b947 */ /* 0x010fea000383ffff */
.L_x_1637:
[----:B0-----:R0:W-:Y:S05]  /*818b0*/  BMOV.32 B11, R95 ;  /* 0x0000005f0b007356 */ /* 0x0011ea0000000000 */
[----:B------:R-:W-:Y:S05]  /*818c0*/  BSYNC.RECONVERGENT B11 ;  /* 0x00000000000b7941 */ /* 0x000fea0003800200 */
.L_x_1633:
[----:B------:R-:W-:Y:S02]  /*818d0*/  R2UR UR4, R50 ;  /* 0x00000000320472ca */ /* 0x000fe400000e0000 */
[----:B------:R-:W-:-:S13]  /*818e0*/  R2UR UR5, R51 ;  /* 0x00000000330572ca */ /* 0x000fda00000e0000 */
[----:B------:R1:W5:Y:S02]  /*818f0*/  LDG.E R81, desc[UR4][R48.64+0x100] ;  /* 0x0001000430517981 */ /* 0x000364000c1e1900 */
.L_x_1632:
[----:B------:R-:W-:Y:S05]  /*81900*/  BSYNC.RECONVERGENT B0 ;  /* 0x0000000000007941 */ /* 0x000fea0003800200 */
.L_x_1631:
[----:B------:R-:W2:Y:S01]  /*81910*/  LDCU.64 UR4, c[0x0][0x388] ;  /* 0x00007100ff0477ac */ /* 0x000ea20008000a00 */
[----:B------:R-:W-:Y:S01]  /*81920*/  R2UR UR8, R50 ;  /* 0x00000000320872ca */ /* 0x000fe200000e0000 */
[----:B------:R-:W-:Y:S01]  /*81930*/  IMAD R77, R12, 0xa, RZ ;  /* 0x0000000a0c4d7824 */ /* 0x000fe200078e02ff */
[----:B------:R-:W-:Y:S01]  /*81940*/  R2UR UR9, R51 ;  /* 0x00000000330972ca */ /* 0x000fe200000e0000 */
[----:B-----5:R-:W-:Y:S01]  /*81950*/  VIADD R81, R81, 0x1 ;  /* 0x0000000151517836 */ /* 0x020fe20000000000 */
[----:B------:R-:W-:Y:S02]  /*81960*/  R2UR UR10, R50 ;  /* 0x00000000320a72ca */ /* 0x000fe400000e0000 */
[----:B------:R-:W-:-:S09]  /*81970*/  R2UR UR11, R51 ;  /* 0x00000000330b72ca */ /* 0x000fd200000e0000 */
[----:B------:R4:W-:Y:S01]  /*81980*/  STG.E desc[UR8][R48.64+0x100], R81 ;  /* 0x0001005130007986 */ /* 0x0009e2000c101908 */
[----:B--2---:R-:W-:Y:S02]  /*81990*/  IMAD.U32 R74, RZ, RZ, UR4 ;  /* 0x00000004ff4a7e24 */ /* 0x004fe4000f8e00ff */
[----:B------:R-:W-:Y:S02]  /*819a0*/  IMAD.U32 R75, RZ, RZ, UR5 ;  /* 0x00000005ff4b7e24 */ /* 0x000fe4000f8e00ff */
[----:B------:R-:W-:-:S05]  /*819b0*/  IMAD.WIDE R76, R77, 0x4, R74 ;  /* 0x000000044d4c7825 */ /* 0x000fca00078e024a */
[----:B------:R-:W2:Y:S02]  /*819c0*/  LDG.E R80, desc[UR10][R76.64+0x10] ;  /* 0x0000100a4c507981 */ /* 0x000ea4000c1e1900 */
[----:B--2---:R-:W-:-:S13]  /*819d0*/  ISETP.GE.AND P3, PT, R81, R80, PT ;  /* 0x000000505100720c */ /* 0x004fda0003f66270 */
[----:B----4-:R-:W-:Y:S05]  /*819e0*/  @!P3 BRA `(.L_x_1682) ;  /* 0xffffffcc00e0b947 */ /* 0x010fea000383ffff */
.L_x_1630:
[----:B------:R-:W-:Y:S05]  /*819f0*/  BSYNC.RECONVERGENT B1 ;  /* 0x0000000000017941 */ /* 0x000fea0003800200 */
.L_x_1629:
[----:B------:R-:W-:Y:S01]  /*81a00*/  R2UR UR4, R50 ;  /* 0x00000000320472ca */ /* 0x000fe200000e0000 */
[----:B------:R-:W-:Y:S01]  /*81a10*/  IMAD.WIDE R78, R13, 0x4, R74 ;  /* 0x000000040d4e7825 */ /* 0x000fe200078e024a */
[----:B------:R-:W-:-:S13]  /*81a20*/  R2UR UR5, R51 ;  /* 0x00000000330572ca */ /* 0x000fda00000e0000 */
[----:B------:R-:W2:Y:S01]  /*81a30*/  LDG.E R79, desc[UR4][R78.64+0xc] ;  /* 0x00000c044e4f7981 */ /* 0x000ea2000c1e1900 */
[----:B------:R-:W-:Y:S01]  /*81a40*/  R2UR UR8, R50 ;  /* 0x00000000320872ca */ /* 0x000fe200000e0000 */
[----:B------:R-:W-:Y:S01]  /*81a50*/  IMAD.WIDE R80, R15, 0x4, R74 ;  /* 0x000000040f507825 */ /* 0x000fe200078e024a */
[----:B------:R-:W-:Y:S01]  /*81a60*/  R2UR UR9, R51 ;  /* 0x00000000330972ca */ /* 0x000fe200000e0000 */
[----:B--2---:R2:W-:-:S12]  /*81a70*/  STG.E desc[UR4][R48.64+0x128], R79 ;  /* 0x0001284f30007986 */ /* 0x0045d8000c101904 */
[----:B------:R-:W4:Y:S04]  /*81a80*/  LDG.E R81, desc[UR8][R80.64+0xc] ;  /* 0x00000c0850517981 */ /* 0x000f28000c1e1900 */
[----:B----4-:R2:W-:Y:S04]  /*81a90*/  STG.E desc[UR4][R48.64+0x12c], R81 ;  /* 0x00012c5130007986 */ /* 0x0105e8000c101904 */
[----:B------:R-:W4:Y:S04]  /*81aa0*/  LDG.E R83, desc[UR8][R58.64+0xc] ;  /* 0x00000c083a537981 */ /* 0x000f28000c1e1900 */
[----:B----4-:R2:W-:Y:S04]  /*81ab0*/  STG.E desc[UR4][R48.64+0x130], R83 ;  /* 0x0001305330007986 */ /* 0x0105e8000c101904 */
[----:B------:R-:W4:Y:S04]  /*81ac0*/  LDG.E R71, desc[UR8][R70.64+0xc] ;  /* 0x00000c0846477981 */ /* 0x000f28000c1e1900 */
[----:B----4-:R2:W-:Y:S04]  /*81ad0*/  STG.E desc[UR4][R48.64+0x134], R71 ;  /* 0x0001344730007986 */ /* 0x0105e8000c101904 */
[----:B------:R-:W4:Y:S01]  /*81ae0*/  LDG.E R73, desc[UR8][R72.64+0xc] ;  /* 0x00000c0848497981 */ /* 0x000f22000c1e1900 */
[----:B------:R-:W-:Y:S03]  /*81af0*/  BSSY.RECONVERGENT B0, `(.L_x_1683) ;  /* 0x0000009000007945 */ /* 0x000fe60003800200 */
[----:B----4-:R2:W-:Y:S01]  /*81b00*/  STG.E desc[UR4][R48.64+0x138], R73 ;  /* 0x0001384930007986 */ /* 0x0105e2000c101904 */
[----:B------:R-:W-:Y:S05]  /*81b10*/  @!P1 BRA `(.L_x_1684) ;  /* 0x0000000000189947 */ /* 0x000fea0003800000 */
[----:B------:R-:W-:Y:S01]  /*81b20*/  R2UR UR4, R50 ;  /* 0x00000000320472ca */ /* 0x000fe200000e0000 */
[----:B--2---:R-:W-:Y:S01]  /*81b30*/  IMAD R71, R14, 0xa, RZ ;  /* 0x0000000a0e477824 */ /* 0x004fe200078e02ff */
[----:B------:R-:W-:-:S03]  /*81b40*/  R2UR UR5, R51 ;  /* 0x00000000330572ca */ /* 0x000fc600000e0000 */
[----:B------:R-:W-:-:S10]  /*81b50*/  IMAD.WIDE R74, R71, 0x4, R74 ;  /* 0x00000004474a7825 */ /* 0x000fd400078e024a */
[----:B------:R-:W2:Y:S04]  /*81b60*/  LDG.E R75, desc[UR4][R74.64+0xc] ;  /* 0x00000c044a4b7981 */ /* 0x000ea8000c1e1900 */
[----:B--2---:R4:W-:Y:S02]  /*81b70*/  STG.E desc[UR4][R48.64+0x13c], R75 ;  /* 0x00013c4b30007986 */ /* 0x0049e4000c101904 */
.L_x_1684:
[----:B------:R-:W-:Y:S05]  /*81b80*/  BSYNC.RECONVERGENT B0 ;  /* 0x0000000000007941 */ /* 0x000fea0003800200 */
.L_x_1683:
[----:B------:R-:W-:Y:S04]  /*81b90*/  BSSY.RECONVERGENT B0, `(.L_x_1685) ;  /* 0x0000006000007945 */ /* 0x000fe80003800200 */
[----:B------:R-:W-:Y:S05]  /*81ba0*/  @!P2 BRA `(.L_x_1686) ;  /* 0x000000000010a947 */ /* 0x000fea0003800000 */
[----:B------:R-:W-:Y:S02]  /*81bb0*/  R2UR UR4, R50 ;  /* 0x00000000320472ca */ /* 0x000fe400000e0000 */
[----:B------:R-:W-:-:S13]  /*81bc0*/  R2UR UR5, R51 ;  /* 0x00000000330572ca */ /* 0x000fda00000e0000 */
[----:B--2---:R-:W2:Y:S04]  /*81bd0*/  LDG.E R71, desc[UR4][R60.64+0xc] ;  /* 0x00000c043c477981 */ /* 0x004ea8000c1e1900 */
[----:B--2---:R2:W-:Y:S02]  /*81be0*/  STG.E desc[UR4][R48.64+0x140], R71 ;  /* 0x0001404730007986 */ /* 0x0045e4000c101904 */
.L_x_1686:
[----:B------:R-:W-:Y:S05]  /*81bf0*/  BSYNC.RECONVERGENT B0 ;  /* 0x0000000000007941 */ /* 0x000fea0003800200 */
.L_x_1685:
[----:B------:R-:W-:Y:S02]  /*81c00*/  R2UR UR4, R50 ;  /* 0x00000000320472ca */ /* 0x000fe400000e0000 */
[----:B------:R-:W-:-:S13]  /*81c10*/  R2UR UR5, R51 ;  /* 0x00000000330572ca */ /* 0x000fda00000e0000 */
[----:B--2---:R-:W2:Y:S01]  /*81c20*/  LDG.E R71, desc[UR4][R76.64+0xc] ;  /* 0x00000c044c477981 */ /* 0x004ea2000c1e1900 */
[----:B------:R-:W-:Y:S02]  /*81c30*/  R2UR UR8, R50 ;  /* 0x00000000320872ca */ /* 0x000fe400000e0000 */
[----:B------:R-:W-:Y:S01]  /*81c40*/  R2UR UR9, R51 ;  /* 0x00000000330972ca */ /* 0x000fe200000e0000 */
[----:B--2---:R2:W-:-:S12]  /*81c50*/  STG.E desc[UR4][R48.64+0x100], R71 ;  /* 0x0001004730007986 */ /* 0x0045d8000c101904 */
[----:B------:R-:W5:Y:S01]  /*81c60*/  LDG.E R70, desc[UR8][R76.64+0x10] ;  /* 0x000010084c467981 */ /* 0x000f62000c1e1900 */
[----:B------:R-:W-:Y:S01]  /*81c70*/  BSSY.RECONVERGENT B1, `(.L_x_1687) ;  /* 0x000030d000017945 */ /* 0x000fe20003800200 */
[----:B-----5:R-:W-:-:S13]  /*81c80*/  ISETP.GE.AND P1, PT, R71, R70, PT ;  /* 0x000000464700720c */ /* 0x020fda0003f26270 */
[----:B--2---:R-:W-:Y:S05]  /*81c90*/  @P1 BRA `(.L_x_1688) ;  /* 0x0000003000281947 */ /* 0x004fea0003800000 */
[----:B----4-:R-:W-:Y:S02]  /*81ca0*/  IMAD.MOV.U32 R75, RZ, RZ, R71 ;  /* 0x000000ffff4b7224 */ /* 0x010fe400078e0047 */
[----:B------:R-:W-:Y:S02]  /*81cb0*/  IMAD.MOV.U32 R81, RZ, RZ, R40 ;  /* 0x000000ffff517224 */ /* 0x000fe400078e0028 */
[----:B------:R-:W-:-:S07]  /*81cc0*/  IMAD.MOV.U32 R80, RZ, RZ, R14 ;  /* 0x000000ffff507224 */ /* 0x000fce00078e000e */
.L_x_1740:
[----:B--2---:R-:W2:Y:S01]  /*81cd0*/  LDC.64 R72, c[0x0][0x390] ;  /* 0x0000e400ff487b82 */ /* 0x004ea20000000a00 */
[----:B------:R-:W-:Y:S01]  /*81ce0*/  R2UR UR4, R50 ;  /* 0x00000000320472ca */ /* 0x000fe200000e0000 */
[----:B------:R-:W-:Y:S01]  /*81cf0*/  IMAD R71, R75, 0x3, RZ ;  /* 0x000000034b477824 */ /* 0x000fe200078e02ff */
[----:B------:R-:W-:-:S03]  /*81d00*/  R2UR UR5, R51 ;  /* 0x00000000330572ca */ /* 0x000fc600000e0000 */
[----:B--2---:R-:W-:-:S10]  /*81d10*/  IMAD.WIDE R72, R71, 0x4, R72 ;  /* 0x0000000447487825 */ /* 0x004fd400078e0248 */
[----:B------:R-:W2:Y:S01]  /*81d20*/  LDG.E R70, desc[UR4][R72.64+0x8] ;  /* 0x0000080448467981 */ /* 0x000ea2000c1e1900 */
[----:B------:R-:W-:Y:S01]  /*81d30*/  BSSY.RECONVERGENT B0, `(.L_x_1689) ;  /* 0x00002f4000007945 */ /* 0x000fe20003800200 */
[----:B--2---:R-:W-:-:S13]  /*81d40*/  LOP3.LUT P1, RZ, R70, 0x2, RZ, 0xc0, !PT ;  /* 0x0000000246ff7812 */ /* 0x004fda000782c0ff */
[----:B---3--:R-:W-:Y:S05]  /*81d50*/  @!P1 BRA `(.L_x_1690) ;  /* 0x0000002c00c49947 */ /* 0x008fea0003800000 */
[----:B------:R-:W-:Y:S01]  /*81d60*/  R2UR UR4, R50 ;  /* 0x00000000320472ca */ /* 0x000fe200000e0000 */
[----:B------:R-:W2:Y:S01]  /*81d70*/  LDC.64 R70, c[0x0][0x398] ;  /* 0x0000e600ff467b82 */ /* 0x000ea20000000a00 */
[----:B------:R-:W-:-:S13]  /*81d80*/  R2UR UR5, R51 ;  /* 0x00000000330572ca */ /* 0x000fda00000e0000 */
[----:B------:R-:W4:Y:S01]  /*81d90*/  LDG.E R73, desc[UR4][R72.64] ;  /* 0x0000000448497981 */ /* 0x000f22000c1e1900 */
[----:B------:R-:W5:Y:S01]  /*81da0*/  LDCU UR4, c[0x3][0x1c] ;  /* 0x00c00380ff0477ac */ /* 0x000f620008000800 */
[----:B------:R-:W-:Y:S02]  /*81db0*/  R2UR UR8, R50 ;  /* 0x00000000320872ca */ /* 0x000fe400000e0000 */
[----:B------:R-:W-:Y:S01]  /*81dc0*/  R2UR UR9, R51 ;  /* 0x00000000330972ca */ /* 0x000fe200000e0000 */
[----:B-----5:R-:W-:-:S06]  /*81dd0*/  UIADD3 UR4, UPT, UPT, UR4, 0x8, URZ ;  /* 0x0000000804047890 */ /* 0x020fcc000fffe0ff */
[----:B----4-:R-:W-:Y:S01]  /*81de0*/  IMAD R74, R12, UR4, R73 ;  /* 0x000000040c4a7c24 */ /* 0x010fe2000f8e0249 */
[----:B------:R-:W-:-:S03]  /*81df0*/  R2UR UR4, R50 ;  /* 0x00000000320472ca */ /* 0x000fc600000e0000 */
[----:B------:R-:W-:-:S04]  /*81e00*/  VIADD R77, R74, 0x8 ;  /* 0x000000084a4d7836 */ /* 0x000fc80000000000 */
[----:B--2---:R-:W-:-:S06]  /*81e10*/  IMAD.WIDE R70, R77, 0x4, R70 ;  /* 0x000000044d467825 */ /* 0x004fcc00078e0246 */
[----:B------:R2:W-:Y:S04]  /*81e20*/  STG.E desc[UR4][R48.64+0x120], R73 ;  /* 0x0001204930007986 */ /* 0x0005e8000c101904 */
[----:B------:R-:W4:Y:S02]  /*81e30*/  LDG.E R70, desc[UR8][R70.64] ;  /* 0x0000000846467981 */ /* 0x000f24000c1e1900 */
[----:B----4-:R-:W-:-:S13]  /*81e40*/  ISETP.NE.AND P1, PT, R70, RZ, PT ;  /* 0x000000ff4600720c */ /* 0x010fda0003f25270 */
[----:B--2---:R-:W-:Y:S05]  /*81e50*/  @P1 BRA `(.L_x_1690) ;  /* 0x0000002c00841947 */ /* 0x004fea0003800000 */
[----:B------:R-:W-:Y:S01]  /*81e60*/  R2UR UR4, R50 ;  /* 0x00000000320472ca */ /* 0x000fe200000e0000 */
[----:B------:R-:W2:Y:S01]  /*81e70*/  LDC.64 R70, c[0x0][0x388] ;  /* 0x0000e200ff467b82 */ /* 0x000ea20000000a00 */
[----:B------:R-:W-:-:S13]  /*81e80*/  R2UR UR5, R51 ;  /* 0x00000000330572ca */ /* 0x000fda00000e0000 */
[----:B------:R-:W4:Y:S01]  /*81e90*/  LDG.E R73, desc[UR4][R48.64+0x128] ;  /* 0x0001280430497981 */ /* 0x000f22000c1e1900 */
[----:B------:R-:W-:Y:S02]  /*81ea0*/  R2UR UR8, R50 ;  /* 0x00000000320872ca */ /* 0x000fe400000e0000 */
[----:B------:R-:W-:Y:S01]  /*81eb0*/  R2UR UR9, R51 ;  /* 0x00000000330972ca */ /* 0x000fe200000e0000 */
[----:B--2---:R-:W-:Y:S01]  /*81ec0*/  IMAD.WIDE R70, R13, 0x4, R70 ;  /* 0x000000040d467825 */ /* 0x004fe200078e0246 */
[----:B----4-:R2:W-:Y:S11]  /*81ed0*/  STG.E desc[UR4][R48.64+0x104], R73 ;  /* 0x0001044930007986 */ /* 0x0105f6000c101904 */
[----:B------:R-:W4:Y:S02]  /*81ee0*/  LDG.E R70, desc[UR8][R70.64+0x10] ;  /* 0x0000100846467981 */ /* 0x000f24000c1e1900 */
[----:B----4-:R-:W-:-:S13]  /*81ef0*/  ISETP.GE.AND P1, PT, R73, R70, PT ;  /* 0x000000464900720c */ /* 0x010fda0003f26270 */
[----:B--2---:R-:W-:Y:S05]  /*81f00*/  @P1 BRA `(.L_x_1690) ;  /* 0x0000002c00581947 */ /* 0x004fea0003800000 */
[----:B------:R-:W-:Y:S01]  /*81f10*/  BSSY.RECONVERGENT B4, `(.L_x_1691) ;  /* 0x00002d2000047945 */ /* 0x000fe20003800200 */
[----:B------:R-:W-:-:S03]  /*81f20*/  IMAD.MOV.U32 R75, RZ, RZ, R73 ;  /* 0x000000ffff4b7224 */ /* 0x000fc600078e0049 */
[----:B0-----:R-:W0:Y:S05]  /*81f30*/  BMOV.32.CLEAR R95, B4 ;  /* 0x00000000045f7355 */ /* 0x001e2a0000100000 */
.L_x_1739:
[----:B------:R-:W2:Y:S01]  /*81f40*/  LDC.64 R70, c[0x0][0x390] ;  /* 0x0000e400ff467b82 */ /* 0x000ea20000000a00 */
[C---:B------:R-:W-:Y:S01]  /*81f50*/  R2UR UR8, R50.reuse ;  /* 0x00000000320872ca */ /* 0x040fe200000e0000 */
[----:B------:R-:W-:Y:S01]  /*81f60*/  IMAD R73, R75, 0x3, RZ ;  /* 0x000000034b497824 */ /* 0x000fe200078e02ff */
[C---:B------:R-:W-:Y:S02]  /*81f70*/  R2UR UR9, R51.reuse ;  /* 0x00000000330972ca */ /* 0x040fe400000e0000 */
[----:B------:R-:W-:Y:S02]  /*81f80*/  R2UR UR4, R50 ;  /* 0x00000000320472ca */ /* 0x000fe400000e0000 */
[----:B------:R-:W-:-:S09]  /*81f90*/  R2UR UR5, R51 ;  /* 0x00000000330572ca */ /* 0x000fd200000e0000 */
[----:B------:R-:W4:Y:S01]  /*81fa0*/  LDG.E R77, desc[UR8][R48.64+0x120] ;  /* 0x00012008304d7981 */ /* 0x000f22000c1e1900 */
[----:B--2---:R-:W-:-:S05]  /*81fb0*/  IMAD.WIDE R72, R73, 0x4, R70 ;  /* 0x0000000449487825 */ /* 0x004fca00078e0246 */
[----:B------:R-:W4:Y:S01]  /*81fc0*/  LDG.E R74, desc[UR4][R72.64] ;  /* 0x00000004484a7981 */ /* 0x000f22000c1e1900 */
[----:B------:R-:W-:Y:S01]  /*81fd0*/  BSSY.RELIABLE B4, `(.L_x_1692) ;  /* 0x00002b9000047945 */ /* 0x000fe20003800100 */
[----:B----4-:R-:W-:-:S13]  /*81fe0*/  ISETP.GE.AND P1, PT, R74, R77, PT ;  /* 0x0000004d4a00720c */ /* 0x010fda0003f26270 */
[----:B0--3--:R-:W-:Y:S05]  /*81ff0*/  @P1 BRA `(.L_x_1693) ;  /* 0x0000000000181947 */ /* 0x009fea0003800000 */
[----:B------:R-:W-:Y:S02]  /*82000*/  R2UR UR4, R50 ;  /* 0x00000000320472ca */ /* 0x000fe400000e0000 */
[----:B------:R-:W-:-:S13]  /*82010*/  R2UR UR5, R51 ;  /* 0x00000000330572ca */ /* 0x000fda00000e0000 */
[----:B------:R-:W2:Y:S02]  /*82020*/  LDG.E R70, desc[UR4][R48.64+0x128] ;  /* 0x0001280430467981 */ /* 0x000ea4000c1e1900 */
[----:B--2---:R-:W-:-:S05]  /*82030*/  VIADD R71, R70, 0x1 ;  /* 0x0000000146477836 */ /* 0x004fca0000000000 */
[----:B------:R2:W-:Y:S01]  /*82040*/  STG.E desc[UR4][R48.64+0x128], R71 ;  /* 0x0001284730007986 */ /* 0x0005e2000c101904 */
[----:B------:R-:W-:Y:S05]  /*82050*/  BRA `(.L_x_1694) ;  /* 0x0000002800c07947 */ /* 0x000fea0003800000 */
.L_x_1693:
        /* <DEDUP_REMOVED lines=13> */
[----:B------:R-:W4:Y:S01]  /*82130*/  LDG.E R72, desc[UR4][R72.64+0x4] ;  /* 0x0000040448487981 */ /* 0x000f22000c1e1900 */
[----:B--2---:R-:W-:-:S04]  /*82140*/  IMAD R77, R74, 0x3, RZ ;  /* 0x000000034a4d7824 */ /* 0x004fc800078e02ff */
[----:B------:R-:W-:-:S07]  /*82150*/  IMAD.WIDE R70, R77, 0x4, R70 ;  /* 0x000000044d467825 */ /* 0x000fce00078e0246 */
[----:B------:R-:W4:Y:S02]  /*82160*/  LDG.E R71, desc[UR8][R70.64+0x4] ;  /* 0x0000040846477981 */ /* 0x000f24000c1e1900 */
[----:B----4-:R-:W-:-:S05]  /*82170*/  IMAD.IADD R74, R72, 0x1, -R71 ;  /* 0x00000001484a7824 */ /* 0x010fca00078e0a47 */
        /* <DEDUP_REMOVED lines=8> */
.L_x_1696:
[----:B------:R-:W-:-:S13]  /*82200*/  ISETP.GT.AND P1, PT, R72, R71, PT ;  /* 0x000000474800720c */ /* 0x000fda0003f24270 */
[----:B------:R-:W-:Y:S05]  /*82210*/  @P1 BREAK.RELIABLE B4 ;  /* 0x0000000000041942 */ /* 0x000fea0003800100 */
[----:B------:R-:W-:Y:S05]  /*82220*/  @P1 BRA `(.L_x_1695) ;  /* 0x00000028007c1947 */ /* 0x000fea0003800000 */
        /* <DEDUP_REMOVED lines=8> */
[----:B------:R-:W4:Y:S01]  /*822b0*/  LDG.E R70, desc[UR8][R70.64+0x10] ;  /* 0x0000100846467981 */ /* 0x000f22000c1e1900 */
[----:B------:R-:W-:Y:S05]  /*822c0*/  BMOV.32.CLEAR RZ, B6 ;  /* 0x0000000006ff7355 */ /* 0x000fea0000100000 */
[----:B------:R-:W-:Y:S04]  /*822d0*/  BSSY.RECONVERGENT B6, `(.L_x_1694) ;  /* 0x0000288000067945 */ /* 0x000fe80003800200 */
[----:B---3--:R-:W3:Y:S05]  /*822e0*/  BMOV.32.CLEAR R96, B6 ;  /* 0x0000000006607355 */ /* 0x008eea0000100000 */
[----:B----4-:R-:W-:-:S13]  /*822f0*/  ISETP.GE.AND P1, PT, R73, R70, PT ;  /* 0x000000464900720c */ /* 0x010fda0003f26270 */
[----:B--23--:R-:W-:Y:S05]  /*82300*/  @P1 BRA `(.L_x_1697) ;  /* 0x00000028000c1947 */ /* 0x00cfea0003800000 */
[----:B------:R-:W-:Y:S05]  /*82310*/  BMOV.32.CLEAR RZ, B6 ;  /* 0x0000000006ff7355 */ /* 0x000fea0000100000 */
[----:B------:R-:W-:Y:S01]  /*82320*/  BSSY.RECONVERGENT B6, `(.L_x_1698) ;  /* 0x000027e000067945 */ /* 0x000fe20003800200 */
[----:B------:R-:W-:-:S03]  /*82330*/  IMAD.MOV.U32 R75, RZ, RZ, R73 ;  /* 0x000000ffff4b7224 */ /* 0x000fc600078e0049 */
[----:B------:R-:W2:Y:S05]  /*82340*/  BMOV.32.CLEAR R97, B6 ;  /* 0x0000000006617355 */ /* 0x000eaa0000100000 */
.L_x_1738:
[----:B------:R-:W3:Y:S01]  /*82350*/  LDC.64 R70, c[0x0][0x390] ;  /* 0x0000e400ff467b82 */ /* 0x000ee20000000a00 */
        /* <DEDUP_REMOVED lines=11> */
[----:B0-----:R-:W-:Y:S05]  /*82410*/  @P1 BRA `(.L_x_1700) ;  /* 0x0000000000181947 */ /* 0x001fea0003800000 */
[----:B------:R-:W-:Y:S02]  /*82420*/  R2UR UR4, R50 ;  /* 0x00000000320472ca */ /* 0x000fe400000e0000 */
[----:B------:R-:W-:-:S13]  /*82430*/  R2UR UR5, R51 ;  /* 0x00000000330572ca */ /* 0x000fda00000e0000 */
[----:B------:R-:W3:Y:S02]  /*82440*/  LDG.E R70, desc[UR4][R48.64+0x12c] ;  /* 0x00012c0430467981 */ /* 0x000ee4000c1e1900 */
[----:B---3--:R-:W-:-:S05]  /*82450*/  VIADD R71, R70, 0x1 ;  /* 0x0000000146477836 */ /* 0x008fca0000000000 */
[----:B------:R3:W-:Y:S01]  /*82460*/  STG.E desc[UR4][R48.64+0x12c], R71 ;  /* 0x00012c4730007986 */ /* 0x0007e2000c101904 */
[----:B------:R-:W-:Y:S05]  /*82470*/  BRA `(.L_x_1701) ;  /* 0x00000024006c7947 */ /* 0x000fea0003800000 */
.L_x_1700:
        /* <DEDUP_REMOVED lines=18> */
[----:B----4-:R-:W-:-:S05]  /*825a0*/  IMAD.IADD R74, R72, 0x1, -R71 ;  /* 0x00000001484a7824 */ /* 0x010fca00078e0a47 */
[----:B------:R-:W-:-:S13]  /*825b0*/  ISETP.GT.AND P1, PT, R74, -0x12d, PT ;  /* 0xfffffed34a00780c */ /* 0x000fda0003f24270 */
[----:B------:R-:W-:Y:S05]  /*825c0*/  @P1 BRA `(.L_x_1703) ;  /* 0x0000000000181947 */ /* 0x000fea0003800000 */
[----:B------:R-:W-:Y:S02]  /*825d0*/  R2UR UR4, R50 ;  /* 0x00000000320472ca */ /* 0x000fe400000e0000 */
[----:B------:R-:W-:-:S13]  /*825e0*/  R2UR UR5, R51 ;  /* 0x00000000330572ca */ /* 0x000fda00000e0000 */
[----:B------:R-:W3:Y:S02]  /*825f0*/  LDG.E R71, desc[UR4][R48.64+0x12c] ;  /* 0x00012c0430477981 */ /* 0x000ee4000c1e1900 */
[----:B---3--:R-:W-:-:S05]  /*82600*/  VIADD R71, R71, 0x1 ;  /* 0x0000000147477836 */ /* 0x008fca0000000000 */
[----:B------:R3:W-:Y:S01]  /*82610*/  STG.E desc[UR4][R48.64+0x12c], R71 ;  /* 0x00012c4730007986 */ /* 0x0007e2000c101904 */
[----:B------:R-:W-:Y:S05]  /*82620*/  BRA `(.L_x_1701) ;  /* 0x0000002400007947 */ /* 0x000fea0003800000 */
.L_x_1703:
[----:B------:R-:W-:-:S13]  /*82630*/  ISETP.GT.AND P1, PT, R72, R71, PT ;  /* 0x000000474800720c */ /* 0x000fda0003f24270 */
[----:B------:R-:W-:Y:S05]  /*82640*/  @P1 BREAK.RELIABLE B6 ;  /* 0x0000000000061942 */ /* 0x000fea0003800100 */
[----:B------:R-:W-:Y:S05]  /*82650*/  @P1 BRA `(.L_x_1702) ;  /* 0x0000002400241947 */ /* 0x000fea0003800000 */
[----:B------:R-:W-:Y:S02]  /*82660*/  R2UR UR4, R50 ;  /* 0x00000000320472ca */ /* 0x000fe400000e0000 */
[----:B------:R-:W-:-:S13]  /*82670*/  R2UR UR5, R51 ;  /* 0x00000000330572ca */ /* 0x000fda00000e0000 */
[----:B------:R-:W3:Y:S01]  /*82680*/  LDG.E R71, desc[UR4][R48.64+0x130] ;  /* 0x0001300430477981 */ /* 0x000ee2000c1e1900 */
[----:B------:R-:W-:Y:S02]  /*82690*/  R2UR UR8, R50 ;  /* 0x00000000320872ca */ /* 0x000fe400000e0000 */
[----:B------:R-:W-:Y:S01]  /*826a0*/  R2UR UR9, R51 ;  /* 0x00000000330972ca */ /* 0x000fe200000e0000 */
[----:B---3--:R3:W-:-:S12]  /*826b0*/  STG.E desc[UR4][R48.64+0x10c], R71 ;  /* 0x00010c4730007986 */ /* 0x0087d8000c101904 */
[----:B------:R-:W4:Y:S01]  /*826c0*/  LDG.E R70, desc[UR8][R58.64+0x10] ;  /* 0x000010083a467981 */ /* 0x000f22000c1e1900 */
[----:B------:R-:W-:Y:S05]  /*826d0*/  BMOV.32.CLEAR RZ, B7 ;  /* 0x0000000007ff7355 */ /* 0x000fea0000100000 */
        /* <DEDUP_REMOVED lines=8> */
.L_x_1737:
        /* <DEDUP_REMOVED lines=19> */
.L_x_1707:
        /* <DEDUP_REMOVED lines=26> */
.L_x_1710:
[----:B------:R-:W-:-:S13]  /*82a30*/  ISETP.GT.AND P1, PT, R72, R71, PT ;  /* 0x000000474800720c */ /* 0x000fda0003f24270 */
        /* <DEDUP_REMOVED lines=19> */
.L_x_1736:
[----:B---3--:R-:W3:Y:S01]  /*82b70*/  LDC.64 R72, c[0x0][0x390] ;  /* 0x0000e400ff487b82 */ /* 0x008ee20000000a00 */
[C---:B------:R-:W-:Y:S01]  /*82b80*/  R2UR UR8, R50.reuse ;  /* 0x00000000320872ca */ /* 0x040fe200000e0000 */
[----:B----4-:R-:W-:Y:S01]  /*82b90*/  IMAD R75, R77, 0x3, RZ ;  /* 0x000000034d4b7824 */ /* 0x010fe200078e02ff */
        /* <DEDUP_REMOVED lines=16> */
.L_x_1714:
        /* <DEDUP_REMOVED lines=27> */
.L_x_1717:
[----:B------:R-:W-:-:S13]  /*82e50*/  ISETP.GT.AND P1, PT, R74, R73, PT ;  /* 0x000000494a00720c */ /* 0x000fda0003f24270 */
        /* <DEDUP_REMOVED lines=19> */
.L_x_1735:
        /* <DEDUP_REMOVED lines=20> */
.L_x_1721:
        /* <DEDUP_REMOVED lines=27> */
.L_x_1724:
[----:B------:R-:W-:-:S13]  /*83280*/  ISETP.GT.AND P1, PT, R77, R84, PT ;  /* 0x000000544d00720c */ /* 0x000fda0003f24270 */
[----:B------:R-:W-:Y:S05]  /*83290*/  @P1 BREAK.RELIABLE B9 ;  /* 0x0000000000091942 */ /* 0x000fea0003800100 */
[----:B------:R-:W-:Y:S05]  /*832a0*/  @P1 BRA `(.L_x_1723) ;  /* 0x00000014003c1947 */ /* 0x000fea0003800000 */
[----:B------:R-:W-:Y:S02]  /*832b0*/  R2UR UR4, R50 ;  /* 0x00000000320472ca */ /* 0x000fe400000e0000 */
[----:B------:R-:W-:-:S13]  /*832c0*/  R2UR UR5, R51 ;  /* 0x00000000330572ca */ /* 0x000fda00000e0000 */
[----:B------:R-:W3:Y:S01]  /*832d0*/  LDG.E R76, desc[UR4][R48.64+0x104] ;  /* 0x00010404304c7981 */ /* 0x000ee2000c1e1900 */
[----:B------:R-:W4:Y:S01]  /*832e0*/  LDCU.64 UR4, c[0x0][0x388] ;  /* 0x00007100ff0477ac */ /* 0x000f220008000a00 */
[C---:B------:R-:W-:Y:S02]  /*832f0*/  R2UR UR10, R50.reuse ;  /* 0x00000000320a72ca */ /* 0x040fe400000e0000 */
[C---:B------:R-:W-:Y:S02]  /*83300*/  R2UR UR11, R51.reuse ;  /* 0x00000000330b72ca */ /* 0x040fe400000e0000 */
[----:B------:R-:W-:Y:S02]  /*83310*/  R2UR UR8, R50 ;  /* 0x00000000320872ca */ /* 0x000fe400000e0000 */
[----:B------:R-:W-:Y:S01]  /*83320*/  R2UR UR9, R51 ;  /* 0x00000000330972ca */ /* 0x000fe200000e0000 */
[----:B----4-:R-:W-:Y:S02]  /*83330*/  IMAD.U32 R86, RZ, RZ, UR4 ;  /* 0x00000004ff567e24 */ /* 0x010fe4000f8e00ff */
[----:B------:R-:W-:-:S02]  /*83340*/  IMAD.U32 R87, RZ, RZ, UR5 ;  /* 0x00000005ff577e24 */ /* 0x000fc4000f8e00ff */
[----:B------:R-:W-:-:S05]  /*83350*/  IMAD.WIDE R90, R13, 0x4, R86 ;  /* 0x000000040d5a7825 */ /* 0x000fca00078e0256 */
[----:B------:R-:W4:Y:S01]  /*83360*/  LDG.E R77, desc[UR10][R90.64+0x4] ;  /* 0x0000040a5a4d7981 */ /* 0x000f22000c1e1900 */
[----:B---3--:R-:W-:-:S04]  /*83370*/  IMAD R83, R76, 0x3, RZ ;  /* 0x000000034c537824 */ /* 0x008fc800078e02ff */
[----:B------:R-:W-:-:S05]  /*83380*/  IMAD.WIDE R82, R83, 0x4, R78 ;  /* 0x0000000453527825 */ /* 0x000fca00078e024e */
[----:B------:R-:W4:Y:S01]  /*83390*/  LDG.E R76, desc[UR8][R82.64+0x4] ;  /* 0x00000408524c7981 */ /* 0x000f22000c1e1900 */
[----:B------:R-:W-:Y:S02]  /*833a0*/  R2UR UR4, R50 ;  /* 0x00000000320472ca */ /* 0x000fe400000e0000 */
[----:B------:R-:W-:Y:S01]  /*833b0*/  R2UR UR5, R51 ;  /* 0x00000000330572ca */ /* 0x000fe200000e0000 */
[----:B------:R-:W-:Y:S05]  /*833c0*/  BMOV.32.CLEAR RZ, B10 ;  /* 0x000000000aff7355 */ /* 0x000fea0000100000 */
[----:B------:R-:W-:Y:S04]  /*833d0*/  BSSY.RECONVERGENT B10, `(.L_x_1722) ;  /* 0x00001320000a7945 */ /* 0x000fe80003800200 */
[----:B------:R-:W3:Y:S05]  /*833e0*/  BMOV.32.CLEAR R107, B10 ;  /* 0x000000000a6b7355 */ /* 0x000eea0000100000 */
[----:B----4-:R-:W-:-:S04]  /*833f0*/  IADD3 R77, PT, PT, R84, -R76, -R77 ;  /* 0x8000004c544d7210 */ /* 0x010fc80007ffe84d */
[----:B------:R-:W-:Y:S01]  /*83400*/  ISETP.GT.U32.AND P1, PT, R77, 0x14, PT ;  /* 0x000000144d00780c */ /* 0x000fe20003f24070 */
[----:B------:R4:W-:-:S12]  /*83410*/  STG.E desc[UR4][R48.64+0x11c], R77 ;  /* 0x00011c4d30007986 */ /* 0x0009d8000c101904 */
[----:B---34-:R-:W-:Y:S05]  /*83420*/  @P1 BRA `(.L_x_1725) ;  /* 0x0000001000ac1947 */ /* 0x018fea0003800000 */
[----:B------:R-:W-:Y:S02]  /*83430*/  R2UR UR4, R50 ;  /* 0x00000000320472ca */ /* 0x000fe400000e0000 */
[----:B------:R-:W-:-:S13]  /*83440*/  R2UR UR5, R51 ;  /* 0x00000000330572ca */ /* 0x000fda00000e0000 */
[----:B------:R-:W3:Y:S01]  /*83450*/  LDG.E R76, desc[UR4][R48.64+0x108] ;  /* 0x00010804304c7981 */ /* 0x000ee2000c1e1900 */
[C---:B------:R-:W-:Y:S02]  /*83460*/  R2UR UR12, R50.reuse ;  /* 0x00000000320c72ca */ /* 0x040fe400000e0000 */
[C---:B------:R-:W-:Y:S01]  /*83470*/  R2UR UR13, R51.reuse ;  /* 0x00000000330d72ca */ /* 0x040fe200000e0000 */
[----:B------:R-:W4:Y:S01]  /*83480*/  LDG.E R100, desc[UR4][R82.64+0x4] ;  /* 0x0000040452647981 */ /* 0x000f22000c1e1900 */
[C---:B------:R-:W-:Y:S02]  /*83490*/  R2UR UR10, R50.reuse ;  /* 0x00000000320a72ca */ /* 0x040fe400000e0000 */
[C---:B------:R-:W-:Y:S02]  /*834a0*/  R2UR UR11, R51.reuse ;  /* 0x00000000330b72ca */ /* 0x040fe400000e0000 */
[----:B------:R-:W-:Y:S02]  /*834b0*/  R2UR UR8, R50 ;  /* 0x00000000320872ca */ /* 0x000fe400000e0000 */
[----:B------:R-:W-:-:S13]  /*834c0*/  R2UR UR9, R51 ;  /* 0x00000000330972ca */ /* 0x000fda00000e0000 */
[----:B------:R-:W4:Y:S01]  /*834d0*/  LDG.E R101, desc[UR8][R90.64+0x4] ;  /* 0x000004085a657981 */ /* 0x000f22000c1e1900 */
[----:B---3--:R-:W-:Y:S02]  /*834e0*/  IMAD R85, R76, 0x3, RZ ;  /* 0x000000034c557824 */ /* 0x008fe400078e02ff */
[----:B------:R-:W-:-:S04]  /*834f0*/  IMAD.WIDE R76, R15, 0x4, R86 ;  /* 0x000000040f4c7825 */ /* 0x000fc800078e0256 */
[----:B------:R-:W-:Y:S02]  /*83500*/  IMAD.WIDE R84, R85, 0x4, R78 ;  /* 0x0000000455547825 */ /* 0x000fe400078e024e */
[----:B------:R-:W3:Y:S04]  /*83510*/  LDG.E R76, desc[UR12][R76.64+0x4] ;  /* 0x0000040c4c4c7981 */ /* 0x000ee8000c1e1900 */
[----:B------:R-:W3:Y:S02]  /*83520*/  LDG.E R103, desc[UR10][R84.64+0x4] ;  /* 0x0000040a54677981 */ /* 0x000ee4000c1e1900 */
[----:B---3--:R-:W-:-:S05]  /*83530*/  IMAD.IADD R103, R103, 0x1, R76 ;  /* 0x0000000167677824 */ /* 0x008fca00078e024c */
[----:B------:R-:W-:-:S04]  /*83540*/  LOP3.LUT R103, RZ, R103, RZ, 0x33, !PT ;  /* 0x00000067ff677212 */ /* 0x000fc800078e33ff */
[----:B----4-:R-:W-:-:S05]  /*83550*/  IADD3 R101, PT, PT, R103, R101, R100 ;  /* 0x0000006567657210 */ /* 0x010fca0007ffe064 */
        /* <DEDUP_REMOVED lines=8> */
[C---:B------:R-:W-:Y:S01]  /*835e0*/  R2UR UR11, R51.reuse ;  /* 0x00000000330b72ca */ /* 0x040fe200000e0000 */
[----:B------:R-:W4:Y:S01]  /*835f0*/  LDG.E R100, desc[UR4][R84.64+0x4] ;  /* 0x0000040454647981 */ /* 0x000f22000c1e1900 */
[----:B------:R-:W-:Y:S02]  /*83600*/  R2UR UR8, R50 ;  /* 0x00000000320872ca */ /* 0x000fe400000e0000 */
[----:B------:R-:W-:-:S09]  /*83610*/  R2UR UR9, R51 ;  /* 0x00000000330972ca */ /* 0x000fd200000e0000 */
        /* <DEDUP_REMOVED lines=16> */
[----:B------:R-:W4:Y:S02]  /*83720*/  LDG.E R101, desc[UR8][R78.64+0x4] ;  /* 0x000004084e657981 */ /* 0x000f24000c1e1900 */
[----:B----4-:R-:W-:-:S05]  /*83730*/  LOP3.LUT R101, RZ, R101, RZ, 0x33, !PT ;  /* 0x00000065ff657212 */ /* 0x010fca00078e33ff */
[----:B---3--:R-:W-:-:S04]  /*83740*/  IMAD.IADD R101, R100, 0x1, R101 ;  /* 0x0000000164657824 */ /* 0x008fc800078e0265 */
[----:B------:R-:W-:-:S05]  /*83750*/  VIADD R100, R101, 0xffffffc3 ;  /* 0xffffffc365647836 */ /* 0x000fca0000000000 */
[----:B------:R-:W-:Y:S01]  /*83760*/  ISETP.GE.U32.AND P1, PT, R100, -0x15, PT ;  /* 0xffffffeb6400780c */ /* 0x000fe20003f26070 */
[----:B------:R3:W-:-:S12]  /*83770*/  STG.E desc[UR4][R48.64+0x11c], R101 ;  /* 0x00011c6530007986 */ /* 0x0007d8000c101904 */
        /* <DEDUP_REMOVED lines=17> */
[C---:B------:R-:W-:Y:S01]  /*83890*/  R2UR UR8, R50.reuse ;  /* 0x00000000320872ca */ /* 0x040fe200000e0000 */
[----:B------:R-:W-:Y:S01]  /*838a0*/  IMAD R73, R69, 0xa, RZ ;  /* 0x0000000a45497824 */ /* 0x000fe200078e02ff */
[----:B------:R-:W-:Y:S02]  /*838b0*/  R2UR UR9, R51 ;  /* 0x00000000330972ca */ /* 0x000fe400000e0000 */
[C---:B------:R-:W-:Y:S01]  /*838c0*/  R2UR UR4, R50.reuse ;  /* 0x00000000320472ca */ /* 0x040fe200000e0000 */
[----:B------:R-:W-:Y:S01]  /*838d0*/  IMAD.WIDE R72, R73, 0x4, R86 ;  /* 0x0000000449487825 */ /* 0x000fe200078e0256 */
        /* <DEDUP_REMOVED lines=30> */
.L_x_1729:
        /* <DEDUP_REMOVED lines=30> */
[----:B---3--:R-:W-:Y:S01]  /*83ca0*/  @!P1 VIADD R101, R101, 0x1 ;  /* 0x0000000165659836 */ /* 0x008fe20000000000 */
[----:B------:R-:W-:-:S13]  /*83cb0*/  @!P1 R2UR UR5, R51 ;  /* 0x00000000330592ca */ /* 0x000fda00000e0000 */
[----:B------:R4:W-:Y:S01]  /*83cc0*/  @!P1 STG.E desc[UR4][R48.64+0x13c], R101 ;  /* 0x00013c6530009986 */ /* 0x0009e2000c101904 */
[----:B------:R-:W-:Y:S05]  /*83cd0*/  @!P1 BRA `(.L_x_1727) ;  /* 0x00000000006c9947 */ /* 0x000fea0003800000 */
[----:B------:R-:W-:Y:S01]  /*83ce0*/  ISETP.GT.AND P1, PT, R109, R90, PT ;  /* 0x0000005a6d00720c */ /* 0x000fe20003f24270 */
        /* <DEDUP_REMOVED lines=26> */
.L_x_1727:
        /* <DEDUP_REMOVED lines=11> */
.L_x_1728:
[----:B------:R-:W-:Y:S01]  /*83f40*/  R2UR UR4, R50 ;  /* 0x00000000320472ca */ /* 0x000fe200000e0000 */
[----:B------:R-:W-:Y:S01]  /*83f50*/  IMAD.MOV.U32 R83, RZ, RZ, 0x1 ;  /* 0x00000001ff537424 */ /* 0x000fe200078e00ff */
[----:B------:R-:W-:Y:S01]  /*83f60*/  R2UR UR5, R51 ;  /* 0x00000000330572ca */ /* 0x000fe200000e0000 */
[----:B------:R-:W-:-:S12]  /*83f70*/  IMAD.MOV.U32 R80, RZ, RZ, R14 ;  /* 0x000000ffff507224 */ /* 0x000fd800078e000e */
[----:B------:R3:W-:Y:S02]  /*83f80*/  STG.E desc[UR4][R48.64+0x11c], R83 ;  /* 0x00011c5330007986 */ /* 0x0007e4000c101904 */
.L_x_1726:
        /* <DEDUP_REMOVED lines=20> */
.L_x_1734:
        /* <DEDUP_REMOVED lines=36> */
[----:B------:R-:W-:Y:S01]  /*84310*/  ISETP.GT.AND P1, PT, R86, R89, PT ;  /* 0x000000595600720c */ /* 0x000fe20003f24270 */
[----:B------:R-:W-:-:S12]  /*84320*/  IMAD.MOV.U32 R81, RZ, RZ, R40 ;  /* 0x000000ffff517224 */ /* 0x000fd800078e0028 */
[----:B------:R-:W-:Y:S05]  /*84330*/  @P1 BREAK.RELIABLE B11 ;  /* 0x00000000000b1942 */ /* 0x000fea0003800100 */
[----:B------:R-:W-:Y:S05]  /*84340*/  @P1 BRA `(.L_x_1725) ;  /* 0x0000000000e41947 */ /* 0x000fea0003800000 */
[----:B------:R-:W0:Y:S01]  /*84350*/  LDC.64 R82, c[0x0][0x388] ;  /* 0x0000e200ff527b82 */ /* 0x000e220000000a00 */
[C---:B------:R-:W-:Y:S02]  /*84360*/  R2UR UR4, R50.reuse ;  /* 0x00000000320472ca */ /* 0x040fe400000e0000 */
[C---:B------:R-:W-:Y:S02]  /*84370*/  R2UR UR5, R51.reuse ;  /* 0x00000000330572ca */ /* 0x040fe400000e0000 */
[----:B------:R-:W-:Y:S02]  /*84380*/  R2UR UR8, R50 ;  /* 0x00000000320872ca */ /* 0x000fe400000e0000 */
[----:B------:R-:W-:-:S09]  /*84390*/  R2UR UR9, R51 ;  /* 0x00000000330972ca */ /* 0x000fd200000e0000 */
[----:B------:R-:W5:Y:S01]  /*843a0*/  LDG.E R81, desc[UR4][R78.64+0x4] ;  /* 0x000004044e517981 */ /* 0x000f62000c1e1900 */
[----:B0-----:R-:W-:-:S05]  /*843b0*/  IMAD.WIDE R70, R45, 0x4, R82 ;  /* 0x000000042d467825 */ /* 0x001fca00078e0252 */
        /* <DEDUP_REMOVED lines=10> */
[----:B------:R-:W5:Y:S04]  /*84460*/  LDG.E R82, desc[UR4][R82.64+0x4] ;  /* 0x0000040452527981 */ /* 0x000f68000c1e1900 */
[----:B------:R-:W2:Y:S01]  /*84470*/  LDG.E R84, desc[UR8][R76.64+0x4] ;  /* 0x000004084c547981 */ /* 0x000ea2000c1e1900 */
[----:B-----5:R-:W-:-:S05]  /*84480*/  IMAD.IADD R81, R86, 0x1, R82 ;  /* 0x0000000156517824 */ /* 0x020fca00078e0252 */
[----:B--2---:R-:W-:-:S13]  /*84490*/  ISETP.GT.AND P1, PT, R81, R84, PT ;  /* 0x000000545100720c */ /* 0x004fda0003f24270 */
[----:B------:R-:W-:Y:S05]  /*844a0*/  @!P1 BREAK.RELIABLE B11 ;  /* 0x00000000000b9942 */ /* 0x000fea0003800100 */
[----:B------:R-:W-:Y:S05]  /*844b0*/  @!P1 BRA `(.L_x_1733) ;  /* 0x0000000000389947 */ /* 0x000fea0003800000 */
.L_x_1732:
[----:B------:R-:W-:Y:S05]  /*844c0*/  BSYNC.RELIABLE B11 ;  /* 0x00000000000b7941 */ /* 0x000fea0003800100 */
.L_x_1731:
        /* <DEDUP_REMOVED lines=13> */
.L_x_1733:
[----:B------:R-:W-:Y:S01]  /*845a0*/  R2UR UR4, R50 ;  /* 0x00000000320472ca */ /* 0x000fe200000e0000 */
[----:B------:R-:W-:Y:S01]  /*845b0*/  IMAD.MOV.U32 R75, RZ, RZ, 0x1 ;  /* 0x00000001ff4b7424 */ /* 0x000fe200078e00ff */
[----:B------:R-:W-:Y:S01]  /*845c0*/  R2UR UR5, R51 ;  /* 0x00000000330572ca */ /* 0x000fe200000e0000 */
[----:B------:R-:W-:-:S12]  /*845d0*/  IMAD.MOV.U32 R81, RZ, RZ, R40 ;  /* 0x000000ffff517224 */ /* 0x000fd800078e0028 */
[----:B------:R0:W-:Y:S02]  /*845e0*/  STG.E desc[UR4][R48.64+0x11c], R75 ;  /* 0x00011c4b30007986 */ /* 0x0001e4000c101904 */
.L_x_1730:
        /* <DEDUP_REMOVED lines=15> */
.L_x_1725:
[----:B------:R0:W-:Y:S05]  /*846e0*/  BMOV.32 B10, R107 ;  /* 0x0000006b0a007356 */ /* 0x0001ea0000000000 */
[----:B------:R-:W-:Y:S05]  /*846f0*/  BSYNC.RECONVERGENT B10 ;  /* 0x00000000000a7941 */ /* 0x000fea0003800200 */
.L_x_1722:
[----:B------:R-:W-:Y:S05]  /*84700*/  BSYNC.RELIABLE B9 ;  /* 0x0000000000097941 */ /* 0x000fea0003800100 */
.L_x_1720:
        /* <DEDUP_REMOVED lines=9> */
.L_x_1723:
[----:B0-----:R0:W-:Y:S05]  /*847a0*/  BMOV.32 B11, R106 ;  /* 0x0000006a0b007356 */ /* 0x0011ea0000000000 */
[----:B------:R-:W-:Y:S05]  /*847b0*/  BSYNC.RECONVERGENT B11 ;  /* 0x00000000000b7941 */ /* 0x000fea0003800200 */
.L_x_1719:
[----:B------:R-:W-:Y:S02]  /*847c0*/  R2UR UR4, R50 ;  /* 0x00000000320472ca */ /* 0x000fe400000e0000 */
[----:B------:R-:W-:-:S13]  /*847d0*/  R2UR UR5, R51 ;  /* 0x00000000330572ca */ /* 0x000fda00000e0000 */
[----:B------:R0:W5:Y:S02]  /*847e0*/  LDG.E R77, desc[UR4][R48.64+0x110] ;  /* 0x00011004304d7981 */ /* 0x000164000c1e1900 */
.L_x_1718:
[----:B------:R0:W-:Y:S05]  /*847f0*/  BMOV.32 B9, R105 ;  /* 0x0000006909007356 */ /* 0x0001ea0000000000 */
[----:B------:R-:W-:Y:S05]  /*84800*/  BSYNC.RECONVERGENT B9 ;  /* 0x0000000000097941 */ /* 0x000fea0003800200 */
.L_x_1715:
[----:B------:R-:W-:Y:S05]  /*84810*/  BSYNC.RELIABLE B8 ;  /* 0x0000000000087941 */ /* 0x000fea0003800100 */
.L_x_1713:
        /* <DEDUP_REMOVED lines=9> */
.L_x_1716:
[----:B0-----:R0:W-:Y:S05]  /*848b0*/  BMOV.32 B11, R104 ;  /* 0x000000680b007356 */ /* 0x0011ea0000000000 */
[----:B------:R-:W-:Y:S05]  /*848c0*/  BSYNC.RECONVERGENT B11 ;  /* 0x00000000000b7941 */ /* 0x000fea0003800200 */
.L_x_1712:
[----:B------:R-:W-:Y:S02]  /*848d0*/  R2UR UR4, R50 ;  /* 0x00000000320472ca */ /* 0x000fe400000e0000 */
[----:B------:R-:W-:-:S13]  /*848e0*/  R2UR UR5, R51 ;  /* 0x00000000330572ca */ /* 0x000fda00000e0000 */
[----:B---34-:R3:W5:Y:S02]  /*848f0*/  LDG.E R75, desc[UR4][R48.64+0x10c] ;  /* 0x00010c04304b7981 */ /* 0x018764000c1e1900 */
.L_x_1711:
[----:B------:R4:W-:Y:S05]  /*84900*/  BMOV.32 B8, R102 ;  /* 0x0000006608007356 */ /* 0x0009ea0000000000 */
[----:B------:R-:W-:Y:S05]  /*84910*/  BSYNC.RECONVERGENT B8 ;  /* 0x0000000000087941 */ /* 0x000fea0003800200 */
.L_x_1708:
[----:B------:R-:W-:Y:S05]  /*84920*/  BSYNC.RELIABLE B7 ;  /* 0x0000000000077941 */ /* 0x000fea0003800100 */
.L_x_1706:
        /* <DEDUP_REMOVED lines=9> */
.L_x_1709:
[----:B0-----:R0:W-:Y:S05]  /*849c0*/  BMOV.32 B11, R99 ;  /* 0x000000630b007356 */ /* 0x0011ea0000000000 */
[----:B------:R-:W-:Y:S05]  /*849d0*/  BSYNC.RECONVERGENT B11 ;  /* 0x00000000000b7941 */ /* 0x000fea0003800200 */
.L_x_1705:
[----:B------:R-:W-:Y:S02]  /*849e0*/  R2UR UR4, R50 ;  /* 0x00000000320472ca */ /* 0x000fe400000e0000 */
[----:B------:R-:W-:-:S13]  /*849f0*/  R2UR UR5, R51 ;  /* 0x00000000330572ca */ /* 0x000fda00000e0000 */
[----:B------:R0:W5:Y:S02]  /*84a00*/  LDG.E R75, desc[UR4][R48.64+0x108] ;  /* 0x00010804304b7981 */ /* 0x000164000c1e1900 */
.L_x_1704:
[----:B------:R0:W-:Y:S05]  /*84a10*/  BMOV.32 B7, R98 ;  /* 0x0000006207007356 */ /* 0x0001ea0000000000 */
[----:B------:R-:W-:Y:S05]  /*84a20*/  BSYNC.RECONVERGENT B7 ;  /* 0x0000000000077941 */ /* 0x000fea0003800200 */
.L_x_1701:
[----:B------:R-:W-:Y:S05]  /*84a30*/  BSYNC.RELIABLE B6 ;  /* 0x0000000000067941 */ /* 0x000fea0003800100 */
.L_x_1699:
[----:B---34-:R-:W3:Y:S01]  /*84a40*/  LDC.64 R70, c[0x0][0x388] ;  /* 0x0000e200ff467b82 */ /* 0x018ee20000000a00 */
[C---:B------:R-:W-:Y:S01]  /*84a50*/  R2UR UR4, R50.reuse ;  /* 0x00000000320472ca */ /* 0x040fe200000e0000 */
[----:B-----5:R-:W-:Y:S01]  /*84a60*/  VIADD R75, R75, 0x1 ;  /* 0x000000014b4b7836 */ /* 0x020fe20000000000 */
[C---:B------:R-:W-:Y:S02]  /*84a70*/  R2UR UR5, R51.reuse ;  /* 0x00000000330572ca */ /* 0x040fe400000e0000 */
[----:B------:R-:W-:Y:S02]  /*84a80*/  R2UR UR8, R50 ;  /* 0x00000000320872ca */ /* 0x000fe400000e0000 */
[----:B------:R-:W-:-:S09]  /*84a90*/  R2UR UR9, R51 ;  /* 0x00000000330972ca */ /* 0x000fd200000e0000 */
[----:B------:R4:W-:Y:S01]  /*84aa0*/  STG.E desc[UR4][R48.64+0x108], R75 ;  /* 0x0001084b30007986 */ /* 0x0009e2000c101904 */
[----:B---3--:R-:W-:-:S06]  /*84ab0*/  IMAD.WIDE R70, R15, 0x4, R70 ;  /* 0x000000040f467825 */ /* 0x008fcc00078e0246 */
[----:B------:R-:W3:Y:S02]  /*84ac0*/  LDG.E R70, desc[UR8][R70.64+0x10] ;  /* 0x0000100846467981 */ /* 0x000ee4000c1e1900 */
[----:B---3--:R-:W-:-:S13]  /*84ad0*/  ISETP.GE.AND P1, PT, R75, R70, PT ;  /* 0x000000464b00720c */ /* 0x008fda0003f26270 */
[----:B----4-:R-:W-:Y:S05]  /*84ae0*/  @!P1 BRA `(.L_x_1738) ;  /* 0xffffffd800189947 */ /* 0x010fea000383ffff */
.L_x_1702:
[----:B--2---:R2:W-:Y:S05]  /*84af0*/  BMOV.32 B11, R97 ;  /* 0x000000610b007356 */ /* 0x0045ea0000000000 */
[----:B------:R-:W-:Y:S05]  /*84b00*/  BSYNC.RECONVERGENT B11 ;  /* 0x00000000000b7941 */ /* 0x000fea0003800200 */
.L_x_1698:
[----:B------:R-:W-:Y:S02]  /*84b10*/  R2UR UR4, R50 ;  /* 0x00000000320472ca */ /* 0x000fe400000e0000 */
[----:B------:R-:W-:-:S13]  /*84b20*/  R2UR UR5, R51 ;  /* 0x00000000330572ca */ /* 0x000fda00000e0000 */
[----:B------:R3:W5:Y:S02]  /*84b30*/  LDG.E R75, desc[UR4][R48.64+0x104] ;  /* 0x00010404304b7981 */ /* 0x000764000c1e1900 */
.L_x_1697:
[----:B------:R4:W-:Y:S05]  /*84b40*/  BMOV.32 B6, R96 ;  /* 0x0000006006007356 */ /* 0x0009ea0000000000 */
[----:B------:R-:W-:Y:S05]  /*84b50*/  BSYNC.RECONVERGENT B6 ;  /* 0x0000000000067941 */ /* 0x000fea0003800200 */
.L_x_1694:
[----:B------:R-:W-:Y:S05]  /*84b60*/  BSYNC.RELIABLE B4 ;  /* 0x0000000000047941 */ /* 0x000fea0003800100 */
.L_x_1692:
[----:B--2-4-:R-:W2:Y:S01]  /*84b70*/  LDC.64 R70, c[0x0][0x388] ;  /* 0x0000e200ff467b82 */ /* 0x014ea20000000a00 */
        /* <DEDUP_REMOVED lines=9> */
[----:B----4-:R-:W-:Y:S05]  /*84c10*/  @!P1 BRA `(.L_x_1739) ;  /* 0xffffffd000c89947 */ /* 0x010fea000383ffff */
.L_x_1695:
[----:B0-----:R0:W-:Y:S05]  /*84c20*/  BMOV.32 B11, R95 ;  /* 0x0000005f0b007356 */ /* 0x0011ea0000000000 */
[----:B------:R-:W-:Y:S05]  /*84c30*/  BSYNC.RECONVERGENT B11 ;  /* 0x00000000000b7941 */ /* 0x000fea0003800200 */
.L_x_1691:
[----:B------:R-:W-:Y:S02]  /*84c40*/  R2UR UR4, R50 ;  /* 0x00000000320472ca */ /* 0x000fe400000e0000 */
[----:B------:R-:W-:-:S13]  /*84c50*/  R2UR UR5, R51 ;  /* 0x00000000330572ca */ /* 0x000fda00000e0000 */
[----:B------:R2:W5:Y:S02]  /*84c60*/  LDG.E R75, desc[UR4][R48.64+0x100] ;  /* 0x00010004304b7981 */ /* 0x000564000c1e1900 */
.L_x_1690:
[----:B------:R-:W-:Y:S05]  /*84c70*/  BSYNC.RECONVERGENT B0 ;  /* 0x0000000000007941 */ /* 0x000fea0003800200 */
.L_x_1689:
[----:B------:R-:W4:Y:S01]  /*84c80*/  LDC.64 R70, c[0x0][0x388] ;  /* 0x0000e200ff467b82 */ /* 0x000f220000000a00 */
[----:B------:R-:W-:Y:S01]  /*84c90*/  R2UR UR4, R50 ;  /* 0x00000000320472ca */ /* 0x000fe200000e0000 */
[----:B------:R-:W-:Y:S01]  /*84ca0*/  IMAD R73, R12, 0xa, RZ ;  /* 0x0000000a0c497824 */ /* 0x000fe200078e02ff */
[----:B------:R-:W-:Y:S01]  /*84cb0*/  R2UR UR5, R51 ;  /* 0x00000000330572ca */ /* 0x000fe200000e0000 */
[----:B-----5:R-:W-:Y:S01]  /*84cc0*/  VIADD R75, R75, 0x1 ;  /* 0x000000014b4b7836 */ /* 0x020fe20000000000 */
[----:B------:R-:W-:Y:S02]  /*84cd0*/  R2UR UR8, R50 ;  /* 0x00000000320872ca */ /* 0x000fe400000e0000 */
[----:B------:R-:W-:-:S09]  /*84ce0*/  R2UR UR9, R51 ;  /* 0x00000000330972ca */ /* 0x000fd200000e0000 */
[----:B------:R0:W-:Y:S01]  /*84cf0*/  STG.E desc[UR4][R48.64+0x100], R75 ;  /* 0x0001004b30007986 */ /* 0x0001e2000c101904 */
[----:B----4-:R-:W-:-:S06]  /*84d00*/  IMAD.WIDE R70, R73, 0x4, R70 ;  /* 0x0000000449467825 */ /* 0x010fcc00078e0246 */
[----:B------:R-:W4:Y:S02]  /*84d10*/  LDG.E R70, desc[UR8][R70.64+0x10] ;  /* 0x0000100846467981 */ /* 0x000f24000c1e1900 */
[----:B----4-:R-:W-:-:S13]  /*84d20*/  ISETP.GE.AND P1, PT, R75, R70, PT ;  /* 0x000000464b00720c */ /* 0x010fda0003f26270 */
[----:B0-----:R-:W-:Y:S05]  /*84d30*/  @!P1 BRA `(.L_x_1740) ;  /* 0xffffffcc00e49947 */ /* 0x001fea000383ffff */
.L_x_1688:
[----:B------:R-:W-:Y:S05]  /*84d40*/  BSYNC.RECONVERGENT B1 ;  /* 0x0000000000017941 */ /* 0x000fea0003800200 */
.L_x_1687:
        /* <DEDUP_REMOVED lines=8> */
[----:B------:R-:W5:Y:S01]  /*84dd0*/  LDC R40, c[0x3][0x1c] ;  /* 0x00c00700ff287b82 */ /* 0x000f620000000800 */
[----:B------:R-:W-:Y:S01]  /*84de0*/  BSSY.RECONVERGENT B0, `(.L_x_1741) ;  /* 0x0000015000007945 */ /* 0x000fe20003800200 */
[----:B------:R-:W-:Y:S02]  /*84df0*/  IMAD.MOV.U32 R45, RZ, RZ, RZ ;  /* 0x000000ffff2d7224 */ /* 0x000fe400078e00ff */
[----:B------:R-:W-:Y:S02]  /*84e00*/  IMAD.MOV.U32 R15, RZ, RZ, RZ ;  /* 0x000000ffff0f7224 */ /* 0x000fe400078e00ff */
[----:B-----5:R-:W-:-:S04]  /*84e10*/  VIADD R13, R40, 0x8 ;  /* 0x00000008280d7836 */ /* 0x020fc80000000000 */
[----:B------:R-:W-:-:S07]  /*84e20*/  IMAD R58, R13, R12, RZ ;  /* 0x0000000c0d3a7224 */ /* 0x000fce00078e02ff */
.L_x_1742:
[----:B------:R-:W5:Y:S01]  /*84e30*/  LDCU.64 UR4, c[0x0][0x398] ;  /* 0x00007300ff0477ac */ /* 0x000f620008000a00 */
[----:B------:R-:W-:Y:S02]  /*84e40*/  IADD3 R13, P0, PT, R58, R45, RZ ;  /* 0x0000002d3a0d7210 */ /* 0x000fe40007f1e0ff */
[----:B------:R-:W-:Y:S02]  /*84e50*/  R2UR UR8, R50 ;  /* 0x00000000320872ca */ /* 0x000fe400000e0000 */
[----:B------:R-:W-:Y:S02]  /*84e60*/  R2UR UR9, R51 ;  /* 0x00000000330972ca */ /* 0x000fe400000e0000 */
[----:B------:R-:W-:Y:S02]  /*84e70*/  LEA.HI.X.SX32 R14, R58, RZ, 0x1, P0 ;  /* 0x000000ff3a0e7211 */ /* 0x000fe400000f0eff */
[----:B-----5:R-:W-:-:S04]  /*84e80*/  LEA R12, P0, R13, UR4, 0x2 ;  /* 0x000000040d0c7c11 */ /* 0x020fc8000f8010ff */
[----:B------:R-:W-:-:S05]  /*84e90*/  LEA.HI.X R13, R13, UR5, R14, 0x2, P0 ;  /* 0x000000050d0d7c11 */ /* 0x000fca00080f140e */
[----:B------:R-:W5:Y:S01]  /*84ea0*/  LDG.E R12, desc[UR8][R12.64+0x20] ;  /* 0x000020080c0c7981 */ /* 0x000f62000c1e1900 */
[----:B0-----:R-:W-:Y:S01]  /*84eb0*/  VIADD R45, R45, 0x1 ;  /* 0x000000012d2d7836 */ /* 0x001fe20000000000 */
[----:B------:R-:W-:Y:S02]  /*84ec0*/  R2UR UR4, R50 ;  /* 0x00000000320472ca */ /* 0x000fe400000e0000 */
[----:B------:R-:W-:Y:S02]  /*84ed0*/  R2UR UR5, R51 ;  /* 0x00000000330572ca */ /* 0x000fe400000e0000 */
[----:B------:R-:W-:Y:S01]  /*84ee0*/  ISETP.GE.AND P0, PT, R45, R40, PT ;  /* 0x000000282d00720c */ /* 0x000fe20003f06270 */
[----:B------:R0:W-:Y:S01]  /*84ef0*/  STG.E desc[UR8][R48.64+0x120], R45 ;  /* 0x0001202d30007986 */ /* 0x0001e2000c101908 */
[----:B-----5:R-:W-:-:S09]  /*84f00*/  IMAD.IADD R15, R12, 0x1, R15 ;  /* 0x000000010c0f7824 */ /* 0x020fd200078e020f */
[----:B------:R0:W-:Y:S02]  /*84f10*/  STG.E desc[UR4][R48.64+0x11c], R15 ;  /* 0x00011c0f30007986 */ /* 0x0001e4000c101904 */
[----:B------:R-:W-:Y:S05]  /*84f20*/  @!P0 BRA `(.L_x_1742) ;  /* 0xfffffffc00c08947 */ /* 0x000fea000383ffff */
[----:B------:R-:W-:Y:S05]  /*84f30*/  BSYNC.RECONVERGENT B0 ;  /* 0x0000000000007941 */ /* 0x000fea0003800200 */
.L_x_1741:
[----:B------:R-:W5:Y:S02]  /*84f40*/  LDCU UR4, c[0x3][0x20] ;  /* 0x00c00400ff0477ac */ /* 0x000f640008000800 */
[----:B-----5:R-:W-:-:S13]  /*84f50*/  ISETP.GE.AND P0, PT, R15, UR4, PT ;  /* 0x000000040f007c0c */ /* 0x020fda000bf06270 */
[----:B------:R-:W-:Y:S05]  /*84f60*/  @!P0 BRA `(.L_x_1620) ;  /* 0x000005d000908947 */ /* 0x000fea0003800000 */
.L_x_1622:
[----:B------:R-:W5:Y:S02]  /*84f70*/  LDCU UR4, c[0x3][0x18] ;  /* 0x00c00300ff0477ac */ /* 0x000f640008000800 */
[----:B-----5:R-:W-:-:S09]  /*84f80*/  UISETP.NE.AND UP0, UPT, UR4, URZ, UPT ;  /* 0x000000ff0400728c */ /* 0x020fd2000bf05270 */
[----:B------:R-:W-:Y:S05]  /*84f90*/  BRA.U !UP0, `(.L_x_1743) ;  /* 0x000005d1081c7547 */ /* 0x000fea000b800000 */
[----:B------:R-:W-:Y:S01]  /*84fa0*/  R2UR UR4, R50 ;  /* 0x00000000320472ca */ /* 0x000fe200000e0000 */
[----:B------:R-:W-:Y:S01]  /*84fb0*/  IMAD.MOV.U32 R13, RZ, RZ, RZ ;  /* 0x000000ffff0d7224 */ /* 0x000fe200078e00ff */
[----:B------:R-:W-:-:S13]  /*84fc0*/  R2UR UR5, R51 ;  /* 0x00000000330572ca */ /* 0x000fda00000e0000 */
[----:B------:R0:W-:Y:S02]  /*84fd0*/  STG.E desc[UR4][R48.64+0x100], RZ ;  /* 0x000100ff30007986 */ /* 0x0001e4000c101904 */
.L_x_2908:
[----:B------:R-:W-:Y:S01]  /*84fe0*/  R2UR UR4, R50 ;  /* 0x00000000320472ca */ /* 0x000fe200000e0000 */
[----:B0-----:R-:W-:Y:S01]  /*84ff0*/  VIADD R13, R13, 0x1 ;  /* 0x000000010d0d7836 */ /* 0x001fe20000000000 */
[----:B------:R-:W-:-:S13]  /*85000*/  R2UR UR5, R51 ;  /* 0x00000000330572ca */ /* 0x000fda00000e0000 */
[----:B------:R0:W-:Y:S02]  /*85010*/  STG.E desc[UR4][R48.64+0x104], R13 ;  /* 0x0001040d30007986 */ /* 0x0001e4000c101904 */
.L_x_2907:
[----:B------:R-:W-:Y:S02]  /*85020*/  R2UR UR4, R50 ;  /* 0x00000000320472ca */ /* 0x000fe400000e0000 */
[----:B------:R-:W-:-:S13]  /*85030*/  R2UR UR5, R51 ;  /* 0x00000000330572ca */ /* 0x000fda00000e0000 */
[----:B------:R-:W5:Y:S01]  /*85040*/  LDG.E R40, desc[UR4][R48.64+0x100] ;  /* 0x0001000430287981 */ /* 0x000f62000c1e1900 */
[----:B------:R-:W-:Y:S01]  /*85050*/  ISETP.NE.AND P0, PT, R13, 0x2, PT ;  /* 0x000000020d00780c */ /* 0x000fe20003f05270 */
[----:B------:R-:W-:-:S03]  /*85060*/  IMAD.MOV.U32 R14, RZ, RZ, R13 ;  /* 0x000000ffff0e7224 */ /* 0x000fc600078e000d */
[----:B------:R-:W-:-:S04]  /*85070*/  ISETP.NE.AND P0, PT, R13, 0x5, P0 ;  /* 0x000000050d00780c */ /* 0x000fc80000705270 */
[C---:B-----5:R-:W-:Y:S02]  /*85080*/  ISETP.NE.AND P0, PT, R40.reuse, 0x5, P0 ;  /* 0x000000052800780c */ /* 0x060fe40000705270 */
[----:B------:R-:W-:-:S13]  /*85090*/  ISETP.NE.AND P1, PT, R40, 0x2, PT ;  /* 0x000000022800780c */ /* 0x000fda0003f25270 */
[----:B------:R-:W-:Y:S05]  /*850a0*/  @P0 BRA P1, `(.L_x_1744) ;  /* 0x0000000000180947 */ /* 0x000fea0000800000 */
[----:B------:R-:W5:Y:S02]  /*850b0*/  LDS R12, [R17+0x8] ;  /* 0x00000800110c7984 */ /* 0x000f640000000800 */
[----:B-----5:R-:W-:-:S13]  /*850c0*/  ISETP.NE.AND P0, PT, R12, -0x1, PT ;  /* 0xffffffff0c00780c */ /* 0x020fda0003f05270 */
[----:B------:R-:W-:Y:S05]  /*850d0*/  @P0 BRA `(.L_x_1744) ;  /* 0x00000000000c0947 */ /* 0x000fea0003800000 */
[----:B------:R-:W5:Y:S02]  /*850e0*/  LDS R12, [R17+0x14] ;  /* 0x00001400110c7984 */ /* 0x000f640000000800 */
[----:B-----5:R-:W-:-:S13]  /*850f0*/  ISETP.NE.AND P0, PT, R12, -0x1, PT ;  /* 0xffffffff0c00780c */ /* 0x020fda0003f05270 */
[----:B------:R-:W-:Y:S05]  /*85100*/  @!P0 BRA `(.L_x_1745) ;  /* 0x000005cc00748947 */ /* 0x000fea0003800000 */
.L_x_1744:
[----:B------:R-:W-:-:S05]  /*85110*/  IMAD R12, R40, 0x4, R17 ;  /* 0x00000004280c7824 */ /* 0x000fca00078e0211 */
[----:B0-----:R-:W0:Y:S02]  /*85120*/  LDS R45, [R12] ;  /* 0x000000000c2d7984 */ /* 0x001e240000000800 */
        /* <DEDUP_REMOVED lines=14> */
[----:B------:R-:W-:Y:S01]  /*85210*/  BSSY.RECONVERGENT B0, `(.L_x_1746) ;  /* 0x0000144000007945 */ /* 0x000fe20003800200 */
[----:B------:R-:W-:Y:S02]  /*85220*/  LEA R40, R40, UR4, 0x2 ;  /* 0x0000000428287c11 */ /* 0x000fe4000f8e10ff */
[----:B------:R-:W-:Y:S02]  /*85230*/  LEA R14, R14, UR4, 0x2 ;  /* 0x000000040e0e7c11 */ /* 0x000fe4000f8e10ff */
[----:B------:R-:W-:-:S02]  /*85240*/  R2UR UR4, R50 ;  /* 0x00000000320472ca */ /* 0x000fc400000e0000 */
        /* <DEDUP_REMOVED lines=19> */
.L_x_1751:
        /* <DEDUP_REMOVED lines=9> */
[C---:B------:R-:W-:Y:S02]  /*85410*/  IADD3 R60, P1, PT, R42.reuse, UR4, RZ ;  /* 0x000000042a3c7c10 */ /* 0x040fe4000ff3e0ff */
        /* <DEDUP_REMOVED lines=29> */
.L_x_1748:
        /* <DEDUP_REMOVED lines=24> */
.L_x_1756:
        /* <DEDUP_REMOVED lines=9> */
[C---:B------:R-:W-:Y:S02]  /*85800*/  IADD3 R60, P1, PT, R42.reuse, UR4, RZ ;  /* 0x000000042a3c7c10 */ /* 0x040fe4000ff3e0ff */
        /* <DEDUP_REMOVED lines=29> */
.L_x_1753:
        /* <DEDUP_REMOVED lines=21> */
[C---:B-----5:R-:W-:Y:S02]  /*85b30*/  DMUL R70, R58.reuse, R58 ;  /* 0x0000003a3a467228 */ /* 0x060fe40000000000 */
[----:B----4-:R-:W-:Y:S02]  /*85b40*/  DADD R74, -R58, UR4 ;  /* 0x000000043a4a7e29 */ /* 0x010fe40008000100 */
        /* <DEDUP_REMOVED lines=39> */
.L_x_1755:
[----:B------:R-:W-:Y:S02]  /*85dc0*/  R2UR UR4, R50 ;  /* 0x00000000320472ca */ /* 0x000fe400000e0000 */
[----:B------:R-:W-:-:S13]  /*85dd0*/  R2UR UR5, R51 ;  /* 0x00000000330572ca */ /* 0x000fda00000e0000 */
[----:B------:R2:W-:Y:S01]  /*85de0*/  STG.E desc[UR4][R48.64+0xf8], RZ ;  /* 0x0000f8ff30007986 */ /* 0x0005e2000c101904 */
[----:B------:R-:W-:Y:S05]  /*85df0*/  BRA `(.L_x_1752) ;  /* 0x00000000000c7947 */ /* 0x000fea0003800000 */
.L_x_1754:
[----:B------:R-:W-:Y:S02]  /*85e00*/  R2UR UR4, R50 ;  /* 0x00000000320472ca */ /* 0x000fe400000e0000 */
[----:B------:R-:W-:-:S13]  /*85e10*/  R2UR UR5, R51 ;  /* 0x00000000330572ca */ /* 0x000fda00000e0000 */
[----:B------:R0:W-:Y:S02]  /*85e20*/  STG.E desc[UR4][R48.64+0xf8], RZ ;  /* 0x0000f8ff30007986 */ /* 0x0001e4000c101904 */
.L_x_1752:
        /* <DEDUP_REMOVED lines=8> */
[----:B------:R-:W-:Y:S01]  /*85eb0*/  IMAD.MOV.U32 R78, RZ, RZ, -0x105c611 ;  /* 0xfefa39efff4e7424 */ /* 0x000fe200078e00ff */
        /* <DEDUP_REMOVED lines=12> */
[C---:B----4-:R-:W-:Y:S02]  /*85f80*/  DMUL R74, R72.reuse, R72 ;  /* 0x00000048484a7228 */ /* 0x050fe40000000000 */
        /* <DEDUP_REMOVED lines=40> */
.L_x_1750:
[----:B------:R-:W-:Y:S02]  /*86210*/  R2UR UR4, R50 ;  /* 0x00000000320472ca */ /* 0x000fe400000e0000 */
[----:B------:R-:W-:-:S13]  /*86220*/  R2UR UR5, R51 ;  /* 0x00000000330572ca */ /* 0x000fda00000e0000 */
[----:B------:R0:W-:Y:S01]  /*86230*/  STG.E desc[UR4][R48.64+0xf8], RZ ;  /* 0x0000f8ff30007986 */ /* 0x0001e2000c101904 */
[----:B------:R-:W-:Y:S05]  /*86240*/  BRA `(.L_x_1747) ;  /* 0x00000000000c7947 */ /* 0x000fea0003800000 */
.L_x_1749:
[----:B------:R-:W-:Y:S02]  /*86250*/  R2UR UR4, R50 ;  /* 0x00000000320472ca */ /* 0x000fe400000e0000 */
[----:B------:R-:W-:-:S13]  /*86260*/  R2UR UR5, R51 ;  /* 0x00000000330572ca */ /* 0x000fda00000e0000 */
[----:B------:R0:W-:Y:S02]  /*86270*/  STG.E desc[UR4][R48.64+0xf8], RZ ;  /* 0x0000f8ff30007986 */ /* 0x0001e4000c101904 */
.L_x_1747:
        /* <DEDUP_REMOVED lines=61> */
.L_x_1757:
[----:B------:R-:W-:Y:S05]  /*86650*/  BSYNC.RECONVERGENT B0 ;  /* 0x0000000000007941 */ /* 0x000fea0003800200 */
.L_x_1746:
[----:B------:R-:W-:Y:S01]  /*86660*/  R2UR UR4, R50 ;  /* 0x00000000320472ca */ /* 0x000fe200000e0000 */
[----:B-1----:R-:W1:Y:S01]  /*86670*/  LDC.64 R58, c[0x0][0x388] ;  /* 0x0000e200ff3a7b82 */ /* 0x002e620000000a00 */
[----:B------:R-:W-:-:S13]  /*86680*/  R2UR UR5, R51 ;  /* 0x00000000330572ca */ /* 0x000fda00000e0000 */
[----:B--2---:R-:W2:Y:S01]  /*86690*/  LDG.E R45, desc[UR4][R12.64+0x4] ;  /* 0x000004040c2d7981 */ /* 0x004ea2000c1e1900 */
[----:B------:R-:W-:Y:S01]  /*866a0*/  R2UR UR8, R50 ;  /* 0x00000000320872ca */ /* 0x000fe200000e0000 */
[----:B------:R-:W-:Y:S01]  /*866b0*/  IMAD R15, R15, 0xa, RZ ;  /* 0x0000000a0f0f7824 */ /* 0x000fe200078e02ff */
[----:B------:R-:W-:-:S03]  /*866c0*/  R2UR UR9, R51 ;  /* 0x00000000330972ca */ /* 0x000fc600000e0000 */
[----:B-1----:R-:W-:Y:S01]  /*866d0*/  IMAD.WIDE R58, R15, 0x4, R58 ;  /* 0x000000040f3a7825 */ /* 0x002fe200078e023a */
[----:B------:R-:W-:Y:S01]  /*866e0*/  ISETP.NE.AND P0, PT, R40, RZ, PT ;  /* 0x000000ff2800720c */ /* 0x000fe20003f05270 */
[----:B--2---:R1:W-:Y:S08]  /*866f0*/  STG.E desc[UR4][R48.64+0xc8], R45 ;  /* 0x0000c82d30007986 */ /* 0x0043f0000c101904 */
[----:B------:R-:W2:Y:S01]  /*86700*/  LDG.E R15, desc[UR8][R58.64+0x4] ;  /* 0x000004083a0f7981 */ /* 0x000ea2000c1e1900 */
[----:B------:R-:W-:Y:S03]  /*86710*/  BSSY.RECONVERGENT B0, `(.L_x_1758) ;  /* 0x0000093000007945 */ /* 0x000fe60003800200 */
[----:B--2---:R1:W-:Y:S01]  /*86720*/  STG.E desc[UR4][R48.64+0xcc], R15 ;  /* 0x0000cc0f30007986 */ /* 0x0043e2000c101904 */
[----:B------:R-:W-:Y:S05]  /*86730*/  @!P0 BRA `(.L_x_1759) ;  /* 0x0000000400288947 */ /* 0x000fea0003800000 */
[----:B------:R-:W-:Y:S01]  /*86740*/  ISETP.GE.AND P0, PT, R45, 0x1, PT ;  /* 0x000000012d00780c */ /* 0x000fe20003f06270 */
[----:B------:R-:W-:-:S12]  /*86750*/  BSSY.RECONVERGENT B1, `(.L_x_1760) ;  /* 0x0000047000017945 */ /* 0x000fd80003800200 */
[----:B------:R-:W-:Y:S05]  /*86760*/  @!P0 BRA `(.L_x_1761) ;  /* 0x0000000400148947 */ /* 0x000fea0003800000 */
[----:B-1----:R-:W-:-:S07]  /*86770*/  IMAD.MOV.U32 R15, RZ, RZ, 0x1 ;  /* 0x00000001ff0f7424 */ /* 0x002fce00078e00ff */
.L_x_1769:
[C---:B------:R-:W-:Y:S02]  /*86780*/  R2UR UR4, R50.reuse ;  /* 0x00000000320472ca */ /* 0x040fe400000e0000 */
[C---:B------:R-:W-:Y:S02]  /*86790*/  R2UR UR5, R51.reuse ;  /* 0x00000000330572ca */ /* 0x040fe400000e0000 */
[----:B------:R-:W-:Y:S02]  /*867a0*/  R2UR UR8, R50 ;  /* 0x00000000320872ca */ /* 0x000fe400000e0000 */
[----:B------:R-:W-:-:S09]  /*867b0*/  R2UR UR9, R51 ;  /* 0x00000000330972ca */ /* 0x000fd200000e0000 */
[----:B--2---:R-:W2:Y:S01]  /*867c0*/  LDG.E R40, desc[UR4][R12.64] ;  /* 0x000000040c287981 */ /* 0x004ea2000c1e1900 */
[----:B------:R-:W0:Y:S03]  /*867d0*/  LDCU.64 UR4, c[0x0][0x380] ;  /* 0x00007000ff0477ac */ /* 0x000e260008000a00 */
[----:B------:R-:W2:Y:S02]  /*867e0*/  LDG.E R42, desc[UR8][R12.64+0x4] ;  /* 0x000004080c2a7981 */ /* 0x000ea4000c1e1900 */
[----:B--2---:R-:W-:-:S04]  /*867f0*/  IADD3 R40, PT, PT, R42, R40, -R15 ;  /* 0x000000282a287210 */ /* 0x004fc80007ffe80f */
[----:B0-----:R-:W-:-:S04]  /*86800*/  IADD3 R60, P0, PT, R40, UR4, RZ ;  /* 0x00000004283c7c10 */ /* 0x001fc8000ff1e0ff */
[----:B------:R-:W-:-:S05]  /*86810*/  LEA.HI.X.SX32 R61, R40, UR5, 0x1, P0 ;  /* 0x00000005283d7c11 */ /* 0x000fca00080f0eff */
[----:B------:R-:W2:Y:S01]  /*86820*/  LDG.E.U8 R60, desc[UR8][R60.64] ;  /* 0x000000083c3c7981 */ /* 0x000ea2000c1e1100 */
[----:B------:R-:W-:Y:S04]  /*86830*/  BSSY.RECONVERGENT B4, `(.L_x_1762) ;  /* 0x0000032000047945 */ /* 0x000fe80003800200 */
[----:B------:R-:W-:Y:S05]  /*86840*/  BMOV.32.CLEAR RZ, B6 ;  /* 0x0000000006ff7355 */ /* 0x000fea0000100000 */
        /* <DEDUP_REMOVED lines=16> */
.L_x_1765:
[----:B------:R-:W-:Y:S01]  /*86950*/  R2UR UR4, R50 ;  /* 0x00000000320472ca */ /* 0x000fe200000e0000 */
[----:B------:R-:W-:Y:S01]  /*86960*/  IMAD.MOV.U32 R40, RZ, RZ, 0x3 ;  /* 0x00000003ff287424 */ /* 0x000fe200078e00ff */
[----:B------:R-:W-:Y:S02]  /*86970*/  R2UR UR5, R51 ;  /* 0x00000000330572ca */ /* 0x000fe400000e0000 */
[----:B------:R-:W-:-:S05]  /*86980*/  IADD3 R60, P0, PT, R15, R56, RZ ;  /* 0x000000380f3c7210 */ /* 0x000fca0007f1e0ff */
[----:B------:R-:W-:-:S06]  /*86990*/  IMAD.X R61, RZ, RZ, R57, P0 ;  /* 0x000000ffff3d7224 */ /* 0x000fcc00000e0639 */
[----:B------:R0:W-:Y:S01]  /*869a0*/  STG.E.U8 desc[UR4][R60.64], R40 ;  /* 0x000000283c007986 */ /* 0x0001e2000c101104 */
[----:B------:R-:W-:Y:S05]  /*869b0*/  BRA `(.L_x_1767) ;  /* 0x0000000000647947 */ /* 0x000fea0003800000 */
.L_x_1764:
        /* <DEDUP_REMOVED lines=11> */
.L_x_1766:
[----:B------:R-:W-:Y:S05]  /*86a70*/  BSYNC.RELIABLE B6 ;  /* 0x0000000000067941 */ /* 0x000fea0003800100 */
.L_x_1763:
[----:B------:R-:W-:Y:S01]  /*86a80*/  R2UR UR4, R50 ;  /* 0x00000000320472ca */ /* 0x000fe200000e0000 */
[----:B------:R-:W-:Y:S01]  /*86a90*/  IMAD.MOV.U32 R40, RZ, RZ, 0x4 ;  /* 0x00000004ff287424 */ /* 0x000fe200078e00ff */
[----:B------:R-:W-:Y:S02]  /*86aa0*/  R2UR UR5, R51 ;  /* 0x00000000330572ca */ /* 0x000fe400000e0000 */
[----:B--2---:R-:W-:-:S05]  /*86ab0*/  IADD3 R60, P0, PT, R15, R56, RZ ;  /* 0x000000380f3c7210 */ /* 0x004fca0007f1e0ff */
[----:B------:R-:W-:-:S06]  /*86ac0*/  IMAD.X R61, RZ, RZ, R57, P0 ;  /* 0x000000ffff3d7224 */ /* 0x000fcc00000e0639 */
[----:B------:R0:W-:Y:S01]  /*86ad0*/  STG.E.U8 desc[UR4][R60.64], R40 ;  /* 0x000000283c007986 */ /* 0x0001e2000c101104 */
[----:B------:R-:W-:Y:S05]  /*86ae0*/  BRA `(.L_x_1767) ;  /* 0x0000000000187947 */ /* 0x000fea0003800000 */
.L_x_1768:
[----:B------:R-:W-:Y:S01]  /*86af0*/  R2UR UR4, R50 ;  /* 0x00000000320472ca */ /* 0x000fe200000e0000 */
[----:B------:R-:W-:Y:S01]  /*86b00*/  IMAD.MOV.U32 R40, RZ, RZ, 0x1 ;  /* 0x00000001ff287424 */ /* 0x000fe200078e00ff */
[----:B------:R-:W-:Y:S02]  /*86b10*/  R2UR UR5, R51 ;  /* 0x00000000330572ca */ /* 0x000fe400000e0000 */
[----:B------:R-:W-:-:S05]  /*86b20*/  IADD3 R60, P0, PT, R15, R56, RZ ;  /* 0x000000380f3c7210 */ /* 0x000fca0007f1e0ff */
[----:B------:R-:W-:-:S06]  /*86b30*/  IMAD.X R61, RZ, RZ, R57, P0 ;  /* 0x000000ffff3d7224 */ /* 0x000fcc00000e0639 */
[----:B------:R0:W-:Y:S02]  /*86b40*/  STG.E.U8 desc[UR4][R60.64], R40 ;  /* 0x000000283c007986 */ /* 0x0001e4000c101104 */
.L_x_1767:
[----:B------:R-:W-:Y:S05]  /*86b50*/  BSYNC.RECONVERGENT B4 ;  /* 0x0000000000047941 */ /* 0x000fea0003800200 */
.L_x_1762:
[----:B------:R-:W-:Y:S02]  /*86b60*/  R2UR UR4, R50 ;  /* 0x00000000320472ca */ /* 0x000fe400000e0000 */
[----:B------:R-:W-:-:S13]  /*86b70*/  R2UR UR5, R51 ;  /* 0x00000000330572ca */ /* 0x000fda00000e0000 */
[----:B01----:R-:W5:Y:S02]  /*86b80*/  LDG.E R40, desc[UR4][R48.64+0xc8] ;  /* 0x0000c80430287981 */ /* 0x003f64000c1e1900 */
[C---:B-----5:R-:W-:Y:S01]  /*86b90*/  ISETP.GE.AND P0, PT, R15.reuse, R40, PT ;  /* 0x000000280f00720c */ /* 0x060fe20003f06270 */
[----:B------:R-:W-:-:S12]  /*86ba0*/  VIADD R15, R15, 0x1 ;  /* 0x000000010f0f7836 */ /* 0x000fd80000000000 */
[----:B------:R-:W-:Y:S05]  /*86bb0*/  @!P0 BRA `(.L_x_1769) ;  /* 0xfffffff800f08947 */ /* 0x000fea000383ffff */
.L_x_1761:
[----:B------:R-:W-:Y:S05]  /*86bc0*/  BSYNC.RECONVERGENT B1 ;  /* 0x0000000000017941 */ /* 0x000fea0003800200 */
.L_x_1760:
[----:B------:R-:W-:Y:S05]  /*86bd0*/  BRA `(.L_x_1770) ;  /* 0x0000000400187947 */ /* 0x000fea0003800000 */
.L_x_1759:
[----:B------:R-:W-:-:S13]  /*86be0*/  ISETP.GE.AND P0, PT, R45, 0x1, PT ;  /* 0x000000012d00780c */ /* 0x000fda0003f06270 */
[----:B------:R-:W-:Y:S05]  /*86bf0*/  @!P0 BRA `(.L_x_1770) ;  /* 0x0000000400108947 */ /* 0x000fea0003800000 */
[----:B-1----:R-:W-:-:S07]  /*86c00*/  IMAD.MOV.U32 R15, RZ, RZ, 0x1 ;  /* 0x00000001ff0f7424 */ /* 0x002fce00078e00ff */
.L_x_1779:
        /* <DEDUP_REMOVED lines=27> */
.L_x_1774:
[----:B------:R-:W-:Y:S02]  /*86dc0*/  R2UR UR4, R50 ;  /* 0x00000000320472ca */ /* 0x000fe400000e0000 */
[----:B------:R-:W-:Y:S02]  /*86dd0*/  R2UR UR5, R51 ;  /* 0x00000000330572ca */ /* 0x000fe400000e0000 */
[----:B------:R-:W-:-:S04]  /*86de0*/  IADD3 R60, P0, PT, R15, R56, RZ ;  /* 0x000000380f3c7210 */ /* 0x000fc80007f1e0ff */
[----:B------:R-:W-:-:S07]  /*86df0*/  LEA.HI.X.SX32 R61, R15, R57, 0x1, P0 ;  /* 0x000000390f3d7211 */ /* 0x000fce00000f0eff */
[----:B------:R0:W-:Y:S01]  /*86e00*/  STG.E.U8 desc[UR4][R60.64], RZ ;  /* 0x000000ff3c007986 */ /* 0x0001e2000c101104 */
[----:B------:R-:W-:Y:S05]  /*86e10*/  BRA `(.L_x_1776) ;  /* 0x00000000006c7947 */ /* 0x000fea0003800000 */
.L_x_1773:
[----:B------:R-:W-:-:S13]  /*86e20*/  ISETP.NE.AND P0, PT, R60, 0x47, PT ;  /* 0x000000473c00780c */ /* 0x000fda0003f05270 */
[----:B------:R-:W-:Y:S05]  /*86e30*/  @!P0 BREAK.RELIABLE B4 ;  /* 0x0000000000048942 */ /* 0x000fea0003800100 */
[----:B------:R-:W-:Y:S05]  /*86e40*/  @!P0 BRA `(.L_x_1777) ;  /* 0x0000000000488947 */ /* 0x000fea0003800000 */
[----:B------:R-:W-:-:S13]  /*86e50*/  ISETP.NE.AND P0, PT, R60, 0x54, PT ;  /* 0x000000543c00780c */ /* 0x000fda0003f05270 */
[----:B------:R-:W-:Y:S05]  /*86e60*/  @!P0 BREAK.RELIABLE B4 ;  /* 0x0000000000048942 */ /* 0x000fea0003800100 */
[----:B------:R-:W-:Y:S05]  /*86e70*/  @!P0 BRA `(.L_x_1778) ;  /* 0x0000000000208947 */ /* 0x000fea0003800000 */
.L_x_1775:
[----:B------:R-:W-:Y:S05]  /*86e80*/  BSYNC.RELIABLE B4 ;  /* 0x0000000000047941 */ /* 0x000fea0003800100 */
.L_x_1772:
[----:B------:R-:W-:Y:S01]  /*86e90*/  R2UR UR4, R50 ;  /* 0x00000000320472ca */ /* 0x000fe200000e0000 */
[----:B------:R-:W-:Y:S01]  /*86ea0*/  IMAD.MOV.U32 R40, RZ, RZ, 0x4 ;  /* 0x00000004ff287424 */ /* 0x000fe200078e00ff */
[----:B------:R-:W-:Y:S02]  /*86eb0*/  R2UR UR5, R51 ;  /* 0x00000000330572ca */ /* 0x000fe400000e0000 */
[----:B------:R-:W-:-:S04]  /*86ec0*/  IADD3 R60, P0, PT, R15, R56, RZ ;  /* 0x000000380f3c7210 */ /* 0x000fc80007f1e0ff */
[----:B------:R-:W-:-:S07]  /*86ed0*/  LEA.HI.X.SX32 R61, R15, R57, 0x1, P0 ;  /* 0x000000390f3d7211 */ /* 0x000fce00000f0eff */
[----:B------:R0:W-:Y:S01]  /*86ee0*/  STG.E.U8 desc[UR4][R60.64], R40 ;  /* 0x000000283c007986 */ /* 0x0001e2000c101104 */
[----:B------:R-:W-:Y:S05]  /*86ef0*/  BRA `(.L_x_1776) ;  /* 0x0000000000347947 */ /* 0x000fea0003800000 */
.L_x_1778:
[----:B------:R-:W-:Y:S01]  /*86f00*/  R2UR UR4, R50 ;  /* 0x00000000320472ca */ /* 0x000fe200000e0000 */
[----:B------:R-:W-:Y:S01]  /*86f10*/  IMAD.MOV.U32 R40, RZ, RZ, 0x3 ;  /* 0x00000003ff287424 */ /* 0x000fe200078e00ff */
[----:B------:R-:W-:Y:S02]  /*86f20*/  R2UR UR5, R51 ;  /* 0x00000000330572ca */ /* 0x000fe400000e0000 */
[----:B------:R-:W-:-:S04]  /*86f30*/  IADD3 R60, P0, PT, R15, R56, RZ ;  /* 0x000000380f3c7210 */ /* 0x000fc80007f1e0ff */
[----:B------:R-:W-:-:S07]  /*86f40*/  LEA.HI.X.SX32 R61, R15, R57, 0x1, P0 ;  /* 0x000000390f3d7211 */ /* 0x000fce00000f0eff */
[----:B------:R2:W-:Y:S01]  /*86f50*/  STG.E.U8 desc[UR4][R60.64], R40 ;  /* 0x000000283c007986 */ /* 0x0005e2000c101104 */
[----:B------:R-:W-:Y:S05]  /*86f60*/  BRA `(.L_x_1776) ;  /* 0x0000000000187947 */ /* 0x000fea0003800000 */
.L_x_1777:
[----:B------:R-:W-:Y:S01]  /*86f70*/  R2UR UR4, R50 ;  /* 0x00000000320472ca */ /* 0x000fe200000e0000 */
[----:B------:R-:W-:Y:S01]  /*86f80*/  IMAD.MOV.U32 R40, RZ, RZ, 0x2 ;  /* 0x00000002ff287424 */ /* 0x000fe200078e00ff */
[----:B------:R-:W-:Y:S02]  /*86f90*/  R2UR UR5, R51 ;  /* 0x00000000330572ca */ /* 0x000fe400000e0000 */
[----:B------:R-:W-:-:S04]  /*86fa0*/  IADD3 R60, P0, PT, R15, R56, RZ ;  /* 0x000000380f3c7210 */ /* 0x000fc80007f1e0ff */
[----:B------:R-:W-:-:S07]  /*86fb0*/  LEA.HI.X.SX32 R61, R15, R57, 0x1, P0 ;  /* 0x000000390f3d7211 */ /* 0x000fce00000f0eff */
[----:B------:R0:W-:Y:S02]  /*86fc0*/  STG.E.U8 desc[UR4][R60.64], R40 ;  /* 0x000000283c007986 */ /* 0x0001e4000c101104 */
.L_x_1776:
[----:B------:R-:W-:Y:S05]  /*86fd0*/  BSYNC.RECONVERGENT B1 ;  /* 0x0000000000017941 */ /* 0x000fea0003800200 */
.L_x_1771:
[----:B------:R-:W-:Y:S02]  /*86fe0*/  R2UR UR4, R50 ;  /* 0x00000000320472ca */ /* 0x000fe400000e0000 */
[----:B------:R-:W-:-:S13]  /*86ff0*/  R2UR UR5, R51 ;  /* 0x00000000330572ca */ /* 0x000fda00000e0000 */
[----:B012---:R-:W2:Y:S02]  /*87000*/  LDG.E R40, desc[UR4][R48.64+0xc8] ;  /* 0x0000c80430287981 */ /* 0x007ea4000c1e1900 */
[C---:B--2---:R-:W-:Y:S01]  /*87010*/  ISETP.GE.AND P0, PT, R15.reuse, R40, PT ;  /* 0x000000280f00720c */ /* 0x044fe20003f06270 */
[----:B------:R-:W-:-:S12]  /*87020*/  VIADD R15, R15, 0x1 ;  /* 0x000000010f0f7836 */ /* 0x000fd80000000000 */
[----:B------:R-:W-:Y:S05]  /*87030*/  @!P0 BRA `(.L_x_1779) ;  /* 0xfffffff800f48947 */ /* 0x000fea000383ffff */
.L_x_1770:
[----:B------:R-:W-:Y:S05]  /*87040*/  BSYNC.RECONVERGENT B0 ;  /* 0x0000000000007941 */ /* 0x000fea0003800200 */
.L_x_1758:
[----:B------:R-:W-:Y:S01]  /*87050*/  ISETP.NE.AND P0, PT, R14, RZ, PT ;  /* 0x000000ff0e00720c */ /* 0x000fe20003f05270 */
[----:B------:R-:W-:-:S12]  /*87060*/  BSSY.RECONVERGENT B0, `(.L_x_1780) ;  /* 0x000009b000007945 */ /* 0x000fd80003800200 */
[----:B------:R-:W-:Y:S05]  /*87070*/  @!P0 BRA `(.L_x_1781) ;  /* 0x0000000400308947 */ /* 0x000fea0003800000 */
[----:B------:R-:W-:Y:S02]  /*87080*/  R2UR UR4, R50 ;  /* 0x00000000320472ca */ /* 0x000fe400000e0000 */
[----:B------:R-:W-:-:S13]  /*87090*/  R2UR UR5, R51 ;  /* 0x00000000330572ca */ /* 0x000fda00000e0000 */
[----:B------:R-:W5:Y:S02]  /*870a0*/  LDG.E R13, desc[UR4][R48.64+0xcc] ;  /* 0x0000cc04300d7981 */ /* 0x000f64000c1e1900 */
[----:B-----5:R-:W-:-:S13]  /*870b0*/  ISETP.GE.AND P0, PT, R13, 0x1, PT ;  /* 0x000000010d00780c */ /* 0x020fda0003f06270 */
[----:B------:R-:W-:Y:S05]  /*870c0*/  @!P0 BRA `(.L_x_1782) ;  /* 0x0000000800508947 */ /* 0x000fea0003800000 */
[----:B------:R-:W-:Y:S01]  /*870d0*/  BSSY.RECONVERGENT B1, `(.L_x_1783) ;  /* 0x0000045000017945 */ /* 0x000fe20003800200 */
[----:B-1----:R-:W-:-:S07]  /*870e0*/  IMAD.MOV.U32 R15, RZ, RZ, 0x1 ;  /* 0x00000001ff0f7424 */ /* 0x002fce00078e00ff */
.L_x_1791:
        /* <DEDUP_REMOVED lines=10> */
[----:B------:R-:W-:Y:S04]  /*87190*/  BSSY.RECONVERGENT B4, `(.L_x_1784) ;  /* 0x0000032000047945 */ /* 0x000fe80003800200 */
[----:B------:R-:W-:Y:S05]  /*871a0*/  BMOV.32.CLEAR RZ, B6 ;  /* 0x0000000006ff7355 */ /* 0x000fea0000100000 */
[----:B------:R-:W-:Y:S01]  /*871b0*/  BSSY.RELIABLE B6, `(.L_x_1785) ;  /* 0x0000022000067945 */ /* 0x000fe20003800100 */
[----:B-----5:R-:W-:-:S13]  /*871c0*/  ISETP.GT.AND P0, PT, R12, 0x46, PT ;  /* 0x000000460c00780c */ /* 0x020fda0003f04270 */
        /* <DEDUP_REMOVED lines=14> */
.L_x_1787:
[----:B------:R-:W-:Y:S01]  /*872b0*/  R2UR UR4, R50 ;  /* 0x00000000320472ca */ /* 0x000fe200000e0000 */
[----:B------:R-:W-:Y:S01]  /*872c0*/  IMAD.MOV.U32 R14, RZ, RZ, 0x3 ;  /* 0x00000003ff0e7424 */ /* 0x000fe200078e00ff */
[----:B------:R-:W-:Y:S02]  /*872d0*/  R2UR UR5, R51 ;  /* 0x00000000330572ca */ /* 0x000fe400000e0000 */
[----:B------:R-:W-:-:S04]  /*872e0*/  IADD3 R12, P0, PT, R15, R56, RZ ;  /* 0x000000380f0c7210 */ /* 0x000fc80007f1e0ff */
[----:B------:R-:W-:-:S07]  /*872f0*/  LEA.HI.X.SX32 R13, R15, R57, 0x1, P0 ;  /* 0x000000390f0d7211 */ /* 0x000fce00000f0eff */
[----:B------:R1:W-:Y:S01]  /*87300*/  STG.E.U8 desc[UR4][R12.64+0x1b], R14 ;  /* 0x00001b0e0c007986 */ /* 0x0003e2000c101104 */
[----:B------:R-:W-:Y:S05]  /*87310*/  BRA `(.L_x_1789) ;  /* 0x0000000000647947 */ /* 0x000fea0003800000 */
.L_x_1786:
        /* <DEDUP_REMOVED lines=11> */
.L_x_1788:
[----:B------:R-:W-:Y:S05]  /*873d0*/  BSYNC.RELIABLE B6 ;  /* 0x0000000000067941 */ /* 0x000fea0003800100 */
.L_x_1785:
[----:B------:R-:W-:Y:S01]  /*873e0*/  R2UR UR4, R50 ;  /* 0x00000000320472ca */ /* 0x000fe200000e0000 */
[----:B------:R-:W-:Y:S01]  /*873f0*/  IMAD.MOV.U32 R14, RZ, RZ, 0x4 ;  /* 0x00000004ff0e7424 */ /* 0x000fe200078e00ff */
[----:B------:R-:W-:Y:S02]  /*87400*/  R2UR UR5, R51 ;  /* 0x00000000330572ca */ /* 0x000fe400000e0000 */
[----:B-1----:R-:W-:-:S04]  /*87410*/  IADD3 R12, P0, PT, R15, R56, RZ ;  /* 0x000000380f0c7210 */ /* 0x002fc80007f1e0ff */
[----:B------:R-:W-:-:S07]  /*87420*/  LEA.HI.X.SX32 R13, R15, R57, 0x1, P0 ;  /* 0x000000390f0d7211 */ /* 0x000fce00000f0eff */
[----:B------:R1:W-:Y:S01]  /*87430*/  STG.E.U8 desc[UR4][R12.64+0x1b], R14 ;  /* 0x00001b0e0c007986 */ /* 0x0003e2000c101104 */
[----:B------:R-:W-:Y:S05]  /*87440*/  BRA `(.L_x_1789) ;  /* 0x0000000000187947 */ /* 0x000fea0003800000 */
.L_x_1790:
[----:B------:R-:W-:Y:S01]  /*87450*/  R2UR UR4, R50 ;  /* 0x00000000320472ca */ /* 0x000fe200000e0000 */
[----:B------:R-:W-:Y:S01]  /*87460*/  IMAD.MOV.U32 R14, RZ, RZ, 0x1 ;  /* 0x00000001ff0e7424 */ /* 0x000fe200078e00ff */
[----:B------:R-:W-:Y:S02]  /*87470*/  R2UR UR5, R51 ;  /* 0x00000000330572ca */ /* 0x000fe400000e0000 */
[----:B------:R-:W-:-:S04]  /*87480*/  IADD3 R12, P0, PT, R15, R56, RZ ;  /* 0x000000380f0c7210 */ /* 0x000fc80007f1e0ff */
[----:B------:R-:W-:-:S07]  /*87490*/  LEA.HI.X.SX32 R13, R15, R57, 0x1, P0 ;  /* 0x000000390f0d7211 */ /* 0x000fce00000f0eff */
[----:B------:R1:W-:Y:S02]  /*874a0*/  STG.E.U8 desc[UR4][R12.64+0x1b], R14 ;  /* 0x00001b0e0c007986 */ /* 0x0003e4000c101104 */
.L_x_1789:
[----:B------:R-:W-:Y:S05]  /*874b0*/  BSYNC.RECONVERGENT B4 ;  /* 0x0000000000047941 */ /* 0x000fea0003800200 */
.L_x_1784:
[----:B------:R-:W-:Y:S02]  /*874c0*/  R2UR UR4, R50 ;  /* 0x00000000320472ca */ /* 0x000fe400000e0000 */
[----:B------:R-:W-:-:S13]  /*874d0*/  R2UR UR5, R51 ;  /* 0x00000000330572ca */ /* 0x000fda00000e0000 */
[----:B-1----:R-:W5:Y:S02]  /*874e0*/  LDG.E R13, desc[UR4][R48.64+0xcc] ;  /* 0x0000cc04300d7981 */ /* 0x002f64000c1e1900 */
[C---:B-----5:R-:W-:Y:S01]  /*874f0*/  ISETP.GE.AND P0, PT, R15.reuse, R13, PT ;  /* 0x0000000d0f00720c */ /* 0x060fe20003f06270 */
[----:B------:R-:W-:-:S12]  /*87500*/  VIADD R15, R15, 0x1 ;  /* 0x000000010f0f7836 */ /* 0x000fd80000000000 */
[----:B------:R-:W-:Y:S05]  /*87510*/  @!P0 BRA `(.L_x_1791) ;  /* 0xfffffff800f48947 */ /* 0x000fea000383ffff */
[----:B------:R-:W-:Y:S05]  /*87520*/  BSYNC.RECONVERGENT B1 ;  /* 0x0000000000017941 */ /* 0x000fea0003800200 */
.L_x_1783:
[----:B------:R-:W-:Y:S05]  /*87530*/  BRA `(.L_x_1782) ;  /* 0x0000000400347947 */ /* 0x000fea0003800000 */
.L_x_1781:
[----:B------:R-:W-:Y:S02]  /*87540*/  R2UR UR4, R50 ;  /* 0x00000000320472ca */ /* 0x000fe400000e0000 */
[----:B------:R-:W-:-:S13]  /*87550*/  R2UR UR5, R51 ;  /* 0x00000000330572ca */ /* 0x000fda00000e0000 */
[----:B------:R-:W5:Y:S02]  /*87560*/  LDG.E R13, desc[UR4][R48.64+0xcc] ;  /* 0x0000cc04300d7981 */ /* 0x000f64000c1e1900 */
[----:B-----5:R-:W-:-:S13]  /*87570*/  ISETP.GE.AND P0, PT, R13, 0x1, PT ;  /* 0x000000010d00780c */ /* 0x020fda0003f06270 */
[----:B------:R-:W-:Y:S05]  /*87580*/  @!P0 BRA `(.L_x_1782) ;  /* 0x0000000400208947 */ /* 0x000fea0003800000 */
[----:B------:R-:W-:Y:S01]  /*87590*/  BSSY.RECONVERGENT B1, `(.L_x_1782) ;  /* 0x0000047000017945 */ /* 0x000fe20003800200 */
[----:B-1----:R-:W-:-:S07]  /*875a0*/  IMAD.MOV.U32 R15, RZ, RZ, 0x1 ;  /* 0x00000001ff0f7424 */ /* 0x002fce00078e00ff */
.L_x_1800:
        /* <DEDUP_REMOVED lines=29> */
.L_x_1795:
[----:B------:R-:W-:Y:S02]  /*87780*/  R2UR UR4, R50 ;  /* 0x00000000320472ca */ /* 0x000fe400000e0000 */
[----:B------:R-:W-:Y:S02]  /*87790*/  R2UR UR5, R51 ;  /* 0x00000000330572ca */ /* 0x000fe400000e0000 */
[----:B------:R-:W-:-:S05]  /*877a0*/  IADD3 R12, P0, PT, R15, R56, RZ ;  /* 0x000000380f0c7210 */ /* 0x000fca0007f1e0ff */
[----:B------:R-:W-:-:S06]  /*877b0*/  IMAD.X R13, RZ, RZ, R57, P0 ;  /* 0x000000ffff0d7224 */ /* 0x000fcc00000e0639 */
[----:B------:R1:W-:Y:S01]  /*877c0*/  STG.E.U8 desc[UR4][R12.64+0x1b], RZ ;  /* 0x00001bff0c007986 */ /* 0x0003e2000c101104 */
[----:B------:R-:W-:Y:S05]  /*877d0*/  BRA `(.L_x_1797) ;  /* 0x00000000006c7947 */ /* 0x000fea0003800000 */
.L_x_1794:
[----:B------:R-:W-:-:S13]  /*877e0*/  ISETP.NE.AND P0, PT, R12, 0x47, PT ;  /* 0x000000470c00780c */ /* 0x000fda0003f05270 */
[----:B------:R-:W-:Y:S05]  /*877f0*/  @!P0 BREAK.RELIABLE B6 ;  /* 0x0000000000068942 */ /* 0x000fea0003800100 */
[----:B------:R-:W-:Y:S05]  /*87800*/  @!P0 BRA `(.L_x_1798) ;  /* 0x0000000000488947 */ /* 0x000fea0003800000 */
[----:B------:R-:W-:-:S13]  /*87810*/  ISETP.NE.AND P0, PT, R12, 0x54, PT ;  /* 0x000000540c00780c */ /* 0x000fda0003f05270 */
[----:B------:R-:W-:Y:S05]  /*87820*/  @!P0 BREAK.RELIABLE B6 ;  /* 0x0000000000068942 */ /* 0x000fea0003800100 */
[----:B------:R-:W-:Y:S05]  /*87830*/  @!P0 BRA `(.L_x_1799) ;  /* 0x0000000000208947 */ /* 0x000fea0003800000 */
.L_x_1796:
[----:B------:R-:W-:Y:S05]  /*87840*/  BSYNC.RELIABLE B6 ;  /* 0x0000000000067941 */ /* 0x000fea0003800100 */
.L_x_1793:
[----:B------:R-:W-:Y:S01]  /*87850*/  R2UR UR4, R50 ;  /* 0x00000000320472ca */ /* 0x000fe200000e0000 */
[----:B------:R-:W-:Y:S01]  /*87860*/  IMAD.MOV.U32 R14, RZ, RZ, 0x4 ;  /* 0x00000004ff0e7424 */ /* 0x000fe200078e00ff */
[----:B------:R-:W-:Y:S02]  /*87870*/  R2UR UR5, R51 ;  /* 0x00000000330572ca */ /* 0x000fe400000e0000 */
[----:B------:R-:W-:-:S05]  /*87880*/  IADD3 R12, P0, PT, R15, R56, RZ ;  /* 0x000000380f0c7210 */ /* 0x000fca0007f1e0ff */
[----:B------:R-:W-:-:S06]  /*87890*/  IMAD.X R13, RZ, RZ, R57, P0 ;  /* 0x000000ffff0d7224 */ /* 0x000fcc00000e0639 */
[----:B------:R1:W-:Y:S01]  /*878a0*/  STG.E.U8 desc[UR4][R12.64+0x1b], R14 ;  /* 0x00001b0e0c007986 */ /* 0x0003e2000c101104 */
[----:B------:R-:W-:Y:S05]  /*878b0*/  BRA `(.L_x_1797) ;  /* 0x0000000000347947 */ /* 0x000fea0003800000 */
.L_x_1799:
[----:B------:R-:W-:Y:S01]  /*878c0*/  R2UR UR4, R50 ;  /* 0x00000000320472ca */ /* 0x000fe200000e0000 */
[----:B------:R-:W-:Y:S01]  /*878d0*/  IMAD.MOV.U32 R14, RZ, RZ, 0x3 ;  /* 0x00000003ff0e7424 */ /* 0x000fe200078e00ff */
[----:B------:R-:W-:Y:S02]  /*878e0*/  R2UR UR5, R51 ;  /* 0x00000000330572ca */ /* 0x000fe400000e0000 */
[----:B------:R-:W-:-:S05]  /*878f0*/  IADD3 R12, P0, PT, R15, R56, RZ ;  /* 0x000000380f0c7210 */ /* 0x000fca0007f1e0ff */
[----:B------:R-:W-:-:S06]  /*87900*/  IMAD.X R13, RZ, RZ, R57, P0 ;  /* 0x000000ffff0d7224 */ /* 0x000fcc00000e0639 */
[----:B------:R1:W-:Y:S01]  /*87910*/  STG.E.U8 desc[UR4][R12.64+0x1b], R14 ;  /* 0x00001b0e0c007986 */ /* 0x0003e2000c101104 */
[----:B------:R-:W-:Y:S05]  /*87920*/  BRA `(.L_x_1797) ;  /* 0x0000000000187947 */ /* 0x000fea0003800000 */
.L_x_1798:
[----:B------:R-:W-:Y:S01]  /*87930*/  R2UR UR4, R50 ;  /* 0x00000000320472ca */ /* 0x000fe200000e0000 */
[----:B------:R-:W-:Y:S01]  /*87940*/  IMAD.MOV.U32 R14, RZ, RZ, 0x2 ;  /* 0x00000002ff0e7424 */ /* 0x000fe200078e00ff */
[----:B------:R-:W-:Y:S02]  /*87950*/  R2UR UR5, R51 ;  /* 0x00000000330572ca */ /* 0x000fe400000e0000 */
[----:B------:R-:W-:-:S05]  /*87960*/  IADD3 R12, P0, PT, R15, R56, RZ ;  /* 0x000000380f0c7210 */ /* 0x000fca0007f1e0ff */
[----:B------:R-:W-:-:S06]  /*87970*/  IMAD.X R13, RZ, RZ, R57, P0 ;  /* 0x000000ffff0d7224 */ /* 0x000fcc00000e0639 */
[----:B------:R1:W-:Y:S02]  /*87980*/  STG.E.U8 desc[UR4][R12.64+0x1b], R14 ;  /* 0x00001b0e0c007986 */ /* 0x0003e4000c101104 */
.L_x_1797:
[----:B------:R-:W-:Y:S05]  /*87990*/  BSYNC.RECONVERGENT B4 ;  /* 0x0000000000047941 */ /* 0x000fea0003800200 */
.L_x_1792:
[----:B------:R-:W-:Y:S02]  /*879a0*/  R2UR UR4, R50 ;  /* 0x00000000320472ca */ /* 0x000fe400000e0000 */
[----:B------:R-:W-:-:S13]  /*879b0*/  R2UR UR5, R51 ;  /* 0x00000000330572ca */ /* 0x000fda00000e0000 */
[----:B-1----:R-:W5:Y:S02]  /*879c0*/  LDG.E R13, desc[UR4][R48.64+0xcc] ;  /* 0x0000cc04300d7981 */ /* 0x002f64000c1e1900 */
[C---:B-----5:R-:W-:Y:S01]  /*879d0*/  ISETP.GE.AND P0, PT, R15.reuse, R13, PT ;  /* 0x0000000d0f00720c */ /* 0x060fe20003f06270 */
[----:B------:R-:W-:-:S12]  /*879e0*/  VIADD R15, R15, 0x1 ;  /* 0x000000010f0f7836 */ /* 0x000fd80000000000 */
[----:B------:R-:W-:Y:S05]  /*879f0*/  @!P0 BRA `(.L_x_1800) ;  /* 0xfffffff800ec8947 */ /* 0x000fea000383ffff */
[----:B------:R-:W-:Y:S05]  /*87a00*/  BSYNC.RECONVERGENT B1 ;  /* 0x0000000000017941 */ /* 0x000fea0003800200 */
.L_x_1782:
[----:B------:R-:W-:Y:S05]  /*87a10*/  BSYNC.RECONVERGENT B0 ;  /* 0x0000000000007941 */ /* 0x000fea0003800200 */
.L_x_1780:
[----:B------:R-:W5:Y:S01]  /*87a20*/  LDCU.64 UR4, c[0x0][0x3b0] ;  /* 0x00007600ff0477ac */ /* 0x000f620008000a00 */
[----:B------:R-:W-:Y:S01]  /*87a30*/  VIADD R80, R9, 0x1c ;  /* 0x0000001c09507836 */ /* 0x000fe20000000000 */
[----:B------:R-:W-:Y:S01]  /*87a40*/  R2UR UR8, R50 ;  /* 0x00000000320872ca */ /* 0x000fe200000e0000 */
[----:B------:R-:W-:Y:S01]  /*87a50*/  IMAD.MOV.U32 R40, RZ, RZ, 0x4 ;  /* 0x00000004ff287424 */ /* 0x000fe200078e00ff */
[C---:B------:R-:W-:Y:S01]  /*87a60*/  R2UR UR9, R51.reuse ;  /* 0x00000000330972ca */ /* 0x040fe200000e0000 */
[----:B------:R-:W-:Y:S01]  /*87a70*/  IMAD.IADD R13, R80, 0x1, R13 ;  /* 0x00000001500d7824 */ /* 0x000fe200078e020d */
        /* <DEDUP_REMOVED lines=8> */
[----:B------:R-:W1:Y:S01]  /*87b00*/  LDG.E R14, desc[UR12][R48.64+0xc8] ;  /* 0x0000c80c300e7981 */ /* 0x000e62000c1e1900 */
[----:B------:R-:W-:-:S04]  /*87b10*/  VIADD R79, R9, 0x1 ;  /* 0x00000001094f7836 */ /* 0x000fc80000000000 */
[----:B-1----:R-:W-:-:S05]  /*87b20*/  IMAD.IADD R15, R14, 0x1, R79 ;  /* 0x000000010e0f7824 */ /* 0x002fca00078e024f */
[----:B------:R-:W-:-:S04]  /*87b30*/  IADD3 R14, P0, PT, R15, UR4, RZ ;  /* 0x000000040f0e7c10 */ /* 0x000fc8000ff1e0ff */
[----:B------:R-:W-:-:S05]  /*87b40*/  LEA.HI.X.SX32 R15, R15, UR5, 0x1, P0 ;  /* 0x000000050f0f7c11 */ /* 0x000fca00080f0eff */
[----:B------:R0:W-:Y:S04]  /*87b50*/  STG.E.U8 desc[UR8][R14.64], R40 ;  /* 0x000000280e007986 */ /* 0x0001e8000c101108 */
[----:B------:R0:W-:Y:S04]  /*87b60*/  STG.E.U8 desc[UR10][R56.64], R40 ;  /* 0x0000002838007986 */ /* 0x0001e8000c10110a */
[----:B-----5:R-:W5:Y:S01]  /*87b70*/  LDG.E R12, desc[UR12][R48.64+0xc8] ;  /* 0x0000c80c300c7981 */ /* 0x020f62000c1e1900 */
[----:B------:R-:W-:Y:S01]  /*87b80*/  R2UR UR4, R50 ;  /* 0x00000000320472ca */ /* 0x000fe200000e0000 */
[----:B------:R-:W-:Y:S01]  /*87b90*/  IMAD.MOV.U32 R13, RZ, RZ, 0x1 ;  /* 0x00000001ff0d7424 */ /* 0x000fe200078e00ff */
[----:B------:R-:W-:Y:S01]  /*87ba0*/  R2UR UR5, R51 ;  /* 0x00000000330572ca */ /* 0x000fe200000e0000 */
[----:B------:R-:W-:-:S12]  /*87bb0*/  BSSY.RECONVERGENT B0, `(.L_x_1801) ;  /* 0x0000066000007945 */ /* 0x000fd80003800200 */
[----:B------:R0:W-:Y:S01]  /*87bc0*/  STG.E desc[UR4][R48.64+0xd8], R13 ;  /* 0x0000d80d30007986 */ /* 0x0001e2000c101904 */
[----:B-----5:R-:W-:-:S13]  /*87bd0*/  ISETP.GE.AND P0, PT, R12, 0x1, PT ;  /* 0x000000010c00780c */ /* 0x020fda0003f06270 */
[----:B0-----:R-:W-:Y:S05]  /*87be0*/  @!P0 BRA `(.L_x_1802) ;  /* 0x0000000400888947 */ /* 0x001fea0003800000 */
[----:B------:R-:W-:Y:S02]  /*87bf0*/  R2UR UR4, R50 ;  /* 0x00000000320472ca */ /* 0x000fe400000e0000 */
[----:B------:R-:W-:-:S13]  /*87c00*/  R2UR UR5, R51 ;  /* 0x00000000330572ca */ /* 0x000fda00000e0000 */
[----:B------:R0:W5:Y:S01]  /*87c10*/  LDG.E R40, desc[UR4][R48.64+0xcc] ;  /* 0x0000cc0430287981 */ /* 0x000162000c1e1900 */
[----:B------:R-:W-:-:S07]  /*87c20*/  IMAD.MOV.U32 R13, RZ, RZ, 0x1 ;  /* 0x00000001ff0d7424 */ /* 0x000fce00078e00ff */
.L_x_1807:
        /* <DEDUP_REMOVED lines=9> */
.L_x_1806:
[----:B------:R-:W-:Y:S01]  /*87cc0*/  R2UR UR4, R50 ;  /* 0x00000000320472ca */ /* 0x000fe200000e0000 */
[----:B--2---:R-:W5:Y:S01]  /*87cd0*/  LDC.64 R58, c[0x0][0x3a0] ;  /* 0x0000e800ff3a7b82 */ /* 0x004f620000000a00 */
[----:B------:R-:W-:-:S13]  /*87ce0*/  R2UR UR5, R51 ;  /* 0x00000000330572ca */ /* 0x000fda00000e0000 */
[----:B--2---:R-:W2:Y:S01]  /*87cf0*/  LDG.E R61, desc[UR4][R48.64+0xd8] ;  /* 0x0000d804303d7981 */ /* 0x004ea2000c1e1900 */
[----:B------:R-:W-:Y:S02]  /*87d00*/  R2UR UR8, R50 ;  /* 0x00000000320872ca */ /* 0x000fe400000e0000 */
[----:B------:R-:W-:Y:S02]  /*87d10*/  R2UR UR9, R51 ;  /* 0x00000000330972ca */ /* 0x000fe400000e0000 */
[----:B------:R-:W-:-:S04]  /*87d20*/  IADD3 R12, P1, PT, R45, R56, RZ ;  /* 0x000000382d0c7210 */ /* 0x000fc80007f3e0ff */
[----:B------:R-:W-:-:S07]  /*87d30*/  LEA.HI.X.SX32 R13, R45, R57, 0x1, P1 ;  /* 0x000000392d0d7211 */ /* 0x000fce00008f0eff */
[----:B------:R-:W3:Y:S01]  /*87d40*/  LDG.E.S8 R13, desc[UR8][R12.64+0x1b] ;  /* 0x00001b080c0d7981 */ /* 0x000ee2000c1e1300 */
[----:B--2---:R-:W-:-:S04]  /*87d50*/  IADD3 R14, P0, PT, R61, R56, RZ ;  /* 0x000000383d0e7210 */ /* 0x004fc80007f1e0ff */
[----:B-1----:R-:W-:-:S05]  /*87d60*/  LEA.HI.X.SX32 R15, R61, R57, 0x1, P0 ;  /* 0x000000393d0f7211 */ /* 0x002fca00000f0eff */
        /* <DEDUP_REMOVED lines=12> */
[----:B-----5:R-:W-:Y:S01]  /*87e30*/  IMAD.WIDE R12, R45, 0x8, R58 ;  /* 0x000000082d0c7825 */ /* 0x020fe200078e023a */
        /* <DEDUP_REMOVED lines=13> */
[----:B------:R-:W-:Y:S01]  /*87f10*/  @!P0 R2UR UR13, R51 ;  /* 0x00000000330d82ca */ /* 0x000fe200000e0000 */
[----:B------:R-:W-:Y:S01]  /*87f20*/  @P0 IMAD.MOV.U32 R61, RZ, RZ, -0x40100000 ;  /* 0xbff00000ff3d0424 */ /* 0x000fe200078e00ff */
[----:B------:R-:W-:-:S02]  /*87f30*/  @!P0 R2UR UR14, R50 ;  /* 0x00000000320e82ca */ /* 0x000fc400000e0000 */
[----:B------:R-:W-:Y:S01]  /*87f40*/  @!P0 R2UR UR15, R51 ;  /* 0x00000000330f82ca */ /* 0x000fe200000e0000 */
[----:B--2---:R-:W-:-:S04]  /*87f50*/  @P0 VIADD R45, R40, 0xffffffff ;  /* 0xffffffff282d0836 */ /* 0x004fc80000000000 */
[----:B---3--:R-:W-:-:S04]  /*87f60*/  @P0 IMAD R45, R45, R42, R38 ;  /* 0x0000002a2d2d0224 */ /* 0x008fc800078e0226 */
[----:B-----5:R-:W-:Y:S02]  /*87f70*/  @P0 IMAD.IADD R45, R60, 0x1, R45 ;  /* 0x000000013c2d0824 */ /* 0x020fe400078e022d */
[----:B------:R-:W-:Y:S02]  /*87f80*/  @P0 IMAD.MOV.U32 R60, RZ, RZ, 0x0 ;  /* 0x00000000ff3c0424 */ /* 0x000fe400078e00ff */
        /* <DEDUP_REMOVED lines=26> */
.L_x_1805:
[C---:B------:R-:W-:Y:S02]  /*88130*/  R2UR UR4, R50.reuse ;  /* 0x00000000320472ca */ /* 0x040fe400000e0000 */
[C---:B------:R-:W-:Y:S02]  /*88140*/  R2UR UR5, R51.reuse ;  /* 0x00000000330572ca */ /* 0x040fe400000e0000 */
[----:B------:R-:W-:Y:S02]  /*88150*/  R2UR UR8, R50 ;  /* 0x00000000320872ca */ /* 0x000fe400000e0000 */
[----:B------:R-:W-:-:S09]  /*88160*/  R2UR UR9, R51 ;  /* 0x00000000330972ca */ /* 0x000fd200000e0000 */
[----:B------:R1:W5:Y:S04]  /*88170*/  LDG.E R13, desc[UR4][R48.64+0xd8] ;  /* 0x0000d804300d7981 */ /* 0x000368000c1e1900 */
[----:B------:R1:W5:Y:S02]  /*88180*/  LDG.E R12, desc[UR8][R48.64+0xc8] ;  /* 0x0000c808300c7981 */ /* 0x000364000c1e1900 */
.L_x_1804:
[----:B------:R-:W-:Y:S05]  /*88190*/  BSYNC.RECONVERGENT B1 ;  /* 0x0000000000017941 */ /* 0x000fea0003800200 */
.L_x_1803:
[----:B------:R-:W-:Y:S01]  /*881a0*/  R2UR UR4, R50 ;  /* 0x00000000320472ca */ /* 0x000fe200000e0000 */
[----:B-12--5:R-:W-:Y:S01]  /*881b0*/  VIADD R15, R13, 0x1 ;  /* 0x000000010d0f7836 */ /* 0x026fe20000000000 */
[----:B------:R-:W-:Y:S02]  /*881c0*/  R2UR UR5, R51 ;  /* 0x00000000330572ca */ /* 0x000fe400000e0000 */
[----:B------:R-:W-:Y:S01]  /*881d0*/  ISETP.GE.AND P0, PT, R13, R12, PT ;  /* 0x0000000c0d00720c */ /* 0x000fe20003f06270 */
[----:B------:R-:W-:-:S10]  /*881e0*/  IMAD.MOV.U32 R13, RZ, RZ, R15 ;  /* 0x000000ffff0d7224 */ /* 0x000fd400078e000f */
[----:B------:R1:W-:Y:S02]  /*881f0*/  STG.E desc[UR4][R48.64+0xd8], R15 ;  /* 0x0000d80f30007986 */ /* 0x0003e4000c101904 */
[----:B------:R-:W-:Y:S05]  /*88200*/  @!P0 BRA `(.L_x_1807) ;  /* 0xfffffff800888947 */ /* 0x000fea000383ffff */
.L_x_1802:
[----:B------:R-:W-:Y:S05]  /*88210*/  BSYNC.RECONVERGENT B0 ;  /* 0x0000000000007941 */ /* 0x000fea0003800200 */
.L_x_1801:
[----:B------:R-:W-:Y:S01]  /*88220*/  R2UR UR4, R50 ;  /* 0x00000000320472ca */ /* 0x000fe200000e0000 */
[----:B------:R-:W-:Y:S01]  /*88230*/  IMAD.MOV.U32 R13, RZ, RZ, 0x1 ;  /* 0x00000001ff0d7424 */ /* 0x000fe200078e00ff */
[----:B------:R-:W-:Y:S01]  /*88240*/  R2UR UR5, R51 ;  /* 0x00000000330572ca */ /* 0x000fe200000e0000 */
[----:B------:R-:W-:Y:S05]  /*88250*/  BMOV.32.CLEAR RZ, B10 ;  /* 0x000000000aff7355 */ /* 0x000fea0000100000 */
[----:B------:R-:W-:Y:S01]  /*88260*/  ISETP.GE.AND P0, PT, R12, 0x1, PT ;  /* 0x000000010c00780c */ /* 0x000fe20003f06270 */
[----:B------:R-:W-:Y:S06]  /*88270*/  BSSY.RECONVERGENT B10, `(.L_x_1808) ;  /* 0x00007360000a7945 */ /* 0x000fec0003800200 */
[----:B------:R0:W-:Y:S06]  /*88280*/  STG.E desc[UR4][R48.64+0xe4], R13 ;  /* 0x0000e40d30007986 */ /* 0x0001ec000c101904 */
[----:B------:R-:W-:Y:S05]  /*88290*/  @!P0 BRA `(.L_x_1809) ;  /* 0x0000007000cc8947 */ /* 0x000fea0003800000 */
[----:B------:R-:W-:Y:S02]  /*882a0*/  R2UR UR4, R50 ;  /* 0x00000000320472ca */ /* 0x000fe400000e0000 */
[----:B------:R-:W-:-:S13]  /*882b0*/  R2UR UR5, R51 ;  /* 0x00000000330572ca */ /* 0x000fda00000e0000 */
[----:B------:R1:W5:Y:S01]  /*882c0*/  LDG.E R40, desc[UR4][R48.64+0xcc] ;  /* 0x0000cc0430287981 */ /* 0x000362000c1e1900 */
[----:B0-----:R-:W-:-:S07]  /*882d0*/  IMAD.MOV.U32 R13, RZ, RZ, 0x1 ;  /* 0x00000001ff0d7424 */ /* 0x001fce00078e00ff */
.L_x_1886:
[----:B------:R-:W-:Y:S01]  /*882e0*/  R2UR UR4, R50 ;  /* 0x00000000320472ca */ /* 0x000fe200000e0000 */
[----:B01----:R-:W-:Y:S01]  /*882f0*/  IMAD.MOV.U32 R15, RZ, RZ, 0x1 ;  /* 0x00000001ff0f7424 */ /* 0x003fe200078e00ff */
[----:B------:R-:W-:Y:S01]  /*88300*/  R2UR UR5, R51 ;  /* 0x00000000330572ca */ /* 0x000fe200000e0000 */
[----:B------:R-:W-:Y:S01]  /*88310*/  BSSY.RECONVERGENT B9, `(.L_x_1810) ;  /* 0x0000724000097945 */ /* 0x000fe20003800200 */
[----:B-----5:R-:W-:-:S11]  /*88320*/  ISETP.GE.AND P0, PT, R40, 0x1, PT ;  /* 0x000000012800780c */ /* 0x020fd60003f06270 */
[----:B------:R0:W-:Y:S02]  /*88330*/  STG.E desc[UR4][R48.64+0xe8], R15 ;  /* 0x0000e80f30007986 */ /* 0x0001e4000c101904 */
[----:B--2-4-:R-:W-:Y:S05]  /*88340*/  @!P0 BRA `(.L_x_1811) ;  /* 0x0000007000808947 */ /* 0x014fea0003800000 */
[----:B------:R-:W-:Y:S01]  /*88350*/  BSSY.RECONVERGENT B8, `(.L_x_1812) ;  /* 0x0000719000087945 */ /* 0x000fe20003800200 */
[----:B0-----:R-:W-:-:S07]  /*88360*/  IMAD.MOV.U32 R15, RZ, RZ, 0x1 ;  /* 0x00000001ff0f7424 */ /* 0x001fce00078e00ff */
.L_x_1885:
[----:B------:R-:W-:Y:S01]  /*88370*/  R2UR UR4, R50 ;  /* 0x00000000320472ca */ /* 0x000fe200000e0000 */
[----:B0-2---:R-:W0:Y:S01]  /*88380*/  LDC.64 R60, c[0x0][0x3a0] ;  /* 0x0000e800ff3c7b82 */ /* 0x005e220000000a00 */
[----:B------:R-:W-:-:S13]  /*88390*/  R2UR UR5, R51 ;  /* 0x00000000330572ca */ /* 0x000fda00000e0000 */
[----:B------:R-:W2:Y:S02]  /*883a0*/  LDG.E R12, desc[UR4][R48.64+0xe4] ;  /* 0x0000e404300c7981 */ /* 0x000ea4000c1e1900 */
[----:B--2---:R-:W-:-:S04]  /*883b0*/  VIADD R12, R12, 0xffffffff ;  /* 0xffffffff0c0c7836 */ /* 0x004fc80000000000 */
[----:B------:R-:W-:-:S04]  /*883c0*/  IMAD R12, R40, R12, R37 ;  /* 0x0000000c280c7224 */ /* 0x000fc800078e0225 */
[----:B------:R-:W-:-:S04]  /*883d0*/  IMAD.IADD R13, R12, 0x1, R15 ;  /* 0x000000010c0d7824 */ /* 0x000fc800078e020f */
[----:B0-----:R-:W-:-:S06]  /*883e0*/  IMAD.WIDE R12, R13, 0x8, R60 ;  /* 0x000000080d0c7825 */ /* 0x001fcc00078e023c */
[----:B------:R-:W2:Y:S01]  /*883f0*/  LDG.E.64 R12, desc[UR4][R12.64] ;  /* 0x000000040c0c7981 */ /* 0x000ea2000c1e1b00 */
[----:B------:R-:W-:Y:S01]  /*88400*/  IMAD.MOV.U32 R58, RZ, RZ, -0x800000 ;  /* 0xff800000ff3a7424 */ /* 0x000fe200078e00ff */
[----:B------:R-:W-:Y:S05]  /*88410*/  BMOV.32.CLEAR RZ, B7 ;  /* 0x0000000007ff7355 */ /* 0x000fea0000100000 */
[----:B------:R-:W-:Y:S01]  /*88420*/  IMAD.MOV.U32 R59, RZ, RZ, 0x41cdcd64 ;  /* 0x41cdcd64ff3b7424 */ /* 0x000fe200078e00ff */
[----:B------:R-:W-:Y:S01]  /*88430*/  BSSY.RECONVERGENT B7, `(.L_x_1813) ;  /* 0x0000704000077945 */ /* 0x000fe20003800200 */
[----:B------:R-:W-:-:S04]  /*88440*/  IMAD.MOV.U32 R14, RZ, RZ, R15 ;  /* 0x000000ffff0e7224 */ /* 0x000fc800078e000f */
[----:B--2---:R-:W-:-:S14]  /*88450*/  DSETP.GEU.AND P0, PT, |R12|, R58, PT ;  /* 0x0000003a0c00722a */ /* 0x004fdc0003f0e200 */
[----:B-1--4-:R-:W-:Y:S05]  /*88460*/  @P0 BRA `(.L_x_1814) ;  /* 0x0000007000000947 */ /* 0x012fea0003800000 */
        /* <DEDUP_REMOVED lines=21> */
[----:B----4-:R-:W4:Y:S01]  /*885c0*/  LDG.E.U8 R72, desc[UR8][R12.64+0x1b] ;  /* 0x00001b080c487981 */ /* 0x010f22000c1e1100 */
[----:B------:R-:W-:Y:S01]  /*885d0*/  BSSY.RECONVERGENT B1, `(.L_x_1815) ;  /* 0x0000254000017945 */ /* 0x000fe20003800200 */
[----:B--2---:R-:W-:Y:S02]  /*885e0*/  PRMT R40, R70, 0x8880, RZ ;  /* 0x0000888046287816 */ /* 0x004fe400000000ff */
[----:B----4-:R-:W-:-:S05]  /*885f0*/  PRMT R45, R72, 0x8880, RZ ;  /* 0x00008880482d7816 */ /* 0x010fca00000000ff */
[----:B------:R-:W-:-:S05]  /*88600*/  IMAD.IADD R45, R40, 0x1, R45 ;  /* 0x00000001282d7824 */ /* 0x000fca00078e022d */
[----:B------:R-:W-:-:S13]  /*88610*/  ISETP.NE.AND P0, PT, R45, 0x3, PT ;  /* 0x000000032d00780c */ /* 0x000fda0003f05270 */
[----:B0-----:R-:W-:Y:S05]  /*88620*/  @!P0 BRA `(.L_x_1816) ;  /* 0x0000000000448947 */ /* 0x001fea0003800000 */
        /* <DEDUP_REMOVED lines=17> */
.L_x_1816:
[C---:B------:R-:W-:Y:S02]  /*88740*/  R2UR UR8, R50.reuse ;  /* 0x00000000320872ca */ /* 0x040fe400000e0000 */
[C---:B------:R-:W-:Y:S02]  /*88750*/  R2UR UR9, R51.reuse ;  /* 0x00000000330972ca */ /* 0x040fe400000e0000 */
[----:B------:R-:W-:Y:S02]  /*88760*/  R2UR UR4, R50 ;  /* 0x00000000320472ca */ /* 0x000fe400000e0000 */
[----:B------:R-:W-:-:S09]  /*88770*/  R2UR UR5, R51 ;  /* 0x00000000330572ca */ /* 0x000fd200000e0000 */
[----:B------:R-:W2:Y:S04]  /*88780*/  LDG.E.U8 R45, desc[UR8][R12.64+0x1a] ;  /* 0x00001a080c2d7981 */ /* 0x000ea8000c1e1100 */
[----:B------:R-:W4:Y:S01]  /*88790*/  LDG.E.S8 R42, desc[UR4][R14.64+-0x1] ;  /* 0xffffff040e2a7981 */ /* 0x000f22000c1e1300 */
[----:B------:R-:W-:Y:S01]  /*887a0*/  PRMT R60, R70, 0x3340, RZ ;  /* 0x00003340463c7816 */ /* 0x000fe200000000ff */
[----:B------:R-:W-:Y:S01]  /*887b0*/  UMOV UR4, 0x57d19 ;  /* 0x00057d1900047882 */ /* 0x000fe20000000000 */
[----:B------:R-:W-:Y:S01]  /*887c0*/  PRMT R61, R72, 0x8880, RZ ;  /* 0x00008880483d7816 */ /* 0x000fe200000000ff */
[----:B------:R-:W-:Y:S01]  /*887d0*/  IMAD.MOV.U32 R78, RZ, RZ, 0x50 ;  /* 0x00000050ff4e7424 */ /* 0x000fe200078e00ff */
[----:B------:R-:W-:Y:S02]  /*887e0*/  R2UR UR12, R50 ;  /* 0x00000000320c72ca */ /* 0x000fe400000e0000 */
[----:B------:R-:W-:Y:S01]  /*887f0*/  R2UR UR13, R51 ;  /* 0x00000000330d72ca */ /* 0x000fe200000e0000 */
[----:B------:R-:W-:Y:S01]  /*88800*/  IMAD R40, R40, 0x5, R61 ;  /* 0x0000000528287824 */ /* 0x000fe200078e023d */
[----:B------:R-:W-:-:S02]  /*88810*/  R2UR UR16, R50 ;  /* 0x00000000321072ca */ /* 0x000fc400000e0000 */
[C---:B------:R-:W-:Y:S02]  /*88820*/  R2UR UR17, R51.reuse ;  /* 0x00000000331172ca */ /* 0x040fe400000e0000 */
[----:B------:R-:W-:Y:S02]  /*88830*/  LEA R69, R40, 0x10000, 0x3 ;  /* 0x0001000028457811 */ /* 0x000fe400078e18ff */
[C---:B------:R-:W-:Y:S02]  /*88840*/  R2UR UR10, R50.reuse ;  /* 0x00000000320a72ca */ /* 0x040fe400000e0000 */
[----:B------:R-:W0:Y:S01]  /*88850*/  LDC.64 R82, c[0x3][R69+-0x4e30] ;  /* 0x00ec740045527b82 */ /* 0x000e220000000a00 */
[C---:B------:R-:W-:Y:S02]  /*88860*/  R2UR UR11, R51.reuse ;  /* 0x00000000330b72ca */ /* 0x040fe400000e0000 */
[----:B------:R-:W-:Y:S02]  /*88870*/  R2UR UR14, R50 ;  /* 0x00000000320e72ca */ /* 0x000fe400000e0000 */
[----:B------:R-:W-:-:S02]  /*88880*/  R2UR UR15, R51 ;  /* 0x00000000330f72ca */ /* 0x000fc400000e0000 */
[----:B--2---:R-:W-:-:S04]  /*88890*/  PRMT R45, R45, 0x3340, R72 ;  /* 0x000033402d2d7816 */ /* 0x004fc80000000048 */
[----:B------:R-:W-:-:S05]  /*888a0*/  PRMT R45, R45, 0x5410, R60 ;  /* 0x000054102d2d7816 */ /* 0x000fca000000003c */
[----:B----4-:R-:W-:-:S04]  /*888b0*/  IDP.4A.S8.U8 R42, R45, UR4, R42 ;  /* 0x000000042d2a7c26 */ /* 0x010fc8000800022a */
[----:B------:R-:W-:-:S04]  /*888c0*/  IMAD R42, R42, 0x8, R78 ;  /* 0x000000082a2a7824 */ /* 0x000fc800078e024e */
[----:B------:R-:W-:-:S04]  /*888d0*/  VIADD R70, R42, 0x10000 ;  /* 0x000100002a467836 */ /* 0x000fc80000000000 */
[----:B------:R-:W0:Y:S02]  /*888e0*/  LDC.64 R60, c[0x3][R70+-0x7590] ;  /* 0x00e29c00463c7b82 */ /* 0x000e240000000a00 */
[----:B0-----:R-:W-:-:S07]  /*888f0*/  DADD R82, R82, R60 ;  /* 0x0000000052527229 */ /* 0x001fce000000003c */
[----:B------:R-:W-:Y:S04]  /*88900*/  STG.E.64 desc[UR8][R46.64+0x2748], R82 ;  /* 0x002748522e007986 */ /* 0x000fe8000c101b08 */
[----:B------:R-:W2:Y:S04]  /*88910*/  LDG.E.U8 R42, desc[UR12][R12.64+0x1b] ;  /* 0x00001b0c0c2a7981 */ /* 0x000ea8000c1e1100 */
[----:B------:R-:W2:Y:S04]  /*88920*/  LDG.E.U8 R61, desc[UR16][R12.64+0x1a] ;  /* 0x00001a100c3d7981 */ /* 0x000ea8000c1e1100 */
[----:B------:R-:W4:Y:S04]  /*88930*/  LDG.E.S8 R40, desc[UR10][R14.64] ;  /* 0x0000000a0e287981 */ /* 0x000f28000c1e1300 */
[----:B------:R-:W5:Y:S01]  /*88940*/  LDG.E.S8 R45, desc[UR14][R14.64+-0x1] ;  /* 0xffffff0e0e2d7981 */ /* 0x000f62000c1e1300 */
[----:B--2---:R-:W-:-:S02]  /*88950*/  PRMT R61, R61, 0x3340, R42 ;  /* 0x000033403d3d7816 */ /* 0x004fc4000000002a */
[----:B------:R-:W-:Y:S02]  /*88960*/  PRMT R42, R42, 0x8880, RZ ;  /* 0x000088802a2a7816 */ /* 0x000fe400000000ff */
[----:B----4-:R-:W-:-:S04]  /*88970*/  PRMT R60, R40, 0x3340, RZ ;  /* 0x00003340283c7816 */ /* 0x010fc800000000ff */
[----:B------:R-:W-:Y:S01]  /*88980*/  PRMT R60, R61, 0x5410, R60 ;  /* 0x000054103d3c7816 */ /* 0x000fe2000000003c */
[----:B------:R-:W-:-:S04]  /*88990*/  IMAD.MOV.U32 R61, RZ, RZ, R42 ;  /* 0x000000ffff3d7224 */ /* 0x000fc800078e002a */
[----:B-----5:R-:W-:Y:S01]  /*889a0*/  IDP.4A.S8.U8 R45, R60, UR4, R45 ;  /* 0x000000043c2d7c26 */ /* 0x020fe2000800022d */
[----:B------:R-:W-:Y:S01]  /*889b0*/  R2UR UR4, R50 ;  /* 0x00000000320472ca */ /* 0x000fe200000e0000 */
[----:B------:R-:W-:Y:S02]  /*889c0*/  IMAD R40, R40, 0x5, R61 ;  /* 0x0000000528287824 */ /* 0x000fe400078e023d */
[----:B------:R-:W-:-:S03]  /*889d0*/  IMAD R45, R45, 0x8, R78 ;  /* 0x000000082d2d7824 */ /* 0x000fc600078e024e */
[----:B------:R-:W-:Y:S01]  /*889e0*/  LEA R69, R40, 0x10000, 0x3 ;  /* 0x0001000028457811 */ /* 0x000fe200078e18ff */
[----:B------:R-:W-:-:S03]  /*889f0*/  VIADD R60, R45, 0x10000 ;  /* 0x000100002d3c7836 */ /* 0x000fc60000000000 */
[----:B------:R-:W0:Y:S08]  /*88a00*/  LDC.64 R76, c[0x3][R69+-0x4d68] ;  /* 0x00eca600454c7b82 */ /* 0x000e300000000a00 */
[----:B------:R-:W0:Y:S02]  /*88a10*/  LDC.64 R60, c[0x3][R60+-0x6208] ;  /* 0x00e77e003c3c7b82 */ /* 0x000e240000000a00 */
[----:B0-----:R-:W-:-:S07]  /*88a20*/  DADD R76, R76, R60 ;  /* 0x000000004c4c7229 */ /* 0x001fce000000003c */
        /* <DEDUP_REMOVED lines=9> */
[----:B------:R-:W4:Y:S04]  /*88ac0*/  LDG.E.S8 R71, desc[UR12][R12.64+0x1b] ;  /* 0x00001b0c0c477981 */ /* 0x000f28000c1e1300 */
[----:B------:R-:W4:Y:S01]  /*88ad0*/  LDG.E.S8 R40, desc[UR14][R12.64+0x1a] ;  /* 0x00001a0e0c287981 */ /* 0x000f22000c1e1300 */
[----:B------:R-:W-:Y:S01]  /*88ae0*/  IMAD.MOV.U32 R81, RZ, RZ, 0x1905 ;  /* 0x00001905ff517424 */ /* 0x000fe200078e00ff */
[----:B------:R-:W-:Y:S01]  /*88af0*/  BSSY.RECONVERGENT B0, `(.L_x_1818) ;  /* 0x00001b7000007945 */ /* 0x000fe20003800200 */
[----:B0-----:R-:W-:-:S02]  /*88b00*/  @P0 IMAD.MOV.U32 R76, RZ, RZ, 0x0 ;  /* 0x00000000ff4c0424 */ /* 0x001fc400078e00ff */
[----:B------:R-:W-:Y:S02]  /*88b10*/  @P0 IMAD.MOV.U32 R77, RZ, RZ, 0x7ff00000 ;  /* 0x7ff00000ff4d0424 */ /* 0x000fe400078e00ff */
[----:B------:R-:W-:Y:S02]  /*88b20*/  @P0 IMAD.MOV.U32 R82, RZ, RZ, 0x0 ;  /* 0x00000000ff520424 */ /* 0x000fe400078e00ff */
[----:B------:R-:W-:Y:S01]  /*88b30*/  @P0 IMAD.MOV.U32 R83, RZ, RZ, -0x40100000 ;  /* 0xbff00000ff530424 */ /* 0x000fe200078e00ff */
[C---:B--2---:R-:W-:Y:S02]  /*88b40*/  PRMT R45, R42.reuse, 0x8880, RZ ;  /* 0x000088802a2d7816 */ /* 0x044fe400000000ff */
[----:B------:R-:W-:-:S04]  /*88b50*/  PRMT R42, R42, 0x8880, RZ ;  /* 0x000088802a2a7816 */ /* 0x000fc800000000ff */
[----:B------:R-:W-:Y:S02]  /*88b60*/  PRMT R42, R42, 0x5410, R42 ;  /* 0x000054102a2a7816 */ /* 0x000fe4000000002a */
[----:B----4-:R-:W-:-:S05]  /*88b70*/  PRMT R40, R40, 0x5410, R71 ;  /* 0x0000541028287816 */ /* 0x010fca0000000047 */
        /* <DEDUP_REMOVED lines=17> */
[----:B------:R-:W0:Y:S01]  /*88c90*/  LDC.64 R72, c[0x3][R89+0x5640] ;  /* 0x00d5900059487b82 */ /* 0x000e220000000a00 */
[----:B------:R-:W-:Y:S02]  /*88ca0*/  R2UR UR4, R50 ;  /* 0x00000000320472ca */ /* 0x000fe400000e0000 */
[C---:B------:R-:W-:Y:S02]  /*88cb0*/  R2UR UR5, R51.reuse ;  /* 0x00000000330572ca */ /* 0x040fe400000e0000 */
[----:B------:R-:W-:Y:S02]  /*88cc0*/  LEA R88, R42, 0x10000, 0x3 ;  /* 0x000100002a587811 */ /* 0x000fe400078e18ff */
[----:B------:R-:W-:Y:S01]  /*88cd0*/  R2UR UR10, R50 ;  /* 0x00000000320a72ca */ /* 0x000fe200000e0000 */
[----:B------:R-:W1:Y:S01]  /*88ce0*/  LDC.64 R70, c[0x3][R40+0x4e20] ;  /* 0x00d3880028467b82 */ /* 0x000e620000000a00 */
[----:B------:R-:W-:-:S02]  /*88cf0*/  R2UR UR11, R51 ;  /* 0x00000000330b72ca */ /* 0x000fc400000e0000 */
[C---:B------:R-:W-:Y:S02]  /*88d00*/  R2UR UR12, R50.reuse ;  /* 0x00000000320c72ca */ /* 0x040fe400000e0000 */
[C---:B------:R-:W-:Y:S02]  /*88d10*/  R2UR UR13, R51.reuse ;  /* 0x00000000330d72ca */ /* 0x040fe400000e0000 */
[C---:B------:R-:W-:Y:S01]  /*88d20*/  R2UR UR8, R50.reuse ;  /* 0x00000000320872ca */ /* 0x040fe200000e0000 */
[----:B------:R-:W1:Y:S01]  /*88d30*/  LDC.64 R60, c[0x3][R88+-0x4e30] ;  /* 0x00ec7400583c7b82 */ /* 0x000e620000000a00 */
[C---:B------:R-:W-:Y:S01]  /*88d40*/  R2UR UR9, R51.reuse ;  /* 0x00000000330972ca */ /* 0x040fe200000e0000 */
[----:B------:R-:W2:Y:S01]  /*88d50*/  LDG.E.64 R74, desc[UR4][R46.64+0x2720] ;  /* 0x002720042e4a7981 */ /* 0x000ea2000c1e1b00 */
[----:B------:R-:W-:Y:S02]  /*88d60*/  R2UR UR14, R50 ;  /* 0x00000000320e72ca */ /* 0x000fe400000e0000 */
[----:B------:R-:W-:Y:S01]  /*88d70*/  R2UR UR15, R51 ;  /* 0x00000000330f72ca */ /* 0x000fe200000e0000 */
[----:B-1----:R-:W-:-:S08]  /*88d80*/  DADD R60, R60, R70 ;  /* 0x000000003c3c7229 */ /* 0x002fd00000000046 */
[----:B0-----:R-:W-:-:S07]  /*88d90*/  DADD R72, R60, R72 ;  /* 0x000000003c487229 */ /* 0x001fce0000000048 */
[----:B------:R0:W-:Y:S04]  /*88da0*/  STG.E.64 desc[UR4][R46.64+0x2760], R72 ;  /* 0x002760482e007986 */ /* 0x0001e8000c101b04 */
[----:B------:R-:W4:Y:S04]  /*88db0*/  LDG.E.S8 R45, desc[UR10][R12.64+0x1b] ;  /* 0x00001b0a0c2d7981 */ /* 0x000f28000c1e1300 */
[----:B------:R-:W4:Y:S04]  /*88dc0*/  LDG.E.S8 R70, desc[UR12][R12.64+0x1a] ;  /* 0x00001a0c0c467981 */ /* 0x000f28000c1e1300 */
[----:B------:R-:W5:Y:S04]  /*88dd0*/  LDG.E.S8 R42, desc[UR8][R14.64] ;  /* 0x000000080e2a7981 */ /* 0x000f68000c1e1300 */
[----:B------:R-:W3:Y:S01]  /*88de0*/  LDG.E.S8 R69, desc[UR14][R14.64+-0x1] ;  /* 0xffffff0e0e457981 */ /* 0x000ee2000c1e1300 */
[----:B------:R-:W-:Y:S01]  /*88df0*/  UMOV UR4, 0xcccccccd ;  /* 0xcccccccd00047882 */ /* 0x000fe20000000000 */
[----:B------:R-:W-:Y:S01]  /*88e00*/  UMOV UR5, 0x4016cccc ;  /* 0x4016cccc00057882 */ /* 0x000fe20000000000 */
[----:B------:R-:W-:Y:S01]  /*88e10*/  BSSY.RECONVERGENT B4, `(.L_x_1821) ;  /* 0x0000032000047945 */ /* 0x000fe20003800200 */
[--C-:B----4-:R-:W-:Y:S01]  /*88e20*/  PRMT R61, R70, 0x5410, R45.reuse ;  /* 0x00005410463d7816 */ /* 0x110fe2000000002d */
[----:B-----5:R-:W-:-:S04]  /*88e30*/  IMAD R60, R42, 0x5, R45 ;  /* 0x000000052a3c7824 */ /* 0x020fc800078e022d */
[----:B------:R-:W-:Y:S02]  /*88e40*/  IDP.2A.LO.S16.U8 R61, R61, R81, R42 ;  /* 0x000000513d3d7226 */ /* 0x000fe4000000122a */
[----:B------:R-:W-:Y:S01]  /*88e50*/  IMAD R42, R45, 0x18, R60 ;  /* 0x000000182d2a7824 */ /* 0x000fe200078e023c */
[----:B------:R-:W-:Y:S01]  /*88e60*/  LEA R45, R60, 0x10000, 0x3 ;  /* 0x000100003c2d7811 */ /* 0x000fe200078e18ff */
[----:B------:R-:W-:Y:S02]  /*88e70*/  IMAD R40, R61, 0x8, R78 ;  /* 0x000000083d287824 */ /* 0x000fe400078e024e */
[----:B---3--:R-:W-:Y:S01]  /*88e80*/  IMAD.IADD R42, R69, 0x1, R42 ;  /* 0x00000001452a7824 */ /* 0x008fe200078e022a */
[----:B------:R-:W1:Y:S03]  /*88e90*/  LDC.64 R60, c[0x3][R45+-0x4d68] ;  /* 0x00eca6002d3c7b82 */ /* 0x000e660000000a00 */
[----:B------:R-:W-:-:S05]  /*88ea0*/  IMAD.SHL.U32 R42, R42, 0x8, RZ ;  /* 0x000000082a2a7824 */ /* 0x000fca00078e00ff */
        /* <DEDUP_REMOVED lines=40> */
.L_x_1822:
[----:B------:R-:W-:Y:S05]  /*89130*/  BSYNC.RECONVERGENT B4 ;  /* 0x0000000000047941 */ /* 0x000fea0003800200 */
.L_x_1821:
        /* <DEDUP_REMOVED lines=30> */
.L_x_1825:
[----:B------:R-:W-:Y:S05]  /*89320*/  BSYNC.RECONVERGENT B4 ;  /* 0x0000000000047941 */ /* 0x000fea0003800200 */
.L_x_1824:
        /* <DEDUP_REMOVED lines=19> */
.L_x_1823:
        /* <DEDUP_REMOVED lines=14> */
.L_x_1820:
        /* <DEDUP_REMOVED lines=62> */
[----:B---3--:R-:W-:Y:S05]  /*89920*/  CALL.REL.NOINC `($__internal_0_$__cuda_sm20_div_rn_f64_full) ;  /* 0x00000dc000ac7944 */ /* 0x008fea0003c00000 */
[----:B------:R-:W-:Y:S02]  /*89930*/  IMAD.MOV.U32 R60, RZ, RZ, R98 ;  /* 0x000000ffff3c7224 */ /* 0x000fe400078e0062 */
[----:B------:R-:W-:-:S07]  /*89940*/  IMAD.MOV.U32 R61, RZ, RZ, R99 ;  /* 0x000000ffff3d7224 */ /* 0x000fce00078e0063 */
.L_x_1828:
[----:B------:R-:W-:Y:S05]  /*89950*/  BSYNC.RECONVERGENT B4 ;  /* 0x0000000000047941 */ /* 0x000fea0003800200 */
.L_x_1827:
        /* <DEDUP_REMOVED lines=29> */
[----:B---3--:R-:W-:Y:S05]  /*89b30*/  CALL.REL.NOINC `($__internal_0_$__cuda_sm20_div_rn_f64_full) ;  /* 0x00000dc000287944 */ /* 0x008fea0003c00000 */
.L_x_1831:
[----:B------:R-:W-:Y:S05]  /*89b40*/  BSYNC.RECONVERGENT B4 ;  /* 0x0000000000047941 */ /* 0x000fea0003800200 */
.L_x_1830:
        /* <DEDUP_REMOVED lines=19> */
.L_x_1829:
        /* <DEDUP_REMOVED lines=14> */
.L_x_1819:
        /* <DEDUP_REMOVED lines=15> */
.L_x_1832:
        /* <DEDUP_REMOVED lines=8> */
[----:B------:R-:W-:Y:S02]  /*89ed0*/  R2UR UR8, R50 ;  /* 0x00000000320872ca */ /* 0x000fe400000e0000 */
[----:B------:R-:W-:Y:S02]  /*89ee0*/  R2UR UR9, R51 ;  /* 0x00000000330972ca */ /* 0x000fe400000e0000 */
[----:B------:R-:W2:Y:S01]  /*89ef0*/  LDG.E.64 R74, desc[UR4][R46.64+0x2720] ;  /* 0x002720042e4a7981 */ /* 0x000ea2000c1e1b00 */
[----:B0-----:R-:W-:-:S07]  /*89f00*/  DADD R72, R72, R60 ;  /* 0x0000000048487229 */ /* 0x001fce000000003c */
[----:B------:R0:W-:Y:S04]  /*89f10*/  STG.E.64 desc[UR4][R46.64+0x2760], R72 ;  /* 0x002760482e007986 */ /* 0x0001e8000c101b04 */
[----:B------:R-:W4:Y:S04]  /*89f20*/  LDG.E.U8 R42, desc[UR10][R12.64+0x1b] ;  /* 0x00001b0a0c2a7981 */ /* 0x000f28000c1e1100 */
[----:B------:R-:W5:Y:S04]  /*89f30*/  LDG.E.S8 R40, desc[UR8][R14.64] ;  /* 0x000000080e287981 */ /* 0x000f68000c1e1300 */
[----:B------:R-:W3:Y:S01]  /*89f40*/  LDG.E.S8 R45, desc[UR4][R14.64+-0x1] ;  /* 0xffffff040e2d7981 */ /* 0x000ee2000c1e1300 */
[----:B------:R-:W-:Y:S01]  /*89f50*/  UMOV UR4, 0xcccccccd ;  /* 0xcccccccd00047882 */ /* 0x000fe20000000000 */
[----:B------:R-:W-:Y:S01]  /*89f60*/  UMOV UR5, 0x4016cccc ;  /* 0x4016cccc00057882 */ /* 0x000fe20000000000 */
[----:B------:R-:W-:Y:S01]  /*89f70*/  BSSY.RECONVERGENT B4, `(.L_x_1833) ;  /* 0x000002f000047945 */ /* 0x000fe20003800200 */
[----:B----4-:R-:W-:-:S02]  /*89f80*/  PRMT R69, R42, 0x8880, RZ ;  /* 0x000088802a457816 */ /* 0x010fc400000000ff */
[----:B------:R-:W-:-:S03]  /*89f90*/  PRMT R61, R42, 0x8880, RZ ;  /* 0x000088802a3d7816 */ /* 0x000fc600000000ff */
[----:B-----5:R-:W-:-:S04]  /*89fa0*/  IMAD R40, R40, 0x5, R69 ;  /* 0x0000000528287824 */ /* 0x020fc800078e0245 */
[----:B------:R-:W-:-:S04]  /*89fb0*/  IMAD R42, R61, 0x18, R40 ;  /* 0x000000183d2a7824 */ /* 0x000fc800078e0228 */
[----:B---3--:R-:W-:Y:S01]  /*89fc0*/  IMAD.IADD R42, R45, 0x1, R42 ;  /* 0x000000012d2a7824 */ /* 0x008fe200078e022a */
[----:B------:R-:W-:-:S03]  /*89fd0*/  LEA R45, R40, 0x10000, 0x3 ;  /* 0x00010000282d7811 */ /* 0x000fc600078e18ff */
[----:B------:R-:W-:Y:S01]  /*89fe0*/  IMAD.SHL.U32 R40, R42, 0x8, RZ ;  /* 0x000000082a287824 */ /* 0x000fe200078e00ff */
        /* <DEDUP_REMOVED lines=39> */
.L_x_1834:
[----:B------:R-:W-:Y:S05]  /*8a260*/  BSYNC.RECONVERGENT B4 ;  /* 0x0000000000047941 */ /* 0x000fea0003800200 */
.L_x_1833:
        /* <DEDUP_REMOVED lines=30> */
.L_x_1837:
[----:B------:R-:W-:Y:S05]  /*8a450*/  BSYNC.RECONVERGENT B4 ;  /* 0x0000000000047941 */ /* 0x000fea0003800200 */
.L_x_1836:
        /* <DEDUP_REMOVED lines=19> */
.L_x_1835:
        /* <DEDUP_REMOVED lines=13> */
.L_x_1826:
[----:B------:R-:W-:Y:S05]  /*8a660*/  BSYNC.RECONVERGENT B0 ;  /* 0x0000000000007941 */ /* 0x000fea0003800200 */
.L_x_1818:
[C---:B------:R-:W-:Y:S02]  /*8a670*/  R2UR UR4, R50.reuse ;  /* 0x00000000320472ca */ /* 0x040fe400000e0000 */
[C---:B------:R-:W-:Y:S02]  /*8a680*/  R2UR UR5, R51.reuse ;  /* 0x00000000330572ca */ /* 0x040fe400000e0000 */
[----:B------:R-:W-:Y:S02]  /*8a690*/  R2UR UR8, R50 ;  /* 0x00000000320872ca */ /* 0x000fe400000e0000 */
[----:B------:R-:W-:-:S09]  /*8a6a0*/  R2UR UR9, R51 ;  /* 0x00000000330972ca */ /* 0x000fd200000e0000 */
[----:B------:R-:W3:Y:S04]  /*8a6b0*/  LDG.E.S8 R40, desc[UR4][R14.64] ;  /* 0x000000040e287981 */ /* 0x000ee8000c1e1300 */
[----:B------:R-:W3:Y:S01]  /*8a6c0*/  LDG.E.S8 R45, desc[UR8][R12.64+0x1b] ;  /* 0x00001b080c2d7981 */ /* 0x000ee2000c1e1300 */
[----:B------:R-:W-:Y:S02]  /*8a6d0*/  R2UR UR10, R50 ;  /* 0x00000000320a72ca */ /* 0x000fe400000e0000 */
[----:B------:R-:W-:Y:S01]  /*8a6e0*/  R2UR UR11, R51 ;  /* 0x00000000330b72ca */ /* 0x000fe200000e0000 */
[----:B---3--:R-:W-:-:S05]  /*8a6f0*/  IMAD R40, R40, 0x5, R45 ;  /* 0x0000000528287824 */ /* 0x008fca00078e022d */
[----:B012---:R-:W-:-:S06]  /*8a700*/  LEA R60, R40, 0x10000, 0x3 ;  /* 0x00010000283c7811 */ /* 0x007fcc00078e18ff */
[----:B------:R-:W0:Y:S02]  /*8a710*/  LDC.64 R60, c[0x3][R60+-0x4e30] ;  /* 0x00ec74003c3c7b82 */ /* 0x000e240000000a00 */
[----:B0-----:R0:W-:Y:S04]  /*8a720*/  STG.E.64 desc[UR4][R46.64+0x2760], R60 ;  /* 0x0027603c2e007986 */ /* 0x0011e8000c101b04 */
[----:B------:R-:W2:Y:S04]  /*8a730*/  LDG.E.S8 R40, desc[UR8][R14.64] ;  /* 0x000000080e287981 */ /* 0x000ea8000c1e1300 */
[----:B------:R1:W2:Y:S01]  /*8a740*/  LDG.E.S8 R45, desc[UR10][R12.64+0x1b] ;  /* 0x00001b0a0c2d7981 */ /* 0x0002a2000c1e1300 */
[----:B------:R-:W-:Y:S01]  /*8a750*/  UMOV UR4, 0xcccccccd ;  /* 0xcccccccd00047882 */ /* 0x000fe20000000000 */
[----:B------:R-:W-:Y:S01]  /*8a760*/  UMOV UR5, 0x4016cccc ;  /* 0x4016cccc00057882 */ /* 0x000fe20000000000 */
[----:B------:R-:W-:Y:S01]  /*8a770*/  IMAD.MOV.U32 R72, RZ, RZ, 0x1 ;  /* 0x00000001ff487424 */ /* 0x000fe200078e00ff */
[----:B------:R-:W-:Y:S01]  /*8a780*/  DADD R70, R60, -UR4 ;  /* 0x800000043c467e29 */ /* 0x000fe20008000000 */
[----:B------:R-:W-:Y:S01]  /*8a790*/  R2UR UR4, R50 ;  /* 0x00000000320472ca */ /* 0x000fe200000e0000 */
[----:B------:R-:W-:Y:S01]  /*8a7a0*/  BSSY.RECONVERGENT B0, `(.L_x_1838) ;  /* 0x0000018000007945 */ /* 0x000fe20003800200 */
[----:B------:R-:W-:-:S05]  /*8a7b0*/  R2UR UR5, R51 ;  /* 0x00000000330572ca */ /* 0x000fca00000e0000 */
[----:B-----5:R-:W-:-:S06]  /*8a7c0*/  DADD R92, R70, R74 ;  /* 0x00000000465c7229 */ /* 0x020fcc000000004a */
[----:B------:R-:W3:Y:S02]  /*8a7d0*/  MUFU.RCP64H R73, R93 ;  /* 0x0000005d00497308 */ /* 0x000ee40000001800 */
[----:B---3--:R-:W-:-:S08]  /*8a7e0*/  DFMA R74, -R92, R72, 1 ;  /* 0x3ff000005c4a742b */ /* 0x008fd00000000148 */
[----:B------:R-:W-:-:S08]  /*8a7f0*/  DFMA R74, R74, R74, R74 ;  /* 0x0000004a4a4a722b */ /* 0x000fd0000000004a */
[----:B------:R-:W-:-:S08]  /*8a800*/  DFMA R74, R72, R74, R72 ;  /* 0x0000004a484a722b */ /* 0x000fd00000000048 */
[----:B-1----:R-:W-:-:S08]  /*8a810*/  DFMA R12, -R92, R74, 1 ;  /* 0x3ff000005c0c742b */ /* 0x002fd0000000014a */
[----:B------:R-:W-:Y:S01]  /*8a820*/  DFMA R12, R74, R12, R74 ;  /* 0x0000000c4a0c722b */ /* 0x000fe2000000004a */
[----:B--2---:R-:W-:-:S05]  /*8a830*/  IMAD R40, R40, 0x5, R45 ;  /* 0x0000000528287824 */ /* 0x004fca00078e022d */
[----:B------:R-:W-:-:S04]  /*8a840*/  LEA R40, R40, 0x10000, 0x3 ;  /* 0x0001000028287811 */ /* 0x000fc800078e18ff */
[----:B------:R-:W1:Y:S02]  /*8a850*/  LDC.64 R70, c[0x3][R40+-0x4d68] ;  /* 0x00eca60028467b82 */ /* 0x000e640000000a00 */
[----:B-1----:R-:W-:Y:S01]  /*8a860*/  DADD R94, R70, 200 ;  /* 0x40690000465e7429 */ /* 0x002fe20000000000 */
        /* <DEDUP_REMOVED lines=11> */
.L_x_1839:
[----:B------:R-:W-:Y:S05]  /*8a920*/  BSYNC.RECONVERGENT B0 ;  /* 0x0000000000007941 */ /* 0x000fea0003800200 */
.L_x_1838:
        /* <DEDUP_REMOVED lines=24> */
.L_x_1840:
[C---:B------:R-:W-:Y:S02]  /*8aab0*/  R2UR UR4, R50.reuse ;  /* 0x00000000320472ca */ /* 0x040fe400000e0000 */
[C---:B------:R-:W-:Y:S02]  /*8aac0*/  R2UR UR5, R51.reuse ;  /* 0x00000000330572ca */ /* 0x040fe400000e0000 */
[----:B------:R-:W-:Y:S02]  /*8aad0*/  R2UR UR8, R50 ;  /* 0x00000000320872ca */ /* 0x000fe400000e0000 */
[----:B------:R-:W-:-:S09]  /*8aae0*/  R2UR UR9, R51 ;  /* 0x00000000330972ca */ /* 0x000fd200000e0000 */
[----:B------:R1:W-:Y:S04]  /*8aaf0*/  STG.E.64 desc[UR4][R46.64+0x2738], R60 ;  /* 0x0027383c2e007986 */ /* 0x0003e8000c101b04 */
[----:B------:R1:W-:Y:S02]  /*8ab00*/  STG.E.64 desc[UR8][R46.64+0x2740], R70 ;  /* 0x002740462e007986 */ /* 0x0003e4000c101b08 */
.L_x_1817:
[----:B------:R-:W-:Y:S05]  /*8ab10*/  BSYNC.RECONVERGENT B1 ;  /* 0x0000000000017941 */ /* 0x000fea0003800200 */
.L_x_1815:
[----:B-----5:R-:W-:Y:S01]  /*8ab20*/  DSETP.GEU.AND P0, PT, |R70|, R58, PT ;  /* 0x0000003a4600722a */ /* 0x020fe20003f0e200 */
[----:B------:R-:W-:-:S13]  /*8ab30*/  BSSY.RECONVERGENT B0, `(.L_x_1841) ;  /* 0x000001d000007945 */ /* 0x000fda0003800200 */
[----:B------:R-:W-:Y:S05]  /*8ab40*/  @P0 BRA `(.L_x_1842) ;  /* 0x00000000006c0947 */ /* 0x000fea0003800000 */
[C---:B------:R-:W-:Y:S01]  /*8ab50*/  R2UR UR4, R50.reuse ;  /* 0x00000000320472ca */ /* 0x040fe200000e0000 */
[----:B-12-4-:R-:W1:Y:S01]  /*8ab60*/  LDC.64 R60, c[0x0][0x3a0] ;  /* 0x0000e800ff3c7b82 */ /* 0x016e620000000a00 */
[C---:B------:R-:W-:Y:S02]  /*8ab70*/  R2UR UR5, R51.reuse ;  /* 0x00000000330572ca */ /* 0x040fe400000e0000 */
[C---:B------:R-:W-:Y:S02]  /*8ab80*/  R2UR UR8, R50.reuse ;  /* 0x00000000320872ca */ /* 0x040fe400000e0000 */
[C---:B------:R-:W-:Y:S02]  /*8ab90*/  R2UR UR9, R51.reuse ;  /* 0x00000000330972ca */ /* 0x040fe400000e0000 */
[----:B------:R-:W-:Y:S02]  /*8aba0*/  R2UR UR10, R50 ;  /* 0x00000000320a72ca */ /* 0x000fe400000e0000 */
[----:B------:R-:W-:-:S05]  /*8abb0*/  R2UR UR11, R51 ;  /* 0x00000000330b72ca */ /* 0x000fca00000e0000 */
[----:B------:R-:W2:Y:S04]  /*8abc0*/  LDG.E R14, desc[UR4][R48.64+0xe4] ;  /* 0x0000e404300e7981 */ /* 0x000ea8000c1e1900 */
[----:B------:R-:W4:Y:S04]  /*8abd0*/  LDG.E R40, desc[UR8][R48.64+0xcc] ;  /* 0x0000cc0830287981 */ /* 0x000f28000c1e1900 */
[----:B------:R-:W5:Y:S04]  /*8abe0*/  LDG.E R42, desc[UR10][R48.64+0xe8] ;  /* 0x0000e80a302a7981 */ /* 0x000f68000c1e1900 */
[----:B------:R-:W3:Y:S01]  /*8abf0*/  LDG.E.64 R12, desc[UR4][R46.64+0x2738] ;  /* 0x002738042e0c7981 */ /* 0x000ee2000c1e1b00 */
[----:B------:R-:W-:-:S02]  /*8ac00*/  R2UR UR12, R50 ;  /* 0x00000000320c72ca */ /* 0x000fc400000e0000 */
[----:B------:R-:W-:Y:S01]  /*8ac10*/  R2UR UR13, R51 ;  /* 0x00000000330d72ca */ /* 0x000fe200000e0000 */
[----:B--2---:R-:W-:-:S04]  /*8ac20*/  VIADD R15, R14, 0xffffffff ;  /* 0xffffffff0e0f7836 */ /* 0x004fc80000000000 */
[----:B----4-:R-:W-:-:S04]  /*8ac30*/  IMAD R15, R15, R40, R38 ;  /* 0x000000280f0f7224 */ /* 0x010fc800078e0226 */
[----:B-----5:R-:W-:-:S04]  /*8ac40*/  IMAD.IADD R15, R42, 0x1, R15 ;  /* 0x000000012a0f7824 */ /* 0x020fc800078e020f */
[----:B-1----:R-:W-:-:S05]  /*8ac50*/  IMAD.WIDE R14, R15, 0x8, R60 ;  /* 0x000000080f0e7825 */ /* 0x002fca00078e023c */
[----:B---3--:R1:W-:Y:S04]  /*8ac60*/  STG.E.64 desc[UR4][R14.64], R12 ;  /* 0x0000000c0e007986 */ /* 0x0083e8000c101b04 */
        /* <DEDUP_REMOVED lines=9> */
.L_x_1842:
[----:B------:R-:W-:Y:S05]  /*8ad00*/  BSYNC.RECONVERGENT B0 ;  /* 0x0000000000007941 */ /* 0x000fea0003800200 */
.L_x_1841:
[C---:B------:R-:W-:Y:S02]  /*8ad10*/  R2UR UR4, R50.reuse ;  /* 0x00000000320472ca */ /* 0x040fe400000e0000 */
[C---:B------:R-:W-:Y:S02]  /*8ad20*/  R2UR UR5, R51.reuse ;  /* 0x00000000330572ca */ /* 0x040fe400000e0000 */
[----:B------:R-:W-:Y:S02]  /*8ad30*/  R2UR UR8, R50 ;  /* 0x00000000320872ca */ /* 0x000fe400000e0000 */
[----:B------:R-:W-:-:S09]  /*8ad40*/  R2UR UR9, R51 ;  /* 0x00000000330972ca */ /* 0x000fd200000e0000 */
[----:B-1----:R-:W4:Y:S04]  /*8ad50*/  LDG.E R15, desc[UR4][R48.64+0xe4] ;  /* 0x0000e404300f7981 */ /* 0x002f28000c1e1900 */
[----:B------:R-:W4:Y:S04]  /*8ad60*/  LDG.E R14, desc[UR8][R48.64+0xe8] ;  /* 0x0000e808300e7981 */ /* 0x000f28000c1e1900 */
[----:B------:R1:W5:Y:S01]  /*8ad70*/  LDG.E R40, desc[UR4][R48.64+0xcc] ;  /* 0x0000cc0430287981 */ /* 0x000362000c1e1900 */
[----:B----4-:R-:W-:-:S04]  /*8ad80*/  VIMNMX R12, PT, PT, R15, R14, PT ;  /* 0x0000000e0f0c7248 */ /* 0x010fc80003fe0100 */
[----:B------:R-:W-:-:S13]  /*8ad90*/  ISETP.GE.AND P0, PT, R12, 0x2, PT ;  /* 0x000000020c00780c */ /* 0x000fda0003f06270 */
[----:B-1----:R-:W-:Y:S05]  /*8ada0*/  @!P0 BRA `(.L_x_1814) ;  /* 0x0000004400b08947 */ /* 0x002fea0003800000 */
[----:B--2---:R-:W1:Y:S01]  /*8adb0*/  LDC.64 R60, c[0x0][0x3a0] ;  /* 0x0000e800ff3c7b82 */ /* 0x004e620000000a00 */
        /* <DEDUP_REMOVED lines=9> */
[----:B------:R-:W4:Y:S01]  /*8ae50*/  LDG.E.64 R70, desc[UR4][R70.64] ;  /* 0x0000000446467981 */ /* 0x000f22000c1e1b00 */
[----:B------:R-:W-:-:S03]  /*8ae60*/  VIADD R42, R45, 0xfffffd8f ;  /* 0xfffffd8f2d2a7836 */ /* 0x000fc60000000000 */
[----:B----4-:R1:W-:Y:S04]  /*8ae70*/  STG.E.64 desc[UR4][R46.64+0x2758], R70 ;  /* 0x002758462e007986 */ /* 0x0103e8000c101b04 */
[----:B------:R-:W4:Y:S02]  /*8ae80*/  LDG.E R40, desc[UR8][R48.64+0xcc] ;  /* 0x0000cc0830287981 */ /* 0x000f24000c1e1900 */
[----:B----4-:R-:W-:-:S04]  /*8ae90*/  IMAD R59, R69, R40, R42 ;  /* 0x00000028453b7224 */ /* 0x010fc800078e022a */
[----:B------:R-:W-:-:S06]  /*8aea0*/  IMAD.WIDE R60, R59, 0x8, R60 ;  /* 0x000000083b3c7825 */ /* 0x000fcc00078e023c */
[----:B------:R-:W4:Y:S01]  /*8aeb0*/  LDG.E.64 R60, desc[UR4][R60.64] ;  /* 0x000000043c3c7981 */ /* 0x000f22000c1e1b00 */
        /* <DEDUP_REMOVED lines=24> */
[----:B------:R-:W-:Y:S05]  /*8b040*/  BMOV.32.CLEAR RZ, B11 ;  /* 0x000000000bff7355 */ /* 0x000fea0000100000 */
[----:B------:R-:W-:-:S07]  /*8b050*/  MOV R40, 0x8b070 ;  /* 0x0008b07000287802 */ /* 0x000fce0000000f00 */
[----:B01-3--:R-:W-:Y:S05]  /*8b060*/  CALL.REL.NOINC `($__internal_0_$__cuda_sm20_div_rn_f64_full) ;  /* 0x00000da800dc7944 */ /* 0x00bfea0003c00000 */
[----:B------:R-:W-:Y:S02]  /*8b070*/  IMAD.MOV.U32 R58, RZ, RZ, R98 ;  /* 0x000000ffff3a7224 */ /* 0x000fe400078e0062 */
[----:B------:R-:W-:-:S07]  /*8b080*/  IMAD.MOV.U32 R59, RZ, RZ, R99 ;  /* 0x000000ffff3b7224 */ /* 0x000fce00078e0063 */
.L_x_1844:
[----:B------:R-:W-:Y:S05]  /*8b090*/  BSYNC.RECONVERGENT B0 ;  /* 0x0000000000007941 */ /* 0x000fea0003800200 */
.L_x_1843:
        /* <DEDUP_REMOVED lines=13> */
[----:B------:R-:W-:Y:S01]  /*8b170*/  BSSY.RECONVERGENT B0, `(.L_x_1845) ;  /* 0x000005a000007945 */ /* 0x000fe20003800200 */
[----:B------:R-:W-:-:S06]  /*8b180*/  IMAD.MOV.U32 R87, RZ, RZ, 0x41cdcd64 ;  /* 0x41cdcd64ff577424 */ /* 0x000fcc00078e00ff */
[----:B--2---:R-:W-:-:S14]  /*8b190*/  DSETP.GEU.AND P0, PT, |R74|, R86, PT ;  /* 0x000000564a00722a */ /* 0x004fdc0003f0e200 */
[----:B----4-:R-:W-:Y:S05]  /*8b1a0*/  @P0 BRA `(.L_x_1846) ;  /* 0x0000000400200947 */ /* 0x010fea0003800000 */
        /* <DEDUP_REMOVED lines=16> */
[----:B------:R-:W4:Y:S04]  /*8b2b0*/  LDG.E.U8 R74, desc[UR12][R76.64] ;  /* 0x0000000c4c4a7981 */ /* 0x000f28000c1e1100 */
[----:B------:R-:W3:Y:S01]  /*8b2c0*/  LDG.E.S8 R14, desc[UR4][R76.64+0x1] ;  /* 0x000001044c0e7981 */ /* 0x000ee2000c1e1300 */
[----:B------:R-:W-:-:S02]  /*8b2d0*/  IMAD.MOV.U32 R88, RZ, RZ, 0x5197d ;  /* 0x0005197dff587424 */ /* 0x000fc400078e00ff */
[----:B------:R-:W-:Y:S01]  /*8b2e0*/  IMAD.MOV.U32 R91, RZ, RZ, 0x50 ;  /* 0x00000050ff5b7424 */ /* 0x000fe200078e00ff */
[----:B--2---:R-:W-:Y:S02]  /*8b2f0*/  PRMT R15, R40, 0x3340, R15 ;  /* 0x00003340280f7816 */ /* 0x004fe4000000000f */
[----:B----4-:R-:W-:-:S04]  /*8b300*/  PRMT R74, R74, 0x3340, RZ ;  /* 0x000033404a4a7816 */ /* 0x010fc800000000ff */
[----:B------:R-:W-:-:S05]  /*8b310*/  PRMT R15, R15, 0x5410, R74 ;  /* 0x000054100f0f7816 */ /* 0x000fca000000004a */
[----:B---3--:R-:W-:-:S04]  /*8b320*/  IDP.4A.S8.U8 R14, R15, R88, R14 ;  /* 0x000000580f0e7226 */ /* 0x008fc8000000020e */
        /* <DEDUP_REMOVED lines=30> */
[----:B------:R-:W3:Y:S04]  /*8b510*/  LDG.E.U8 R81, desc[UR12][R82.64+-0x1] ;  /* 0xffffff0c52517981 */ /* 0x000ee8000c1e1100 */
        /* <DEDUP_REMOVED lines=17> */
.L_x_1846:
        /* <DEDUP_REMOVED lines=14> */
.L_x_1847:
[----:B------:R-:W-:Y:S05]  /*8b710*/  BSYNC.RECONVERGENT B0 ;  /* 0x0000000000007941 */ /* 0x000fea0003800200 */
.L_x_1845:
[----:B------:R-:W-:Y:S01]  /*8b720*/  UMOV UR4, 0xcccccccd ;  /* 0xcccccccd00047882 */ /* 0x000fe20000000000 */
[----:B------:R-:W-:Y:S01]  /*8b730*/  UMOV UR5, 0x4016cccc ;  /* 0x4016cccc00057882 */ /* 0x000fe20000000000 */
[----:B-----5:R-:W-:Y:S01]  /*8b740*/  DADD R94, R74, 200 ;  /* 0x406900004a5e7429 */ /* 0x020fe20000000000 */
[----:B------:R-:W-:Y:S01]  /*8b750*/  BSSY.RECONVERGENT B0, `(.L_x_1848) ;  /* 0x0000015000007945 */ /* 0x000fe20003800200 */
[----:B--2---:R-:W-:-:S08]  /*8b760*/  DADD R72, R14, -UR4 ;  /* 0x800000040e487e29 */ /* 0x004fd00008000000 */
        /* <DEDUP_REMOVED lines=16> */
[----:B------:R-:W-:Y:S05]  /*8b870*/  BMOV.32.CLEAR RZ, B11 ;  /* 0x000000000bff7355 */ /* 0x000fea0000100000 */
[----:B------:R-:W-:-:S07]  /*8b880*/  MOV R40, 0x8b8a0 ;  /* 0x0008b8a000287802 */ /* 0x000fce0000000f00 */
[----:B-1-34-:R-:W-:Y:S05]  /*8b890*/  CALL.REL.NOINC `($__internal_0_$__cuda_sm20_div_rn_f64_full) ;  /* 0x00000da000d07944 */ /* 0x01afea0003c00000 */
.L_x_1849:
[----:B------:R-:W-:Y:S05]  /*8b8a0*/  BSYNC.RECONVERGENT B0 ;  /* 0x0000000000007941 */ /* 0x000fea0003800200 */
.L_x_1848:
[----:B------:R-:W-:Y:S01]  /*8b8b0*/  DSETP.GEU.AND P2, PT, R70, -2500, PT ;  /* 0xc0a388004600742a */ /* 0x000fe20003f4e000 */
[C---:B------:R-:W-:Y:S01]  /*8b8c0*/  R2UR UR4, R50.reuse ;  /* 0x00000000320472ca */ /* 0x040fe200000e0000 */
[----:B------:R-:W-:Y:S01]  /*8b8d0*/  DSETP.GEU.AND P1, PT, R14, -2500, PT ;  /* 0xc0a388000e00742a */ /* 0x000fe20003f2e000 */
[----:B------:R-:W-:Y:S01]  /*8b8e0*/  R2UR UR5, R51 ;  /* 0x00000000330572ca */ /* 0x000fe200000e0000 */
[----:B------:R-:W-:Y:S10]  /*8b8f0*/  BSSY.RECONVERGENT B0, `(.L_x_1850) ;  /* 0x000003e000007945 */ /* 0x000ff40003800200 */
        /* <DEDUP_REMOVED lines=37> */
[----:B------:R-:W5:Y:S04]  /*8bb50*/  LDG.E R40, desc[UR10][R48.64+0xcc] ;  /* 0x0000cc0a30287981 */ /* 0x000f68000c1e1900 */
[----:B------:R-:W3:Y:S01]  /*8bb60*/  LDG.E.64 R58, desc[UR8][R46.64+0x2770] ;  /* 0x002770082e3a7981 */ /* 0x000ee2000c1e1b00 */
[----:B-----5:R-:W-:-:S04]  /*8bb70*/  IMAD R69, R69, R40, R42 ;  /* 0x0000002845457224 */ /* 0x020fc800078e022a */
[----:B------:R-:W-:-:S05]  /*8bb80*/  IMAD.WIDE R60, R69, 0x8, R60 ;  /* 0x00000008453c7825 */ /* 0x000fca00078e023c */
[----:B---3--:R2:W-:Y:S01]  /*8bb90*/  STG.E.64 desc[UR4][R60.64], R58 ;  /* 0x0000003a3c007986 */ /* 0x0085e2000c101b04 */
[----:B------:R-:W-:Y:S05]  /*8bba0*/  BRA `(.L_x_1852) ;  /* 0x0000000000487947 */ /* 0x000fea0003800000 */
.L_x_1851:
        /* <DEDUP_REMOVED lines=14> */
[----:B------:R-:W5:Y:S01]  /*8bc90*/  LDG.E.64 R14, desc[UR8][R46.64+0x2768] ;  /* 0x002768082e0e7981 */ /* 0x000f62000c1e1b00 */
[----:B--2---:R-:W-:-:S04]  /*8bca0*/  IMAD R69, R69, R40, R42 ;  /* 0x0000002845457224 */ /* 0x004fc800078e022a */
[----:B------:R-:W-:-:S05]  /*8bcb0*/  IMAD.WIDE R58, R69, 0x8, R58 ;  /* 0x00000008453a7825 */ /* 0x000fca00078e023a */
[----:B-----5:R1:W-:Y:S02]  /*8bcc0*/  STG.E.64 desc[UR4][R58.64], R14 ;  /* 0x0000000e3a007986 */ /* 0x0203e4000c101b04 */
.L_x_1852:
[----:B------:R-:W-:Y:S05]  /*8bcd0*/  BSYNC.RECONVERGENT B0 ;  /* 0x0000000000007941 */ /* 0x000fea0003800200 */
.L_x_1850:
[----:B------:R-:W-:Y:S01]  /*8bce0*/  R2UR UR4, R50 ;  /* 0x00000000320472ca */ /* 0x000fe200000e0000 */
[----:B012---:R-:W-:Y:S01]  /*8bcf0*/  IMAD.MOV.U32 R13, RZ, RZ, 0x3 ;  /* 0x00000003ff0d7424 */ /* 0x007fe200078e00ff */
[----:B------:R-:W-:Y:S01]  /*8bd00*/  R2UR UR5, R51 ;  /* 0x00000000330572ca */ /* 0x000fe200000e0000 */
[----:B------:R-:W-:Y:S05]  /*8bd10*/  BMOV.32.CLEAR RZ, B6 ;  /* 0x0000000006ff7355 */ /* 0x000fea0000100000 */
[----:B------:R-:W-:Y:S01]  /*8bd20*/  BSSY.RECONVERGENT B6, `(.L_x_1853) ;  /* 0x000036e000067945 */ /* 0x000fe20003800200 */
[----:B------:R-:W-:-:S06]  /*8bd30*/  IMAD.MOV.U32 R12, RZ, RZ, 0x3 ;  /* 0x00000003ff0c7424 */ /* 0x000fcc00078e00ff */
[----:B------:R0:W-:Y:S02]  /*8bd40*/  STG.E desc[UR4][R48.64+0xd8], R13 ;  /* 0x0000d80d30007986 */ /* 0x0001e4000c101904 */
.L_x_1884:
[----:B------:R-:W-:Y:S02]  /*8bd50*/  R2UR UR4, R50 ;  /* 0x00000000320472ca */ /* 0x000fe400000e0000 */
[----:B------:R-:W-:-:S13]  /*8bd60*/  R2UR UR5, R51 ;  /* 0x00000000330572ca */ /* 0x000fda00000e0000 */
[----:B0-2---:R-:W2:Y:S02]  /*8bd70*/  LDG.E R13, desc[UR4][R48.64+0xe8] ;  /* 0x0000e804300d7981 */ /* 0x005ea4000c1e1900 */
[----:B--2---:R-:W-:-:S05]  /*8bd80*/  IMAD.IADD R13, R13, 0x1, -R12 ;  /* 0x000000010d0d7824 */ /* 0x004fca00078e0a0c */
[----:B------:R-:W-:-:S13]  /*8bd90*/  ISETP.GE.U32.AND P0, PT, R13, 0x7fffffff, PT ;  /* 0x7fffffff0d00780c */ /* 0x000fda0003f06070 */
[C---:B------:R-:W-:Y:S02]  /*8bda0*/  @P0 R2UR UR4, R50.reuse ;  /* 0x00000000320402ca */ /* 0x040fe400000e0000 */
[C---:B------:R-:W-:Y:S02]  /*8bdb0*/  @P0 R2UR UR5, R51.reuse ;  /* 0x00000000330502ca */ /* 0x040fe400000e0000 */
[----:B------:R-:W-:Y:S02]  /*8bdc0*/  @!P0 R2UR UR8, R50 ;  /* 0x00000000320882ca */ /* 0x000fe400000e0000 */
[----:B------:R-:W-:-:S09]  /*8bdd0*/  @!P0 R2UR UR9, R51 ;  /* 0x00000000330982ca */ /* 0x000fd200000e0000 */
[----:B------:R-:W2:Y:S04]  /*8bde0*/  @P0 LDG.E R14, desc[UR4][R48.64+0xe4] ;  /* 0x0000e404300e0981 */ /* 0x000ea8000c1e1900 */
[----:B------:R-:W5:Y:S01]  /*8bdf0*/  @!P0 LDG.E R40, desc[UR8][R48.64+0xe4] ;  /* 0x0000e40830288981 */ /* 0x000f62000c1e1900 */
[C---:B------:R-:W-:Y:S01]  /*8be00*/  @P0 R2UR UR8, R50.reuse ;  /* 0x00000000320802ca */ /* 0x040fe200000e0000 */
        /* <DEDUP_REMOVED lines=15> */
[----:B-----5:R-:W-:-:S05]  /*8bf00*/  @!P0 VIADD R45, R40, 0xffffffff ;  /* 0xffffffff282d8836 */ /* 0x020fca0000000000 */
[----:B------:R-:W-:Y:S01]  /*8bf10*/  ISETP.GE.AND P1, PT, R45, 0x1, PT ;  /* 0x000000012d00780c */ /* 0x000fe20003f26270 */
[----:B------:R1:W-:-:S12]  /*8bf20*/  @!P0 STG.E desc[UR12][R48.64+0xdc], R45 ;  /* 0x0000dc2d30008986 */ /* 0x0003d8000c10190c */
[----:B-1----:R-:W-:Y:S05]  /*8bf30*/  @!P1 BRA `(.L_x_1855) ;  /* 0x0000003400109947 */ /* 0x002fea0003800000 */
[----:B------:R-:W-:Y:S01]  /*8bf40*/  BSSY.RECONVERGENT B1, `(.L_x_1856) ;  /* 0x0000340000017945 */ /* 0x000fe20003800200 */
.L_x_1883:
        /* <DEDUP_REMOVED lines=38> */
[----:B------:R-:W5:Y:S04]  /*8c1b0*/  LDG.E R61, desc[UR12][R48.64+0xe0] ;  /* 0x0000e00c303d7981 */ /* 0x000f68000c1e1900 */
[----:B------:R-:W3:Y:S04]  /*8c1c0*/  LDG.E R69, desc[UR14][R48.64+0xe4] ;  /* 0x0000e40e30457981 */ /* 0x000ee8000c1e1900 */
[----:B------:R-:W4:Y:S01]  /*8c1d0*/  LDG.E R45, desc[UR16][R48.64+0xe8] ;  /* 0x0000e810302d7981 */ /* 0x000f22000c1e1900 */
[----:B------:R-:W-:Y:S05]  /*8c1e0*/  BMOV.32.CLEAR RZ, B11 ;  /* 0x000000000bff7355 */ /* 0x000fea0000100000 */
[----:B------:R-:W-:Y:S01]  /*8c1f0*/  IMAD.MOV.U32 R74, RZ, RZ, 0x0 ;  /* 0x00000000ff4a7424 */ /* 0x000fe200078e00ff */
[----:B------:R-:W-:Y:S01]  /*8c200*/  BSSY.RECONVERGENT B11, `(.L_x_1860) ;  /* 0x00002d70000b7945 */ /* 0x000fe20003800200 */
[----:B------:R-:W-:Y:S01]  /*8c210*/  IMAD.MOV.U32 R75, RZ, RZ, -0x3f56d000 ;  /* 0xc0a93000ff4b7424 */ /* 0x000fe200078e00ff */
[----:B------:R0:W-:Y:S04]  /*8c220*/  STG.E.64 desc[UR8][R46.64+0x2760], RZ ;  /* 0x002760ff2e007986 */ /* 0x0001e8000c101b08 */
[----:B------:R0:W-:Y:S01]  /*8c230*/  STG.E.64 desc[UR4][R46.64+0x2758], R74 ;  /* 0x0027584a2e007986 */ /* 0x0001e2000c101b04 */
[----:B--2---:R-:W-:-:S02]  /*8c240*/  LOP3.LUT R40, RZ, R59, RZ, 0x33, !PT ;  /* 0x0000003bff287212 */ /* 0x004fc400078e33ff */
[----:B-----5:R-:W-:-:S03]  /*8c250*/  LOP3.LUT R42, RZ, R61, RZ, 0x33, !PT ;  /* 0x0000003dff2a7212 */ /* 0x020fc600078e33ff */
[----:B---3--:R-:W-:Y:S02]  /*8c260*/  IMAD.IADD R77, R69, 0x1, R40 ;  /* 0x00000001454d7824 */ /* 0x008fe400078e0228 */
[----:B----4-:R-:W-:-:S03]  /*8c270*/  IMAD.IADD R40, R45, 0x1, R42 ;  /* 0x000000012d287824 */ /* 0x010fc600078e022a */
[C---:B------:R-:W-:Y:S01]  /*8c280*/  ISETP.NE.AND P2, PT, R77.reuse, RZ, PT ;  /* 0x000000ff4d00720c */ /* 0x040fe20003f45270 */
[----:B------:R0:W-:Y:S01]  /*8c290*/  STG.E desc[UR10][R48.64+0xec], R77 ;  /* 0x0000ec4d30007986 */ /* 0x0001e2000c10190a */
[----:B------:R-:W-:Y:S01]  /*8c2a0*/  ISETP.GE.AND P0, PT, R77, 0x1, PT ;  /* 0x000000014d00780c */ /* 0x000fe20003f06270 */
[----:B------:R-:W1:Y:S05]  /*8c2b0*/  BMOV.32.CLEAR R42, B11 ;  /* 0x000000000b2a7355 */ /* 0x000e6a0000100000 */
[C---:B------:R-:W-:Y:S01]  /*8c2c0*/  ISETP.GT.AND P1, PT, R40.reuse, RZ, !P2 ;  /* 0x000000ff2800720c */ /* 0x040fe20005724270 */
[----:B------:R0:W-:Y:S01]  /*8c2d0*/  STG.E desc[UR12][R48.64+0xf0], R40 ;  /* 0x0000f02830007986 */ /* 0x0001e2000c10190c */
[----:B------:R-:W-:-:S02]  /*8c2e0*/  ISETP.NE.OR P0, PT, R40, RZ, !P0 ;  /* 0x000000ff2800720c */ /* 0x000fc40004705670 */
[----:B------:R-:W-:-:S05]  /*8c2f0*/  IADD3 R89, PT, PT, R40, -0x1, R77 ;  /* 0xffffffff28597810 */ /* 0x000fca0007ffe04d */
[----:B------:R0:W-:Y:S06]  /*8c300*/  STG.E desc[UR14][R48.64+0xf4], R89 ;  /* 0x0000f45930007986 */ /* 0x0001ec000c10190e */
[----:B-1----:R-:W-:Y:S05]  /*8c310*/  @P0 BRA !P1, `(.L_x_1861) ;  /* 0x0000001400380947 */ /* 0x002fea0004800000 */
[----:B------:R-:W-:Y:S02]  /*8c320*/  ISETP.NE.AND P0, PT, R77, 0x1, PT ;  /* 0x000000014d00780c */ /* 0x000fe40003f05270 */
[----:B------:R-:W-:-:S13]  /*8c330*/  ISETP.NE.AND P1, PT, R40, 0x1, PT ;  /* 0x000000012800780c */ /* 0x000fda0003f25270 */
[----:B------:R-:W-:Y:S05]  /*8c340*/  @P0 BRA P1, `(.L_x_1862) ;  /* 0x0000000800b80947 */ /* 0x000fea0000800000 */
[----:B------:R-:W-:Y:S02]  /*8c350*/  ISETP.NE.AND P1, PT, R77, 0x1, PT ;  /* 0x000000014d00780c */ /* 0x000fe40003f25270 */
[C---:B------:R-:W-:Y:S02]  /*8c360*/  ISETP.EQ.AND P0, PT, R40.reuse, 0x1, !P2 ;  /* 0x000000012800780c */ /* 0x040fe40005702270 */
[----:B------:R-:W-:-:S04]  /*8c370*/  ISETP.EQ.AND P1, PT, R40, RZ, !P1 ;  /* 0x000000ff2800720c */ /* 0x000fc80004f22270 */
[----:B------:R-:W-:Y:S01]  /*8c380*/  PLOP3.LUT P0, PT, P0, P1, PT, 0xf8, 0x8f ;  /* 0x00000000008f781c */ /* 0x000fe20000703f70 */
[----:B------:R-:W-:-:S12]  /*8c390*/  BMOV.32.CLEAR RZ, B11 ;  /* 0x000000000bff7355 */ /* 0x000fd80000100000 */
        /* <DEDUP_REMOVED lines=62> */
.L_x_1864:
[----:B------:R-:W-:Y:S05]  /*8c780*/  BSYNC.RECONVERGENT B11 ;  /* 0x00000000000b7941 */ /* 0x000fea0003800200 */
.L_x_1863:
        /* <DEDUP_REMOVED lines=12> */
[----:B-1----:R-:W3:Y:S02]  /*8c850*/  LDG.E R74, desc[UR8][R48.64+0xcc] ;  /* 0x0000cc08304a7981 */ /* 0x002ee4000c1e1900 */
[----:B---3--:R-:W-:-:S04]  /*8c860*/  IMAD R74, R40, R74, R83 ;  /* 0x0000004a284a7224 */ /* 0x008fc800078e0253 */
[----:B------:R-:W-:-:S04]  /*8c870*/  VIADD R75, R74, 0x271 ;  /* 0x000002714a4b7836 */ /* 0x000fc80000000000 */
        /* <DEDUP_REMOVED lines=10> */
[----:B------:R-:W-:Y:S05]  /*8c920*/  BMOV.32.CLEAR RZ, B11 ;  /* 0x000000000bff7355 */ /* 0x000fea0000100000 */
        /* <DEDUP_REMOVED lines=26> */
[----:B------:R-:W-:-:S07]  /*8cad0*/  MOV R40, 0x8caf0 ;  /* 0x0008caf000287802 */ /* 0x000fce0000000f00 */
[----:B0-----:R-:W-:Y:S05]  /*8cae0*/  CALL.REL.NOINC `($__internal_0_$__cuda_sm20_div_rn_f64_full) ;  /* 0x00000d90003c7944 */ /* 0x001fea0003c00000 */
[----:B------:R-:W-:Y:S02]  /*8caf0*/  IMAD.MOV.U32 R14, RZ, RZ, R98 ;  /* 0x000000ffff0e7224 */ /* 0x000fe400078e0062 */
[----:B------:R-:W-:-:S07]  /*8cb00*/  IMAD.MOV.U32 R15, RZ, RZ, R99 ;  /* 0x000000ffff0f7224 */ /* 0x000fce00078e0063 */
.L_x_1866:
[----:B------:R-:W-:Y:S05]  /*8cb10*/  BSYNC.RECONVERGENT B11 ;  /* 0x00000000000b7941 */ /* 0x000fea0003800200 */
.L_x_1865:
        /* <DEDUP_REMOVED lines=15> */
[----:B------:R-:W-:Y:S05]  /*8cc10*/  BMOV.32.CLEAR RZ, B11 ;  /* 0x000000000bff7355 */ /* 0x000fea0000100000 */
[----:B------:R-:W-:Y:S01]  /*8cc20*/  BSSY.RECONVERGENT B11, `(.L_x_1867) ;  /* 0x00000140000b7945 */ /* 0x000fe20003800200 */
[----:B---3--:R-:W-:-:S02]  /*8cc30*/  DADD R74, R74, -UR4 ;  /* 0x800000044a4a7e29 */ /* 0x008fc40008000000 */
        /* <DEDUP_REMOVED lines=16> */
[----:B------:R-:W-:-:S07]  /*8cd40*/  MOV R40, 0x8cd60 ;  /* 0x0008cd6000287802 */ /* 0x000fce0000000f00 */
[----:B0-----:R-:W-:Y:S05]  /*8cd50*/  CALL.REL.NOINC `($__internal_0_$__cuda_sm20_div_rn_f64_full) ;  /* 0x00000d8c00a07944 */ /* 0x001fea0003c00000 */
.L_x_1868:
[----:B------:R-:W-:Y:S05]  /*8cd60*/  BSYNC.RECONVERGENT B11 ;  /* 0x00000000000b7941 */ /* 0x000fea0003800200 */
.L_x_1867:
        /* <DEDUP_REMOVED lines=12> */
.L_x_1862:
        /* <DEDUP_REMOVED lines=12> */
[-C--:B0-----:R-:W-:Y:S01]  /*8cef0*/  IADD3 R74, P2, PT, R69, R56.reuse, RZ ;  /* 0x00000038454a7210 */ /* 0x081fe20007f5e0ff */
[----:B------:R-:W2:Y:S01]  /*8cf00*/  LDG.E.S8 R40, desc[UR4][R84.64] ;  /* 0x0000000454287981 */ /* 0x000ea2000c1e1300 */
[----:B------:R-:W-:Y:S02]  /*8cf10*/  IADD3 R76, P0, PT, R45, R56, RZ ;  /* 0x000000382d4c7210 */ /* 0x000fe40007f1e0ff */
[-C--:B------:R-:W-:Y:S01]  /*8cf20*/  LEA.HI.X.SX32 R75, R69, R57.reuse, 0x1, P2 ;  /* 0x00000039454b7211 */ /* 0x080fe200010f0eff */
[----:B------:R-:W2:Y:S01]  /*8cf30*/  LDG.E.S8 R81, desc[UR8][R82.64+0x1b] ;  /* 0x00001b0852517981 */ /* 0x000ea2000c1e1300 */
        /* <DEDUP_REMOVED lines=34> */
[----:B--2---:R-:W-:-:S05]  /*8d160*/  IMAD R58, R84, 0x5, R83 ;  /* 0x00000005543a7824 */ /* 0x004fca00078e0253 */
[----:B0-----:R-:W-:Y:S02]  /*8d170*/  LEA R86, R58, 0x10000, 0x3 ;  /* 0x000100003a567811 */ /* 0x001fe400078e18ff */
[----:B---3--:R-:W-:-:S04]  /*8d180*/  LEA R40, R40, UR4, 0x3 ;  /* 0x0000000428287c11 */ /* 0x008fc8000f8e18ff */
[----:B------:R-:W0:Y:S01]  /*8d190*/  LDC.64 R58, c[0x3][R40+0x5fa0] ;  /* 0x00d7e800283a7b82 */ /* 0x000e220000000a00 */
[----:B----4-:R-:W-:-:S07]  /*8d1a0*/  IMAD R78, R74, 0x5, R77 ;  /* 0x000000054a4e7824 */ /* 0x010fce00078e024d */
[----:B------:R-:W0:Y:S01]  /*8d1b0*/  LDC.64 R86, c[0x3][R86+-0x4e30] ;  /* 0x00ec740056567b82 */ /* 0x000e220000000a00 */
[----:B------:R-:W-:-:S07]  /*8d1c0*/  LEA R78, R78, 0x10000, 0x3 ;  /* 0x000100004e4e7811 */ /* 0x000fce00078e18ff */
[----:B------:R-:W2:Y:S01]  /*8d1d0*/  LDC.64 R82, c[0x3][R78+-0x4e30] ;  /* 0x00ec74004e527b82 */ /* 0x000ea20000000a00 */
[----:B------:R-:W-:Y:S01]  /*8d1e0*/  R2UR UR4, R50 ;  /* 0x00000000320472ca */ /* 0x000fe200000e0000 */
[----:B0-----:R-:W-:-:S08]  /*8d1f0*/  DADD R58, R58, R86 ;  /* 0x000000003a3a7229 */ /* 0x001fd00000000056 */
[----:B--2---:R-:W-:-:S07]  /*8d200*/  DADD R58, R58, R82 ;  /* 0x000000003a3a7229 */ /* 0x004fce0000000052 */
        /* <DEDUP_REMOVED lines=14> */
[----:B------:R-:W-:Y:S05]  /*8d2f0*/  BMOV.32.CLEAR RZ, B11 ;  /* 0x000000000bff7355 */ /* 0x000fea0000100000 */
        /* <DEDUP_REMOVED lines=26> */
[----:B------:R-:W-:-:S07]  /*8d4a0*/  MOV R40, 0x8d4c0 ;  /* 0x0008d4c000287802 */ /* 0x000fce0000000f00 */
[----:B------:R-:W-:Y:S05]  /*8d4b0*/  CALL.REL.NOINC `($__internal_0_$__cuda_sm20_div_rn_f64_full) ;  /* 0x00000d8400c87944 */ /* 0x000fea0003c00000 */
[----:B------:R-:W-:Y:S02]  /*8d4c0*/  IMAD.MOV.U32 R14, RZ, RZ, R98 ;  /* 0x000000ffff0e7224 */ /* 0x000fe400078e0062 */
[----:B------:R-:W-:-:S07]  /*8d4d0*/  IMAD.MOV.U32 R15, RZ, RZ, R99 ;  /* 0x000000ffff0f7224 */ /* 0x000fce00078e0063 */
.L_x_1871:
[----:B------:R-:W-:Y:S05]  /*8d4e0*/  BSYNC.RECONVERGENT B11 ;  /* 0x00000000000b7941 */ /* 0x000fea0003800200 */
.L_x_1870:
        /* <DEDUP_REMOVED lines=15> */
[----:B------:R-:W-:Y:S05]  /*8d5e0*/  BMOV.32.CLEAR RZ, B11 ;  /* 0x000000000bff7355 */ /* 0x000fea0000100000 */
[----:B------:R-:W-:Y:S01]  /*8d5f0*/  BSSY.RECONVERGENT B11, `(.L_x_1872) ;  /* 0x00000140000b7945 */ /* 0x000fe20003800200 */
[----:B--2---:R-:W-:-:S02]  /*8d600*/  DADD R74, R74, -UR4 ;  /* 0x800000044a4a7e29 */ /* 0x004fc40008000000 */
        /* <DEDUP_REMOVED lines=16> */
[----:B------:R-:W-:-:S07]  /*8d710*/  MOV R40, 0x8d730 ;  /* 0x0008d73000287802 */ /* 0x000fce0000000f00 */
[----:B------:R-:W-:Y:S05]  /*8d720*/  CALL.REL.NOINC `($__internal_0_$__cuda_sm20_div_rn_f64_full) ;  /* 0x00000d84002c7944 */ /* 0x000fea0003c00000 */
.L_x_1873:
[----:B------:R-:W-:Y:S05]  /*8d730*/  BSYNC.RECONVERGENT B11 ;  /* 0x00000000000b7941 */ /* 0x000fea0003800200 */
.L_x_1872:
        /* <DEDUP_REMOVED lines=12> */
.L_x_1861:
        /* <DEDUP_REMOVED lines=16> */
[-C--:B0-----:R-:W-:Y:S02]  /*8d900*/  IADD3 R74, P2, PT, R45, R56.reuse, RZ ;  /* 0x000000382d4a7210 */ /* 0x081fe40007f5e0ff */
[-C--:B------:R-:W-:Y:S02]  /*8d910*/  IADD3 R84, P1, PT, R61, R56.reuse, RZ ;  /* 0x000000383d547210 */ /* 0x080fe40007f3e0ff */
[----:B------:R-:W-:Y:S02]  /*8d920*/  IADD3 R82, P3, PT, R69, R56, RZ ;  /* 0x0000003845527210 */ /* 0x000fe40007f7e0ff */
[-C--:B------:R-:W-:Y:S02]  /*8d930*/  LEA.HI.X.SX32 R77, R59, R57.reuse, 0x1, P0 ;  /* 0x000000393b4d7211 */ /* 0x080fe400000f0eff */
[----:B------:R-:W-:-:S02]  /*8d940*/  LEA.HI.X.SX32 R75, R45, R57, 0x1, P2 ;  /* 0x000000392d4b7211 */ /* 0x000fc400010f0eff */
[-C--:B------:R-:W-:Y:S01]  /*8d950*/  LEA.HI.X.SX32 R85, R61, R57.reuse, 0x1, P1 ;  /* 0x000000393d557211 */ /* 0x080fe200008f0eff */
[----:B------:R-:W2:Y:S01]  /*8d960*/  LDG.E.U8 R58, desc[UR8][R76.64+0x1] ;  /* 0x000001084c3a7981 */ /* 0x000ea2000c1e1100 */
        /* <DEDUP_REMOVED lines=69> */
[----:B------:R-:W-:Y:S05]  /*8ddc0*/  BMOV.32.CLEAR RZ, B11 ;  /* 0x000000000bff7355 */ /* 0x000fea0000100000 */
        /* <DEDUP_REMOVED lines=33> */
[----:B------:R-:W-:-:S07]  /*8dfe0*/  MOV R40, 0x8e000 ;  /* 0x0008e00000287802 */ /* 0x000fce0000000f00 */
[----:B------:R-:W-:Y:S05]  /*8dff0*/  CALL.REL.NOINC `($__internal_0_$__cuda_sm20_div_rn_f64_full) ;  /* 0x00000d7800f87944 */ /* 0x000fea0003c00000 */
[----:B------:R-:W-:Y:S02]  /*8e000*/  IMAD.MOV.U32 R14, RZ, RZ, R98 ;  /* 0x000000ffff0e7224 */ /* 0x000fe400078e0062 */
[----:B------:R-:W-:-:S07]  /*8e010*/  IMAD.MOV.U32 R15, RZ, RZ, R99 ;  /* 0x000000ffff0f7224 */ /* 0x000fce00078e0063 */
.L_x_1876:
[----:B------:R-:W-:Y:S05]  /*8e020*/  BSYNC.RECONVERGENT B11 ;  /* 0x00000000000b7941 */ /* 0x000fea0003800200 */
.L_x_1875:
        /* <DEDUP_REMOVED lines=36> */
.L_x_1878:
[----:B------:R-:W-:Y:S05]  /*8e270*/  BSYNC.RECONVERGENT B11 ;  /* 0x00000000000b7941 */ /* 0x000fea0003800200 */
.L_x_1877:
        /* <DEDUP_REMOVED lines=16> */
.L_x_1874:
        /* <DEDUP_REMOVED lines=8> */
[C---:B------:R-:W-:Y:S02]  /*8e400*/  R2UR UR14, R50.reuse ;  /* 0x00000000320e72ca */ /* 0x040fe400000e0000 */
[C---:B------:R-:W-:Y:S02]  /*8e410*/  R2UR UR15, R51.reuse ;  /* 0x00000000330f72ca */ /* 0x040fe400000e0000 */
[----:B------:R-:W-:Y:S02]  /*8e420*/  R2UR UR16, R50 ;  /* 0x00000000321072ca */ /* 0x000fe400000e0000 */
[----:B------:R-:W-:-:S02]  /*8e430*/  R2UR UR17, R51 ;  /* 0x00000000331172ca */ /* 0x000fc400000e0000 */
[-C--:B0-----:R-:W-:Y:S02]  /*8e440*/  LEA.HI.X.SX32 R77, R59, R57.reuse, 0x1, P0 ;  /* 0x000000393b4d7211 */ /* 0x081fe400000f0eff */
[----:B------:R-:W-:Y:S02]  /*8e450*/  LEA.HI.X.SX32 R85, R61, R57, 0x1, P1 ;  /* 0x000000393d557211 */ /* 0x000fe400008f0eff */
[C---:B------:R-:W-:Y:S01]  /*8e460*/  R2UR UR18, R50.reuse ;  /* 0x00000000321272ca */ /* 0x040fe200000e0000 */
[----:B------:R-:W2:Y:S01]  /*8e470*/  LDG.E.U8 R58, desc[UR8][R76.64+0x1] ;  /* 0x000001084c3a7981 */ /* 0x000ea2000c1e1100 */
[C---:B------:R-:W-:Y:S02]  /*8e480*/  R2UR UR19, R51.reuse ;  /* 0x00000000331372ca */ /* 0x040fe400000e0000 */
[----:B------:R-:W-:Y:S01]  /*8e490*/  R2UR UR4, R50 ;  /* 0x00000000320472ca */ /* 0x000fe200000e0000 */
[----:B------:R-:W2:Y:S01]  /*8e4a0*/  LDG.E.U8 R81, desc[UR10][R76.64] ;  /* 0x0000000a4c517981 */ /* 0x000ea2000c1e1100 */
[----:B------:R-:W-:-:S02]  /*8e4b0*/  R2UR UR5, R51 ;  /* 0x00000000330572ca */ /* 0x000fc400000e0000 */
[-C--:B------:R-:W-:Y:S01]  /*8e4c0*/  IADD3 R82, P2, PT, R45, R56.reuse, RZ ;  /* 0x000000382d527210 */ /* 0x080fe20007f5e0ff */
[----:B------:R-:W3:Y:S01]  /*8e4d0*/  LDG.E.U8 R60, desc[UR12][R84.64+0x1b] ;  /* 0x00001b0c543c7981 */ /* 0x000ee2000c1e1100 */
[----:B------:R-:W-:Y:S02]  /*8e4e0*/  IADD3 R74, P0, PT, R69, R56, RZ ;  /* 0x00000038454a7210 */ /* 0x000fe40007f1e0ff */
[-C--:B------:R-:W-:Y:S02]  /*8e4f0*/  LEA.HI.X.SX32 R83, R45, R57.reuse, 0x1, P2 ;  /* 0x000000392d537211 */ /* 0x080fe400010f0eff */
[----:B------:R-:W-:-:S03]  /*8e500*/  LEA.HI.X.SX32 R75, R69, R57, 0x1, P0 ;  /* 0x00000039454b7211 */ /* 0x000fc600000f0eff */
[----:B------:R-:W4:Y:S04]  /*8e510*/  LDG.E.U8 R86, desc[UR14][R82.64+0x1b] ;  /* 0x00001b0e52567981 */ /* 0x000f28000c1e1100 */
        /* <DEDUP_REMOVED lines=39> */
[----:B0-----:R-:W4:Y:S04]  /*8e790*/  LDG.E.U8 R87, desc[UR18][R82.64+0x1b] ;  /* 0x00001b1252577981 */ /* 0x001f28000c1e1100 */
        /* <DEDUP_REMOVED lines=76> */
.L_x_1880:
[----:B------:R-:W-:Y:S05]  /*8ec60*/  BSYNC.RECONVERGENT B11 ;  /* 0x00000000000b7941 */ /* 0x000fea0003800200 */
.L_x_1879:
        /* <DEDUP_REMOVED lines=36> */
.L_x_1882:
[----:B------:R-:W-:Y:S05]  /*8eeb0*/  BSYNC.RECONVERGENT B11 ;  /* 0x00000000000b7941 */ /* 0x000fea0003800200 */
.L_x_1881:
        /* <DEDUP_REMOVED lines=10> */
.L_x_1869:
[----:B------:R0:W-:Y:S05]  /*8ef60*/  BMOV.32 B11, R42 ;  /* 0x0000002a0b007356 */ /* 0x0001ea0000000000 */
[----:B------:R-:W-:Y:S05]  /*8ef70*/  BSYNC.RECONVERGENT B11 ;  /* 0x00000000000b7941 */ /* 0x000fea0003800200 */
.L_x_1860:
        /* <DEDUP_REMOVED lines=19> */
[----:B01-3--:R-:W0:Y:S01]  /*8f0b0*/  @!P1 LDC.64 R60, c[0x0][0x3a0] ;  /* 0x0000e800ff3c9b82 */ /* 0x00be220000000a00 */
        /* <DEDUP_REMOVED lines=16> */
[----:B0-----:R-:W-:-:S05]  /*8f1c0*/  @!P1 IMAD.WIDE R14, R45, 0x8, R60 ;  /* 0x000000082d0e9825 */ /* 0x001fca00078e023c */
        /* <DEDUP_REMOVED lines=10> */
.L_x_1859:
[----:B------:R-:W-:Y:S05]  /*8f270*/  BSYNC.RECONVERGENT B0 ;  /* 0x0000000000007941 */ /* 0x000fea0003800200 */
.L_x_1858:
[C---:B------:R-:W-:Y:S02]  /*8f280*/  R2UR UR4, R50.reuse ;  /* 0x00000000320472ca */ /* 0x040fe400000e0000 */
[C---:B------:R-:W-:Y:S02]  /*8f290*/  R2UR UR5, R51.reuse ;  /* 0x00000000330572ca */ /* 0x040fe400000e0000 */
[----:B------:R-:W-:Y:S02]  /*8f2a0*/  R2UR UR8, R50 ;  /* 0x00000000320872ca */ /* 0x000fe400000e0000 */
[----:B------:R-:W-:-:S09]  /*8f2b0*/  R2UR UR9, R51 ;  /* 0x00000000330972ca */ /* 0x000fd200000e0000 */
[----:B0-----:R-:W2:Y:S04]  /*8f2c0*/  LDG.E R12, desc[UR4][R48.64+0xdc] ;  /* 0x0000dc04300c7981 */ /* 0x001ea8000c1e1900 */
[----:B------:R-:W5:Y:S01]  /*8f2d0*/  LDG.E R15, desc[UR8][R48.64+0xe0] ;  /* 0x0000e008300f7981 */ /* 0x000f62000c1e1900 */
[C---:B--2---:R-:W-:Y:S01]  /*8f2e0*/  ISETP.GT.AND P0, PT, R12.reuse, 0x1, PT ;  /* 0x000000010c00780c */ /* 0x044fe20003f04270 */
[----:B------:R-:W-:Y:S02]  /*8f2f0*/  VIADD R45, R12, 0xffffffff ;  /* 0xffffffff0c2d7836 */ /* 0x000fe40000000000 */
[----:B-----5:R-:W-:-:S03]  /*8f300*/  VIADD R15, R15, 0x1 ;  /* 0x000000010f0f7836 */ /* 0x020fc60000000000 */
[----:B------:R0:W-:Y:S04]  /*8f310*/  STG.E desc[UR4][R48.64+0xdc], R45 ;  /* 0x0000dc2d30007986 */ /* 0x0001e8000c101904 */
[----:B------:R0:W-:Y:S03]  /*8f320*/  STG.E desc[UR8][R48.64+0xe0], R15 ;  /* 0x0000e00f30007986 */ /* 0x0001e6000c101908 */
[----:B------:R-:W-:Y:S05]  /*8f330*/  @P0 BRA `(.L_x_1883) ;  /* 0xffffffcc00040947 */ /* 0x000fea000383ffff */
.L_x_1857:
[----:B------:R-:W-:Y:S05]  /*8f340*/  BSYNC.RECONVERGENT B1 ;  /* 0x0000000000017941 */ /* 0x000fea0003800200 */
.L_x_1856:
[----:B------:R-:W-:Y:S02]  /*8f350*/  R2UR UR4, R50 ;  /* 0x00000000320472ca */ /* 0x000fe400000e0000 */
[----:B------:R-:W-:-:S13]  /*8f360*/  R2UR UR5, R51 ;  /* 0x00000000330572ca */ /* 0x000fda00000e0000 */
[----:B------:R1:W5:Y:S02]  /*8f370*/  LDG.E R12, desc[UR4][R48.64+0xd8] ;  /* 0x0000d804300c7981 */ /* 0x000364000c1e1900 */
.L_x_1855:
[----:B------:R-:W-:Y:S05]  /*8f380*/  BSYNC.RECONVERGENT B4 ;  /* 0x0000000000047941 */ /* 0x000fea0003800200 */
.L_x_1854:
[----:B------:R-:W-:Y:S01]  /*8f390*/  R2UR UR4, R50 ;  /* 0x00000000320472ca */ /* 0x000fe200000e0000 */
[C---:B-----5:R-:W-:Y:S01]  /*8f3a0*/  VIADD R13, R12.reuse, 0x1 ;  /* 0x000000010c0d7836 */ /* 0x060fe20000000000 */
[----:B------:R-:W-:Y:S02]  /*8f3b0*/  R2UR UR5, R51 ;  /* 0x00000000330572ca */ /* 0x000fe400000e0000 */
[----:B------:R-:W-:Y:S01]  /*8f3c0*/  ISETP.GE.AND P0, PT, R12, 0x20, PT ;  /* 0x000000200c00780c */ /* 0x000fe20003f06270 */
[----:B------:R-:W-:-:S10]  /*8f3d0*/  IMAD.MOV.U32 R12, RZ, RZ, R13 ;  /* 0x000000ffff0c7224 */ /* 0x000fd400078e000d */
[----:B------:R2:W-:Y:S02]  /*8f3e0*/  STG.E desc[UR4][R48.64+0xd8], R13 ;  /* 0x0000d80d30007986 */ /* 0x0005e4000c101904 */
[----:B------:R-:W-:Y:S05]  /*8f3f0*/  @!P0 BRA `(.L_x_1884) ;  /* 0xffffffc800548947 */ /* 0x000fea000383ffff */
[----:B------:R-:W-:Y:S05]  /*8f400*/  BSYNC.RECONVERGENT B6 ;  /* 0x0000000000067941 */ /* 0x000fea0003800200 */
.L_x_1853:
[C---:B------:R-:W-:Y:S02]  /*8f410*/  R2UR UR4, R50.reuse ;  /* 0x00000000320472ca */ /* 0x040fe400000e0000 */
[C---:B------:R-:W-:Y:S02]  /*8f420*/  R2UR UR5, R51.reuse ;  /* 0x00000000330572ca */ /* 0x040fe400000e0000 */
[----:B------:R-:W-:Y:S02]  /*8f430*/  R2UR UR8, R50 ;  /* 0x00000000320872ca */ /* 0x000fe400000e0000 */
[----:B------:R-:W-:-:S09]  /*8f440*/  R2UR UR9, R51 ;  /* 0x00000000330972ca */ /* 0x000fd200000e0000 */
[----:B------:R0:W5:Y:S04]  /*8f450*/  LDG.E R14, desc[UR4][R48.64+0xe8] ;  /* 0x0000e804300e7981 */ /* 0x000168000c1e1900 */
[----:B------:R0:W5:Y:S02]  /*8f460*/  LDG.E R40, desc[UR8][R48.64+0xcc] ;  /* 0x0000cc0830287981 */ /* 0x000164000c1e1900 */
.L_x_1814:
[----:B------:R-:W-:Y:S05]  /*8f470*/  BSYNC.RECONVERGENT B7 ;  /* 0x0000000000077941 */ /* 0x000fea0003800200 */
.L_x_1813:
[----:B------:R-:W-:Y:S01]  /*8f480*/  R2UR UR4, R50 ;  /* 0x00000000320472ca */ /* 0x000fe200000e0000 */
[C---:B0----5:R-:W-:Y:S01]  /*8f490*/  VIADD R15, R14.reuse, 0x1 ;  /* 0x000000010e0f7836 */ /* 0x061fe20000000000 */
[----:B------:R-:W-:Y:S02]  /*8f4a0*/  R2UR UR5, R51 ;  /* 0x00000000330572ca */ /* 0x000fe400000e0000 */
[----:B------:R-:W-:-:S11]  /*8f4b0*/  ISETP.GE.AND P0, PT, R14, R40, PT ;  /* 0x000000280e00720c */ /* 0x000fd60003f06270 */
[----:B------:R0:W-:Y:S02]  /*8f4c0*/  STG.E desc[UR4][R48.64+0xe8], R15 ;  /* 0x0000e80f30007986 */ /* 0x0001e4000c101904 */
[----:B------:R-:W-:Y:S05]  /*8f4d0*/  @!P0 BRA `(.L_x_1885) ;  /* 0xffffff8c00a48947 */ /* 0x000fea000383ffff */
[----:B------:R-:W-:Y:S05]  /*8f4e0*/  BSYNC.RECONVERGENT B8 ;  /* 0x0000000000087941 */ /* 0x000fea0003800200 */
.L_x_1812:
[C---:B------:R-:W-:Y:S02]  /*8f4f0*/  R2UR UR4, R50.reuse ;  /* 0x00000000320472ca */ /* 0x040fe400000e0000 */
[C---:B------:R-:W-:Y:S02]  /*8f500*/  R2UR UR5, R51.reuse ;  /* 0x00000000330572ca */ /* 0x040fe400000e0000 */
[----:B------:R-:W-:Y:S02]  /*8f510*/  R2UR UR8, R50 ;  /* 0x00000000320872ca */ /* 0x000fe400000e0000 */
[----:B------:R-:W-:-:S09]  /*8f520*/  R2UR UR9, R51 ;  /* 0x00000000330972ca */ /* 0x000fd200000e0000 */
[----:B--2---:R2:W5:Y:S04]  /*8f530*/  LDG.E R13, desc[UR4][R48.64+0xe4] ;  /* 0x0000e404300d7981 */ /* 0x004568000c1e1900 */
[----:B------:R2:W5:Y:S02]  /*8f540*/  LDG.E R12, desc[UR8][R48.64+0xc8] ;  /* 0x0000c808300c7981 */ /* 0x000564000c1e1900 */
.L_x_1811:
[----:B------:R-:W-:Y:S05]  /*8f550*/  BSYNC.RECONVERGENT B9 ;  /* 0x0000000000097941 */ /* 0x000fea0003800200 */
.L_x_1810:
[----:B------:R-:W-:Y:S01]  /*8f560*/  R2UR UR4, R50 ;  /* 0x00000000320472ca */ /* 0x000fe200000e0000 */
[----:B0----5:R-:W-:Y:S01]  /*8f570*/  VIADD R15, R13, 0x1 ;  /* 0x000000010d0f7836 */ /* 0x021fe20000000000 */
[----:B------:R-:W-:Y:S02]  /*8f580*/  R2UR UR5, R51 ;  /* 0x00000000330572ca */ /* 0x000fe400000e0000 */
[----:B------:R-:W-:Y:S01]  /*8f590*/  ISETP.GE.AND P0, PT, R13, R12, PT ;  /* 0x0000000c0d00720c */ /* 0x000fe20003f06270 */
[----:B------:R-:W-:-:S10]  /*8f5a0*/  IMAD.MOV.U32 R13, RZ, RZ, R15 ;  /* 0x000000ffff0d7224 */ /* 0x000fd400078e000f */
[----:B------:R0:W-:Y:S02]  /*8f5b0*/  STG.E desc[UR4][R48.64+0xe4], R15 ;  /* 0x0000e40f30007986 */ /* 0x0001e4000c101904 */
[----:B------:R-:W-:Y:S05]  /*8f5c0*/  @!P0 BRA `(.L_x_1886) ;  /* 0xffffff8c00448947 */ /* 0x000fea000383ffff */
.L_x_1809:
[----:B------:R-:W-:Y:S05]  /*8f5d0*/  BSYNC.RECONVERGENT B10 ;  /* 0x00000000000a7941 */ /* 0x000fea0003800200 */
.L_x_1808:
[C---:B------:R-:W-:Y:S01]  /*8f5e0*/  R2UR UR4, R50.reuse ;  /* 0x00000000320472ca */ /* 0x040fe200000e0000 */
[----:B------:R-:W-:Y:S01]  /*8f5f0*/  IMAD.MOV.U32 R12, RZ, RZ, 0x0 ;  /* 0x00000000ff0c7424 */ /* 0x000fe200078e00ff */
[C---:B------:R-:W-:Y:S01]  /*8f600*/  R2UR UR5, R51.reuse ;  /* 0x00000000330572ca */ /* 0x040fe200000e0000 */
[----:B0-----:R-:W-:Y:S01]  /*8f610*/  IMAD.MOV.U32 R13, RZ, RZ, -0x100000 ;  /* 0xfff00000ff0d7424 */ /* 0x001fe200078e00ff */
[----:B------:R-:W-:Y:S02]  /*8f620*/  R2UR UR8, R50 ;  /* 0x00000000320872ca */ /* 0x000fe400000e0000 */
[----:B------:R-:W-:-:S09]  /*8f630*/  R2UR UR9, R51 ;  /* 0x00000000330972ca */ /* 0x000fd200000e0000 */
[----:B------:R0:W-:Y:S04]  /*8f640*/  STG.E.64 desc[UR4][R46.64+0x2728], R12 ;  /* 0x0027280c2e007986 */ /* 0x0001e8000c101b04 */
[----:B------:R-:W5:Y:S01]  /*8f650*/  LDG.E R14, desc[UR8][R48.64+0xc8] ;  /* 0x0000c808300e7981 */ /* 0x000f62000c1e1900 */
[----:B------:R-:W-:Y:S05]  /*8f660*/  BMOV.32.CLEAR RZ, B7 ;  /* 0x0000000007ff7355 */ /* 0x000fea0000100000 */
[----:B------:R0:W-:Y:S01]  /*8f670*/  STG.E desc[UR4][R48.64+0xd4], RZ ;  /* 0x0000d4ff30007986 */ /* 0x0001e2000c101904 */
[----:B------:R-:W-:Y:S03]  /*8f680*/  BSSY.RECONVERGENT B7, `(.L_x_1887) ;  /* 0x00002eb000077945 */ /* 0x000fe60003800200 */
[----:B------:R0:W-:Y:S01]  /*8f690*/  STG.E desc[UR8][R48.64+0xd0], RZ ;  /* 0x0000d0ff30007986 */ /* 0x0001e2000c101908 */
[----:B-----5:R-:W-:-:S13]  /*8f6a0*/  ISETP.GE.AND P0, PT, R14, 0x1, PT ;  /* 0x000000010e00780c */ /* 0x020fda0003f06270 */
[----:B0-----:R-:W-:Y:S05]  /*8f6b0*/  @!P0 BRA `(.L_x_1888) ;  /* 0x0000002c009c8947 */ /* 0x001fea0003800000 */
[----:B------:R-:W-:Y:S02]  /*8f6c0*/  R2UR UR4, R50 ;  /* 0x00000000320472ca */ /* 0x000fe400000e0000 */
[----:B------:R-:W-:-:S13]  /*8f6d0*/  R2UR UR5, R51 ;  /* 0x00000000330572ca */ /* 0x000fda00000e0000 */
[----:B------:R0:W5:Y:S01]  /*8f6e0*/  LDG.E R40, desc[UR4][R48.64+0xcc] ;  /* 0x0000cc0430287981 */ /* 0x000162000c1e1900 */
[----:B------:R-:W-:-:S07]  /*8f6f0*/  IMAD.MOV.U32 R69, RZ, RZ, 0x1 ;  /* 0x00000001ff457424 */ /* 0x000fce00078e00ff */
.L_x_1924:
[----:B-----5:R-:W-:Y:S01]  /*8f700*/  ISETP.GE.AND P0, PT, R40, 0x1, PT ;  /* 0x000000012800780c */ /* 0x020fe20003f06270 */
[----:B------:R-:W-:Y:S05]  /*8f710*/  BMOV.32.CLEAR RZ, B6 ;  /* 0x0000000006ff7355 */ /* 0x000fea0000100000 */
[----:B------:R-:W-:Y:S07]  /*8f720*/  BSSY.RECONVERGENT B6, `(.L_x_1889) ;  /* 0x00002dd000067945 */ /* 0x000fee0003800200 */
[----:B-1----:R-:W-:Y:S05]  /*8f730*/  @!P0 BRA `(.L_x_1890) ;  /* 0x0000002c006c8947 */ /* 0x002fea0003800000 */
[C---:B------:R-:W-:Y:S01]  /*8f740*/  IADD3 R58, P0, PT, R69.reuse, R56, RZ ;  /* 0x00000038453a7210 */ /* 0x040fe20007f1e0ff */
[----:B------:R-:W-:Y:S01]  /*8f750*/  BSSY.RECONVERGENT B4, `(.L_x_1891) ;  /* 0x00002d6000047945 */ /* 0x000fe20003800200 */
[----:B------:R-:W-:Y:S02]  /*8f760*/  VIADD R42, R69, 0xffffffff ;  /* 0xffffffff452a7836 */ /* 0x000fe40000000000 */
[----:B------:R-:W-:Y:S02]  /*8f770*/  IMAD.MOV.U32 R45, RZ, RZ, 0x1 ;  /* 0x00000001ff2d7424 */ /* 0x000fe400078e00ff */
[----:B------:R-:W-:-:S07]  /*8f780*/  IMAD.X R59, RZ, RZ, R57, P0 ;  /* 0x000000ffff3b7224 */ /* 0x000fce00000e0639 */
.L_x_1923:
[C---:B------:R-:W-:Y:S02]  /*8f790*/  R2UR UR4, R50.reuse ;  /* 0x00000000320472ca */ /* 0x040fe400000e0000 */
[C---:B------:R-:W-:Y:S02]  /*8f7a0*/  R2UR UR5, R51.reuse ;  /* 0x00000000330572ca */ /* 0x040fe400000e0000 */
[----:B------:R-:W-:Y:S02]  /*8f7b0*/  R2UR UR8, R50 ;  /* 0x00000000320872ca */ /* 0x000fe400000e0000 */
[----:B------:R-:W-:Y:S02]  /*8f7c0*/  R2UR UR9, R51 ;  /* 0x00000000330972ca */ /* 0x000fe400000e0000 */
[----:B------:R-:W-:-:S05]  /*8f7d0*/  IADD3 R14, P0, PT, R45, R56, RZ ;  /* 0x000000382d0e7210 */ /* 0x000fca0007f1e0ff */
[----:B-1----:R-:W-:Y:S02]  /*8f7e0*/  IMAD.X R15, RZ, RZ, R57, P0 ;  /* 0x000000ffff0f7224 */ /* 0x002fe400000e0639 */
[----:B------:R-:W5:Y:S04]  /*8f7f0*/  LDG.E.U8 R71, desc[UR4][R58.64] ;  /* 0x000000043a477981 */ /* 0x000f68000c1e1100 */
[----:B--2---:R-:W2:Y:S01]  /*8f800*/  LDG.E.U8 R60, desc[UR8][R14.64+0x1b] ;  /* 0x00001b080e3c7981 */ /* 0x004ea2000c1e1100 */
        /* <DEDUP_REMOVED lines=8> */
[----:B----4-:R1:W5:Y:S01]  /*8f890*/  LDG.E.64 R72, desc[UR4][R46.64+0x2720] ;  /* 0x002720042e487981 */ /* 0x010362000c1e1b00 */
[----:B------:R-:W-:Y:S02]  /*8f8a0*/  IMAD.MOV.U32 R12, RZ, RZ, 0x0 ;  /* 0x00000000ff0c7424 */ /* 0x000fe400078e00ff */
[----:B------:R-:W-:Y:S02]  /*8f8b0*/  IMAD.MOV.U32 R13, RZ, RZ, -0x40100000 ;  /* 0xbff00000ff0d7424 */ /* 0x000fe400078e00ff */
[----:B------:R-:W-:Y:S02]  /*8f8c0*/  IMAD.MOV.U32 R60, RZ, RZ, 0x0 ;  /* 0x00000000ff3c7424 */ /* 0x000fe400078e00ff */
[----:B------:R-:W-:Y:S01]  /*8f8d0*/  IMAD.MOV.U32 R61, RZ, RZ, 0x7ff00000 ;  /* 0x7ff00000ff3d7424 */ /* 0x000fe200078e00ff */
[----:B------:R-:W-:Y:S06]  /*8f8e0*/  BRA `(.L_x_1894) ;  /* 0x0000002400807947 */ /* 0x000fec0003800000 */
.L_x_1893:
        /* <DEDUP_REMOVED lines=9> */
[----:B----4-:R-:W-:Y:S01]  /*8f980*/  IMAD.MOV.U32 R85, RZ, RZ, 0x50 ;  /* 0x00000050ff557424 */ /* 0x010fe200078e00ff */
        /* <DEDUP_REMOVED lines=28> */
[----:B------:R-:W-:Y:S01]  /*8fb50*/  PRMT R61, R61, 0x5410, R60 ;  /* 0x000054103d3d7816 */ /* 0x000fe2000000003c */
[----:B------:R-:W-:-:S03]  /*8fb60*/  IMAD.MOV.U32 R60, RZ, RZ, -0x800000 ;  /* 0xff800000ff3c7424 */ /* 0x000fc600078e00ff */
[----:B------:R-:W-:Y:S01]  /*8fb70*/  LEA R73, R12, 0x10000, 0x3 ;  /* 0x000100000c497811 */ /* 0x000fe200078e18ff */
[----:B-----5:R-:W-:-:S03]  /*8fb80*/  IDP.4A.S8.U8 R40, R61, UR4, R40 ;  /* 0x000000043d287c26 */ /* 0x020fc60008000228 */
[----:B------:R-:W1:Y:S01]  /*8fb90*/  LDC.64 R74, c[0x3][R73+-0x4d68] ;  /* 0x00eca600494a7b82 */ /* 0x000e620000000a00 */
[----:B------:R-:W-:Y:S01]  /*8fba0*/  IMAD.MOV.U32 R61, RZ, RZ, 0x41cdcd64 ;  /* 0x41cdcd64ff3d7424 */ /* 0x000fe200078e00ff */
        /* <DEDUP_REMOVED lines=21> */
[----:B------:R-:W-:Y:S01]  /*8fd00*/  BSSY.RECONVERGENT B0, `(.L_x_1895) ;  /* 0x00000a5000007945 */ /* 0x000fe20003800200 */
[----:B-1----:R-:W-:-:S02]  /*8fd10*/  @P0 IMAD.MOV.U32 R74, RZ, RZ, 0x0 ;  /* 0x00000000ff4a0424 */ /* 0x002fc400078e00ff */
[----:B------:R-:W-:Y:S02]  /*8fd20*/  @P0 IMAD.MOV.U32 R75, RZ, RZ, 0x7ff00000 ;  /* 0x7ff00000ff4b0424 */ /* 0x000fe400078e00ff */
[----:B------:R-:W-:Y:S02]  /*8fd30*/  @P0 IMAD.MOV.U32 R76, RZ, RZ, 0x0 ;  /* 0x00000000ff4c0424 */ /* 0x000fe400078e00ff */
[----:B------:R-:W-:Y:S01]  /*8fd40*/  @P0 IMAD.MOV.U32 R77, RZ, RZ, -0x40100000 ;  /* 0xbff00000ff4d0424 */ /* 0x000fe200078e00ff */
[----:B-----5:R-:W-:Y:S02]  /*8fd50*/  PRMT R73, R72, 0x8880, RZ ;  /* 0x0000888048497816 */ /* 0x020fe400000000ff */
[----:B---3--:R-:W-:-:S05]  /*8fd60*/  PRMT R40, R81, 0x5410, R40 ;  /* 0x0000541051287816 */ /* 0x008fca0000000028 */
[----:B------:R-:W-:-:S04]  /*8fd70*/  IDP.2A.LO.S16.U8 R40, R40, R86, R73 ;  /* 0x0000005628287226 */ /* 0x000fc80000001249 */
[----:B------:R-:W-:-:S04]  /*8fd80*/  IMAD R40, R40, 0x8, R85 ;  /* 0x0000000828287824 */ /* 0x000fc800078e0255 */
[----:B--2---:R-:W1:Y:S02]  /*8fd90*/  LDC.64 R12, c[0x3][R40+0x5208] ;  /* 0x00d48200280c7b82 */ /* 0x004e640000000a00 */
[----:B-1----:R-:W-:-:S14]  /*8fda0*/  DSETP.GEU.AND P1, PT, |R12|, R60, PT ;  /* 0x0000003c0c00722a */ /* 0x002fdc0003f2e200 */
        /* <DEDUP_REMOVED lines=42> */
[----:B------:R-:W-:Y:S02]  /*90050*/  IMAD R40, R82, 0x8, R85 ;  /* 0x0000000852287824 */ /* 0x000fe400078e0255 */
        /* <DEDUP_REMOVED lines=47> */
.L_x_1898:
[----:B------:R-:W-:Y:S05]  /*90350*/  BSYNC.RECONVERGENT B8 ;  /* 0x0000000000087941 */ /* 0x000fea0003800200 */
.L_x_1897:
        /* <DEDUP_REMOVED lines=30> */
.L_x_1901:
[----:B------:R-:W-:Y:S05]  /*90540*/  BSYNC.RECONVERGENT B8 ;  /* 0x0000000000087941 */ /* 0x000fea0003800200 */
.L_x_1900:
        /* <DEDUP_REMOVED lines=19> */
.L_x_1899:
        /* <DEDUP_REMOVED lines=13> */
.L_x_1896:
[----:B------:R-:W-:Y:S05]  /*90750*/  BSYNC.RECONVERGENT B0 ;  /* 0x0000000000007941 */ /* 0x000fea0003800200 */
.L_x_1895:
[C---:B------:R-:W-:Y:S02]  /*90760*/  R2UR UR10, R50.reuse ;  /* 0x00000000320a72ca */ /* 0x040fe400000e0000 */
[C---:B------:R-:W-:Y:S02]  /*90770*/  R2UR UR11, R51.reuse ;  /* 0x00000000330b72ca */ /* 0x040fe400000e0000 */
[C---:B------:R-:W-:Y:S02]  /*90780*/  R2UR UR4, R50.reuse ;  /* 0x00000000320472ca */ /* 0x040fe400000e0000 */
[C---:B------:R-:W-:Y:S02]  /*90790*/  R2UR UR5, R51.reuse ;  /* 0x00000000330572ca */ /* 0x040fe400000e0000 */
[----:B------:R-:W-:Y:S02]  /*907a0*/  R2UR UR8, R50 ;  /* 0x00000000320872ca */ /* 0x000fe400000e0000 */
[----:B------:R-:W-:-:S05]  /*907b0*/  R2UR UR9, R51 ;  /* 0x00000000330972ca */ /* 0x000fca00000e0000 */
[----:B------:R-:W4:Y:S04]  /*907c0*/  LDG.E.U8 R40, desc[UR10][R14.64+0x1b] ;  /* 0x00001b0a0e287981 */ /* 0x000f28000c1e1100 */
[----:B--23--:R-:W2:Y:S04]  /*907d0*/  LDG.E.S8 R71, desc[UR4][R58.64] ;  /* 0x000000043a477981 */ /* 0x00cea8000c1e1300 */
[----:B------:R-:W2:Y:S01]  /*907e0*/  LDG.E.S8 R12, desc[UR8][R58.64+0x1] ;  /* 0x000001083a0c7981 */ /* 0x000ea2000c1e1300 */
[----:B------:R-:W-:Y:S01]  /*907f0*/  IMAD.MOV.U32 R83, RZ, RZ, 0x519 ;  /* 0x00000519ff537424 */ /* 0x000fe200078e00ff */
[----:B------:R-:W-:Y:S01]  /*90800*/  BSSY.RECONVERGENT B0, `(.L_x_1902) ;  /* 0x0000095000007945 */ /* 0x000fe20003800200 */
[----:B------:R-:W-:-:S02]  /*90810*/  IMAD.MOV.U32 R85, RZ, RZ, 0x50 ;  /* 0x00000050ff557424 */ /* 0x000fc400078e00ff */
[----:B------:R-:W-:Y:S02]  /*90820*/  IMAD.MOV.U32 R60, RZ, RZ, -0x800000 ;  /* 0xff800000ff3c7424 */ /* 0x000fe400078e00ff */
[----:B------:R-:W-:Y:S01]  /*90830*/  IMAD.MOV.U32 R61, RZ, RZ, 0x41cdcd64 ;  /* 0x41cdcd64ff3d7424 */ /* 0x000fe200078e00ff */
[----:B----4-:R-:W-:Y:S02]  /*90840*/  PRMT R13, R40, 0x8880, RZ ;  /* 0x00008880280d7816 */ /* 0x010fe400000000ff */
[----:B--2---:R-:W-:-:S05]  /*90850*/  PRMT R12, R71, 0x5410, R12 ;  /* 0x00005410470c7816 */ /* 0x004fca000000000c */
        /* <DEDUP_REMOVED lines=79> */
.L_x_1905:
[----:B------:R-:W-:Y:S05]  /*90d50*/  BSYNC.RECONVERGENT B8 ;  /* 0x0000000000087941 */ /* 0x000fea0003800200 */
.L_x_1904:
        /* <DEDUP_REMOVED lines=30> */
.L_x_1908:
[----:B------:R-:W-:Y:S05]  /*90f40*/  BSYNC.RECONVERGENT B8 ;  /* 0x0000000000087941 */ /* 0x000fea0003800200 */
.L_x_1907:
        /* <DEDUP_REMOVED lines=19> */
.L_x_1906:
        /* <DEDUP_REMOVED lines=13> */
.L_x_1903:
[----:B------:R-:W-:Y:S05]  /*91150*/  BSYNC.RECONVERGENT B0 ;  /* 0x0000000000007941 */ /* 0x000fea0003800200 */
.L_x_1902:
[C---:B------:R-:W-:Y:S02]  /*91160*/  R2UR UR4, R50.reuse ;  /* 0x00000000320472ca */ /* 0x040fe400000e0000 */
[C---:B------:R-:W-:Y:S02]  /*91170*/  R2UR UR5, R51.reuse ;  /* 0x00000000330572ca */ /* 0x040fe400000e0000 */
[C---:B------:R-:W-:Y:S02]  /*91180*/  R2UR UR8, R50.reuse ;  /* 0x00000000320872ca */ /* 0x040fe400000e0000 */
[C---:B------:R-:W-:Y:S02]  /*91190*/  R2UR UR9, R51.reuse ;  /* 0x00000000330972ca */ /* 0x040fe400000e0000 */
[----:B------:R-:W-:Y:S02]  /*911a0*/  R2UR UR10, R50 ;  /* 0x00000000320a72ca */ /* 0x000fe400000e0000 */
[----:B------:R-:W-:-:S05]  /*911b0*/  R2UR UR11, R51 ;  /* 0x00000000330b72ca */ /* 0x000fca00000e0000 */
[----:B--2-4-:R-:W2:Y:S04]  /*911c0*/  LDG.E.S8 R60, desc[UR4][R58.64] ;  /* 0x000000043a3c7981 */ /* 0x014ea8000c1e1300 */
[----:B------:R-:W2:Y:S04]  /*911d0*/  LDG.E.S8 R61, desc[UR8][R14.64+0x1b] ;  /* 0x00001b080e3d7981 */ /* 0x000ea8000c1e1300 */
[----:B------:R-:W4:Y:S01]  /*911e0*/  LDG.E.S8 R12, desc[UR10][R14.64+0x1c] ;  /* 0x00001c0a0e0c7981 */ /* 0x000f22000c1e1300 */
[----:B------:R-:W-:Y:S01]  /*911f0*/  IMAD.MOV.U32 R78, RZ, RZ, 0x519 ;  /* 0x00000519ff4e7424 */ /* 0x000fe200078e00ff */
[----:B------:R-:W-:Y:S01]  /*91200*/  BSSY.RECONVERGENT B0, `(.L_x_1909) ;  /* 0x0000093000007945 */ /* 0x000fe20003800200 */
[----:B------:R-:W-:-:S02]  /*91210*/  IMAD.MOV.U32 R85, RZ, RZ, 0x50 ;  /* 0x00000050ff557424 */ /* 0x000fc400078e00ff */
[----:B------:R-:W-:Y:S02]  /*91220*/  IMAD.MOV.U32 R82, RZ, RZ, -0x800000 ;  /* 0xff800000ff527424 */ /* 0x000fe400078e00ff */
[----:B------:R-:W-:Y:S01]  /*91230*/  IMAD.MOV.U32 R83, RZ, RZ, 0x41cdcd64 ;  /* 0x41cdcd64ff537424 */ /* 0x000fe200078e00ff */
[----:B--2---:R-:W-:-:S05]  /*91240*/  PRMT R13, R60, 0x5410, R61 ;  /* 0x000054103c0d7816 */ /* 0x004fca000000003d */
[----:B----4-:R-:W-:-:S04]  /*91250*/  IDP.2A.LO.S16.U8 R12, R13, R78, R12 ;  /* 0x0000004e0d0c7226 */ /* 0x010fc8000000120c */
[----:B------:R-:W-:-:S04]  /*91260*/  IMAD R40, R12, 0x8, R85 ;  /* 0x000000080c287824 */ /* 0x000fc800078e0255 */
[----:B------:R-:W2:Y:S02]  /*91270*/  LDC.64 R12, c[0x3][R40+0x59d8] ;  /* 0x00d67600280c7b82 */ /* 0x000ea40000000a00 */
[----:B--2---:R-:W-:-:S14]  /*91280*/  DSETP.GEU.AND P0, PT, |R12|, R82, PT ;  /* 0x000000520c00722a */ /* 0x004fdc0003f0e200 */
[----:B------:R-:W-:Y:S05]  /*91290*/  @!P0 BRA `(.L_x_1910) ;  /* 0x0000000000108947 */ /* 0x000fea0003800000 */
[----:B------:R-:W-:Y:S02]  /*912a0*/  R2UR UR4, R50 ;  /* 0x00000000320472ca */ /* 0x000fe400000e0000 */
[----:B------:R-:W-:-:S13]  /*912b0*/  R2UR UR5, R51 ;  /* 0x00000000330572ca */ /* 0x000fda00000e0000 */
[----:B------:R2:W5:Y:S01]  /*912c0*/  LDG.E.64 R72, desc[UR4][R46.64+0x2720] ;  /* 0x002720042e487981 */ /* 0x000562000c1e1b00 */
[----:B------:R-:W-:Y:S05]  /*912d0*/  BRA `(.L_x_1911) ;  /* 0x0000000800147947 */ /* 0x000fea0003800000 */
.L_x_1910:
[----:B------:R-:W-:Y:S01]  /*912e0*/  IMAD R12, R60, 0x5, R61 ;  /* 0x000000053c0c7824 */ /* 0x000fe200078e023d */
[----:B------:R-:W-:Y:S02]  /*912f0*/  R2UR UR4, R50 ;  /* 0x00000000320472ca */ /* 0x000fe400000e0000 */
[C---:B------:R-:W-:Y:S02]  /*91300*/  R2UR UR5, R51.reuse ;  /* 0x00000000330572ca */ /* 0x040fe400000e0000 */
[----:B------:R-:W-:Y:S02]  /*91310*/  LEA R81, R12, 0x10000, 0x3 ;  /* 0x000100000c517811 */ /* 0x000fe400078e18ff */
[----:B------:R-:W2:Y:S01]  /*91320*/  LDC.64 R12, c[0x3][R40+0x55f0] ;  /* 0x00d57c00280c7b82 */ /* 0x000ea20000000a00 */
[----:B------:R-:W-:Y:S02]  /*91330*/  R2UR UR8, R50 ;  /* 0x00000000320872ca */ /* 0x000fe400000e0000 */
[----:B------:R-:W-:-:S02]  /*91340*/  R2UR UR9, R51 ;  /* 0x00000000330972ca */ /* 0x000fc400000e0000 */
[C---:B------:R-:W-:Y:S02]  /*91350*/  R2UR UR10, R50.reuse ;  /* 0x00000000320a72ca */ /* 0x040fe400000e0000 */
[C---:B------:R-:W-:Y:S01]  /*91360*/  R2UR UR11, R51.reuse ;  /* 0x00000000330b72ca */ /* 0x040fe200000e0000 */
[----:B------:R-:W2:Y:S01]  /*91370*/  LDC.64 R70, c[0x3][R81+-0x4e30] ;  /* 0x00ec740051467b82 */ /* 0x000ea20000000a00 */
[----:B------:R-:W-:Y:S01]  /*91380*/  R2UR UR12, R50 ;  /* 0x00000000320c72ca */ /* 0x000fe200000e0000 */
[----:B------:R-:W4:Y:S01]  /*91390*/  LDG.E.64 R72, desc[UR4][R46.64+0x2720] ;  /* 0x002720042e487981 */ /* 0x000f22000c1e1b00 */
[----:B------:R-:W-:Y:S01]  /*913a0*/  R2UR UR13, R51 ;  /* 0x00000000330d72ca */ /* 0x000fe200000e0000 */
[----:B--2---:R-:W-:-:S07]  /*913b0*/  DADD R70, R70, R12 ;  /* 0x0000000046467229 */ /* 0x004fce000000000c */
[----:B------:R2:W-:Y:S04]  /*913c0*/  STG.E.64 desc[UR4][R46.64+0x2740], R70 ;  /* 0x002740462e007986 */ /* 0x0005e8000c101b04 */
[----:B------:R-:W5:Y:S04]  /*913d0*/  LDG.E.S8 R12, desc[UR8][R58.64] ;  /* 0x000000083a0c7981 */ /* 0x000f68000c1e1300 */
[----:B------:R-:W5:Y:S04]  /*913e0*/  LDG.E.S8 R13, desc[UR10][R14.64+0x1b] ;  /* 0x00001b0a0e0d7981 */ /* 0x000f68000c1e1300 */
[----:B------:R-:W3:Y:S01]  /*913f0*/  LDG.E.S8 R61, desc[UR12][R14.64+0x1c] ;  /* 0x00001c0c0e3d7981 */ /* 0x000ee2000c1e1300 */
[----:B------:R-:W-:Y:S01]  /*91400*/  UMOV UR4, 0xcccccccd ;  /* 0xcccccccd00047882 */ /* 0x000fe20000000000 */
[----:B------:R-:W-:Y:S01]  /*91410*/  UMOV UR5, 0x4016cccc ;  /* 0x4016cccc00057882 */ /* 0x000fe20000000000 */
[----:B------:R-:W-:Y:S01]  /*91420*/  BSSY.RECONVERGENT B8, `(.L_x_1912) ;  /* 0x0000031000087945 */ /* 0x000fe20003800200 */
[C-C-:B-----5:R-:W-:Y:S01]  /*91430*/  IMAD R60, R12.reuse, 0x5, R13.reuse ;  /* 0x000000050c3c7824 */ /* 0x160fe200078e020d */
[----:B------:R-:W-:-:S05]  /*91440*/  PRMT R12, R12, 0x5410, R13 ;  /* 0x000054100c0c7816 */ /* 0x000fca000000000d */
[----:B---3--:R-:W-:Y:S01]  /*91450*/  IDP.2A.LO.S16.U8 R12, R12, R78, R61 ;  /* 0x0000004e0c0c7226 */ /* 0x008fe2000000123d */
[----:B------:R-:W-:-:S03]  /*91460*/  LEA R86, R60, 0x10000, 0x3 ;  /* 0x000100003c567811 */ /* 0x000fc600078e18ff */
[----:B------:R-:W-:Y:S01]  /*91470*/  IMAD R78, R12, 0x8, R85 ;  /* 0x000000080c4e7824 */ /* 0x000fe200078e0255 */
[----:B------:R-:W3:Y:S08]  /*91480*/  LDC.64 R60, c[0x3][R86+-0x4d68] ;  /* 0x00eca600563c7b82 */ /* 0x000ef00000000a00 */
[----:B------:R-:W3:Y:S02]  /*91490*/  LDC.64 R12, c[0x3][R78+0x59d8] ;  /* 0x00d676004e0c7b82 */ /* 0x000ee40000000a00 */
[----:B---3--:R-:W-:-:S08]  /*914a0*/  DADD R60, R60, R12 ;  /* 0x000000003c3c7229 */ /* 0x008fd0000000000c */
[----:B------:R-:W-:-:S14]  /*914b0*/  DSETP.GT.AND P0, PT, |R60|, R82, PT ;  /* 0x000000523c00722a */ /* 0x000fdc0003f04200 */
[----:B--2---:R-:W-:Y:S02]  /*914c0*/  @P0 IMAD.MOV.U32 R70, RZ, RZ, 0x0 ;  /* 0x00000000ff460424 */ /* 0x004fe400078e00ff */
        /* <DEDUP_REMOVED lines=38> */
.L_x_1913:
[----:B------:R-:W-:Y:S05]  /*91730*/  BSYNC.RECONVERGENT B8 ;  /* 0x0000000000087941 */ /* 0x000fea0003800200 */
.L_x_1912:
        /* <DEDUP_REMOVED lines=30> */
.L_x_1916:
[----:B------:R-:W-:Y:S05]  /*91920*/  BSYNC.RECONVERGENT B8 ;  /* 0x0000000000087941 */ /* 0x000fea0003800200 */
.L_x_1915:
        /* <DEDUP_REMOVED lines=19> */
.L_x_1914:
        /* <DEDUP_REMOVED lines=13> */
.L_x_1911:
[----:B------:R-:W-:Y:S05]  /*91b30*/  BSYNC.RECONVERGENT B0 ;  /* 0x0000000000007941 */ /* 0x000fea0003800200 */
.L_x_1909:
[C---:B------:R-:W-:Y:S02]  /*91b40*/  R2UR UR4, R50.reuse ;  /* 0x00000000320472ca */ /* 0x040fe400000e0000 */
[C---:B------:R-:W-:Y:S02]  /*91b50*/  R2UR UR5, R51.reuse ;  /* 0x00000000330572ca */ /* 0x040fe400000e0000 */
[----:B------:R-:W-:Y:S02]  /*91b60*/  R2UR UR8, R50 ;  /* 0x00000000320872ca */ /* 0x000fe400000e0000 */
[----:B------:R-:W-:-:S09]  /*91b70*/  R2UR UR9, R51 ;  /* 0x00000000330972ca */ /* 0x000fd200000e0000 */
[----:B--2-4-:R-:W2:Y:S04]  /*91b80*/  LDG.E.S8 R12, desc[UR4][R58.64] ;  /* 0x000000043a0c7981 */ /* 0x014ea8000c1e1300 */
[----:B------:R-:W2:Y:S01]  /*91b90*/  LDG.E.S8 R13, desc[UR8][R14.64+0x1b] ;  /* 0x00001b080e0d7981 */ /* 0x000ea2000c1e1300 */
[----:B------:R-:W-:Y:S02]  /*91ba0*/  R2UR UR10, R50 ;  /* 0x00000000320a72ca */ /* 0x000fe400000e0000 */
[----:B------:R-:W-:Y:S01]  /*91bb0*/  R2UR UR11, R51 ;  /* 0x00000000330b72ca */ /* 0x000fe200000e0000 */
[----:B--2---:R-:W-:-:S05]  /*91bc0*/  IMAD R12, R12, 0x5, R13 ;  /* 0x000000050c0c7824 */ /* 0x004fca00078e020d */
[----:B------:R-:W-:-:S06]  /*91bd0*/  LEA R12, R12, 0x10000, 0x3 ;  /* 0x000100000c0c7811 */ /* 0x000fcc00078e18ff */
[----:B------:R-:W2:Y:S02]  /*91be0*/  LDC.64 R12, c[0x3][R12+-0x4e30] ;  /* 0x00ec74000c0c7b82 */ /* 0x000ea40000000a00 */
[----:B--2---:R2:W-:Y:S04]  /*91bf0*/  STG.E.64 desc[UR4][R46.64+0x2740], R12 ;  /* 0x0027400c2e007986 */ /* 0x0045e8000c101b04 */
[----:B------:R-:W4:Y:S04]  /*91c00*/  LDG.E.S8 R71, desc[UR10][R14.64+0x1b] ;  /* 0x00001b0a0e477981 */ /* 0x000f28000c1e1300 */
[----:B------:R-:W4:Y:S01]  /*91c10*/  LDG.E.S8 R40, desc[UR8][R58.64] ;  /* 0x000000083a287981 */ /* 0x000f22000c1e1300 */
[----:B------:R-:W-:Y:S01]  /*91c20*/  UMOV UR4, 0xcccccccd ;  /* 0xcccccccd00047882 */ /* 0x000fe20000000000 */
[----:B------:R-:W-:Y:S01]  /*91c30*/  UMOV UR5, 0x4016cccc ;  /* 0x4016cccc00057882 */ /* 0x000fe20000000000 */
[----:B------:R-:W-:Y:S01]  /*91c40*/  IMAD.MOV.U32 R70, RZ, RZ, 0x1 ;  /* 0x00000001ff467424 */ /* 0x000fe200078e00ff */
[----:B------:R-:W-:Y:S01]  /*91c50*/  DADD R60, R12, -UR4 ;  /* 0x800000040c3c7e29 */ /* 0x000fe20008000000 */
[----:B------:R-:W-:Y:S01]  /*91c60*/  R2UR UR4, R50 ;  /* 0x00000000320472ca */ /* 0x000fe200000e0000 */
[----:B------:R-:W-:Y:S01]  /*91c70*/  BSSY.RECONVERGENT B0, `(.L_x_1917) ;  /* 0x0000018000007945 */ /* 0x000fe20003800200 */
[----:B------:R-:W-:-:S05]  /*91c80*/  R2UR UR5, R51 ;  /* 0x00000000330572ca */ /* 0x000fca00000e0000 */
[----:B-----5:R-:W-:Y:S01]  /*91c90*/  DADD R92, R72, R60 ;  /* 0x00000000485c7229 */ /* 0x020fe2000000003c */
[----:B----4-:R-:W-:-:S05]  /*91ca0*/  IMAD R40, R40, 0x5, R71 ;  /* 0x0000000528287824 */ /* 0x010fca00078e0247 */
[----:B------:R-:W4:Y:S01]  /*91cb0*/  MUFU.RCP64H R71, R93 ;  /* 0x0000005d00477308 */ /* 0x000f220000001800 */
[----:B------:R-:W-:-:S04]  /*91cc0*/  LEA R40, R40, 0x10000, 0x3 ;  /* 0x0001000028287811 */ /* 0x000fc800078e18ff */
        /* <DEDUP_REMOVED lines=8> */
[----:B-1-3--:R-:W-:-:S02]  /*91d50*/  DMUL R98, R94, R14 ;  /* 0x0000000e5e627228 */ /* 0x00afc40000000000 */
        /* <DEDUP_REMOVED lines=9> */
.L_x_1918:
[----:B------:R-:W-:Y:S05]  /*91df0*/  BSYNC.RECONVERGENT B0 ;  /* 0x0000000000007941 */ /* 0x000fea0003800200 */
.L_x_1917:
        /* <DEDUP_REMOVED lines=15> */
.L_x_1894:
[----:B------:R-:W-:Y:S05]  /*91ef0*/  BSYNC.RECONVERGENT B1 ;  /* 0x0000000000017941 */ /* 0x000fea0003800200 */
.L_x_1892:
        /* <DEDUP_REMOVED lines=23> */
[----:B------:R-:W-:Y:S01]  /*92070*/  BSSY.RECONVERGENT B0, `(.L_x_1919) ;  /* 0x0000018000007945 */ /* 0x000fe20003800200 */
[----:B--2---:R-:W-:Y:S02]  /*92080*/  DADD R76, R12, R76 ;  /* 0x000000000c4c7229 */ /* 0x004fe4000000004c */
        /* <DEDUP_REMOVED lines=17> */
[----:B----4-:R-:W-:Y:S05]  /*921a0*/  @P0 BRA P1, `(.L_x_1920) ;  /* 0x0000000000100947 */ /* 0x010fea0000800000 */
[----:B------:R-:W-:Y:S05]  /*921b0*/  BMOV.32.CLEAR RZ, B1 ;  /* 0x0000000001ff7355 */ /* 0x000fea0000100000 */
[----:B------:R-:W-:Y:S05]  /*921c0*/  BMOV.32.CLEAR RZ, B11 ;  /* 0x000000000bff7355 */ /* 0x000fea0000100000 */
[----:B------:R-:W-:-:S07]  /*921d0*/  MOV R40, 0x921f0 ;  /* 0x000921f000287802 */ /* 0x000fce0000000f00 */
[----:B01----:R-:W-:Y:S05]  /*921e0*/  CALL.REL.NOINC `($__internal_0_$__cuda_sm20_div_rn_f64_full) ;  /* 0x00000d38007c7944 */ /* 0x003fea0003c00000 */
.L_x_1920:
[----:B------:R-:W-:Y:S05]  /*921f0*/  BSYNC.RECONVERGENT B0 ;  /* 0x0000000000007941 */ /* 0x000fea0003800200 */
.L_x_1919:
        /* <DEDUP_REMOVED lines=10> */
[----:B------:R-:W-:Y:S05]  /*922a0*/  BSSY.RECONVERGENT B0, `(.L_x_1921) ;  /* 0x000001d000007945 */ /* 0x000fea0003800200 */
[----:B------:R3:W-:Y:S07]  /*922b0*/  STG.E.64 desc[UR8][R46.64+0x2730], R98 ;  /* 0x002730622e007986 */ /* 0x0007ee000c101b08 */
[----:B------:R3:W5:Y:S01]  /*922c0*/  LDG.E R40, desc[UR10][R48.64+0xcc] ;  /* 0x0000cc0a30287981 */ /* 0x000762000c1e1900 */
[----:B--2---:R-:W-:-:S14]  /*922d0*/  DSETP.GT.AND P0, PT, R98, R70, PT ;  /* 0x000000466200722a */ /* 0x004fdc0003f04000 */
[----:B---3--:R-:W-:Y:S05]  /*922e0*/  @!P0 BRA `(.L_x_1922) ;  /* 0x0000000000608947 */ /* 0x008fea0003800000 */
[----:B------:R-:W2:Y:S01]  /*922f0*/  LDC.64 R70, c[0x0][0x3a0] ;  /* 0x0000e800ff467b82 */ /* 0x000ea20000000a00 */
[----:B-----5:R-:W-:Y:S01]  /*92300*/  IMAD R15, R40, R42, R15 ;  /* 0x0000002a280f7224 */ /* 0x020fe200078e020f */
[----:B------:R-:W-:Y:S02]  /*92310*/  R2UR UR4, R50 ;  /* 0x00000000320472ca */ /* 0x000fe400000e0000 */
[----:B------:R-:W-:Y:S01]  /*92320*/  R2UR UR5, R51 ;  /* 0x00000000330572ca */ /* 0x000fe200000e0000 */
[----:B------:R-:W-:-:S04]  /*92330*/  VIADD R15, R15, 0x271 ;  /* 0x000002710f0f7836 */ /* 0x000fc80000000000 */
[----:B--2---:R-:W-:-:S08]  /*92340*/  IMAD.WIDE R70, R15, 0x8, R70 ;  /* 0x000000080f467825 */ /* 0x004fd000078e0246 */
        /* <DEDUP_REMOVED lines=18> */
.L_x_1922:
[----:B------:R-:W-:Y:S05]  /*92470*/  BSYNC.RECONVERGENT B0 ;  /* 0x0000000000007941 */ /* 0x000fea0003800200 */
.L_x_1921:
[C---:B-----5:R-:W-:Y:S01]  /*92480*/  ISETP.GE.AND P0, PT, R45.reuse, R40, PT ;  /* 0x000000282d00720c */ /* 0x060fe20003f06270 */
[----:B--2---:R-:W-:-:S12]  /*92490*/  VIADD R45, R45, 0x1 ;  /* 0x000000012d2d7836 */ /* 0x004fd80000000000 */
[----:B------:R-:W-:Y:S05]  /*924a0*/  @!P0 BRA `(.L_x_1923) ;  /* 0xffffffd000b88947 */ /* 0x000fea000383ffff */
[----:B------:R-:W-:Y:S05]  /*924b0*/  BSYNC.RECONVERGENT B4 ;  /* 0x0000000000047941 */ /* 0x000fea0003800200 */
.L_x_1891:
[----:B------:R-:W-:Y:S02]  /*924c0*/  R2UR UR4, R50 ;  /* 0x00000000320472ca */ /* 0x000fe400000e0000 */
[----:B------:R-:W-:-:S13]  /*924d0*/  R2UR UR5, R51 ;  /* 0x00000000330572ca */ /* 0x000fda00000e0000 */
[----:B------:R2:W5:Y:S02]  /*924e0*/  LDG.E R14, desc[UR4][R48.64+0xc8] ;  /* 0x0000c804300e7981 */ /* 0x000564000c1e1900 */
.L_x_1890:
[----:B------:R-:W-:Y:S05]  /*924f0*/  BSYNC.RECONVERGENT B6 ;  /* 0x0000000000067941 */ /* 0x000fea0003800200 */
.L_x_1889:
[C---:B-----5:R-:W-:Y:S01]  /*92500*/  ISETP.GE.AND P0, PT, R69.reuse, R14, PT ;  /* 0x0000000e4500720c */ /* 0x060fe20003f06270 */
[----:B------:R-:W-:-:S12]  /*92510*/  VIADD R69, R69, 0x1 ;  /* 0x0000000145457836 */ /* 0x000fd80000000000 */
[----:B------:R-:W-:Y:S05]  /*92520*/  @!P0 BRA `(.L_x_1924) ;  /* 0xffffffd000748947 */ /* 0x000fea000383ffff */
.L_x_1888:
[----:B------:R-:W-:Y:S05]  /*92530*/  BSYNC.RECONVERGENT B7 ;  /* 0x0000000000077941 */ /* 0x000fea0003800200 */
.L_x_1887:
[----:B------:R-:W-:Y:S02]  /*92540*/  R2UR UR4, R50 ;  /* 0x00000000320472ca */ /* 0x000fe400000e0000 */
[----:B------:R-:W-:-:S13]  /*92550*/  R2UR UR5, R51 ;  /* 0x00000000330572ca */ /* 0x000fda00000e0000 */
[----:B-1----:R-:W5:Y:S01]  /*92560*/  LDG.E.64 R14, desc[UR4][R46.64+0x2728] ;  /* 0x002728042e0e7981 */ /* 0x002f62000c1e1b00 */
        /* <DEDUP_REMOVED lines=8> */
[----:B------:R-:W3:Y:S01]  /*925f0*/  @!P0 LDG.E R58, desc[UR4][R48.64+0xd0] ;  /* 0x0000d004303a8981 */ /* 0x000ee2000c1e1900 */
[C---:B------:R-:W-:Y:S01]  /*92600*/  @P0 R2UR UR4, R50.reuse ;  /* 0x00000000320402ca */ /* 0x040fe200000e0000 */
[----:B--2---:R-:W-:Y:S01]  /*92610*/  @P0 IMAD.MOV.U32 R61, RZ, RZ, 0x1 ;  /* 0x00000001ff3d0424 */ /* 0x004fe200078e00ff */
        /* <DEDUP_REMOVED lines=20> */
[----:B----4-:R-:W3:Y:S01]  /*92760*/  LDG.E.U8 R72, desc[UR10][R58.64] ;  /* 0x0000000a3a487981 */ /* 0x010ee2000c1e1100 */
        /* <DEDUP_REMOVED lines=20> */
[----:B------:R-:W2:Y:S04]  /*928b0*/  LDG.E.U8 R45, desc[UR8][R58.64+0x1] ;  /* 0x000001083a2d7981 */ /* 0x000ea8000c1e1100 */
[----:B------:R-:W3:Y:S01]  /*928c0*/  LDG.E.S8 R42, desc[UR4][R14.64+0x1c] ;  /* 0x00001c040e2a7981 */ /* 0x000ee2000c1e1300 */
[C---:B-1----:R-:W-:Y:S01]  /*928d0*/  PRMT R60, R69.reuse, 0x3340, RZ ;  /* 0x00003340453c7816 */ /* 0x042fe200000000ff */
        /* <DEDUP_REMOVED lines=10> */
[----:B------:R-:W1:Y:S01]  /*92980*/  LDC.64 R82, c[0x3][R69+-0x4e30] ;  /* 0x00ec740045527b82 */ /* 0x000e620000000a00 */
[C---:B------:R-:W-:Y:S02]  /*92990*/  R2UR UR17, R51.reuse ;  /* 0x00000000331172ca */ /* 0x040fe400000e0000 */
[----:B------:R-:W-:Y:S02]  /*929a0*/  R2UR UR14, R50 ;  /* 0x00000000320e72ca */ /* 0x000fe400000e0000 */
[----:B------:R-:W-:-:S02]  /*929b0*/  R2UR UR15, R51 ;  /* 0x00000000330f72ca */ /* 0x000fc400000e0000 */
[----:B--2---:R-:W-:-:S04]  /*929c0*/  PRMT R45, R72, 0x3340, R45 ;  /* 0x00003340482d7816 */ /* 0x004fc8000000002d */
[----:B------:R-:W-:-:S05]  /*929d0*/  PRMT R45, R45, 0x5410, R60 ;  /* 0x000054102d2d7816 */ /* 0x000fca000000003c */
[----:B---3--:R-:W-:-:S04]  /*929e0*/  IDP.4A.S8.U8 R42, R45, UR4, R42 ;  /* 0x000000042d2a7c26 */ /* 0x008fc8000800022a */
[----:B------:R-:W-:-:S04]  /*929f0*/  IMAD R42, R42, 0x8, R81 ;  /* 0x000000082a2a7824 */ /* 0x000fc800078e0251 */
[----:B------:R-:W-:-:S04]  /*92a00*/  VIADD R70, R42, 0x10000 ;  /* 0x000100002a467836 */ /* 0x000fc80000000000 */
[----:B------:R-:W1:Y:S02]  /*92a10*/  LDC.64 R60, c[0x3][R70+-0x7590] ;  /* 0x00e29c00463c7b82 */ /* 0x000e640000000a00 */
[----:B-1----:R-:W-:-:S07]  /*92a20*/  DADD R82, R82, R60 ;  /* 0x0000000052527229 */ /* 0x002fce000000003c */
[----:B------:R-:W-:Y:S04]  /*92a30*/  STG.E.64 desc[UR8][R46.64+0x2738], R82 ;  /* 0x002738522e007986 */ /* 0x000fe8000c101b08 */
[----:B------:R-:W2:Y:S04]  /*92a40*/  LDG.E.U8 R42, desc[UR12][R14.64+0x1b] ;  /* 0x00001b0c0e2a7981 */ /* 0x000ea8000c1e1100 */
[----:B------:R-:W3:Y:S04]  /*92a50*/  LDG.E.S8 R40, desc[UR10][R58.64] ;  /* 0x0000000a3a287981 */ /* 0x000ee8000c1e1300 */
[----:B------:R-:W3:Y:S04]  /*92a60*/  LDG.E.U8 R61, desc[UR16][R58.64+0x1] ;  /* 0x000001103a3d7981 */ /* 0x000ee8000c1e1100 */
[----:B------:R-:W4:Y:S01]  /*92a70*/  LDG.E.S8 R45, desc[UR14][R14.64+0x1c] ;  /* 0x00001c0e0e2d7981 */ /* 0x000f22000c1e1300 */
[----:B--2---:R-:W-:-:S02]  /*92a80*/  PRMT R60, R42, 0x3340, RZ ;  /* 0x000033402a3c7816 */ /* 0x004fc400000000ff */
[----:B------:R-:W-:Y:S02]  /*92a90*/  PRMT R42, R42, 0x8880, RZ ;  /* 0x000088802a2a7816 */ /* 0x000fe400000000ff */
[----:B---3--:R-:W-:-:S04]  /*92aa0*/  PRMT R61, R40, 0x3340, R61 ;  /* 0x00003340283d7816 */ /* 0x008fc8000000003d */
[----:B------:R-:W-:Y:S01]  /*92ab0*/  PRMT R60, R61, 0x5410, R60 ;  /* 0x000054103d3c7816 */ /* 0x000fe2000000003c */
[----:B------:R-:W-:-:S04]  /*92ac0*/  IMAD.MOV.U32 R61, RZ, RZ, R42 ;  /* 0x000000ffff3d7224 */ /* 0x000fc800078e002a */
[----:B----4-:R-:W-:Y:S01]  /*92ad0*/  IDP.4A.S8.U8 R45, R60, UR4, R45 ;  /* 0x000000043c2d7c26 */ /* 0x010fe2000800022d */
[----:B------:R-:W-:Y:S01]  /*92ae0*/  R2UR UR4, R50 ;  /* 0x00000000320472ca */ /* 0x000fe200000e0000 */
[----:B------:R-:W-:Y:S02]  /*92af0*/  IMAD R40, R40, 0x5, R61 ;  /* 0x0000000528287824 */ /* 0x000fe400078e023d */
[----:B------:R-:W-:-:S03]  /*92b00*/  IMAD R45, R45, 0x8, R81 ;  /* 0x000000082d2d7824 */ /* 0x000fc600078e0251 */
[----:B------:R-:W-:Y:S01]  /*92b10*/  LEA R69, R40, 0x10000, 0x3 ;  /* 0x0001000028457811 */ /* 0x000fe200078e18ff */
[----:B------:R-:W-:-:S03]  /*92b20*/  VIADD R72, R45, 0x10000 ;  /* 0x000100002d487836 */ /* 0x000fc60000000000 */
[----:B------:R-:W1:Y:S08]  /*92b30*/  LDC.64 R76, c[0x3][R69+-0x4d68] ;  /* 0x00eca600454c7b82 */ /* 0x000e700000000a00 */
        /* <DEDUP_REMOVED lines=14> */
[----:B------:R-:W4:Y:S04]  /*92c20*/  LDG.E.U8 R42, desc[UR16][R14.64+0x1b] ;  /* 0x00001b100e2a7981 */ /* 0x000f28000c1e1100 */
[----:B------:R-:W5:Y:S04]  /*92c30*/  LDG.E.S8 R73, desc[UR12][R58.64] ;  /* 0x0000000c3a497981 */ /* 0x000f68000c1e1300 */
[----:B------:R-:W5:Y:S01]  /*92c40*/  LDG.E.S8 R40, desc[UR14][R58.64+0x1] ;  /* 0x0000010e3a287981 */ /* 0x000f62000c1e1300 */
[----:B------:R-:W-:Y:S01]  /*92c50*/  IMAD.MOV.U32 R84, RZ, RZ, 0x519 ;  /* 0x00000519ff547424 */ /* 0x000fe200078e00ff */
[----:B------:R-:W-:Y:S01]  /*92c60*/  BSSY.RECONVERGENT B0, `(.L_x_1927) ;  /* 0x00000a5000007945 */ /* 0x000fe20003800200 */
[----:B-1----:R-:W-:-:S02]  /*92c70*/  @P0 IMAD.MOV.U32 R76, RZ, RZ, 0x0 ;  /* 0x00000000ff4c0424 */ /* 0x002fc400078e00ff */
[----:B------:R-:W-:Y:S02]  /*92c80*/  @P0 IMAD.MOV.U32 R77, RZ, RZ, 0x7ff00000 ;  /* 0x7ff00000ff4d0424 */ /* 0x000fe400078e00ff */
[----:B------:R-:W-:Y:S02]  /*92c90*/  @P0 IMAD.MOV.U32 R82, RZ, RZ, 0x0 ;  /* 0x00000000ff520424 */ /* 0x000fe400078e00ff */
[----:B------:R-:W-:Y:S01]  /*92ca0*/  @P0 IMAD.MOV.U32 R83, RZ, RZ, -0x40100000 ;  /* 0xbff00000ff530424 */ /* 0x000fe200078e00ff */
[----:B----4-:R-:W-:Y:S02]  /*92cb0*/  PRMT R45, R42, 0x8880, RZ ;  /* 0x000088802a2d7816 */ /* 0x010fe400000000ff */
[----:B-----5:R-:W-:-:S05]  /*92cc0*/  PRMT R40, R73, 0x5410, R40 ;  /* 0x0000541049287816 */ /* 0x020fca0000000028 */
        /* <DEDUP_REMOVED lines=17> */
[C---:B------:R-:W-:Y:S02]  /*92de0*/  R2UR UR4, R50.reuse ;  /* 0x00000000320472ca */ /* 0x040fe400000e0000 */
[----:B------:R-:W-:Y:S02]  /*92df0*/  R2UR UR5, R51 ;  /* 0x00000000330572ca */ /* 0x000fe400000e0000 */
        /* <DEDUP_REMOVED lines=75> */
.L_x_1930:
[----:B------:R-:W-:Y:S05]  /*932b0*/  BSYNC.RECONVERGENT B4 ;  /* 0x0000000000047941 */ /* 0x000fea0003800200 */
.L_x_1929:
        /* <DEDUP_REMOVED lines=30> */
.L_x_1933:
[----:B------:R-:W-:Y:S05]  /*934a0*/  BSYNC.RECONVERGENT B4 ;  /* 0x0000000000047941 */ /* 0x000fea0003800200 */
.L_x_1932:
        /* <DEDUP_REMOVED lines=19> */
.L_x_1931:
        /* <DEDUP_REMOVED lines=13> */
.L_x_1928:
[----:B------:R-:W-:Y:S05]  /*936b0*/  BSYNC.RECONVERGENT B0 ;  /* 0x0000000000007941 */ /* 0x000fea0003800200 */
.L_x_1927:
[C---:B------:R-:W-:Y:S02]  /*936c0*/  R2UR UR10, R50.reuse ;  /* 0x00000000320a72ca */ /* 0x040fe400000e0000 */
[C---:B------:R-:W-:Y:S02]  /*936d0*/  R2UR UR11, R51.reuse ;  /* 0x00000000330b72ca */ /* 0x040fe400000e0000 */
[C---:B------:R-:W-:Y:S02]  /*936e0*/  R2UR UR4, R50.reuse ;  /* 0x00000000320472ca */ /* 0x040fe400000e0000 */
[C---:B------:R-:W-:Y:S02]  /*936f0*/  R2UR UR5, R51.reuse ;  /* 0x00000000330572ca */ /* 0x040fe400000e0000 */
[----:B------:R-:W-:Y:S02]  /*93700*/  R2UR UR8, R50 ;  /* 0x00000000320872ca */ /* 0x000fe400000e0000 */
[----:B------:R-:W-:-:S05]  /*93710*/  R2UR UR9, R51 ;  /* 0x00000000330972ca */ /* 0x000fca00000e0000 */
[----:B------:R-:W4:Y:S04]  /*93720*/  LDG.E.U8 R42, desc[UR10][R14.64+0x1b] ;  /* 0x00001b0a0e2a7981 */ /* 0x000f28000c1e1100 */
[----:B------:R-:W5:Y:S04]  /*93730*/  LDG.E.S8 R69, desc[UR4][R58.64] ;  /* 0x000000043a457981 */ /* 0x000f68000c1e1300 */
[----:B------:R-:W5:Y:S01]  /*93740*/  LDG.E.S8 R40, desc[UR8][R58.64+0x1] ;  /* 0x000001083a287981 */ /* 0x000f62000c1e1300 */
[----:B------:R-:W-:Y:S01]  /*93750*/  IMAD.MOV.U32 R78, RZ, RZ, 0x519 ;  /* 0x00000519ff4e7424 */ /* 0x000fe200078e00ff */
[----:B------:R-:W-:Y:S01]  /*93760*/  BSSY.RECONVERGENT B0, `(.L_x_1934) ;  /* 0x0000095000007945 */ /* 0x000fe20003800200 */
[----:B------:R-:W-:-:S02]  /*93770*/  IMAD.MOV.U32 R81, RZ, RZ, 0x50 ;  /* 0x00000050ff517424 */ /* 0x000fc400078e00ff */
[----:B-1-3--:R-:W-:Y:S02]  /*93780*/  IMAD.MOV.U32 R70, RZ, RZ, -0x800000 ;  /* 0xff800000ff467424 */ /* 0x00afe400078e00ff */
[----:B------:R-:W-:Y:S01]  /*93790*/  IMAD.MOV.U32 R71, RZ, RZ, 0x41cdcd64 ;  /* 0x41cdcd64ff477424 */ /* 0x000fe200078e00ff */
[----:B----4-:R-:W-:Y:S02]  /*937a0*/  PRMT R45, R42, 0x8880, RZ ;  /* 0x000088802a2d7816 */ /* 0x010fe400000000ff */
[----:B-----5:R-:W-:-:S05]  /*937b0*/  PRMT R40, R69, 0x5410, R40 ;  /* 0x0000541045287816 */ /* 0x020fca0000000028 */
[----:B------:R-:W-:-:S04]  /*937c0*/  IDP.2A.LO.S16.U8 R40, R40, R78, R45 ;  /* 0x0000004e28287226 */ /* 0x000fc8000000122d */
[----:B------:R-:W-:-:S04]  /*937d0*/  IMAD R40, R40, 0x8, R81 ;  /* 0x0000000828287824 */ /* 0x000fc800078e0251 */
[----:B------:R-:W1:Y:S02]  /*937e0*/  LDC.64 R60, c[0x3][R40+0x5208] ;  /* 0x00d48200283c7b82 */ /* 0x000e640000000a00 */
[----:B-1----:R-:W-:-:S14]  /*937f0*/  DSETP.GEU.AND P0, PT, |R60|, R70, PT ;  /* 0x000000463c00722a */ /* 0x002fdc0003f0e200 */
[----:B------:R-:W-:Y:S05]  /*93800*/  @P0 BRA `(.L_x_1935) ;  /* 0x0000000800280947 */ /* 0x000fea0003800000 */
[----:B------:R-:W-:Y:S01]  /*93810*/  PRMT R42, R42, 0x8880, RZ ;  /* 0x000088802a2a7816 */ /* 0x000fe200000000ff */
[----:B------:R-:W1:Y:S01]  /*93820*/  LDC.64 R60, c[0x3][R40+0x4e20] ;  /* 0x00d38800283c7b82 */ /* 0x000e620000000a00 */
[C---:B------:R-:W-:Y:S02]  /*93830*/  R2UR UR4, R50.reuse ;  /* 0x00000000320472ca */ /* 0x040fe400000e0000 */
[----:B------:R-:W-:Y:S01]  /*93840*/  R2UR UR5, R51 ;  /* 0x00000000330572ca */ /* 0x000fe200000e0000 */
[----:B------:R-:W-:Y:S01]  /*93850*/  IMAD R42, R69, 0x5, R42 ;  /* 0x00000005452a7824 */ /* 0x000fe200078e022a */
[----:B------:R-:W-:Y:S02]  /*93860*/  R2UR UR10, R50 ;  /* 0x00000000320a72ca */ /* 0x000fe400000e0000 */
[----:B------:R-:W-:Y:S02]  /*93870*/  R2UR UR11, R51 ;  /* 0x00000000330b72ca */ /* 0x000fe400000e0000 */
[----:B------:R-:W-:-:S02]  /*93880*/  LEA R73, R42, 0x10000, 0x3 ;  /* 0x000100002a497811 */ /* 0x000fc400078e18ff */
[C---:B------:R-:W-:Y:S02]  /*93890*/  R2UR UR8, R50.reuse ;  /* 0x00000000320872ca */ /* 0x040fe400000e0000 */
[----:B------:R-:W1:Y:S01]  /*938a0*/  LDC.64 R74, c[0x3][R73+-0x4e30] ;  /* 0x00ec7400494a7b82 */ /* 0x000e620000000a00 */
[C---:B------:R-:W-:Y:S02]  /*938b0*/  R2UR UR9, R51.reuse ;  /* 0x00000000330972ca */ /* 0x040fe400000e0000 */
[----:B------:R-:W-:Y:S02]  /*938c0*/  R2UR UR12, R50 ;  /* 0x00000000320c72ca */ /* 0x000fe400000e0000 */
[----:B------:R-:W-:Y:S01]  /*938d0*/  R2UR UR13, R51 ;  /* 0x00000000330d72ca */ /* 0x000fe200000e0000 */
        /* <DEDUP_REMOVED lines=61> */
.L_x_1937:
[----:B------:R-:W-:Y:S05]  /*93cb0*/  BSYNC.RECONVERGENT B4 ;  /* 0x0000000000047941 */ /* 0x000fea0003800200 */
.L_x_1936:
        /* <DEDUP_REMOVED lines=30> */
.L_x_1940:
[----:B------:R-:W-:Y:S05]  /*93ea0*/  BSYNC.RECONVERGENT B4 ;  /* 0x0000000000047941 */ /* 0x000fea0003800200 */
.L_x_1939:
        /* <DEDUP_REMOVED lines=19> */
.L_x_1938:
        /* <DEDUP_REMOVED lines=13> */
.L_x_1935:
[----:B------:R-:W-:Y:S05]  /*940b0*/  BSYNC.RECONVERGENT B0 ;  /* 0x0000000000007941 */ /* 0x000fea0003800200 */
.L_x_1934:
[C---:B------:R-:W-:Y:S02]  /*940c0*/  R2UR UR4, R50.reuse ;  /* 0x00000000320472ca */ /* 0x040fe400000e0000 */
[C---:B------:R-:W-:Y:S02]  /*940d0*/  R2UR UR5, R51.reuse ;  /* 0x00000000330572ca */ /* 0x040fe400000e0000 */
[C---:B------:R-:W-:Y:S02]  /*940e0*/  R2UR UR8, R50.reuse ;  /* 0x00000000320872ca */ /* 0x040fe400000e0000 */
[C---:B------:R-:W-:Y:S02]  /*940f0*/  R2UR UR9, R51.reuse ;  /* 0x00000000330972ca */ /* 0x040fe400000e0000 */
[----:B------:R-:W-:Y:S02]  /*94100*/  R2UR UR10, R50 ;  /* 0x00000000320a72ca */ /* 0x000fe400000e0000 */
[----:B------:R-:W-:-:S05]  /*94110*/  R2UR UR11, R51 ;  /* 0x00000000330b72ca */ /* 0x000fca00000e0000 */
[----:B------:R-:W5:Y:S04]  /*94120*/  LDG.E.S8 R42, desc[UR4][R58.64] ;  /* 0x000000043a2a7981 */ /* 0x000f68000c1e1300 */
[----:B------:R-:W5:Y:S04]  /*94130*/  LDG.E.S8 R69, desc[UR8][R14.64+0x1b] ;  /* 0x00001b080e457981 */ /* 0x000f68000c1e1300 */
[----:B------:R-:W2:Y:S01]  /*94140*/  LDG.E.S8 R40, desc[UR10][R14.64+0x1c] ;  /* 0x00001c0a0e287981 */ /* 0x000ea2000c1e1300 */
[----:B---34-:R-:W-:Y:S01]  /*94150*/  IMAD.MOV.U32 R70, RZ, RZ, 0x519 ;  /* 0x00000519ff467424 */ /* 0x018fe200078e00ff */
[----:B------:R-:W-:Y:S01]  /*94160*/  BSSY.RECONVERGENT B0, `(.L_x_1941) ;  /* 0x0000093000007945 */ /* 0x000fe20003800200 */
[----:B------:R-:W-:-:S02]  /*94170*/  IMAD.MOV.U32 R71, RZ, RZ, 0x50 ;  /* 0x00000050ff477424 */ /* 0x000fc400078e00ff */
[----:B------:R-:W-:Y:S02]  /*94180*/  IMAD.MOV.U32 R84, RZ, RZ, -0x800000 ;  /* 0xff800000ff547424 */ /* 0x000fe400078e00ff */
[----:B------:R-:W-:Y:S01]  /*94190*/  IMAD.MOV.U32 R85, RZ, RZ, 0x41cdcd64 ;  /* 0x41cdcd64ff557424 */ /* 0x000fe200078e00ff */
[----:B-----5:R-:W-:-:S05]  /*941a0*/  PRMT R45, R42, 0x5410, R69 ;  /* 0x000054102a2d7816 */ /* 0x020fca0000000045 */
[----:B--2---:R-:W-:-:S04]  /*941b0*/  IDP.2A.LO.S16.U8 R40, R45, R70, R40 ;  /* 0x000000462d287226 */ /* 0x004fc80000001228 */
        /* <DEDUP_REMOVED lines=8> */
.L_x_1942:
[----:B------:R-:W-:Y:S01]  /*94240*/  IMAD R42, R42, 0x5, R69 ;  /* 0x000000052a2a7824 */ /* 0x000fe200078e0245 */
[----:B------:R-:W2:Y:S01]  /*94250*/  LDC.64 R60, c[0x3][R40+0x55f0] ;  /* 0x00d57c00283c7b82 */ /* 0x000ea20000000a00 */
[----:B------:R-:W-:Y:S02]  /*94260*/  R2UR UR4, R50 ;  /* 0x00000000320472ca */ /* 0x000fe400000e0000 */
[C---:B------:R-:W-:Y:S02]  /*94270*/  R2UR UR5, R51.reuse ;  /* 0x00000000330572ca */ /* 0x040fe400000e0000 */
        /* <DEDUP_REMOVED lines=17> */
[C-C-:B----4-:R-:W-:Y:S01]  /*94390*/  IMAD R60, R42.reuse, 0x5, R45.reuse ;  /* 0x000000052a3c7824 */ /* 0x150fe200078e022d */
[----:B------:R-:W-:-:S05]  /*943a0*/  PRMT R42, R42, 0x5410, R45 ;  /* 0x000054102a2a7816 */ /* 0x000fca000000002d */
[----:B-----5:R-:W-:Y:S01]  /*943b0*/  IDP.2A.LO.S16.U8 R42, R42, R70, R61 ;  /* 0x000000462a2a7226 */ /* 0x020fe2000000123d */
[----:B------:R-:W-:-:S03]  /*943c0*/  LEA R45, R60, 0x10000, 0x3 ;  /* 0x000100003c2d7811 */ /* 0x000fc600078e18ff */
[----:B------:R-:W-:Y:S02]  /*943d0*/  IMAD R42, R42, 0x8, R71 ;  /* 0x000000082a2a7824 */ /* 0x000fe400078e0247 */
        /* <DEDUP_REMOVED lines=43> */
.L_x_1945:
[----:B------:R-:W-:Y:S05]  /*94690*/  BSYNC.RECONVERGENT B4 ;  /* 0x0000000000047941 */ /* 0x000fea0003800200 */
.L_x_1944:
        /* <DEDUP_REMOVED lines=30> */
.L_x_1948:
[----:B------:R-:W-:Y:S05]  /*94880*/  BSYNC.RECONVERGENT B4 ;  /* 0x0000000000047941 */ /* 0x000fea0003800200 */
.L_x_1947:
        /* <DEDUP_REMOVED lines=19> */
.L_x_1946:
        /* <DEDUP_REMOVED lines=13> */
.L_x_1943:
[----:B------:R-:W-:Y:S05]  /*94a90*/  BSYNC.RECONVERGENT B0 ;  /* 0x0000000000007941 */ /* 0x000fea0003800200 */
.L_x_1941:
[C---:B------:R-:W-:Y:S02]  /*94aa0*/  R2UR UR4, R50.reuse ;  /* 0x00000000320472ca */ /* 0x040fe400000e0000 */
[C---:B------:R-:W-:Y:S02]  /*94ab0*/  R2UR UR5, R51.reuse ;  /* 0x00000000330572ca */ /* 0x040fe400000e0000 */
[----:B------:R-:W-:Y:S02]  /*94ac0*/  R2UR UR8, R50 ;  /* 0x00000000320872ca */ /* 0x000fe400000e0000 */
[----:B------:R-:W-:-:S09]  /*94ad0*/  R2UR UR9, R51 ;  /* 0x00000000330972ca */ /* 0x000fd200000e0000 */
[----:B------:R-:W4:Y:S04]  /*94ae0*/  LDG.E.S8 R40, desc[UR4][R58.64] ;  /* 0x000000043a287981 */ /* 0x000f28000c1e1300 */
[----:B------:R-:W4:Y:S01]  /*94af0*/  LDG.E.S8 R45, desc[UR8][R14.64+0x1b] ;  /* 0x00001b080e2d7981 */ /* 0x000f22000c1e1300 */
[----:B------:R-:W-:Y:S02]  /*94b00*/  R2UR UR10, R50 ;  /* 0x00000000320a72ca */ /* 0x000fe400000e0000 */
[----:B------:R-:W-:Y:S01]  /*94b10*/  R2UR UR11, R51 ;  /* 0x00000000330b72ca */ /* 0x000fe200000e0000 */
[----:B----4-:R-:W-:-:S05]  /*94b20*/  IMAD R40, R40, 0x5, R45 ;  /* 0x0000000528287824 */ /* 0x010fca00078e022d */
[----:B--23--:R-:W-:-:S06]  /*94b30*/  LEA R60, R40, 0x10000, 0x3 ;  /* 0x00010000283c7811 */ /* 0x00cfcc00078e18ff */
        /* <DEDUP_REMOVED lines=12> */
[----:B------:R-:W0:Y:S02]  /*94c00*/  MUFU.RCP64H R73, R93 ;  /* 0x0000005d00497308 */ /* 0x000e240000001800 */
[----:B0-----:R-:W-:-:S08]  /*94c10*/  DFMA R74, -R92, R72, 1 ;  /* 0x3ff000005c4a742b */ /* 0x001fd00000000148 */
[----:B------:R-:W-:-:S08]  /*94c20*/  DFMA R74, R74, R74, R74 ;  /* 0x0000004a4a4a722b */ /* 0x000fd0000000004a */
[----:B------:R-:W-:-:S08]  /*94c30*/  DFMA R74, R72, R74, R72 ;  /* 0x0000004a484a722b */ /* 0x000fd00000000048 */
[----:B----4-:R-:W-:-:S08]  /*94c40*/  DFMA R14, -R92, R74, 1 ;  /* 0x3ff000005c0e742b */ /* 0x010fd0000000014a */
[----:B------:R-:W-:Y:S01]  /*94c50*/  DFMA R14, R74, R14, R74 ;  /* 0x0000000e4a0e722b */ /* 0x000fe2000000004a */
[----:B---3--:R-:W-:-:S05]  /*94c60*/  IMAD R40, R40, 0x5, R45 ;  /* 0x0000000528287824 */ /* 0x008fca00078e022d */
[----:B------:R-:W-:-:S04]  /*94c70*/  LEA R40, R40, 0x10000, 0x3 ;  /* 0x0001000028287811 */ /* 0x000fc800078e18ff */
        /* <DEDUP_REMOVED lines=13> */
.L_x_1950:
[----:B------:R-:W-:Y:S05]  /*94d50*/  BSYNC.RECONVERGENT B0 ;  /* 0x0000000000007941 */ /* 0x000fea0003800200 */
.L_x_1949:
        /* <DEDUP_REMOVED lines=22> */
.L_x_1951:
[C---:B------:R-:W-:Y:S02]  /*94ec0*/  R2UR UR4, R50.reuse ;  /* 0x00000000320472ca */ /* 0x040fe400000e0000 */
[C---:B------:R-:W-:Y:S02]  /*94ed0*/  R2UR UR5, R51.reuse ;  /* 0x00000000330572ca */ /* 0x040fe400000e0000 */
[----:B------:R-:W-:Y:S02]  /*94ee0*/  R2UR UR8, R50 ;  /* 0x00000000320872ca */ /* 0x000fe400000e0000 */
[----:B------:R-:W-:-:S09]  /*94ef0*/  R2UR UR9, R51 ;  /* 0x00000000330972ca */ /* 0x000fd200000e0000 */
[----:B------:R3:W-:Y:S04]  /*94f00*/  STG.E.64 desc[UR4][R46.64+0x2710], R60 ;  /* 0x0027103c2e007986 */ /* 0x0007e8000c101b04 */
[----:B------:R3:W-:Y:S02]  /*94f10*/  STG.E.64 desc[UR8][R46.64+0x2718], R70 ;  /* 0x002718462e007986 */ /* 0x0007e4000c101b08 */
.L_x_1926:
[----:B------:R-:W-:Y:S05]  /*94f20*/  BSYNC.RECONVERGENT B1 ;  /* 0x0000000000017941 */ /* 0x000fea0003800200 */
.L_x_1925:
[----:B------:R-:W-:Y:S02]  /*94f30*/  R2UR UR4, R50 ;  /* 0x00000000320472ca */ /* 0x000fe400000e0000 */
[----:B------:R-:W-:-:S13]  /*94f40*/  R2UR UR5, R51 ;  /* 0x00000000330572ca */ /* 0x000fda00000e0000 */
[----:B------:R-:W4:Y:S01]  /*94f50*/  LDG.E R14, desc[UR4][R48.64+0xc8] ;  /* 0x0000c804300e7981 */ /* 0x000f22000c1e1900 */
[----:B------:R-:W-:Y:S01]  /*94f60*/  BSSY.RECONVERGENT B0, `(.L_x_1952) ;  /* 0x000000e000007945 */ /* 0x000fe20003800200 */
[----:B----4-:R-:W-:-:S13]  /*94f70*/  ISETP.GE.AND P0, PT, R14, 0x1, PT ;  /* 0x000000010e00780c */ /* 0x010fda0003f06270 */
[----:B------:R-:W-:Y:S05]  /*94f80*/  @!P0 BRA `(.L_x_1953) ;  /* 0x00000000002c8947 */ /* 0x000fea0003800000 */
[----:B------:R-:W-:-:S07]  /*94f90*/  IMAD.MOV.U32 R45, RZ, RZ, RZ ;  /* 0x000000ffff2d7224 */ /* 0x000fce00078e00ff */
.L_x_1954:
        /* <DEDUP_REMOVED lines=9> */
[----:B----4-:R-:W-:Y:S05]  /*95030*/  @!P0 BRA `(.L_x_1954) ;  /* 0xfffffffc00d88947 */ /* 0x010fea000383ffff */
.L_x_1953:
[----:B------:R-:W-:Y:S05]  /*95040*/  BSYNC.RECONVERGENT B0 ;  /* 0x0000000000007941 */ /* 0x000fea0003800200 */
.L_x_1952:
[----:B------:R-:W-:Y:S02]  /*95050*/  R2UR UR4, R50 ;  /* 0x00000000320472ca */ /* 0x000fe400000e0000 */
[----:B------:R-:W-:-:S13]  /*95060*/  R2UR UR5, R51 ;  /* 0x00000000330572ca */ /* 0x000fda00000e0000 */
[----:B------:R-:W4:Y:S01]  /*95070*/  LDG.E R40, desc[UR4][R48.64+0xcc] ;  /* 0x0000cc0430287981 */ /* 0x000f22000c1e1900 */
[----:B------:R-:W-:Y:S01]  /*95080*/  BSSY.RECONVERGENT B0, `(.L_x_1955) ;  /* 0x0000010000007945 */ /* 0x000fe20003800200 */
[----:B----4-:R-:W-:-:S13]  /*95090*/  ISETP.GE.AND P0, PT, R40, 0x1, PT ;  /* 0x000000012800780c */ /* 0x010fda0003f06270 */
[----:B------:R-:W-:Y:S05]  /*950a0*/  @!P0 BRA `(.L_x_1956) ;  /* 0x0000000000348947 */ /* 0x000fea0003800000 */
[----:B------:R-:W-:Y:S01]  /*950b0*/  BSSY.RECONVERGENT B1, `(.L_x_1956) ;  /* 0x000000c000017945 */ /* 0x000fe20003800200 */
[----:B------:R-:W-:-:S07]  /*950c0*/  IMAD.MOV.U32 R45, RZ, RZ, RZ ;  /* 0x000000ffff2d7224 */ /* 0x000fce00078e00ff */
.L_x_1957:
        /* <DEDUP_REMOVED lines=10> */
[----:B------:R-:W-:Y:S05]  /*95170*/  BSYNC.RECONVERGENT B1 ;  /* 0x0000000000017941 */ /* 0x000fea0003800200 */
.L_x_1956:
[----:B------:R-:W-:Y:S05]  /*95180*/  BSYNC.RECONVERGENT B0 ;  /* 0x0000000000007941 */ /* 0x000fea0003800200 */
.L_x_1955:
[C---:B------:R-:W-:Y:S01]  /*95190*/  R2UR UR4, R50.reuse ;  /* 0x00000000320472ca */ /* 0x040fe200000e0000 */
[----:B------:R-:W4:Y:S01]  /*951a0*/  LDC.64 R14, c[0x0][0x3a0] ;  /* 0x0000e800ff0e7b82 */ /* 0x000f220000000a00 */
[C---:B------:R-:W-:Y:S02]  /*951b0*/  R2UR UR5, R51.reuse ;  /* 0x00000000330572ca */ /* 0x040fe400000e0000 */
[----:B------:R-:W-:Y:S02]  /*951c0*/  R2UR UR8, R50 ;  /* 0x00000000320872ca */ /* 0x000fe400000e0000 */
[----:B------:R-:W-:-:S09]  /*951d0*/  R2UR UR9, R51 ;  /* 0x00000000330972ca */ /* 0x000fd200000e0000 */
[----:B------:R-:W5:Y:S04]  /*951e0*/  LDG.E R69, desc[UR4][R48.64+0xd0] ;  /* 0x0000d00430457981 */ /* 0x000f68000c1e1900 */
[----:B--2---:R-:W2:Y:S01]  /*951f0*/  LDG.E R76, desc[UR8][R48.64+0xd4] ;  /* 0x0000d408304c7981 */ /* 0x004ea2000c1e1900 */
[----:B-----5:R-:W-:-:S04]  /*95200*/  VIADD R59, R69, 0xffffffff ;  /* 0xffffffff453b7836 */ /* 0x020fc80000000000 */
[----:B------:R-:W-:-:S04]  /*95210*/  IMAD R45, R59, R40, R37 ;  /* 0x000000283b2d7224 */ /* 0x000fc800078e0225 */
[----:B--2---:R-:W-:-:S04]  /*95220*/  IMAD.IADD R45, R76, 0x1, R45 ;  /* 0x000000014c2d7824 */ /* 0x004fc800078e022d */
[----:B----4-:R-:W-:-:S06]  /*95230*/  IMAD.WIDE R14, R45, 0x8, R14 ;  /* 0x000000082d0e7825 */ /* 0x010fcc00078e020e */
[----:B------:R-:W2:Y:S01]  /*95240*/  LDG.E.64 R14, desc[UR4][R14.64] ;  /* 0x000000040e0e7981 */ /* 0x000ea2000c1e1b00 */
[----:B------:R-:W-:Y:S05]  /*95250*/  BMOV.32.CLEAR RZ, B7 ;  /* 0x0000000007ff7355 */ /* 0x000fea0000100000 */
[----:B------:R-:W-:Y:S01]  /*95260*/  BSSY.RECONVERGENT B7, `(.L_x_1958) ;  /* 0x000070a000077945 */ /* 0x000fe20003800200 */
[----:B0-----:R-:W-:Y:S01]  /*95270*/  CS2R R98, SRZ ;  /* 0x0000000000627805 */ /* 0x001fe2000001ff00 */
[----:B--2---:R-:W-:-:S14]  /*95280*/  DSETP.GEU.AND P0, PT, |R14|, R12, PT ;  /* 0x0000000c0e00722a */ /* 0x004fdc0003f0e200 */
[----:B------:R-:W-:Y:S05]  /*95290*/  @P0 BRA `(.L_x_1959) ;  /* 0x0000007000180947 */ /* 0x000fea0003800000 */
[----:B------:R-:W0:Y:S01]  /*952a0*/  LDC.64 R14, c[0x0][0x3a8] ;  /* 0x0000ea00ff0e7b82 */ /* 0x000e220000000a00 */
[C---:B------:R-:W-:Y:S01]  /*952b0*/  R2UR UR4, R50.reuse ;  /* 0x00000000320472ca */ /* 0x040fe200000e0000 */
[----:B------:R-:W-:Y:S01]  /*952c0*/  IMAD.IADD R13, R11, 0x1, R76 ;  /* 0x000000010b0d7824 */ /* 0x000fe200078e024c */
[C---:B------:R-:W-:Y:S01]  /*952d0*/  R2UR UR5, R51.reuse ;  /* 0x00000000330572ca */ /* 0x040fe200000e0000 */
[----:B------:R-:W-:Y:S05]  /*952e0*/  BMOV.32.CLEAR RZ, B6 ;  /* 0x0000000006ff7355 */ /* 0x000fea0000100000 */
[----:B------:R-:W-:Y:S01]  /*952f0*/  R2UR UR8, R50 ;  /* 0x00000000320872ca */ /* 0x000fe200000e0000 */
[----:B------:R-:W-:Y:S01]  /*95300*/  BSSY.RECONVERGENT B6, `(.L_x_1960) ;  /* 0x0000667000067945 */ /* 0x000fe20003800200 */
[----:B------:R-:W-:Y:S01]  /*95310*/  R2UR UR9, R51 ;  /* 0x00000000330972ca */ /* 0x000fe200000e0000 */
[----:B0-----:R-:W-:-:S04]  /*95320*/  IMAD.WIDE R14, R13, 0x4, R14 ;  /* 0x000000040d0e7825 */ /* 0x001fc800078e020e */
[----:B------:R-:W-:-:S05]  /*95330*/  IMAD.WIDE R12, R59, 0x4, R48 ;  /* 0x000000043b0c7825 */ /* 0x000fca00078e0230 */
[----:B------:R0:W-:Y:S04]  /*95340*/  STG.E desc[UR4][R12.64], R76 ;  /* 0x0000004c0c007986 */ /* 0x0001e8000c101904 */
[----:B------:R0:W-:Y:S02]  /*95350*/  STG.E desc[UR8][R14.64], R69 ;  /* 0x000000450e007986 */ /* 0x0001e4000c101908 */
.L_x_2025:
[----:B--2---:R-:W2:Y:S01]  /*95360*/  LDCU.64 UR4, c[0x0][0x3b0] ;  /* 0x00007600ff0477ac */ /* 0x004ea20008000a00 */
[C---:B------:R-:W-:Y:S01]  /*95370*/  R2UR UR8, R50.reuse ;  /* 0x00000000320872ca */ /* 0x040fe200000e0000 */
[----:B0-----:R-:W-:Y:S01]  /*95380*/  IMAD.IADD R13, R41, 0x1, R76 ;  /* 0x00000001290d7824 */ /* 0x001fe200078e024c */
        /* <DEDUP_REMOVED lines=17> */
[----:B------:R-:W2:Y:S04]  /*954a0*/  LDG.E.U8 R58, desc[UR12][R14.64] ;  /* 0x0000000c0e3a7981 */ /* 0x000ea8000c1e1100 */
[----:B-1-3--:R-:W3:Y:S01]  /*954b0*/  LDG.E.U8 R60, desc[UR14][R12.64] ;  /* 0x0000000e0c3c7981 */ /* 0x00aee2000c1e1100 */
[----:B------:R-:W-:Y:S01]  /*954c0*/  BSSY.RECONVERGENT B1, `(.L_x_1961) ;  /* 0x0000259000017945 */ /* 0x000fe20003800200 */
[----:B--2---:R-:W-:Y:S02]  /*954d0*/  PRMT R40, R58, 0x8880, RZ ;  /* 0x000088803a287816 */ /* 0x004fe400000000ff */
[----:B---3--:R-:W-:-:S05]  /*954e0*/  PRMT R45, R60, 0x8880, RZ ;  /* 0x000088803c2d7816 */ /* 0x008fca00000000ff */
[----:B------:R-:W-:-:S05]  /*954f0*/  IMAD.IADD R45, R40, 0x1, R45 ;  /* 0x00000001282d7824 */ /* 0x000fca00078e022d */
[----:B------:R-:W-:-:S13]  /*95500*/  ISETP.NE.AND P0, PT, R45, 0x3, PT ;  /* 0x000000032d00780c */ /* 0x000fda0003f05270 */
[----:B0---4-:R-:W-:Y:S05]  /*95510*/  @!P0 BRA `(.L_x_1962) ;  /* 0x0000000000488947 */ /* 0x011fea0003800000 */
        /* <DEDUP_REMOVED lines=18> */
.L_x_1962:
        /* <DEDUP_REMOVED lines=15> */
[C---:B------:R-:W-:Y:S02]  /*95730*/  R2UR UR10, R50.reuse ;  /* 0x00000000320a72ca */ /* 0x040fe400000e0000 */
[C---:B------:R-:W-:Y:S02]  /*95740*/  R2UR UR11, R51.reuse ;  /* 0x00000000330b72ca */ /* 0x040fe400000e0000 */
[----:B------:R-:W-:Y:S02]  /*95750*/  R2UR UR14, R50 ;  /* 0x00000000320e72ca */ /* 0x000fe400000e0000 */
[----:B------:R-:W-:Y:S02]  /*95760*/  R2UR UR15, R51 ;  /* 0x00000000330f72ca */ /* 0x000fe400000e0000 */
[----:B--2---:R-:W-:-:S02]  /*95770*/  PRMT R45, R45, 0x3340, R60 ;  /* 0x000033402d2d7816 */ /* 0x004fc4000000003c */
[----:B------:R-:W-:Y:S02]  /*95780*/  LEA R60, R40, 0x10000, 0x3 ;  /* 0x00010000283c7811 */ /* 0x000fe400078e18ff */
[----:B------:R-:W-:Y:S02]  /*95790*/  PRMT R45, R45, 0x5410, R58 ;  /* 0x000054102d2d7816 */ /* 0x000fe4000000003a */
[----:B------:R-:W0:Y:S03]  /*957a0*/  LDC.64 R82, c[0x3][R60+-0x4e30] ;  /* 0x00ec74003c527b82 */ /* 0x000e260000000a00 */
[----:B---3--:R-:W-:-:S04]  /*957b0*/  IDP.4A.S8.U8 R42, R45, UR4, R42 ;  /* 0x000000042d2a7c26 */ /* 0x008fc8000800022a */
[----:B------:R-:W-:-:S04]  /*957c0*/  IMAD R42, R42, 0x8, R90 ;  /* 0x000000082a2a7824 */ /* 0x000fc800078e025a */
[----:B------:R-:W-:-:S04]  /*957d0*/  VIADD R61, R42, 0x10000 ;  /* 0x000100002a3d7836 */ /* 0x000fc80000000000 */
        /* <DEDUP_REMOVED lines=9> */
[----:B---3--:R-:W-:-:S04]  /*95870*/  PRMT R58, R40, 0x3340, RZ ;  /* 0x00003340283a7816 */ /* 0x008fc800000000ff */
        /* <DEDUP_REMOVED lines=8> */
[----:B------:R-:W0:Y:S08]  /*95900*/  LDC.64 R74, c[0x3][R60+-0x4d68] ;  /* 0x00eca6003c4a7b82 */ /* 0x000e300000000a00 */
[----:B------:R-:W0:Y:S02]  /*95910*/  LDC.64 R58, c[0x3][R61+-0x6208] ;  /* 0x00e77e003d3a7b82 */ /* 0x000e240000000a00 */
[----:B0-----:R-:W-:Y:S01]  /*95920*/  DADD R74, R74, R58 ;  /* 0x000000004a4a7229 */ /* 0x001fe2000000003a */
[----:B------:R-:W-:-:S02]  /*95930*/  IMAD.MOV.U32 R58, RZ, RZ, -0x800000 ;  /* 0xff800000ff3a7424 */ /* 0x000fc400078e00ff */
        /* <DEDUP_REMOVED lines=50> */
[C---:B------:R-:W-:Y:S02]  /*95c60*/  R2UR UR9, R51.reuse ;  /* 0x00000000330972ca */ /* 0x040fe400000e0000 */
[----:B------:R-:W-:Y:S02]  /*95c70*/  R2UR UR14, R50 ;  /* 0x00000000320e72ca */ /* 0x000fe400000e0000 */
[----:B------:R-:W-:Y:S01]  /*95c80*/  R2UR UR15, R51 ;  /* 0x00000000330f72ca */ /* 0x000fe200000e0000 */
[----:B-1----:R-:W-:-:S08]  /*95c90*/  DADD R70, R60, R70 ;  /* 0x000000003c467229 */ /* 0x002fd00000000046 */
[----:B0-----:R-:W-:Y:S01]  /*95ca0*/  DADD R70, R70, R72 ;  /* 0x0000000046467229 */ /* 0x001fe20000000048 */
        /* <DEDUP_REMOVED lines=15> */
[----:B-----5:R-:W-:Y:S01]  /*95da0*/  IMAD.IADD R42, R77, 0x1, R42 ;  /* 0x000000014d2a7824 */ /* 0x020fe200078e022a */
        /* <DEDUP_REMOVED lines=42> */
.L_x_1968:
[----:B------:R-:W-:Y:S05]  /*96050*/  BSYNC.RECONVERGENT B4 ;  /* 0x0000000000047941 */ /* 0x000fea0003800200 */
.L_x_1967:
        /* <DEDUP_REMOVED lines=30> */
.L_x_1971:
[----:B------:R-:W-:Y:S05]  /*96240*/  BSYNC.RECONVERGENT B4 ;  /* 0x0000000000047941 */ /* 0x000fea0003800200 */
.L_x_1970:
        /* <DEDUP_REMOVED lines=19> */
.L_x_1969:
        /* <DEDUP_REMOVED lines=14> */
.L_x_1966:
        /* <DEDUP_REMOVED lines=25> */
[----:B------:R-:W-:Y:S02]  /*965f0*/  IMAD R42, R61, 0x8, R90 ;  /* 0x000000083d2a7824 */ /* 0x000fe400078e025a */
        /* <DEDUP_REMOVED lines=39> */
.L_x_1974:
[----:B------:R-:W-:Y:S05]  /*96870*/  BSYNC.RECONVERGENT B4 ;  /* 0x0000000000047941 */ /* 0x000fea0003800200 */
.L_x_1973:
        /* <DEDUP_REMOVED lines=30> */
.L_x_1977:
[----:B------:R-:W-:Y:S05]  /*96a60*/  BSYNC.RECONVERGENT B4 ;  /* 0x0000000000047941 */ /* 0x000fea0003800200 */
.L_x_1976:
        /* <DEDUP_REMOVED lines=19> */
.L_x_1975:
        /* <DEDUP_REMOVED lines=14> */
.L_x_1965:
        /* <DEDUP_REMOVED lines=15> */
.L_x_1978:
        /* <DEDUP_REMOVED lines=65> */
.L_x_1980:
[----:B------:R-:W-:Y:S05]  /*97180*/  BSYNC.RECONVERGENT B4 ;  /* 0x0000000000047941 */ /* 0x000fea0003800200 */
.L_x_1979:
        /* <DEDUP_REMOVED lines=30> */
.L_x_1983:
[----:B------:R-:W-:Y:S05]  /*97370*/  BSYNC.RECONVERGENT B4 ;  /* 0x0000000000047941 */ /* 0x000fea0003800200 */
.L_x_1982:
        /* <DEDUP_REMOVED lines=19> */
.L_x_1981:
        /* <DEDUP_REMOVED lines=13> */
.L_x_1972:
[----:B------:R-:W-:Y:S05]  /*97580*/  BSYNC.RECONVERGENT B0 ;  /* 0x0000000000007941 */ /* 0x000fea0003800200 */
.L_x_1964:
        /* <DEDUP_REMOVED lines=9> */
[----:B012-4-:R-:W-:-:S06]  /*97620*/  LEA R58, R40, 0x10000, 0x3 ;  /* 0x00010000283a7811 */ /* 0x017fcc00078e18ff */
[----:B------:R-:W0:Y:S02]  /*97630*/  LDC.64 R58, c[0x3][R58+-0x4e30] ;  /* 0x00ec74003a3a7b82 */ /* 0x000e240000000a00 */
[----:B0-----:R0:W-:Y:S04]  /*97640*/  STG.E.64 desc[UR4][R46.64+0x2760], R58 ;  /* 0x0027603a2e007986 */ /* 0x0011e8000c101b04 */
[----:B------:R-:W2:Y:S04]  /*97650*/  LDG.E.S8 R40, desc[UR8][R14.64] ;  /* 0x000000080e287981 */ /* 0x000ea8000c1e1300 */
[----:B------:R-:W2:Y:S01]  /*97660*/  LDG.E.S8 R45, desc[UR10][R12.64] ;  /* 0x0000000a0c2d7981 */ /* 0x000ea2000c1e1300 */
        /* <DEDUP_REMOVED lines=8> */
[----:B------:R-:W1:Y:S02]  /*976f0*/  MUFU.RCP64H R71, R93 ;  /* 0x0000005d00477308 */ /* 0x000e640000001800 */
[----:B-1----:R-:W-:-:S08]  /*97700*/  DFMA R72, -R92, R70, 1 ;  /* 0x3ff000005c48742b */ /* 0x002fd00000000146 */
[----:B------:R-:W-:-:S08]  /*97710*/  DFMA R72, R72, R72, R72 ;  /* 0x000000484848722b */ /* 0x000fd00000000048 */
[----:B------:R-:W-:-:S08]  /*97720*/  DFMA R72, R70, R72, R70 ;  /* 0x000000484648722b */ /* 0x000fd00000000046 */
[----:B------:R-:W-:-:S08]  /*97730*/  DFMA R70, -R92, R72, 1 ;  /* 0x3ff000005c46742b */ /* 0x000fd00000000148 */
[----:B------:R-:W-:Y:S01]  /*97740*/  DFMA R70, R72, R70, R72 ;  /* 0x000000464846722b */ /* 0x000fe20000000048 */
[----:B--2---:R-:W-:-:S05]  /*97750*/  IMAD R40, R40, 0x5, R45 ;  /* 0x0000000528287824 */ /* 0x004fca00078e022d */
[----:B------:R-:W-:-:S06]  /*97760*/  LEA R60, R40, 0x10000, 0x3 ;  /* 0x00010000283c7811 */ /* 0x000fcc00078e18ff */
[----:B------:R-:W1:Y:S02]  /*97770*/  LDC.64 R60, c[0x3][R60+-0x4d68] ;  /* 0x00eca6003c3c7b82 */ /* 0x000e640000000a00 */
[----:B-1----:R-:W-:Y:S01]  /*97780*/  DADD R94, R60, 200 ;  /* 0x406900003c5e7429 */ /* 0x002fe20000000000 */
[----:B------:R0:W-:Y:S07]  /*97790*/  STG.E.64 desc[UR4][R46.64+0x2768], R60 ;  /* 0x0027683c2e007986 */ /* 0x0001ee000c101b04 */
[----:B------:R-:W-:-:S02]  /*977a0*/  DMUL R98, R94, R70 ;  /* 0x000000465e627228 */ /* 0x000fc40000000000 */
        /* <DEDUP_REMOVED lines=9> */
.L_x_1985:
[----:B------:R-:W-:Y:S05]  /*97840*/  BSYNC.RECONVERGENT B0 ;  /* 0x0000000000007941 */ /* 0x000fea0003800200 */
.L_x_1984:
        /* <DEDUP_REMOVED lines=26> */
.L_x_1986:
[C---:B------:R-:W-:Y:S02]  /*979f0*/  R2UR UR8, R50.reuse ;  /* 0x00000000320872ca */ /* 0x040fe400000e0000 */
[C---:B------:R-:W-:Y:S02]  /*97a00*/  R2UR UR9, R51.reuse ;  /* 0x00000000330972ca */ /* 0x040fe400000e0000 */
[----:B------:R-:W-:Y:S02]  /*97a10*/  R2UR UR4, R50 ;  /* 0x00000000320472ca */ /* 0x000fe400000e0000 */
[----:B------:R-:W-:-:S09]  /*97a20*/  R2UR UR5, R51 ;  /* 0x00000000330572ca */ /* 0x000fd200000e0000 */
[----:B------:R0:W-:Y:S04]  /*97a30*/  STG.E.64 desc[UR8][R46.64+0x2740], R60 ;  /* 0x0027403c2e007986 */ /* 0x0001e8000c101b08 */
[----:B------:R0:W-:Y:S02]  /*97a40*/  STG.E.64 desc[UR4][R46.64+0x2738], R58 ;  /* 0x0027383a2e007986 */ /* 0x0001e4000c101b04 */
.L_x_1963:
[----:B------:R-:W-:Y:S05]  /*97a50*/  BSYNC.RECONVERGENT B1 ;  /* 0x0000000000017941 */ /* 0x000fea0003800200 */
.L_x_1961:
        /* <DEDUP_REMOVED lines=10> */
[----:B------:R-:W-:Y:S01]  /*97b00*/  BSSY.RELIABLE B0, `(.L_x_1987) ;  /* 0x0000037000007945 */ /* 0x000fe20003800100 */
[----:B------:R-:W-:Y:S02]  /*97b10*/  IMAD.MOV.U32 R45, RZ, RZ, R58 ;  /* 0x000000ffff2d7224 */ /* 0x000fe400078e003a */
        /* <DEDUP_REMOVED lines=31> */
[----:B------:R-:W4:Y:S01]  /*97d10*/  LDG.E.64 R82, desc[UR10][R46.64+0x2740] ;  /* 0x0027400a2e527981 */ /* 0x000f22000c1e1b00 */
[----:B---3--:R-:W-:Y:S01]  /*97d20*/  IMAD.MOV.U32 R42, RZ, RZ, R75 ;  /* 0x000000ffff2a7224 */ /* 0x008fe200078e004b */
        /* <DEDUP_REMOVED lines=20> */
.L_x_1988:
[----:B------:R-:W-:Y:S05]  /*97e70*/  BSYNC.RELIABLE B0 ;  /* 0x0000000000007941 */ /* 0x000fea0003800100 */
.L_x_1987:
[----:B------:R-:W-:Y:S01]  /*97e80*/  VIMNMX R40, PT, PT, R69, R76, PT ;  /* 0x0000004c45287248 */ /* 0x000fe20003fe0100 */
[----:B------:R-:W-:Y:S01]  /*97e90*/  BSSY.RECONVERGENT B0, `(.L_x_1990) ;  /* 0x000004f000007945 */ /* 0x000fe20003800200 */
[----:B------:R-:W-:Y:S02]  /*97ea0*/  R2UR UR4, R50 ;  /* 0x00000000320472ca */ /* 0x000fe400000e0000 */
[----:B------:R-:W-:Y:S02]  /*97eb0*/  R2UR UR5, R51 ;  /* 0x00000000330572ca */ /* 0x000fe400000e0000 */
[----:B------:R-:W-:Y:S02]  /*97ec0*/  ISETP.GE.AND P1, PT, R40, 0x2, PT ;  /* 0x000000022800780c */ /* 0x000fe40003f26270 */
        /* <DEDUP_REMOVED lines=11> */
[----:B------:R-:W2:Y:S01]  /*97f80*/  LDG.E.U8 R42, desc[UR12][R12.64+-0x1] ;  /* 0xffffff0c0c2a7981 */ /* 0x000ea2000c1e1100 */
[----:B------:R-:W-:Y:S01]  /*97f90*/  R2UR UR5, R51 ;  /* 0x00000000330572ca */ /* 0x000fe200000e0000 */
[----:B------:R-:W-:Y:S02]  /*97fa0*/  IMAD.X R59, RZ, RZ, R57, P0 ;  /* 0x000000ffff3b7224 */ /* 0x000fe400000e0639 */
[----:B------:R-:W5:Y:S04]  /*97fb0*/  LDG.E.U8 R15, desc[UR10][R14.64] ;  /* 0x0000000a0e0f7981 */ /* 0x000f68000c1e1100 */
[----:B------:R-:W5:Y:S06]  /*97fc0*/  LDG.E.U8 R58, desc[UR8][R58.64+-0x1] ;  /* 0xffffff083a3a7981 */ /* 0x000f6c000c1e1100 */
[----:B------:R-:W3:Y:S01]  /*97fd0*/  LDG.E.S8 R40, desc[UR4][R12.64] ;  /* 0x000000040c287981 */ /* 0x000ee2000c1e1300 */
[----:B------:R-:W-:Y:S01]  /*97fe0*/  UMOV UR4, 0x57d19 ;  /* 0x00057d1900047882 */ /* 0x000fe20000000000 */
[----:B--2---:R-:W-:-:S02]  /*97ff0*/  PRMT R45, R42, 0x3340, RZ ;  /* 0x000033402a2d7816 */ /* 0x004fc400000000ff */
[----:B-----5:R-:W-:-:S04]  /*98000*/  PRMT R42, R15, 0x3340, R58 ;  /* 0x000033400f2a7816 */ /* 0x020fc8000000003a */
        /* <DEDUP_REMOVED lines=21> */
[----:B------:R-:W-:Y:S01]  /*98160*/  DADD R58, R60, -R14 ;  /* 0x000000003c3a7229 */ /* 0x000fe2000000080e */
[----:B------:R-:W-:-:S03]  /*98170*/  IMAD.MOV.U32 R42, RZ, RZ, R60 ;  /* 0x000000ffff2a7224 */ /* 0x000fc600078e003c */
        /* <DEDUP_REMOVED lines=32> */
.L_x_1991:
[----:B------:R-:W-:Y:S05]  /*98380*/  BSYNC.RECONVERGENT B0 ;  /* 0x0000000000007941 */ /* 0x000fea0003800200 */
.L_x_1990:
[----:B------:R-:W-:Y:S01]  /*98390*/  R2UR UR4, R50 ;  /* 0x00000000320472ca */ /* 0x000fe200000e0000 */
[----:B------:R-:W-:Y:S01]  /*983a0*/  IMAD.MOV.U32 R13, RZ, RZ, 0x3 ;  /* 0x00000003ff0d7424 */ /* 0x000fe200078e00ff */
[----:B------:R-:W-:Y:S01]  /*983b0*/  R2UR UR5, R51 ;  /* 0x00000000330572ca */ /* 0x000fe200000e0000 */
[----:B------:R-:W-:-:S12]  /*983c0*/  BSSY.RECONVERGENT B4, `(.L_x_1992) ;  /* 0x0000359000047945 */ /* 0x000fd80003800200 */
[----:B------:R0:W-:Y:S01]  /*983d0*/  STG.E desc[UR4][R48.64+0xd8], R13 ;  /* 0x0000d80d30007986 */ /* 0x0001e2000c101904 */
[----:B------:R-:W-:Y:S05]  /*983e0*/  @!P0 BRA `(.L_x_1993) ;  /* 0x0000003400588947 */ /* 0x000fea0003800000 */
[----:B0-----:R-:W-:-:S07]  /*983f0*/  IMAD.MOV.U32 R13, RZ, RZ, 0x3 ;  /* 0x00000003ff0d7424 */ /* 0x001fce00078e00ff */
.L_x_2024:
[----:B------:R-:W-:-:S13]  /*98400*/  ISETP.GT.AND P0, PT, R13, 0x20, PT ;  /* 0x000000200d00780c */ /* 0x000fda0003f04270 */
[----:B0-2---:R-:W-:Y:S05]  /*98410*/  @P0 BRA `(.L_x_1993) ;  /* 0x00000034004c0947 */ /* 0x005fea0003800000 */
[----:B------:R-:W-:Y:S01]  /*98420*/  IADD3 R15, PT, PT, R76, 0x1, -R13 ;  /* 0x000000014c0f7810 */ /* 0x000fe20007ffe80d */
[----:B------:R-:W-:Y:S01]  /*98430*/  VIADD R74, R69, 0xffffffff ;  /* 0xffffffff454a7836 */ /* 0x000fe20000000000 */
[C---:B------:R-:W-:Y:S01]  /*98440*/  R2UR UR4, R50.reuse ;  /* 0x00000000320472ca */ /* 0x040fe200000e0000 */
[----:B--2---:R-:W-:Y:S01]  /*98450*/  IMAD.IADD R45, R37, 0x1, R76 ;  /* 0x00000001252d7824 */ /* 0x004fe200078e024c */
[----:B------:R-:W-:Y:S01]  /*98460*/  ISETP.GT.AND P0, PT, R15, RZ, PT ;  /* 0x000000ff0f00720c */ /* 0x000fe20003f04270 */
[----:B------:R-:W-:Y:S01]  /*98470*/  IMAD.MOV.U32 R73, RZ, RZ, R15 ;  /* 0x000000ffff497224 */ /* 0x000fe200078e000f */
[C---:B------:R-:W-:Y:S01]  /*98480*/  R2UR UR5, R51.reuse ;  /* 0x00000000330572ca */ /* 0x040fe200000e0000 */
[--C-:B------:R-:W-:Y:S01]  /*98490*/  IMAD.MOV.U32 R71, RZ, RZ, R74.reuse ;  /* 0x000000ffff477224 */ /* 0x100fe200078e004a */
[----:B------:R-:W-:Y:S01]  /*984a0*/  R2UR UR8, R50 ;  /* 0x00000000320872ca */ /* 0x000fe200000e0000 */
[----:B------:R-:W-:Y:S01]  /*984b0*/  BSSY.RECONVERGENT B1, `(.L_x_1994) ;  /* 0x0000343000017945 */ /* 0x000fe20003800200 */
[----:B------:R-:W-:Y:S01]  /*984c0*/  R2UR UR9, R51 ;  /* 0x00000000330972ca */ /* 0x000fe200000e0000 */
[----:B------:R-:W-:Y:S01]  /*984d0*/  IMAD.MOV.U32 R61, RZ, RZ, R74 ;  /* 0x000000ffff3d7224 */ /* 0x000fe200078e004a */
[-C--:B------:R-:W-:Y:S01]  /*984e0*/  IADD3 R58, P1, PT, R76, R56.reuse, RZ ;  /* 0x000000384c3a7210 */ /* 0x080fe20007f3e0ff */
[----:B------:R-:W-:Y:S01]  /*984f0*/  VIADD R42, R45, 0x271 ;  /* 0x000002712d2a7836 */ /* 0x000fe20000000000 */
[----:B------:R-:W-:-:S02]  /*98500*/  IADD3 R12, P2, PT, R69, R56, RZ ;  /* 0x00000038450c7210 */ /* 0x000fc40007f5e0ff */
[-C--:B------:R-:W-:Y:S01]  /*98510*/  LEA.HI.X.SX32 R59, R76, R57.reuse, 0x1, P1 ;  /* 0x000000394c3b7211 */ /* 0x080fe200008f0eff */
[----:B------:R-:W-:Y:S01]  /*98520*/  @!P0 IMAD.MOV.U32 R73, RZ, RZ, 0x1 ;  /* 0x00000001ff498424 */ /* 0x000fe200078e00ff */
[----:B------:R-:W-:Y:S01]  /*98530*/  @!P0 IADD3 R71, PT, PT, R15, -0x1, R74 ;  /* 0xffffffff0f478810 */ /* 0x000fe20007ffe04a */
[----:B------:R-:W-:Y:S01]  /*98540*/  @!P0 IMAD.MOV.U32 R15, RZ, RZ, 0x1 ;  /* 0x00000001ff0f8424 */ /* 0x000fe200078e00ff */
[----:B------:R-:W-:-:S03]  /*98550*/  LEA.HI.X.SX32 R13, R69, R57, 0x1, P2 ;  /* 0x00000039450d7211 */ /* 0x000fc600010f0eff */
[----:B------:R0:W-:Y:S01]  /*98560*/  STG.E desc[UR8][R48.64+0xe0], R73 ;  /* 0x0000e04930007986 */ /* 0x0001e2000c101908 */
[----:B------:R-:W-:-:S03]  /*98570*/  @!P0 IMAD.MOV.U32 R61, RZ, RZ, R71 ;  /* 0x000000ffff3d8224 */ /* 0x000fc600078e0047 */
[----:B------:R0:W-:Y:S04]  /*98580*/  STG.E desc[UR4][R48.64+0xdc], R71 ;  /* 0x0000dc4730007986 */ /* 0x0001e8000c101904 */
.L_x_2023:
[----:B------:R-:W-:-:S04]  /*98590*/  ISETP.GE.AND P0, PT, R15, R76, PT ;  /* 0x0000004c0f00720c */ /* 0x000fc80003f06270 */
[----:B------:R-:W-:-:S13]  /*985a0*/  ISETP.LT.OR P0, PT, R61, 0x1, P0 ;  /* 0x000000013d00780c */ /* 0x000fda0000701670 */
[----:B--2---:R-:W-:Y:S05]  /*985b0*/  @P0 BRA `(.L_x_1995) ;  /* 0x0000003000c80947 */ /* 0x004fea0003800000 */
        /* <DEDUP_REMOVED lines=14> */
[----:B0-----:R-:W5:Y:S04]  /*986a0*/  LDG.E R71, desc[UR10][R48.64+0xdc] ;  /* 0x0000dc0a30477981 */ /* 0x001f68000c1e1900 */
[----:B------:R-:W3:Y:S01]  /*986b0*/  LDG.E R15, desc[UR12][R48.64+0xe0] ;  /* 0x0000e00c300f7981 */ /* 0x000ee2000c1e1900 */
[----:B------:R-:W-:Y:S01]  /*986c0*/  R2UR UR14, R50 ;  /* 0x00000000320e72ca */ /* 0x000fe200000e0000 */
[----:B------:R-:W-:Y:S01]  /*986d0*/  IMAD.MOV.U32 R60, RZ, RZ, 0x0 ;  /* 0x00000000ff3c7424 */ /* 0x000fe200078e00ff */
[----:B------:R-:W-:Y:S01]  /*986e0*/  R2UR UR15, R51 ;  /* 0x00000000330f72ca */ /* 0x000fe200000e0000 */
[----:B------:R-:W-:Y:S01]  /*986f0*/  IMAD.MOV.U32 R61, RZ, RZ, -0x3f56d000 ;  /* 0xc0a93000ff3d7424 */ /* 0x000fe200078e00ff */
[----:B------:R2:W-:Y:S01]  /*98700*/  STG.E.64 desc[UR8][R46.64+0x2760], RZ ;  /* 0x002760ff2e007986 */ /* 0x0005e2000c101b08 */
[----:B------:R-:W-:Y:S03]  /*98710*/  BSSY.RECONVERGENT B0, `(.L_x_1996) ;  /* 0x00002bb000007945 */ /* 0x000fe60003800200 */
[----:B------:R2:W-:Y:S01]  /*98720*/  STG.E.64 desc[UR4][R46.64+0x2758], R60 ;  /* 0x0027583c2e007986 */ /* 0x0005e2000c101b04 */
[----:B-----5:R-:W-:-:S02]  /*98730*/  LOP3.LUT R14, RZ, R71, RZ, 0x33, !PT ;  /* 0x00000047ff0e7212 */ /* 0x020fc400078e33ff */
[----:B---3--:R-:W-:-:S03]  /*98740*/  LOP3.LUT R73, RZ, R15, RZ, 0x33, !PT ;  /* 0x0000000fff497212 */ /* 0x008fc600078e33ff */
        /* <DEDUP_REMOVED lines=23> */
[----:B--2---:R0:W5:Y:S04]  /*988c0*/  @!P1 LDG.E.64 R60, desc[UR4][R46.64+0x2760] ;  /* 0x002760042e3c9981 */ /* 0x004168000c1e1b00 */
        /* <DEDUP_REMOVED lines=35> */
[----:B------:R-:W4:Y:S04]  /*98b00*/  LDG.E.U8 R86, desc[UR16][R86.64+0x1b] ;  /* 0x00001b1056567981 */ /* 0x000f28000c1e1100 */
[----:B------:R-:W3:Y:S04]  /*98b10*/  LDG.E.U8 R75, desc[UR14][R12.64] ;  /* 0x0000000e0c4b7981 */ /* 0x000ee8000c1e1100 */
[----:B------:R-:W2:Y:S04]  /*98b20*/  LDG.E.S8 R70, desc[UR10][R58.64+0x1b] ;  /* 0x00001b0a3a467981 */ /* 0x000ea8000c1e1300 */
[----:B------:R-:W2:Y:S01]  /*98b30*/  LDG.E R40, desc[UR8][R48.64+0xf4] ;  /* 0x0000f40830287981 */ /* 0x000ea2000c1e1900 */
[----:B------:R-:W-:Y:S01]  /*98b40*/  UMOV UR5, 0x57d19 ;  /* 0x00057d1900057882 */ /* 0x000fe20000000000 */
[----:B----4-:R-:W-:-:S02]  /*98b50*/  PRMT R78, R86, 0x3340, RZ ;  /* 0x00003340564e7816 */ /* 0x010fc400000000ff */
[----:B---3--:R-:W-:-:S04]  /*98b60*/  PRMT R75, R75, 0x3340, R72 ;  /* 0x000033404b4b7816 */ /* 0x008fc80000000048 */
        /* <DEDUP_REMOVED lines=10> */
.L_x_2000:
[----:B------:R-:W-:Y:S05]  /*98c10*/  BSYNC.RECONVERGENT B8 ;  /* 0x0000000000087941 */ /* 0x000fea0003800200 */
.L_x_1999:
[----:B------:R-:W-:Y:S01]  /*98c20*/  R2UR UR4, R50 ;  /* 0x00000000320472ca */ /* 0x000fe200000e0000 */
[----:B------:R-:W3:Y:S01]  /*98c30*/  LDC.64 R86, c[0x0][0x3a0] ;  /* 0x0000e800ff567b82 */ /* 0x000ee20000000a00 */
[----:B------:R-:W-:-:S13]  /*98c40*/  R2UR UR5, R51 ;  /* 0x00000000330572ca */ /* 0x000fda00000e0000 */
[----:B------:R-:W4:Y:S01]  /*98c50*/  LDG.E R14, desc[UR4][R48.64+0xcc] ;  /* 0x0000cc04300e7981 */ /* 0x000f22000c1e1900 */
[----:B------:R-:W-:Y:S02]  /*98c60*/  VIADD R71, R71, 0xffffffff ;  /* 0xffffffff47477836 */ /* 0x000fe40000000000 */
[----:B------:R-:W-:-:S04]  /*98c70*/  IMAD.IADD R40, R37, 0x1, R15 ;  /* 0x0000000125287824 */ /* 0x000fc800078e020f */
[----:B----4-:R-:W-:-:S04]  /*98c80*/  IMAD R15, R71, R14, R40 ;  /* 0x0000000e470f7224 */ /* 0x010fc800078e0228 */
[----:B---3--:R-:W-:-:S06]  /*98c90*/  IMAD.WIDE R14, R15, 0x8, R86 ;  /* 0x000000080f0e7825 */ /* 0x008fcc00078e0256 */
[----:B------:R-:W3:Y:S01]  /*98ca0*/  LDG.E.64 R14, desc[UR4][R14.64] ;  /* 0x000000040e0e7981 */ /* 0x000ee2000c1e1b00 */
[----:B------:R-:W-:Y:S02]  /*98cb0*/  R2UR UR8, R50 ;  /* 0x00000000320872ca */ /* 0x000fe400000e0000 */
[----:B------:R-:W-:Y:S01]  /*98cc0*/  R2UR UR9, R51 ;  /* 0x00000000330972ca */ /* 0x000fe200000e0000 */
[----:B---3-5:R-:W-:Y:S01]  /*98cd0*/  DADD R60, R14, R60 ;  /* 0x000000000e3c7229 */ /* 0x028fe2000000003c */
[----:B------:R-:W3:Y:S06]  /*98ce0*/  LDG.E.64 R14, desc[UR4][R46.64+0x2720] ;  /* 0x002720042e0e7981 */ /* 0x000eec000c1e1b00 */
[----:B------:R4:W-:Y:S05]  /*98cf0*/  STG.E.64 desc[UR4][R46.64+0x2760], R60 ;  /* 0x0027603c2e007986 */ /* 0x0009ea000c101b04 */
[----:B------:R-:W2:Y:S02]  /*98d00*/  LDG.E R70, desc[UR8][R48.64+0xcc] ;  /* 0x0000cc0830467981 */ /* 0x000ea4000c1e1900 */
[----:B--2---:R-:W-:-:S04]  /*98d10*/  IMAD R70, R71, R70, R40 ;  /* 0x0000004647467224 */ /* 0x004fc800078e0228 */
[----:B------:R-:W-:-:S04]  /*98d20*/  VIADD R71, R70, 0x271 ;  /* 0x0000027146477836 */ /* 0x000fc80000000000 */
[----:B------:R-:W-:-:S06]  /*98d30*/  IMAD.WIDE R70, R71, 0x8, R86 ;  /* 0x0000000847467825 */ /* 0x000fcc00078e0256 */
[----:B------:R-:W2:Y:S01]  /*98d40*/  LDG.E.64 R70, desc[UR4][R70.64] ;  /* 0x0000000446467981 */ /* 0x000ea2000c1e1b00 */
[----:B------:R-:W-:Y:S01]  /*98d50*/  UMOV UR4, 0xff800000 ;  /* 0xff80000000047882 */ /* 0x000fe20000000000 */
[----:B------:R-:W-:Y:S02]  /*98d60*/  UMOV UR5, 0x41cdcd64 ;  /* 0x41cdcd6400057882 */ /* 0x000fe40000000000 */
[----:B------:R-:W-:Y:S01]  /*98d70*/  DSETP.GT.AND P1, PT, |R60|, UR4, PT ;  /* 0x000000043c007e2a */ /* 0x000fe2000bf24200 */
[----:B------:R-:W-:Y:S01]  /*98d80*/  UMOV UR4, 0xcccccccd ;  /* 0xcccccccd00047882 */ /* 0x000fe20000000000 */
[----:B------:R-:W-:-:S12]  /*98d90*/  UMOV UR5, 0x4016cccc ;  /* 0x4016cccc00057882 */ /* 0x000fd80000000000 */
[----:B----4-:R-:W-:Y:S02]  /*98da0*/  @P1 IMAD.MOV.U32 R60, RZ, RZ, 0x0 ;  /* 0x00000000ff3c1424 */ /* 0x010fe400078e00ff */
[----:B------:R-:W-:-:S06]  /*98db0*/  @P1 IMAD.MOV.U32 R61, RZ, RZ, 0x7ff00000 ;  /* 0x7ff00000ff3d1424 */ /* 0x000fcc00078e00ff */
[----:B------:R-:W-:-:S10]  /*98dc0*/  DADD R94, R60, 200 ;  /* 0x406900003c5e7429 */ /* 0x000fd40000000000 */
[----:B------:R-:W-:Y:S01]  /*98dd0*/  FSETP.GEU.AND P2, PT, |R95|, 6.5827683646048100446e-37, PT ;  /* 0x036000005f00780b */ /* 0x000fe20003f4e200 */
[----:B------:R-:W-:Y:S01]  /*98de0*/  BSSY.RECONVERGENT B8, `(.L_x_2001) ;  /* 0x000001d000087945 */ /* 0x000fe20003800200 */
[----:B--2---:R-:W-:-:S07]  /*98df0*/  DADD R72, R70, R72 ;  /* 0x0000000046487229 */ /* 0x004fce0000000048 */
[----:B------:R2:W-:Y:S02]  /*98e00*/  STG.E.64 desc[UR8][R46.64+0x2758], R72 ;  /* 0x002758482e007986 */ /* 0x0005e4000c101b08 */
[----:B--2---:R-:W-:Y:S02]  /*98e10*/  @P1 IMAD.MOV.U32 R72, RZ, RZ, 0x0 ;  /* 0x00000000ff481424 */ /* 0x004fe400078e00ff */
[----:B------:R-:W-:-:S06]  /*98e20*/  @P1 IMAD.MOV.U32 R73, RZ, RZ, -0x40100000 ;  /* 0xbff00000ff491424 */ /* 0x000fcc00078e00ff */
[----:B------:R-:W-:-:S08]  /*98e30*/  DADD R86, R72, -UR4 ;  /* 0x8000000448567e29 */ /* 0x000fd00008000000 */
[----:B---3--:R-:W-:-:S06]  /*98e40*/  DADD R92, R86, R14 ;  /* 0x00000000565c7229 */ /* 0x008fcc000000000e */
        /* <DEDUP_REMOVED lines=22> */
.L_x_2002:
[----:B------:R-:W-:Y:S05]  /*98fb0*/  BSYNC.RECONVERGENT B8 ;  /* 0x0000000000087941 */ /* 0x000fea0003800200 */
.L_x_2001:
[C---:B------:R-:W-:Y:S01]  /*98fc0*/  R2UR UR4, R50.reuse ;  /* 0x00000000320472ca */ /* 0x040fe200000e0000 */
[----:B------:R-:W2:Y:S01]  /*98fd0*/  LDC.64 R70, c[0x0][0x3a0] ;  /* 0x0000e800ff467b82 */ /* 0x000ea20000000a00 */
[C---:B------:R-:W-:Y:S02]  /*98fe0*/  R2UR UR5, R51.reuse ;  /* 0x00000000330572ca */ /* 0x040fe400000e0000 */
[----:B------:R-:W-:Y:S02]  /*98ff0*/  R2UR UR8, R50 ;  /* 0x00000000320872ca */ /* 0x000fe400000e0000 */
[----:B------:R-:W-:-:S09]  /*99000*/  R2UR UR9, R51 ;  /* 0x00000000330972ca */ /* 0x000fd200000e0000 */
[----:B------:R3:W-:Y:S04]  /*99010*/  STG.E.64 desc[UR4][R46.64+0x2748], R98 ;  /* 0x002748622e007986 */ /* 0x0007e8000c101b04 */
[----:B------:R-:W4:Y:S02]  /*99020*/  LDG.E R40, desc[UR8][R48.64+0xcc] ;  /* 0x0000cc0830287981 */ /* 0x000f24000c1e1900 */
        /* <DEDUP_REMOVED lines=27> */
.L_x_2004:
[----:B------:R-:W-:Y:S05]  /*991e0*/  BSYNC.RECONVERGENT B8 ;  /* 0x0000000000087941 */ /* 0x000fea0003800200 */
.L_x_2003:
        /* <DEDUP_REMOVED lines=10> */
.L_x_1998:
[C---:B------:R-:W-:Y:S02]  /*99290*/  R2UR UR4, R50.reuse ;  /* 0x00000000320472ca */ /* 0x040fe400000e0000 */
[C---:B------:R-:W-:Y:S02]  /*992a0*/  R2UR UR5, R51.reuse ;  /* 0x00000000330572ca */ /* 0x040fe400000e0000 */
[----:B------:R-:W-:Y:S02]  /*992b0*/  R2UR UR8, R50 ;  /* 0x00000000320872ca */ /* 0x000fe400000e0000 */
[----:B------:R-:W-:Y:S02]  /*992c0*/  R2UR UR9, R51 ;  /* 0x00000000330972ca */ /* 0x000fe400000e0000 */
[-C--:B------:R-:W-:Y:S02]  /*992d0*/  IADD3 R88, P1, PT, R71, R56.reuse, RZ ;  /* 0x0000003847587210 */ /* 0x080fe40007f3e0ff */
[----:B------:R-:W-:-:S02]  /*992e0*/  IADD3 R86, P2, PT, R15, R56, RZ ;  /* 0x000000380f567210 */ /* 0x000fc40007f5e0ff */
[C---:B------:R-:W-:Y:S02]  /*992f0*/  R2UR UR10, R50.reuse ;  /* 0x00000000320a72ca */ /* 0x040fe400000e0000 */
[----:B------:R-:W-:Y:S02]  /*99300*/  R2UR UR11, R51 ;  /* 0x00000000330b72ca */ /* 0x000fe400000e0000 */
[-C--:B------:R-:W-:Y:S02]  /*99310*/  LEA.HI.X.SX32 R89, R71, R57.reuse, 0x1, P1 ;  /* 0x0000003947597211 */ /* 0x080fe400008f0eff */
[----:B------:R-:W-:Y:S02]  /*99320*/  LEA.HI.X.SX32 R87, R15, R57, 0x1, P2 ;  /* 0x000000390f577211 */ /* 0x000fe400010f0eff */
[----:B------:R-:W-:Y:S01]  /*99330*/  R2UR UR12, R50 ;  /* 0x00000000320c72ca */ /* 0x000fe200000e0000 */
[----:B------:R-:W3:Y:S01]  /*99340*/  LDG.E.S8 R14, desc[UR4][R88.64] ;  /* 0x00000004580e7981 */ /* 0x000ee2000c1e1300 */
[----:B------:R-:W-:-:S03]  /*99350*/  R2UR UR13, R51 ;  /* 0x00000000330d72ca */ /* 0x000fc600000e0000 */
[----:B--2---:R-:W3:Y:S04]  /*99360*/  LDG.E.S8 R61, desc[UR8][R86.64+0x1b] ;  /* 0x00001b08563d7981 */ /* 0x004ee8000c1e1300 */
[----:B------:R-:W2:Y:S06]  /*99370*/  LDG.E.S8 R40, desc[UR10][R12.64] ;  /* 0x0000000a0c287981 */ /* 0x000eac000c1e1300 */
[----:B------:R-:W2:Y:S01]  /*99380*/  LDG.E.S8 R73, desc[UR12][R58.64+0x1b] ;  /* 0x00001b0c3a497981 */ /* 0x000ea2000c1e1300 */
[----:B------:R-:W-:-:S02]  /*99390*/  UMOV UR4, 0x50 ;  /* 0x0000005000047882 */ /* 0x000fc40000000000 */
[----:B------:R-:W-:-:S06]  /*993a0*/  LEA R90, R81, UR4, 0x3 ;  /* 0x00000004515a7c11 */ /* 0x000fcc000f8e18ff */
[----:B------:R-:W0:Y:S01]  /*993b0*/  LDC.64 R90, c[0x3][R90+0x6270] ;  /* 0x00d89c005a5a7b82 */ /* 0x000e220000000a00 */
[----:B---3--:R-:W-:-:S05]  /*993c0*/  IMAD R14, R14, 0x5, R61 ;  /* 0x000000050e0e7824 */ /* 0x008fca00078e023d */
[----:B------:R-:W-:-:S04]  /*993d0*/  LEA R70, R14, 0x10000, 0x3 ;  /* 0x000100000e467811 */ /* 0x000fc800078e18ff */
[----:B------:R-:W0:Y:S01]  /*993e0*/  LDC.64 R60, c[0x3][R70+-0x4d68] ;  /* 0x00eca600463c7b82 */ /* 0x000e220000000a00 */
[----:B--2---:R-:W-:-:S05]  /*993f0*/  IMAD R40, R40, 0x5, R73 ;  /* 0x0000000528287824 */ /* 0x004fca00078e0249 */
[----:B------:R-:W-:-:S04]  /*99400*/  LEA R40, R40, 0x10000, 0x3 ;  /* 0x0001000028287811 */ /* 0x000fc800078e18ff */
[----:B------:R-:W2:Y:S01]  /*99410*/  LDC.64 R72, c[0x3][R40+-0x4d68] ;  /* 0x00eca60028487b82 */ /* 0x000ea20000000a00 */
[----:B0-----:R-:W-:-:S08]  /*99420*/  DADD R60, R90, R60 ;  /* 0x000000005a3c7229 */ /* 0x001fd0000000003c */
[----:B--2---:R-:W-:Y:S01]  /*99430*/  DADD R60, R60, R72 ;  /* 0x000000003c3c7229 */ /* 0x004fe20000000048 */
[----:B------:R-:W0:Y:S06]  /*99440*/  LDC.64 R72, c[0x0][0x3a0] ;  /* 0x0000e800ff487b82 */ /* 0x000e2c0000000a00 */
[----:B------:R2:W-:Y:S04]  /*99450*/  STG.E.64 desc[UR8][R46.64+0x2760], R60 ;  /* 0x0027603c2e007986 */ /* 0x0005e8000c101b08 */
[----:B------:R-:W3:Y:S01]  /*99460*/  LDG.E R14, desc[UR10][R48.64+0xcc] ;  /* 0x0000cc0a300e7981 */ /* 0x000ee2000c1e1900 */
[----:B------:R-:W-:-:S02]  /*99470*/  VIADD R81, R71, 0xffffffff ;  /* 0xffffffff47517836 */ /* 0x000fc40000000000 */
[----:B------:R-:W-:-:S04]  /*99480*/  IMAD.IADD R78, R37, 0x1, R15 ;  /* 0x00000001254e7824 */ /* 0x000fc800078e020f */
[----:B---3--:R-:W-:-:S04]  /*99490*/  IMAD R15, R81, R14, R78 ;  /* 0x0000000e510f7224 */ /* 0x008fc800078e024e */
        /* <DEDUP_REMOVED lines=13> */
[----:B------:R-:W5:Y:S04]  /*99570*/  LDG.E.S8 R70, desc[UR16][R12.64] ;  /* 0x000000100c467981 */ /* 0x000f68000c1e1300 */
[----:B------:R-:W5:Y:S01]  /*99580*/  LDG.E.S8 R71, desc[UR18][R58.64+0x1b] ;  /* 0x00001b123a477981 */ /* 0x000f62000c1e1300 */
[----:B--2---:R-:W-:Y:S01]  /*99590*/  IMAD R15, R88, 0x5, R87 ;  /* 0x00000005580f7824 */ /* 0x004fe200078e0257 */
[----:B---3--:R-:W-:-:S04]  /*995a0*/  LEA R40, R14, UR4, 0x3 ;  /* 0x000000040e287c11 */ /* 0x008fc8000f8e18ff */
[----:B------:R-:W-:Y:S02]  /*995b0*/  LEA R77, R15, 0x10000, 0x3 ;  /* 0x000100000f4d7811 */ /* 0x000fe400078e18ff */
[----:B------:R-:W2:Y:S01]  /*995c0*/  LDC.64 R14, c[0x3][R40+0x5fa0] ;  /* 0x00d7e800280e7b82 */ /* 0x000ea20000000a00 */
[----:B-----5:R-:W-:-:S07]  /*995d0*/  IMAD R75, R70, 0x5, R71 ;  /* 0x00000005464b7824 */ /* 0x020fce00078e0247 */
[----:B------:R-:W2:Y:S01]  /*995e0*/  LDC.64 R70, c[0x3][R77+-0x4e30] ;  /* 0x00ec74004d467b82 */ /* 0x000ea20000000a00 */
[----:B------:R-:W-:-:S07]  /*995f0*/  LEA R75, R75, 0x10000, 0x3 ;  /* 0x000100004b4b7811 */ /* 0x000fce00078e18ff */
[----:B------:R-:W3:Y:S01]  /*99600*/  LDC.64 R86, c[0x3][R75+-0x4e30] ;  /* 0x00ec74004b567b82 */ /* 0x000ee20000000a00 */
[----:B------:R-:W-:Y:S01]  /*99610*/  R2UR UR4, R50 ;  /* 0x00000000320472ca */ /* 0x000fe200000e0000 */
[----:B--2---:R-:W-:-:S08]  /*99620*/  DADD R14, R14, R70 ;  /* 0x000000000e0e7229 */ /* 0x004fd00000000046 */
[----:B---3--:R-:W-:-:S07]  /*99630*/  DADD R86, R14, R86 ;  /* 0x000000000e567229 */ /* 0x008fce0000000056 */
[----:B------:R-:W-:Y:S04]  /*99640*/  STG.E.64 desc[UR4][R46.64+0x2758], R86 ;  /* 0x002758562e007986 */ /* 0x000fe8000c101b04 */
[----:B------:R-:W2:Y:S02]  /*99650*/  LDG.E R14, desc[UR8][R48.64+0xcc] ;  /* 0x0000cc08300e7981 */ /* 0x000ea4000c1e1900 */
[----:B--2---:R-:W-:-:S04]  /*99660*/  IMAD R14, R81, R14, R78 ;  /* 0x0000000e510e7224 */ /* 0x004fc800078e024e */
[----:B------:R-:W-:Y:S02]  /*99670*/  VIADD R71, R14, 0x271 ;  /* 0x000002710e477836 */ /* 0x000fe40000000000 */
[----:B------:R-:W2:Y:S02]  /*99680*/  LDG.E.64 R14, desc[UR4][R46.64+0x2720] ;  /* 0x002720042e0e7981 */ /* 0x000ea4000c1e1b00 */
[----:B------:R-:W-:-:S06]  /*99690*/  IMAD.WIDE R70, R71, 0x8, R72 ;  /* 0x0000000847467825 */ /* 0x000fcc00078e0248 */
[----:B------:R-:W3:Y:S01]  /*996a0*/  LDG.E.64 R70, desc[UR4][R70.64] ;  /* 0x0000000446467981 */ /* 0x000ee2000c1e1b00 */
        /* <DEDUP_REMOVED lines=10> */
[----:B---3--:R-:W-:-:S07]  /*99750*/  DADD R72, R86, R70 ;  /* 0x0000000056487229 */ /* 0x008fce0000000046 */
        /* <DEDUP_REMOVED lines=26> */
[----:B-1--4-:R-:W-:Y:S05]  /*99900*/  CALL.REL.NOINC `($__internal_0_$__cuda_sm20_div_rn_f64_full) ;  /* 0x00000cc000b47944 */ /* 0x012fea0003c00000 */
.L_x_2007:
[----:B------:R-:W-:Y:S05]  /*99910*/  BSYNC.RECONVERGENT B8 ;  /* 0x0000000000087941 */ /* 0x000fea0003800200 */
.L_x_2006:
[C---:B------:R-:W-:Y:S01]  /*99920*/  R2UR UR4, R50.reuse ;  /* 0x00000000320472ca */ /* 0x040fe200000e0000 */
[----:B------:R-:W0:Y:S01]  /*99930*/  LDC.64 R70, c[0x0][0x3a0] ;  /* 0x0000e800ff467b82 */ /* 0x000e220000000a00 */
[C---:B------:R-:W-:Y:S02]  /*99940*/  R2UR UR5, R51.reuse ;  /* 0x00000000330572ca */ /* 0x040fe400000e0000 */
[----:B------:R-:W-:Y:S02]  /*99950*/  R2UR UR8, R50 ;  /* 0x00000000320872ca */ /* 0x000fe400000e0000 */
[----:B------:R-:W-:-:S09]  /*99960*/  R2UR UR9, R51 ;  /* 0x00000000330972ca */ /* 0x000fd200000e0000 */
[----:B------:R2:W-:Y:S04]  /*99970*/  STG.E.64 desc[UR4][R46.64+0x2748], R98 ;  /* 0x002748622e007986 */ /* 0x0005e8000c101b04 */
[----:B------:R-:W3:Y:S02]  /*99980*/  LDG.E R40, desc[UR8][R48.64+0xcc] ;  /* 0x0000cc0830287981 */ /* 0x000ee4000c1e1900 */
[----:B---3--:R-:W-:-:S04]  /*99990*/  IMAD R75, R74, R40, R45 ;  /* 0x000000284a4b7224 */ /* 0x008fc800078e022d */
[----:B0-----:R-:W-:-:S05]  /*999a0*/  IMAD.WIDE R70, R75, 0x8, R70 ;  /* 0x000000084b467825 */ /* 0x001fca00078e0246 */
[----:B------:R-:W3:Y:S04]  /*999b0*/  LDG.E.64 R84, desc[UR4][R70.64+0x1388] ;  /* 0x0013880446547981 */ /* 0x000ee8000c1e1b00 */
[----:B------:R-:W5:Y:S01]  /*999c0*/  LDG.E.64 R82, desc[UR4][R70.64] ;  /* 0x0000000446527981 */ /* 0x000f62000c1e1b00 */
[----:B------:R-:W-:Y:S01]  /*999d0*/  UMOV UR4, 0xcccccccd ;  /* 0xcccccccd00047882 */ /* 0x000fe20000000000 */
[----:B------:R-:W-:Y:S01]  /*999e0*/  UMOV UR5, 0x4016cccc ;  /* 0x4016cccc00057882 */ /* 0x000fe20000000000 */
[----:B------:R-:W-:Y:S01]  /*999f0*/  BSSY.RECONVERGENT B8, `(.L_x_2008) ;  /* 0x0000015000087945 */ /* 0x000fe20003800200 */
[----:B---3--:R-:W-:Y:S02]  /*99a00*/  DADD R84, R84, -UR4 ;  /* 0x8000000454547e29 */ /* 0x008fe40008000000 */
[----:B-----5:R-:W-:-:S06]  /*99a10*/  DADD R94, R82, 200 ;  /* 0x40690000525e7429 */ /* 0x020fcc0000000000 */
        /* <DEDUP_REMOVED lines=18> */
.L_x_2009:
[----:B------:R-:W-:Y:S05]  /*99b40*/  BSYNC.RECONVERGENT B8 ;  /* 0x0000000000087941 */ /* 0x000fea0003800200 */
.L_x_2008:
        /* <DEDUP_REMOVED lines=10> */
.L_x_1997:
        /* <DEDUP_REMOVED lines=11> */
[----:B--2---:R-:W2:Y:S01]  /*99ca0*/  LDG.E.U8 R75, desc[UR16][R58.64+0x1b] ;  /* 0x00001b103a4b7981 */ /* 0x004ea2000c1e1100 */
        /* <DEDUP_REMOVED lines=37> */
[----:B------:R-:W3:Y:S01]  /*99f00*/  LDG.E R14, desc[UR10][R48.64+0xcc] ;  /* 0x0000cc0a300e7981 */ /* 0x000ee2000c1e1900 */
[----:B------:R-:W-:Y:S02]  /*99f10*/  VIADD R90, R71, 0xffffffff ;  /* 0xffffffff475a7836 */ /* 0x000fe40000000000 */
[----:B------:R-:W-:-:S04]  /*99f20*/  IMAD.IADD R71, R38, 0x1, R15 ;  /* 0x0000000126477824 */ /* 0x000fc800078e020f */
[----:B---3--:R-:W-:-:S04]  /*99f30*/  IMAD R15, R90, R14, R71 ;  /* 0x0000000e5a0f7224 */ /* 0x008fc800078e0247 */
[----:B0-----:R-:W-:-:S06]  /*99f40*/  IMAD.WIDE R14, R15, 0x8, R88 ;  /* 0x000000080f0e7825 */ /* 0x001fcc00078e0258 */
[----:B------:R-:W2:Y:S02]  /*99f50*/  LDG.E.64 R14, desc[UR8][R14.64] ;  /* 0x000000080e0e7981 */ /* 0x000ea4000c1e1b00 */
[----:B--2---:R-:W-:-:S07]  /*99f60*/  DADD R72, R72, R14 ;  /* 0x0000000048487229 */ /* 0x004fce000000000e */
[----:B------:R0:W-:Y:S04]  /*99f70*/  STG.E.64 desc[UR8][R46.64+0x2758], R72 ;  /* 0x002758482e007986 */ /* 0x0001e8000c101b08 */
[----:B------:R-:W2:Y:S04]  /*99f80*/  LDG.E.U8 R40, desc[UR10][R86.64+0x1] ;  /* 0x0000010a56287981 */ /* 0x000ea8000c1e1100 */
[----:B------:R-:W2:Y:S04]  /*99f90*/  LDG.E.U8 R15, desc[UR12][R86.64] ;  /* 0x0000000c560f7981 */ /* 0x000ea8000c1e1100 */
[----:B------:R-:W3:Y:S04]  /*99fa0*/  LDG.E.U8 R77, desc[UR16][R58.64+0x1b] ;  /* 0x00001b103a4d7981 */ /* 0x000ee8000c1e1100 */
        /* <DEDUP_REMOVED lines=15> */
[----:B------:R-:W2:Y:S08]  /*9a0a0*/  LDC.64 R14, c[0x3][R40+0x3a98] ;  /* 0x00cea600280e7b82 */ /* 0x000eb00000000a00 */
[----:B------:R-:W2:Y:S01]  /*9a0b0*/  LDC.64 R60, c[0x3][R75+0x3a98] ;  /* 0x00cea6004b3c7b82 */ /* 0x000ea20000000a00 */
[----:B------:R-:W-:-:S02]  /*9a0c0*/  R2UR UR4, R50 ;  /* 0x00000000320472ca */ /* 0x000fc400000e0000 */
[----:B------:R-:W-:Y:S01]  /*9a0d0*/  R2UR UR5, R51 ;  /* 0x00000000330572ca */ /* 0x000fe200000e0000 */
[----:B--2---:R-:W-:-:S12]  /*9a0e0*/  DADD R60, R14, R60 ;  /* 0x000000000e3c7229 */ /* 0x004fd8000000003c */
[----:B------:R2:W-:Y:S04]  /*9a0f0*/  STG.E.64 desc[UR4][R46.64+0x2760], R60 ;  /* 0x0027603c2e007986 */ /* 0x0005e8000c101b04 */
[----:B------:R-:W3:Y:S02]  /*9a100*/  LDG.E R14, desc[UR8][R48.64+0xcc] ;  /* 0x0000cc08300e7981 */ /* 0x000ee4000c1e1900 */
[----:B---3--:R-:W-:-:S04]  /*9a110*/  IMAD R14, R90, R14, R71 ;  /* 0x0000000e5a0e7224 */ /* 0x008fc800078e0247 */
[----:B------:R-:W-:-:S04]  /*9a120*/  VIADD R15, R14, 0xfffffd8f ;  /* 0xfffffd8f0e0f7836 */ /* 0x000fc80000000000 */
[----:B------:R-:W-:Y:S02]  /*9a130*/  IMAD.WIDE R88, R15, 0x8, R88 ;  /* 0x000000080f587825 */ /* 0x000fe400078e0258 */
[----:B------:R-:W3:Y:S04]  /*9a140*/  LDG.E.64 R14, desc[UR4][R46.64+0x2720] ;  /* 0x002720042e0e7981 */ /* 0x000ee8000c1e1b00 */
[----:B------:R-:W4:Y:S01]  /*9a150*/  LDG.E.64 R88, desc[UR4][R88.64] ;  /* 0x0000000458587981 */ /* 0x000f22000c1e1b00 */
[----:B------:R-:W-:Y:S01]  /*9a160*/  UMOV UR4, 0xff800000 ;  /* 0xff80000000047882 */ /* 0x000fe20000000000 */
[----:B------:R-:W-:Y:S01]  /*9a170*/  UMOV UR5, 0x41cdcd64 ;  /* 0x41cdcd6400057882 */ /* 0x000fe20000000000 */
[----:B------:R-:W-:Y:S01]  /*9a180*/  BSSY.RECONVERGENT B8, `(.L_x_2011) ;  /* 0x0000028000087945 */ /* 0x000fe20003800200 */
[----:B----4-:R-:W-:-:S08]  /*9a190*/  DADD R70, R60, R88 ;  /* 0x000000003c467229 */ /* 0x010fd00000000058 */
[----:B------:R-:W-:Y:S01]  /*9a1a0*/  DSETP.GT.AND P1, PT, |R70|, UR4, PT ;  /* 0x0000000446007e2a */ /* 0x000fe2000bf24200 */
[----:B------:R-:W-:Y:S01]  /*9a1b0*/  UMOV UR4, 0xcccccccd ;  /* 0xcccccccd00047882 */ /* 0x000fe20000000000 */
[----:B------:R-:W-:-:S12]  /*9a1c0*/  UMOV UR5, 0x4016cccc ;  /* 0x4016cccc00057882 */ /* 0x000fd80000000000 */
[----:B0-----:R-:W-:Y:S02]  /*9a1d0*/  @P1 IMAD.MOV.U32 R72, RZ, RZ, 0x0 ;  /* 0x00000000ff481424 */ /* 0x001fe400078e00ff */
[----:B------:R-:W-:-:S06]  /*9a1e0*/  @P1 IMAD.MOV.U32 R73, RZ, RZ, -0x40100000 ;  /* 0xbff00000ff491424 */ /* 0x000fcc00078e00ff */
[----:B------:R-:W-:-:S08]  /*9a1f0*/  DADD R92, R72, -UR4 ;  /* 0x80000004485c7e29 */ /* 0x000fd00008000000 */
[----:B---3--:R-:W-:-:S06]  /*9a200*/  DADD R92, R92, R14 ;  /* 0x000000005c5c7229 */ /* 0x008fcc000000000e */
[----:B--2---:R-:W0:Y:S01]  /*9a210*/  MUFU.RCP64H R61, R93 ;  /* 0x0000005d003d7308 */ /* 0x004e220000001800 */
        /* <DEDUP_REMOVED lines=30> */
.L_x_2012:
[----:B------:R-:W-:Y:S05]  /*9a400*/  BSYNC.RECONVERGENT B8 ;  /* 0x0000000000087941 */ /* 0x000fea0003800200 */
.L_x_2011:
        /* <DEDUP_REMOVED lines=34> */
.L_x_2014:
[----:B------:R-:W-:Y:S05]  /*9a630*/  BSYNC.RECONVERGENT B8 ;  /* 0x0000000000087941 */ /* 0x000fea0003800200 */
.L_x_2013:
        /* <DEDUP_REMOVED lines=9> */
.L_x_2015:
[C---:B------:R-:W-:Y:S02]  /*9a6d0*/  R2UR UR8, R50.reuse ;  /* 0x00000000320872ca */ /* 0x040fe400000e0000 */
[C---:B------:R-:W-:Y:S02]  /*9a6e0*/  R2UR UR9, R51.reuse ;  /* 0x00000000330972ca */ /* 0x040fe400000e0000 */
[----:B------:R-:W-:Y:S02]  /*9a6f0*/  R2UR UR4, R50 ;  /* 0x00000000320472ca */ /* 0x000fe400000e0000 */
[----:B------:R-:W-:-:S09]  /*9a700*/  R2UR UR5, R51 ;  /* 0x00000000330572ca */ /* 0x000fd200000e0000 */
[----:B------:R2:W-:Y:S04]  /*9a710*/  STG.E.64 desc[UR8][R46.64+0x2740], R70 ;  /* 0x002740462e007986 */ /* 0x0005e8000c101b08 */
[----:B------:R2:W-:Y:S01]  /*9a720*/  STG.E.64 desc[UR4][R46.64+0x2738], R72 ;  /* 0x002738482e007986 */ /* 0x0005e2000c101b04 */
[----:B------:R-:W-:Y:S05]  /*9a730*/  BRA `(.L_x_2005) ;  /* 0x0000000800e07947 */ /* 0x000fea0003800000 */
.L_x_2010:
        /* <DEDUP_REMOVED lines=8> */
[----:B------:R-:W3:Y:S01]  /*9a7c0*/  LDG.E.S8 R70, desc[UR8][R12.64+-0x1] ;  /* 0xffffff080c467981 */ /* 0x000ee2000c1e1300 */
[----:B------:R-:W-:Y:S02]  /*9a7d0*/  LEA.HI.X.SX32 R87, R71, R57, 0x1, P1 ;  /* 0x0000003947577211 */ /* 0x000fe400008f0eff */
[C---:B------:R-:W-:Y:S02]  /*9a7e0*/  R2UR UR14, R50.reuse ;  /* 0x00000000320e72ca */ /* 0x040fe400000e0000 */
[----:B------:R-:W-:Y:S01]  /*9a7f0*/  R2UR UR15, R51 ;  /* 0x00000000330f72ca */ /* 0x000fe200000e0000 */
[----:B------:R-:W5:Y:S01]  /*9a800*/  LDG.E.U8 R40, desc[UR8][R86.64+0x1] ;  /* 0x0000010856287981 */ /* 0x000f62000c1e1100 */
[----:B------:R-:W-:-:S02]  /*9a810*/  R2UR UR16, R50 ;  /* 0x00000000321072ca */ /* 0x000fc400000e0000 */
[----:B------:R-:W-:Y:S01]  /*9a820*/  R2UR UR17, R51 ;  /* 0x00000000331172ca */ /* 0x000fe200000e0000 */
[----:B--2---:R-:W5:Y:S01]  /*9a830*/  LDG.E.U8 R61, desc[UR10][R86.64] ;  /* 0x0000000a563d7981 */ /* 0x004f62000c1e1100 */
[----:B------:R-:W-:Y:S02]  /*9a840*/  LEA.HI.X.SX32 R73, R15, R57, 0x1, P2 ;  /* 0x000000390f497211 */ /* 0x000fe400010f0eff */
[C---:B------:R-:W-:Y:S02]  /*9a850*/  R2UR UR18, R50.reuse ;  /* 0x00000000321272ca */ /* 0x040fe400000e0000 */
[C---:B------:R-:W-:Y:S01]  /*9a860*/  R2UR UR19, R51.reuse ;  /* 0x00000000331372ca */ /* 0x040fe200000e0000 */
[----:B------:R-:W2:Y:S01]  /*9a870*/  LDG.E.U8 R60, desc[UR12][R72.64+0x1b] ;  /* 0x00001b0c483c7981 */ /* 0x000ea2000c1e1100 */
[----:B------:R-:W-:Y:S02]  /*9a880*/  R2UR UR4, R50 ;  /* 0x00000000320472ca */ /* 0x000fe400000e0000 */
[----:B------:R-:W-:Y:S01]  /*9a890*/  R2UR UR5, R51 ;  /* 0x00000000330572ca */ /* 0x000fe200000e0000 */
[----:B------:R-:W4:Y:S04]  /*9a8a0*/  LDG.E.U8 R75, desc[UR14][R58.64+0x1b] ;  /* 0x00001b0e3a4b7981 */ /* 0x000f28000c1e1100 */
[----:B------:R-:W4:Y:S04]  /*9a8b0*/  LDG.E.U8 R78, desc[UR16][R58.64+0x1a] ;  /* 0x00001a103a4e7981 */ /* 0x000f28000c1e1100 */
[----:B------:R-:W3:Y:S04]  /*9a8c0*/  LDG.E.U8 R77, desc[UR18][R12.64] ;  /* 0x000000120c4d7981 */ /* 0x000ee8000c1e1100 */
[----:B------:R-:W3:Y:S01]  /*9a8d0*/  LDG.E.S8 R14, desc[UR4][R72.64+0x1c] ;  /* 0x00001c04480e7981 */ /* 0x000ee2000c1e1300 */
[----:B------:R-:W-:Y:S01]  /*9a8e0*/  UMOV UR5, 0x5197d ;  /* 0x0005197d00057882 */ /* 0x000fe20000000000 */
[----:B------:R-:W-:Y:S01]  /*9a8f0*/  UMOV UR4, 0x50 ;  /* 0x0000005000047882 */ /* 0x000fe20000000000 */
[----:B------:R-:W-:Y:S01]  /*9a900*/  UMOV UR6, 0x57d19 ;  /* 0x00057d1900067882 */ /* 0x000fe20000000000 */
[----:B------:R-:W-:-:S02]  /*9a910*/  LEA R81, R81, UR4, 0x3 ;  /* 0x0000000451517c11 */ /* 0x000fc4000f8e18ff */
[----:B-----5:R-:W-:Y:S02]  /*9a920*/  PRMT R40, R61, 0x3340, R40 ;  /* 0x000033403d287816 */ /* 0x020fe40000000028 */
[----:B--2---:R-:W-:-:S04]  /*9a930*/  PRMT R61, R60, 0x3340, RZ ;  /* 0x000033403c3d7816 */ /* 0x004fc800000000ff */
[----:B------:R-:W-:Y:S02]  /*9a940*/  PRMT R61, R40, 0x5410, R61 ;  /* 0x00005410283d7816 */ /* 0x000fe4000000003d */
[----:B----4-:R-:W-:Y:S02]  /*9a950*/  PRMT R75, R78, 0x3340, R75 ;  /* 0x000033404e4b7816 */ /* 0x010fe4000000004b */
[----:B---3--:R-:W-:Y:S01]  /*9a960*/  PRMT R40, R77, 0x3340, RZ ;  /* 0x000033404d287816 */ /* 0x008fe200000000ff */
[----:B------:R-:W-:-:S03]  /*9a970*/  IDP.4A.S8.U8 R14, R61, UR5, R14 ;  /* 0x000000053d0e7c26 */ /* 0x000fc6000800020e */
[----:B------:R-:W-:Y:S02]  /*9a980*/  PRMT R75, R75, 0x5410, R40 ;  /* 0x000054104b4b7816 */ /* 0x000fe40000000028 */
[----:B------:R-:W-:-:S03]  /*9a990*/  LEA R40, R14, UR4, 0x3 ;  /* 0x000000040e287c11 */ /* 0x000fc6000f8e18ff */
[----:B------:R-:W-:Y:S01]  /*9a9a0*/  IDP.4A.S8.U8 R70, R75, UR6, R70 ;  /* 0x000000064b467c26 */ /* 0x000fe20008000246 */
[----:B------:R-:W0:Y:S04]  /*9a9b0*/  LDC.64 R60, c[0x3][R81+0x6180] ;  /* 0x00d86000513c7b82 */ /* 0x000e280000000a00 */
[----:B------:R-:W-:-:S04]  /*9a9c0*/  LEA R70, R70, UR4, 0x3 ;  /* 0x0000000446467c11 */ /* 0x000fc8000f8e18ff */
[----:B------:R-:W0:Y:S08]  /*9a9d0*/  LDC.64 R88, c[0x3][R40+0x76e8] ;  /* 0x00ddba0028587b82 */ /* 0x000e300000000a00 */
[----:B------:R-:W2:Y:S01]  /*9a9e0*/  LDC.64 R90, c[0x3][R70+0x76e8] ;  /* 0x00ddba00465a7b82 */ /* 0x000ea20000000a00 */
[----:B0-----:R-:W-:-:S07]  /*9a9f0*/  DADD R60, R60, R88 ;  /* 0x000000003c3c7229 */ /* 0x001fce0000000058 */
[----:B------:R-:W0:Y:S01]  /*9aa00*/  LDC.64 R88, c[0x0][0x3a0] ;  /* 0x0000e800ff587b82 */ /* 0x000e220000000a00 */
[----:B--2---:R-:W-:-:S07]  /*9aa10*/  DADD R60, R60, R90 ;  /* 0x000000003c3c7229 */ /* 0x004fce000000005a */
[----:B------:R2:W-:Y:S04]  /*9aa20*/  STG.E.64 desc[UR8][R46.64+0x2760], R60 ;  /* 0x0027603c2e007986 */ /* 0x0005e8000c101b08 */
[----:B------:R-:W3:Y:S01]  /*9aa30*/  LDG.E R14, desc[UR10][R48.64+0xcc] ;  /* 0x0000cc0a300e7981 */ /* 0x000ee2000c1e1900 */
[----:B------:R-:W-:Y:S02]  /*9aa40*/  VIADD R91, R71, 0xffffffff ;  /* 0xffffffff475b7836 */ /* 0x000fe40000000000 */
[----:B------:R-:W-:-:S04]  /*9aa50*/  IMAD.IADD R90, R37, 0x1, R15 ;  /* 0x00000001255a7824 */ /* 0x000fc800078e020f */
[----:B---3--:R-:W-:-:S04]  /*9aa60*/  IMAD R15, R91, R14, R90 ;  /* 0x0000000e5b0f7224 */ /* 0x008fc800078e025a */
        /* <DEDUP_REMOVED lines=29> */
[----:B------:R-:W2:Y:S04]  /*9ac40*/  LDC.64 R14, c[0x3][R40+0x5eb0] ;  /* 0x00d7ac00280e7b82 */ /* 0x000ea80000000a00 */
[----:B------:R-:W-:-:S04]  /*9ac50*/  LEA R72, R77, UR4, 0x3 ;  /* 0x000000044d487c11 */ /* 0x000fc8000f8e18ff */
[----:B------:R-:W2:Y:S08]  /*9ac60*/  LDC.64 R70, c[0x3][R75+0x6360] ;  /* 0x00d8d8004b467b82 */ /* 0x000eb00000000a00 */
[----:B------:R-:W3:Y:S01]  /*9ac70*/  LDC.64 R72, c[0x3][R72+0x6360] ;  /* 0x00d8d80048487b82 */ /* 0x000ee20000000a00 */
[----:B------:R-:W-:-:S05]  /*9ac80*/  IMAD.IADD R86, R86, 0x1, -R87 ;  /* 0x0000000156567824 */ /* 0x000fca00078e0a57 */
[----:B------:R-:W-:Y:S01]  /*9ac90*/  IABS R77, R86 ;  /* 0x00000056004d7213 */ /* 0x000fe20000000000 */
[----:B------:R-:W-:Y:S01]  /*9aca0*/  UMOV UR4, 0x64b31d04 ;  /* 0x64b31d0400047882 */ /* 0x000fe20000000000 */
[----:B------:R-:W-:Y:S01]  /*9acb0*/  UMOV UR5, 0x3feef3e8 ;  /* 0x3feef3e800057882 */ /* 0x000fe20000000000 */
[----:B--2---:R-:W-:Y:S01]  /*9acc0*/  DADD R14, R14, R70 ;  /* 0x000000000e0e7229 */ /* 0x004fe20000000046 */
[----:B------:R-:W2:Y:S07]  /*9acd0*/  I2F.F64 R70, R77 ;  /* 0x0000004d00467312 */ /* 0x000eae0000201c00 */
[----:B---3--:R-:W-:-:S08]  /*9ace0*/  DADD R14, R14, R72 ;  /* 0x000000000e0e7229 */ /* 0x008fd00000000048 */
[----:B--2---:R-:W-:-:S07]  /*9acf0*/  DFMA R70, R70, -UR4, R14 ;  /* 0x8000000446467c2b */ /* 0x004fce000800000e */
[----:B------:R-:W-:Y:S04]  /*9ad00*/  STG.E.64 desc[UR8][R46.64+0x2758], R70 ;  /* 0x002758462e007986 */ /* 0x000fe8000c101b08 */
[----:B------:R-:W2:Y:S01]  /*9ad10*/  LDG.E R14, desc[UR10][R48.64+0xcc] ;  /* 0x0000cc0a300e7981 */ /* 0x000ea2000c1e1900 */
[----:B------:R-:W-:Y:S02]  /*9ad20*/  R2UR UR4, R50 ;  /* 0x00000000320472ca */ /* 0x000fe400000e0000 */
[----:B------:R-:W-:Y:S01]  /*9ad30*/  R2UR UR5, R51 ;  /* 0x00000000330572ca */ /* 0x000fe200000e0000 */
[----:B--2---:R-:W-:-:S04]  /*9ad40*/  IMAD R14, R91, R14, R90 ;  /* 0x0000000e5b0e7224 */ /* 0x004fc800078e025a */
[----:B------:R-:W-:-:S04]  /*9ad50*/  VIADD R15, R14, 0x271 ;  /* 0x000002710e0f7836 */ /* 0x000fc80000000000 */
[----:B------:R-:W-:-:S04]  /*9ad60*/  IMAD.WIDE R88, R15, 0x8, R88 ;  /* 0x000000080f587825 */ /* 0x000fc800078e0258 */
[----:B------:R-:W2:Y:S04]  /*9ad70*/  LDG.E.64 R14, desc[UR4][R46.64+0x2720] ;  /* 0x002720042e0e7981 */ /* 0x000ea8000c1e1b00 */
        /* <DEDUP_REMOVED lines=39> */
.L_x_2017:
[----:B------:R-:W-:Y:S05]  /*9aff0*/  BSYNC.RECONVERGENT B8 ;  /* 0x0000000000087941 */ /* 0x000fea0003800200 */
.L_x_2016:
        /* <DEDUP_REMOVED lines=34> */
.L_x_2019:
[----:B------:R-:W-:Y:S05]  /*9b220*/  BSYNC.RECONVERGENT B8 ;  /* 0x0000000000087941 */ /* 0x000fea0003800200 */
.L_x_2018:
        /* <DEDUP_REMOVED lines=9> */
.L_x_2005:
[----:B------:R-:W-:Y:S05]  /*9b2c0*/  BSYNC.RECONVERGENT B0 ;  /* 0x0000000000007941 */ /* 0x000fea0003800200 */
.L_x_1996:
[----:B------:R-:W-:Y:S01]  /*9b2d0*/  R2UR UR4, R50 ;  /* 0x00000000320472ca */ /* 0x000fe200000e0000 */
[----:B0---4-:R-:W0:Y:S01]  /*9b2e0*/  LDC.64 R60, c[0x0][0x3a0] ;  /* 0x0000e800ff3c7b82 */ /* 0x011e220000000a00 */
[----:B------:R-:W-:-:S13]  /*9b2f0*/  R2UR UR5, R51 ;  /* 0x00000000330572ca */ /* 0x000fda00000e0000 */
[----:B------:R-:W4:Y:S02]  /*9b300*/  LDG.E R15, desc[UR4][R48.64+0xcc] ;  /* 0x0000cc04300f7981 */ /* 0x000f24000c1e1900 */
[----:B----4-:R-:W-:-:S04]  /*9b310*/  IMAD R15, R74, R15, R42 ;  /* 0x0000000f4a0f7224 */ /* 0x010fc800078e022a */
[----:B0-----:R-:W-:-:S05]  /*9b320*/  IMAD.WIDE R60, R15, 0x8, R60 ;  /* 0x000000080f3c7825 */ /* 0x001fca00078e023c */
[----:B--2---:R-:W2:Y:S01]  /*9b330*/  LDG.E.64 R70, desc[UR4][R60.64] ;  /* 0x000000043c467981 */ /* 0x004ea2000c1e1b00 */
        /* <DEDUP_REMOVED lines=34> */
[----:B------:R-:W3:Y:S01]  /*9b560*/  LDG.E.64 R70, desc[UR10][R46.64+0x2740] ;  /* 0x0027400a2e467981 */ /* 0x000ee2000c1e1b00 */
[----:B-----5:R-:W-:Y:S01]  /*9b570*/  IMAD.MOV.U32 R14, RZ, RZ, R61 ;  /* 0x000000ffff0e7224 */ /* 0x020fe200078e003d */
[----:B---3--:R-:W-:Y:S01]  /*9b580*/  DSETP.MAX.AND P1, P2, |R60|, |R70|, PT ;  /* 0x400000463c00722a */ /* 0x008fe20003a2f200 */
        /* <DEDUP_REMOVED lines=8> */
[----:B----4-:R-:W-:Y:S05]  /*9b610*/  @P1 BRA `(.L_x_2022) ;  /* 0x00000000006c1947 */ /* 0x010fea0003800000 */
        /* <DEDUP_REMOVED lines=8> */
[----:B------:R-:W4:Y:S01]  /*9b6a0*/  LDC.64 R14, c[0x0][0x3a8] ;  /* 0x0000ea00ff0e7b82 */ /* 0x000f220000000a00 */
        /* <DEDUP_REMOVED lines=12> */
[----:B----4-:R-:W-:-:S04]  /*9b770*/  IMAD.WIDE R12, R13, 0x4, R14 ;  /* 0x000000040d0c7825 */ /* 0x010fc800078e020e */
[----:B------:R-:W-:Y:S01]  /*9b780*/  IMAD.WIDE R14, R45, 0x4, R14 ;  /* 0x000000042d0e7825 */ /* 0x000fe200078e020e */
[----:B------:R0:W-:Y:S04]  /*9b790*/  STG.E desc[UR8][R12.64], R76 ;  /* 0x0000004c0c007986 */ /* 0x0001e8000c101908 */
[----:B------:R0:W-:Y:S04]  /*9b7a0*/  STG.E desc[UR10][R14.64], R69 ;  /* 0x000000450e007986 */ /* 0x0001e8000c10190a */
[----:B------:R0:W-:Y:S01]  /*9b7b0*/  STG.E desc[UR12][R48.64+0xe4], R73 ;  /* 0x0000e44930007986 */ /* 0x0001e2000c10190c */
[----:B------:R-:W-:Y:S05]  /*9b7c0*/  BRA `(.L_x_1995) ;  /* 0x0000000000447947 */ /* 0x000fea0003800000 */
.L_x_2022:
[----:B------:R-:W-:Y:S02]  /*9b7d0*/  R2UR UR4, R50 ;  /* 0x00000000320472ca */ /* 0x000fe400000e0000 */
[----:B------:R-:W-:-:S13]  /*9b7e0*/  R2UR UR5, R51 ;  /* 0x00000000330572ca */ /* 0x000fda00000e0000 */
[----:B------:R4:W-:Y:S02]  /*9b7f0*/  STG.E desc[UR4][R48.64+0xf8], RZ ;  /* 0x0000f8ff30007986 */ /* 0x0009e4000c101904 */
.L_x_2021:
[----:B------:R-:W-:Y:S05]  /*9b800*/  BSYNC.RELIABLE B0 ;  /* 0x0000000000007941 */ /* 0x000fea0003800100 */
.L_x_2020:
[C---:B------:R-:W-:Y:S02]  /*9b810*/  R2UR UR4, R50.reuse ;  /* 0x00000000320472ca */ /* 0x040fe400000e0000 */
[C---:B------:R-:W-:Y:S02]  /*9b820*/  R2UR UR5, R51.reuse ;  /* 0x00000000330572ca */ /* 0x040fe400000e0000 */
[----:B------:R-:W-:Y:S02]  /*9b830*/  R2UR UR8, R50 ;  /* 0x00000000320872ca */ /* 0x000fe400000e0000 */
[----:B------:R-:W-:-:S09]  /*9b840*/  R2UR UR9, R51 ;  /* 0x00000000330972ca */ /* 0x000fd200000e0000 */
[----:B------:R-:W5:Y:S04]  /*9b850*/  LDG.E R14, desc[UR4][R48.64+0xe4] ;  /* 0x0000e404300e7981 */ /* 0x000f68000c1e1900 */
[----:B------:R-:W2:Y:S04]  /*9b860*/  LDG.E R61, desc[UR4][R48.64+0xdc] ;  /* 0x0000dc04303d7981 */ /* 0x000ea8000c1e1900 */
[----:B------:R-:W3:Y:S01]  /*9b870*/  LDG.E R15, desc[UR8][R48.64+0xe0] ;  /* 0x0000e008300f7981 */ /* 0x000ee2000c1e1900 */
[----:B-----5:R-:W-:Y:S01]  /*9b880*/  ISETP.NE.AND P1, PT, R14, RZ, PT ;  /* 0x000000ff0e00720c */ /* 0x020fe20003f25270 */
[----:B--2---:R-:W-:-:S02]  /*9b890*/  VIADD R61, R61, 0xffffffff ;  /* 0xffffffff3d3d7836 */ /* 0x004fc40000000000 */
[----:B---3--:R-:W-:-:S03]  /*9b8a0*/  VIADD R15, R15, 0x1 ;  /* 0x000000010f0f7836 */ /* 0x008fc60000000000 */
[----:B------:R2:W-:Y:S04]  /*9b8b0*/  STG.E desc[UR4][R48.64+0xdc], R61 ;  /* 0x0000dc3d30007986 */ /* 0x0005e8000c101904 */
[----:B------:R2:W-:Y:S03]  /*9b8c0*/  STG.E desc[UR8][R48.64+0xe0], R15 ;  /* 0x0000e00f30007986 */ /* 0x0005e6000c101908 */
[----:B------:R-:W-:Y:S05]  /*9b8d0*/  @!P1 BRA `(.L_x_2023) ;  /* 0xffffffcc002c9947 */ /* 0x000fea000383ffff */
.L_x_1995:
[----:B------:R-:W-:Y:S05]  /*9b8e0*/  BSYNC.RECONVERGENT B1 ;  /* 0x0000000000017941 */ /* 0x000fea0003800200 */
.L_x_1994:
[----:B------:R-:W-:Y:S02]  /*9b8f0*/  R2UR UR4, R50 ;  /* 0x00000000320472ca */ /* 0x000fe400000e0000 */
[----:B------:R-:W-:-:S13]  /*9b900*/  R2UR UR5, R51 ;  /* 0x00000000330572ca */ /* 0x000fda00000e0000 */
[----:B0-----:R-:W5:Y:S02]  /*9b910*/  LDG.E R13, desc[UR4][R48.64+0xd8] ;  /* 0x0000d804300d7981 */ /* 0x001f64000c1e1900 */
[----:B-----5:R-:W-:-:S05]  /*9b920*/  VIADD R13, R13, 0x1 ;  /* 0x000000010d0d7836 */ /* 0x020fca0000000000 */
[----:B------:R0:W-:Y:S01]  /*9b930*/  STG.E desc[UR4][R48.64+0xd8], R13 ;  /* 0x0000d80d30007986 */ /* 0x0001e2000c101904 */
[----:B------:R-:W-:Y:S05]  /*9b940*/  @P0 BRA `(.L_x_2024) ;  /* 0xffffffc800ac0947 */ /* 0x000fea000383ffff */
.L_x_1993:
[----:B------:R-:W-:Y:S05]  /*9b950*/  BSYNC.RECONVERGENT B4 ;  /* 0x0000000000047941 */ /* 0x000fea0003800200 */
.L_x_1992:
[----:B------:R-:W-:Y:S05]  /*9b960*/  BRA `(.L_x_2025) ;  /* 0xffffff98007c7947 */ /* 0x000fea000383ffff */
.L_x_1989:
[----:B------:R-:W-:Y:S05]  /*9b970*/  BSYNC.RECONVERGENT B6 ;  /* 0x0000000000067941 */ /* 0x000fea0003800200 */
.L_x_1960:
[C---:B------:R-:W-:Y:S02]  /*9b980*/  R2UR UR4, R50.reuse ;  /* 0x00000000320472ca */ /* 0x040fe400000e0000 */
[C---:B------:R-:W-:Y:S02]  /*9b990*/  R2UR UR5, R51.reuse ;  /* 0x00000000330572ca */ /* 0x040fe400000e0000 */
[----:B------:R-:W-:Y:S02]  /*9b9a0*/  R2UR UR8, R50 ;  /* 0x00000000320872ca */ /* 0x000fe400000e0000 */
[----:B------:R-:W-:-:S09]  /*9b9b0*/  R2UR UR9, R51 ;  /* 0x00000000330972ca */ /* 0x000fd200000e0000 */
[----:B------:R3:W-:Y:S04]  /*9b9c0*/  STG.E desc[UR4][R48.64+0xf8], R45 ;  /* 0x0000f82d30007986 */ /* 0x0007e8000c101904 */
[----:B------:R-:W4:Y:S01]  /*9b9d0*/  LDG.E.64 R12, desc[UR8][R46.64+0x2728] ;  /* 0x002728082e0c7981 */ /* 0x000f22000c1e1b00 */
[----:B------:R-:W-:Y:S01]  /*9b9e0*/  BSSY.RECONVERGENT B1, `(.L_x_2026) ;  /* 0x0000077000017945 */ /* 0x000fe20003800200 */
[----:B----4-:R-:W-:Y:S01]  /*9b9f0*/  DSETP.GT.AND P0, PT, |R12|, R70, PT ;  /* 0x000000460c00722a */ /* 0x010fe20003f04200 */
[----:B------:R-:W-:Y:S02]  /*9ba00*/  IMAD.MOV.U32 R12, RZ, RZ, 0x0 ;  /* 0x00000000ff0c7424 */ /* 0x000fe400078e00ff */
[----:B------:R-:W-:-:S11]  /*9ba10*/  IMAD.MOV.U32 R13, RZ, RZ, 0x3fe00000 ;  /* 0x3fe00000ff0d7424 */ /* 0x000fd600078e00ff */
[----:B---3--:R-:W-:Y:S05]  /*9ba20*/  @P0 BRA `(.L_x_2027) ;  /* 0x0000000400c80947 */ /* 0x008fea0003800000 */
[C---:B------:R-:W-:Y:S02]  /*9ba30*/  R2UR UR4, R50.reuse ;  /* 0x00000000320472ca */ /* 0x040fe400000e0000 */
[C---:B------:R-:W-:Y:S02]  /*9ba40*/  R2UR UR5, R51.reuse ;  /* 0x00000000330572ca */ /* 0x040fe400000e0000 */
[----:B------:R-:W-:Y:S02]  /*9ba50*/  R2UR UR8, R50 ;  /* 0x00000000320872ca */ /* 0x000fe400000e0000 */
[----:B------:R-:W-:-:S09]  /*9ba60*/  R2UR UR9, R51 ;  /* 0x00000000330972ca */ /* 0x000fd200000e0000 */
[----:B------:R-:W3:Y:S04]  /*9ba70*/  LDG.E R12, desc[UR4][R48.64+0xd0] ;  /* 0x0000d004300c7981 */ /* 0x000ee8000c1e1900 */
[----:B------:R-:W4:Y:S04]  /*9ba80*/  LDG.E R42, desc[UR4][R48.64+0xc8] ;  /* 0x0000c804302a7981 */ /* 0x000f28000c1e1900 */
        /* <DEDUP_REMOVED lines=12> */
[----:B--2---:R-:W-:-:S02]  /*9bb50*/  IMAD.MOV.U32 R45, RZ, RZ, RZ ;  /* 0x000000ffff2d7224 */ /* 0x004fc400078e00ff */
[----:B---3--:R-:W-:-:S04]  /*9bb60*/  VIADD R12, R12, 0xffffffff ;  /* 0xffffffff0c0c7836 */ /* 0x008fc80000000000 */
[----:B------:R-:W-:Y:S01]  /*9bb70*/  IMAD R12, R40, R12, R37 ;  /* 0x0000000c280c7224 */ /* 0x000fe200078e0225 */
[----:B----4-:R-:W-:-:S03]  /*9bb80*/  ISETP.GE.AND P0, PT, R42, 0x1, PT ;  /* 0x000000012a00780c */ /* 0x010fc60003f06270 */
[----:B------:R-:W-:-:S04]  /*9bb90*/  IMAD.IADD R13, R13, 0x1, R12 ;  /* 0x000000010d0d7824 */ /* 0x000fc800078e020c */
[----:B------:R-:W-:-:S05]  /*9bba0*/  IMAD.WIDE R60, R13, 0x8, R60 ;  /* 0x000000080d3c7825 */ /* 0x000fca00078e023c */
[----:B------:R0:W5:Y:S04]  /*9bbb0*/  LDG.E.64 R70, desc[UR4][R60.64] ;  /* 0x000000043c467981 */ /* 0x000168000c1e1b00 */
[----:B------:R0:W5:Y:S04]  /*9bbc0*/  LDG.E.64 R14, desc[UR10][R60.64+0x1388] ;  /* 0x0013880a3c0e7981 */ /* 0x000168000c1e1b00 */
[----:B------:R0:W-:Y:S04]  /*9bbd0*/  STG.E desc[UR14][R48.64+0xdc], RZ ;  /* 0x0000dcff30007986 */ /* 0x0001e8000c10190e */
[----:B------:R0:W-:Y:S01]  /*9bbe0*/  STG.E desc[UR16][R48.64+0xd8], RZ ;  /* 0x0000d8ff30007986 */ /* 0x0001e2000c101910 */
[----:B------:R-:W-:Y:S05]  /*9bbf0*/  @!P0 BRA `(.L_x_2029) ;  /* 0x0000000000448947 */ /* 0x000fea0003800000 */
[----:B------:R-:W-:Y:S02]  /*9bc00*/  IMAD.MOV.U32 R45, RZ, RZ, RZ ;  /* 0x000000ffff2d7224 */ /* 0x000fe400078e00ff */
[----:B------:R-:W-:-:S07]  /*9bc10*/  IMAD.MOV.U32 R59, RZ, RZ, RZ ;  /* 0x000000ffff3b7224 */ /* 0x000fce00078e00ff */
.L_x_2030:
        /* <DEDUP_REMOVED lines=15> */
.L_x_2029:
[----:B------:R-:W-:Y:S05]  /*9bd10*/  BSYNC.RECONVERGENT B0 ;  /* 0x0000000000007941 */ /* 0x000fea0003800200 */
.L_x_2028:
[----:B------:R-:W-:Y:S01]  /*9bd20*/  R2UR UR4, R50 ;  /* 0x00000000320472ca */ /* 0x000fe200000e0000 */
[----:B------:R-:W-:Y:S01]  /*9bd30*/  BSSY.RECONVERGENT B0, `(.L_x_2031) ;  /* 0x0000015000007945 */ /* 0x000fe20003800200 */
[----:B------:R-:W-:Y:S02]  /*9bd40*/  R2UR UR5, R51 ;  /* 0x00000000330572ca */ /* 0x000fe400000e0000 */
[----:B------:R-:W-:-:S11]  /*9bd50*/  ISETP.GE.AND P0, PT, R40, 0x1, PT ;  /* 0x000000012800780c */ /* 0x000fd60003f06270 */
[----:B------:R2:W-:Y:S02]  /*9bd60*/  STG.E desc[UR4][R48.64+0xd8], RZ ;  /* 0x0000d8ff30007986 */ /* 0x0005e4000c101904 */
[----:B------:R-:W-:Y:S05]  /*9bd70*/  @!P0 BRA `(.L_x_2032) ;  /* 0x0000000000408947 */ /* 0x000fea0003800000 */
[----:B------:R-:W-:-:S07]  /*9bd80*/  IMAD.MOV.U32 R59, RZ, RZ, RZ ;  /* 0x000000ffff3b7224 */ /* 0x000fce00078e00ff */
.L_x_2033:
        /* <DEDUP_REMOVED lines=15> */
.L_x_2032:
[----:B------:R-:W-:Y:S05]  /*9be80*/  BSYNC.RECONVERGENT B0 ;  /* 0x0000000000007941 */ /* 0x000fea0003800200 */
.L_x_2031:
        /* <DEDUP_REMOVED lines=36> */
[----:B-12---:R-:W-:Y:S05]  /*9c0d0*/  CALL.REL.NOINC `($__internal_0_$__cuda_sm20_div_rn_f64_full) ;  /* 0x00000c9800c07944 */ /* 0x006fea0003c00000 */
.L_x_2035:
[----:B------:R-:W-:Y:S05]  /*9c0e0*/  BSYNC.RECONVERGENT B0 ;  /* 0x0000000000007941 */ /* 0x000fea0003800200 */
.L_x_2034:
[----:B------:R-:W-:Y:S01]  /*9c0f0*/  UMOV UR4, 0x66666666 ;  /* 0x6666666600047882 */ /* 0x000fe20000000000 */
[----:B------:R-:W-:Y:S01]  /*9c100*/  UMOV UR5, 0x40711266 ;  /* 0x4071126600057882 */ /* 0x000fe20000000000 */
[----:B------:R-:W-:Y:S01]  /*9c110*/  IMAD.MOV.U32 R14, RZ, RZ, 0x0 ;  /* 0x00000000ff0e7424 */ /* 0x000fe200078e00ff */
[----:B------:R-:W-:Y:S01]  /*9c120*/  DADD R12, R98, -UR4 ;  /* 0x80000004620c7e29 */ /* 0x000fe20008000000 */
[----:B------:R-:W-:-:S07]  /*9c130*/  IMAD.MOV.U32 R15, RZ, RZ, 0x3fe00000 ;  /* 0x3fe00000ff0f7424 */ /* 0x000fce00078e00ff */
[----:B------:R-:W-:-:S11]  /*9c140*/  DFMA R12, R12, 100, R14 ;  /* 0x405900000c0c782b */ /* 0x000fd6000000000e */
.L_x_2027:
[----:B------:R-:W-:Y:S05]  /*9c150*/  BSYNC.RECONVERGENT B1 ;  /* 0x0000000000017941 */ /* 0x000fea0003800200 */
.L_x_2026:
[----:B------:R-:W3:Y:S01]  /*9c160*/  MUFU.RCP64H R15, 100 ;  /* 0x40590000000f7908 */ /* 0x000ee20000001800 */
[----:B------:R-:W-:Y:S01]  /*9c170*/  IMAD.MOV.U32 R60, RZ, RZ, 0x0 ;  /* 0x00000000ff3c7424 */ /* 0x000fe200078e00ff */
[----:B------:R-:W-:Y:S01]  /*9c180*/  BSSY.RECONVERGENT B0, `(.L_x_1959) ;  /* 0x0000017000007945 */ /* 0x000fe20003800200 */
[----:B------:R-:W-:Y:S02]  /*9c190*/  IMAD.MOV.U32 R61, RZ, RZ, 0x40590000 ;  /* 0x40590000ff3d7424 */ /* 0x000fe400078e00ff */
[----:B------:R-:W-:-:S03]  /*9c1a0*/  IMAD.MOV.U32 R14, RZ, RZ, 0x1 ;  /* 0x00000001ff0e7424 */ /* 0x000fc600078e00ff */
[----:B------:R-:W4:Y:S03]  /*9c1b0*/  F2I.F64.TRUNC R12, R12 ;  /* 0x0000000c000c7311 */ /* 0x000f26000030d100 */
[----:B---3--:R-:W-:-:S05]  /*9c1c0*/  DFMA R58, R14, -R60, 1 ;  /* 0x3ff000000e3a742b */ /* 0x008fca000000083c */
[----:B----4-:R-:W3:Y:S03]  /*9c1d0*/  I2F.F64 R94, R12 ;  /* 0x0000000c005e7312 */ /* 0x010ee60000201c00 */
        /* <DEDUP_REMOVED lines=12> */
[----:B------:R-:W-:Y:S05]  /*9c2a0*/  BMOV.32.CLEAR RZ, B11 ;  /* 0x000000000bff7355 */ /* 0x000fea0000100000 */
[----:B------:R-:W-:Y:S01]  /*9c2b0*/  IMAD.MOV.U32 R92, RZ, RZ, RZ ;  /* 0x000000ffff5c7224 */ /* 0x000fe200078e00ff */
[----:B------:R-:W-:Y:S01]  /*9c2c0*/  MOV R40, 0x9c2f0 ;  /* 0x0009c2f000287802 */ /* 0x000fe20000000f00 */
[----:B------:R-:W-:-:S07]  /*9c2d0*/  IMAD.MOV.U32 R93, RZ, RZ, 0x40590000 ;  /* 0x40590000ff5d7424 */ /* 0x000fce00078e00ff */
[----:B012---:R-:W-:Y:S05]  /*9c2e0*/  CALL.REL.NOINC `($__internal_0_$__cuda_sm20_div_rn_f64_full) ;  /* 0x00000c98003c7944 */ /* 0x007fea0003c00000 */
.L_x_2036:
[----:B------:R-:W-:Y:S05]  /*9c2f0*/  BSYNC.RECONVERGENT B0 ;  /* 0x0000000000007941 */ /* 0x000fea0003800200 */
.L_x_1959:
[----:B------:R-:W-:Y:S05]  /*9c300*/  BSYNC.RECONVERGENT B7 ;  /* 0x0000000000077941 */ /* 0x000fea0003800200 */
.L_x_1958:
[----:B------:R-:W4:Y:S01]  /*9c310*/  LDS R42, [R16] ;  /* 0x00000000102a7984 */ /* 0x000f220000000800 */
[----:B------:R-:W-:Y:S01]  /*9c320*/  IMAD.MOV.U32 R15, RZ, RZ, -0x5 ;  /* 0xfffffffbff0f7424 */ /* 0x000fe200078e00ff */
[----:B------:R-:W-:Y:S02]  /*9c330*/  R2UR UR4, R50 ;  /* 0x00000000320472ca */ /* 0x000fe400000e0000 */
[----:B------:R-:W-:-:S13]  /*9c340*/  R2UR UR5, R51 ;  /* 0x00000000330572ca */ /* 0x000fda00000e0000 */
[----:B------:R0:W-:Y:S01]  /*9c350*/  STG.E.64 desc[UR4][R46.64+0x2778], R98 ;  /* 0x002778622e007986 */ /* 0x0001e2000c101b04 */
[----:B----4-:R-:W-:-:S04]  /*9c360*/  LEA.HI R12, R42, R42, RZ, 0x1 ;  /* 0x0000002a2a0c7211 */ /* 0x010fc800078f08ff */
[----:B------:R-:W-:-:S04]  /*9c370*/  SHF.R.S32.HI R13, RZ, 0x1, R12 ;  /* 0x00000001ff0d7819 */ /* 0x000fc8000001140c */
[----:B------:R-:W-:-:S04]  /*9c380*/  LEA.HI R12, R12, R13, RZ, 0x1 ;  /* 0x0000000d0c0c7211 */ /* 0x000fc800078f08ff */
[----:B------:R-:W-:-:S05]  /*9c390*/  LOP3.LUT R12, R12, 0xfffffffe, RZ, 0xc0, !PT ;  /* 0xfffffffe0c0c7812 */ /* 0x000fca00078ec0ff */
[----:B------:R-:W-:-:S04]  /*9c3a0*/  IMAD.IADD R12, R13, 0x1, -R12 ;  /* 0x000000010d0c7824 */ /* 0x000fc800078e0a0c */
[----:B------:R-:W-:-:S04]  /*9c3b0*/  IMAD R12, R12, R15, 0x31 ;  /* 0x000000310c0c7424 */ /* 0x000fc800078e020f */
[----:B------:R-:W4:Y:S02]  /*9c3c0*/  I2F.F64.U32 R74, R12 ;  /* 0x0000000c004a7312 */ /* 0x000f240000201800 */
[----:B----4-:R-:W-:-:S14]  /*9c3d0*/  DSETP.GT.AND P0, PT, R98, R74, PT ;  /* 0x0000004a6200722a */ /* 0x010fdc0003f04000 */
[----:B0-----:R-:W-:Y:S05]  /*9c3e0*/  @P0 BRA `(.L_x_2037) ;  /* 0x0000045c00640947 */ /* 0x001fea0003800000 */
[----:B------:R-:W-:Y:S01]  /*9c3f0*/  R2UR UR4, R50 ;  /* 0x00000000320472ca */ /* 0x000fe200000e0000 */
[----:B------:R-:W0:Y:S01]  /*9c400*/  LDC.64 R12, c[0x0][0x388] ;  /* 0x0000e200ff0c7b82 */ /* 0x000e220000000a00 */
[----:B------:R-:W-:-:S13]  /*9c410*/  R2UR UR5, R51 ;  /* 0x00000000330572ca */ /* 0x000fda00000e0000 */
[----:B------:R-:W4:Y:S01]  /*9c420*/  LDG.E R14, desc[UR4][R48.64+0x100] ;  /* 0x00010004300e7981 */ /* 0x000f22000c1e1900 */
[----:B------:R-:W-:Y:S02]  /*9c430*/  R2UR UR8, R50 ;  /* 0x00000000320872ca */ /* 0x000fe400000e0000 */
[----:B------:R-:W-:Y:S01]  /*9c440*/  R2UR UR9, R51 ;  /* 0x00000000330972ca */ /* 0x000fe200000e0000 */
[----:B------:R-:W3:Y:S01]  /*9c450*/  LDG.E R40, desc[UR4][R48.64+0x104] ;  /* 0x0001040430287981 */ /* 0x000ee2000c1e1900 */
[----:B----4-:R-:W-:-:S06]  /*9c460*/  IMAD R15, R14, 0x4, R17 ;  /* 0x000000040e0f7824 */ /* 0x010fcc00078e0211 */
[----:B------:R-:W2:Y:S02]  /*9c470*/  LDS R15, [R15] ;  /* 0x000000000f0f7984 */ /* 0x000ea40000000800 */
[----:B--2---:R-:W-:-:S04]  /*9c480*/  IMAD R45, R15, 0xa, RZ ;  /* 0x0000000a0f2d7824 */ /* 0x004fc800078e02ff */
[----:B0-----:R-:W-:-:S05]  /*9c490*/  IMAD.WIDE R12, R45, 0x4, R12 ;  /* 0x000000042d0c7825 */ /* 0x001fca00078e020c */
[----:B------:R-:W2:Y:S04]  /*9c4a0*/  LDG.E R59, desc[UR8][R12.64+0x4] ;  /* 0x000004080c3b7981 */ /* 0x000ea8000c1e1900 */
[----:B-1-3--:R0:W5:Y:S01]  /*9c4b0*/  LDG.E R70, desc[UR4][R12.64] ;  /* 0x000000040c467981 */ /* 0x00a162000c1e1900 */
[----:B------:R-:W-:Y:S02]  /*9c4c0*/  UMOV UR4, 0x2c ;  /* 0x0000002c00047882 */ /* 0x000fe40000000000 */
[----:B------:R-:W-:Y:S02]  /*9c4d0*/  LEA R15, R14, UR4, 0x2 ;  /* 0x000000040e0f7c11 */ /* 0x000fe4000f8e10ff */
[C---:B------:R-:W-:Y:S01]  /*9c4e0*/  LEA R14, R40.reuse, UR4, 0x2 ;  /* 0x00000004280e7c11 */ /* 0x040fe2000f8e10ff */
[----:B------:R-:W-:-:S03]  /*9c4f0*/  IMAD R40, R40, 0x4, R17 ;  /* 0x0000000428287824 */ /* 0x000fc600078e0211 */
[----:B------:R-:W1:Y:S03]  /*9c500*/  LDC R15, c[0x3][R15] ;  /* 0x00c000000f0f7b82 */ /* 0x000e660000000800 */
[----:B------:R-:W3:Y:S05]  /*9c510*/  LDS R40, [R40] ;  /* 0x0000000028287984 */ /* 0x000eea0000000800 */
[----:B------:R-:W4:Y:S01]  /*9c520*/  LDC R14, c[0x3][R14] ;  /* 0x00c000000e0e7b82 */ /* 0x000f220000000800 */
[----:B------:R-:W-:Y:S01]  /*9c530*/  R2UR UR4, R50 ;  /* 0x00000000320472ca */ /* 0x000fe200000e0000 */
[----:B------:R-:W-:-:S12]  /*9c540*/  BSSY.RECONVERGENT B0, `(.L_x_2038) ;  /* 0x000013f000007945 */ /* 0x000fd80003800200 */
[----:B------:R0:W-:Y:S01]  /*9c550*/  STG.E desc[UR4][R48.64+0xd8], RZ ;  /* 0x0000d8ff30007986 */ /* 0x0001e2000c101904 */
[----:B--2---:R-:W-:-:S04]  /*9c560*/  LOP3.LUT R45, R59, 0x80000001, RZ, 0xc0, !PT ;  /* 0x800000013b2d7812 */ /* 0x004fc800078ec0ff */
[----:B------:R-:W-:-:S13]  /*9c570*/  ISETP.NE.AND P0, PT, R45, 0x1, PT ;  /* 0x000000012d00780c */ /* 0x000fda0003f05270 */
[----:B------:R-:W-:Y:S02]  /*9c580*/  @!P0 R2UR UR8, R50 ;  /* 0x00000000320882ca */ /* 0x000fe400000e0000 */
[----:B------:R-:W-:-:S13]  /*9c590*/  @!P0 R2UR UR9, R51 ;  /* 0x00000000330982ca */ /* 0x000fda00000e0000 */
[----:B------:R0:W-:Y:S01]  /*9c5a0*/  @!P0 STG.E desc[UR8][R48.64+0xf8], RZ ;  /* 0x0000f8ff30008986 */ /* 0x0001e2000c101908 */
[----:B-1-34-:R-:W-:Y:S05]  /*9c5b0*/  @!P0 BRA `(.L_x_2039) ;  /* 0x0000000c00e88947 */ /* 0x01afea0003800000 */
[----:B------:R-:W-:Y:S01]  /*9c5c0*/  R2UR UR4, R50 ;  /* 0x00000000320472ca */ /* 0x000fe200000e0000 */
[----:B------:R-:W-:Y:S01]  /*9c5d0*/  IMAD.MOV.U32 R45, RZ, RZ, 0x1 ;  /* 0x00000001ff2d7424 */ /* 0x000fe200078e00ff */
[----:B------:R-:W-:Y:S02]  /*9c5e0*/  R2UR UR5, R51 ;  /* 0x00000000330572ca */ /* 0x000fe400000e0000 */
[----:B------:R-:W-:-:S11]  /*9c5f0*/  ISETP.GE.AND P0, PT, R59, 0x2, PT ;  /* 0x000000023b00780c */ /* 0x000fd60003f06270 */
[----:B------:R1:W-:Y:S02]  /*9c600*/  STG.E desc[UR4][R48.64+0xf8], R45 ;  /* 0x0000f82d30007986 */ /* 0x0003e4000c101904 */
[----:B------:R-:W-:Y:S05]  /*9c610*/  @!P0 BRA `(.L_x_2040) ;  /* 0x0000000000ac8947 */ /* 0x000fea0003800000 */
[----:B-1----:R-:W-:Y:S01]  /*9c620*/  LEA.HI R45, R59, R59, RZ, 0x1 ;  /* 0x0000003b3b2d7211 */ /* 0x002fe200078f08ff */
[----:B-----5:R-:W-:Y:S02]  /*9c630*/  IMAD.IADD R72, R70, 0x1, R59 ;  /* 0x0000000146487824 */ /* 0x020fe400078e023b */
[----:B------:R-:W-:Y:S01]  /*9c640*/  IMAD.MOV.U32 R69, RZ, RZ, RZ ;  /* 0x000000ffff457224 */ /* 0x000fe200078e00ff */
[----:B------:R-:W-:-:S07]  /*9c650*/  SHF.R.S32.HI R76, RZ, 0x1, R45 ;  /* 0x00000001ff4c7819 */ /* 0x000fce000001142d */
.L_x_2043:
[----:B------:R-:W1:Y:S01]  /*9c660*/  LDCU.64 UR4, c[0x0][0x380] ;  /* 0x00007000ff0477ac */ /* 0x000e620008000a00 */
[----:B------:R-:W-:Y:S01]  /*9c670*/  LOP3.LUT R45, RZ, R69, RZ, 0x33, !PT ;  /* 0x00000045ff2d7212 */ /* 0x000fe200078e33ff */
[----:B------:R-:W-:Y:S01]  /*9c680*/  IMAD.IADD R59, R70, 0x1, R69 ;  /* 0x00000001463b7824 */ /* 0x000fe200078e0245 */
[----:B------:R-:W-:Y:S02]  /*9c690*/  R2UR UR8, R50 ;  /* 0x00000000320872ca */ /* 0x000fe400000e0000 */
[C---:B------:R-:W-:Y:S01]  /*9c6a0*/  R2UR UR9, R51.reuse ;  /* 0x00000000330972ca */ /* 0x040fe200000e0000 */
[----:B------:R-:W-:Y:S01]  /*9c6b0*/  IMAD.IADD R45, R72, 0x1, R45 ;  /* 0x00000001482d7824 */ /* 0x000fe200078e022d */
[----:B------:R-:W-:Y:S02]  /*9c6c0*/  R2UR UR10, R50 ;  /* 0x00000000320a72ca */ /* 0x000fe400000e0000 */
[----:B------:R-:W-:Y:S02]  /*9c6d0*/  R2UR UR11, R51 ;  /* 0x00000000330b72ca */ /* 0x000fe400000e0000 */
[----:B-1----:R-:W-:-:S02]  /*9c6e0*/  IADD3 R58, P0, PT, R59, UR4, RZ ;  /* 0x000000043b3a7c10 */ /* 0x002fc4000ff1e0ff */
[----:B------:R-:W-:Y:S02]  /*9c6f0*/  IADD3 R60, P1, PT, R45, UR4, RZ ;  /* 0x000000042d3c7c10 */ /* 0x000fe4000ff3e0ff */
[----:B------:R-:W-:Y:S02]  /*9c700*/  LEA.HI.X.SX32 R59, R59, UR5, 0x1, P0 ;  /* 0x000000053b3b7c11 */ /* 0x000fe400080f0eff */
[----:B------:R-:W-:-:S03]  /*9c710*/  LEA.HI.X.SX32 R61, R45, UR5, 0x1, P1 ;  /* 0x000000052d3d7c11 */ /* 0x000fc600088f0eff */
[----:B--2---:R-:W2:Y:S04]  /*9c720*/  LDG.E.U8 R58, desc[UR8][R58.64] ;  /* 0x000000083a3a7981 */ /* 0x004ea8000c1e1100 */
        /* <DEDUP_REMOVED lines=26> */
.L_x_2040:
[----:B------:R-:W3:Y:S01]  /*9c8d0*/  LDC.64 R58, c[0x0][0x388] ;  /* 0x0000e200ff3a7b82 */ /* 0x000ee20000000a00 */
[----:B------:R-:W-:Y:S01]  /*9c8e0*/  R2UR UR4, R50 ;  /* 0x00000000320472ca */ /* 0x000fe200000e0000 */
[----:B-1----:R-:W-:Y:S01]  /*9c8f0*/  IMAD R45, R40, 0xa, RZ ;  /* 0x0000000a282d7824 */ /* 0x002fe200078e02ff */
[----:B------:R-:W-:-:S03]  /*9c900*/  R2UR UR5, R51 ;  /* 0x00000000330572ca */ /* 0x000fc600000e0000 */
[----:B---3--:R-:W-:-:S10]  /*9c910*/  IMAD.WIDE R58, R45, 0x4, R58 ;  /* 0x000000042d3a7825 */ /* 0x008fd400078e023a */
[----:B------:R-:W3:Y:S04]  /*9c920*/  LDG.E R61, desc[UR4][R58.64+0x4] ;  /* 0x000004043a3d7981 */ /* 0x000ee8000c1e1900 */
[----:B-----5:R1:W5:Y:S04]  /*9c930*/  LDG.E R70, desc[UR4][R58.64] ;  /* 0x000000043a467981 */ /* 0x020368000c1e1900 */
[----:B------:R1:W-:Y:S01]  /*9c940*/  STG.E desc[UR4][R48.64+0xd8], RZ ;  /* 0x0000d8ff30007986 */ /* 0x0003e2000c101904 */
[----:B---3--:R-:W-:-:S04]  /*9c950*/  LOP3.LUT R45, R61, 0x80000001, RZ, 0xc0, !PT ;  /* 0x800000013d2d7812 */ /* 0x008fc800078ec0ff */
[----:B------:R-:W-:-:S13]  /*9c960*/  ISETP.NE.AND P0, PT, R45, 0x1, PT ;  /* 0x000000012d00780c */ /* 0x000fda0003f05270 */
[----:B------:R-:W-:Y:S02]  /*9c970*/  @!P0 R2UR UR8, R50 ;  /* 0x00000000320882ca */ /* 0x000fe400000e0000 */
[----:B------:R-:W-:-:S13]  /*9c980*/  @!P0 R2UR UR9, R51 ;  /* 0x00000000330982ca */ /* 0x000fda00000e0000 */
[----:B------:R1:W-:Y:S01]  /*9c990*/  @!P0 STG.E desc[UR8][R48.64+0xf8], RZ ;  /* 0x0000f8ff30008986 */ /* 0x0003e2000c101908 */
[----:B------:R-:W-:Y:S05]  /*9c9a0*/  @!P0 BRA `(.L_x_2044) ;  /* 0x0000000400d88947 */ /* 0x000fea0003800000 */
[----:B------:R-:W-:Y:S01]  /*9c9b0*/  R2UR UR4, R50 ;  /* 0x00000000320472ca */ /* 0x000fe200000e0000 */
[----:B------:R-:W-:Y:S01]  /*9c9c0*/  IMAD.MOV.U32 R45, RZ, RZ, 0x1 ;  /* 0x00000001ff2d7424 */ /* 0x000fe200078e00ff */
[----:B------:R-:W-:Y:S02]  /*9c9d0*/  R2UR UR5, R51 ;  /* 0x00000000330572ca */ /* 0x000fe400000e0000 */
[----:B------:R-:W-:-:S11]  /*9c9e0*/  ISETP.GE.AND P0, PT, R61, 0x2, PT ;  /* 0x000000023d00780c */ /* 0x000fd60003f06270 */
[----:B------:R3:W-:Y:S02]  /*9c9f0*/  STG.E desc[UR4][R48.64+0xf8], R45 ;  /* 0x0000f82d30007986 */ /* 0x0007e4000c101904 */
[----:B------:R-:W-:Y:S05]  /*9ca00*/  @!P0 BRA `(.L_x_2045) ;  /* 0x0000000000ac8947 */ /* 0x000fea0003800000 */
[----:B---3--:R-:W-:Y:S01]  /*9ca10*/  LEA.HI R45, R61, R61, RZ, 0x1 ;  /* 0x0000003d3d2d7211 */ /* 0x008fe200078f08ff */
[----:B-----5:R-:W-:Y:S02]  /*9ca20*/  IMAD.IADD R72, R70, 0x1, R61 ;  /* 0x0000000146487824 */ /* 0x020fe400078e023d */
[----:B--2---:R-:W-:Y:S01]  /*9ca30*/  IMAD.MOV.U32 R69, RZ, RZ, RZ ;  /* 0x000000ffff457224 */ /* 0x004fe200078e00ff */
[----:B------:R-:W-:-:S07]  /*9ca40*/  SHF.R.S32.HI R76, RZ, 0x1, R45 ;  /* 0x00000001ff4c7819 */ /* 0x000fce000001142d */
.L_x_2048:
[----:B------:R-:W2:Y:S01]  /*9ca50*/  LDCU.64 UR4, c[0x0][0x380] ;  /* 0x00007000ff0477ac */ /* 0x000ea20008000a00 */
[----:B------:R-:W-:Y:S01]  /*9ca60*/  LOP3.LUT R45, RZ, R69, RZ, 0x33, !PT ;  /* 0x00000045ff2d7212 */ /* 0x000fe200078e33ff */
[----:B-1----:R-:W-:Y:S01]  /*9ca70*/  IMAD.IADD R59, R70, 0x1, R69 ;  /* 0x00000001463b7824 */ /* 0x002fe200078e0245 */
[----:B------:R-:W-:Y:S02]  /*9ca80*/  R2UR UR8, R50 ;  /* 0x00000000320872ca */ /* 0x000fe400000e0000 */
[C---:B------:R-:W-:Y:S01]  /*9ca90*/  R2UR UR9, R51.reuse ;  /* 0x00000000330972ca */ /* 0x040fe200000e0000 */
        /* <DEDUP_REMOVED lines=11> */
[----:B----4-:R-:W-:Y:S05]  /*9cb50*/  @P0 BRA P1, `(.L_x_2046) ;  /* 0x0000000400600947 */ /* 0x010fea0000800000 */
        /* <DEDUP_REMOVED lines=22> */
.L_x_2045:
[----:B-1----:R-:W1:Y:S01]  /*9ccc0*/  MUFU.RCP64H R59, 2.2750682830810546875 ;  /* 0x40023357003b7908 */ /* 0x002e620000001800 */
        /* <DEDUP_REMOVED lines=61> */
.L_x_2047:
[----:B------:R-:W-:Y:S02]  /*9d0a0*/  R2UR UR4, R50 ;  /* 0x00000000320472ca */ /* 0x000fe400000e0000 */
[----:B------:R-:W-:-:S13]  /*9d0b0*/  R2UR UR5, R51 ;  /* 0x00000000330572ca */ /* 0x000fda00000e0000 */
[----:B------:R4:W-:Y:S01]  /*9d0c0*/  STG.E desc[UR4][R48.64+0xf8], RZ ;  /* 0x0000f8ff30007986 */ /* 0x0009e2000c101904 */
[----:B------:R-:W-:Y:S05]  /*9d0d0*/  BRA `(.L_x_2044) ;  /* 0x00000000000c7947 */ /* 0x000fea0003800000 */
.L_x_2046:
[----:B------:R-:W-:Y:S02]  /*9d0e0*/  R2UR UR4, R50 ;  /* 0x00000000320472ca */ /* 0x000fe400000e0000 */
[----:B------:R-:W-:-:S13]  /*9d0f0*/  R2UR UR5, R51 ;  /* 0x00000000330572ca */ /* 0x000fda00000e0000 */
[----:B------:R3:W-:Y:S02]  /*9d100*/  STG.E desc[UR4][R48.64+0xf8], RZ ;  /* 0x0000f8ff30007986 */ /* 0x0007e4000c101904 */
.L_x_2044:
        /* <DEDUP_REMOVED lines=62> */
.L_x_2042:
[----:B------:R-:W-:Y:S02]  /*9d4f0*/  R2UR UR4, R50 ;  /* 0x00000000320472ca */ /* 0x000fe400000e0000 */
[----:B------:R-:W-:-:S13]  /*9d500*/  R2UR UR5, R51 ;  /* 0x00000000330572ca */ /* 0x000fda00000e0000 */
[----:B------:R2:W-:Y:S01]  /*9d510*/  STG.E desc[UR4][R48.64+0xf8], RZ ;  /* 0x0000f8ff30007986 */ /* 0x0005e2000c101904 */
[----:B------:R-:W-:Y:S05]  /*9d520*/  BRA `(.L_x_2039) ;  /* 0x00000000000c7947 */ /* 0x000fea0003800000 */
.L_x_2041:
[----:B------:R-:W-:Y:S02]  /*9d530*/  R2UR UR4, R50 ;  /* 0x00000000320472ca */ /* 0x000fe400000e0000 */
[----:B------:R-:W-:-:S13]  /*9d540*/  R2UR UR5, R51 ;  /* 0x00000000330572ca */ /* 0x000fda00000e0000 */
[----:B------:R1:W-:Y:S02]  /*9d550*/  STG.E desc[UR4][R48.64+0xf8], RZ ;  /* 0x0000f8ff30007986 */ /* 0x0003e4000c101904 */
.L_x_2039:
        /* <DEDUP_REMOVED lines=61> */
.L_x_2049:
[----:B------:R-:W-:Y:S05]  /*9d930*/  BSYNC.RECONVERGENT B0 ;  /* 0x0000000000007941 */ /* 0x000fea0003800200 */
.L_x_2038:
[----:B------:R-:W-:Y:S01]  /*9d940*/  R2UR UR4, R50 ;  /* 0x00000000320472ca */ /* 0x000fe200000e0000 */
[----:B-1-3--:R-:W1:Y:S01]  /*9d950*/  LDC.64 R58, c[0x0][0x388] ;  /* 0x0000e200ff3a7b82 */ /* 0x00ae620000000a00 */
[----:B------:R-:W-:-:S13]  /*9d960*/  R2UR UR5, R51 ;  /* 0x00000000330572ca */ /* 0x000fda00000e0000 */
[----:B------:R-:W3:Y:S01]  /*9d970*/  LDG.E R61, desc[UR4][R12.64+0x4] ;  /* 0x000004040c3d7981 */ /* 0x000ee2000c1e1900 */
[----:B------:R-:W-:Y:S01]  /*9d980*/  R2UR UR8, R50 ;  /* 0x00000000320872ca */ /* 0x000fe200000e0000 */
[----:B------:R-:W-:Y:S01]  /*9d990*/  IMAD R45, R40, 0xa, RZ ;  /* 0x0000000a282d7824 */ /* 0x000fe200078e02ff */
[----:B------:R-:W-:-:S03]  /*9d9a0*/  R2UR UR9, R51 ;  /* 0x00000000330972ca */ /* 0x000fc600000e0000 */
[----:B-1----:R-:W-:Y:S01]  /*9d9b0*/  IMAD.WIDE R58, R45, 0x4, R58 ;  /* 0x000000042d3a7825 */ /* 0x002fe200078e023a */
[----:B------:R-:W-:Y:S01]  /*9d9c0*/  ISETP.NE.AND P0, PT, R15, RZ, PT ;  /* 0x000000ff0f00720c */ /* 0x000fe20003f05270 */
[----:B---3--:R1:W-:Y:S08]  /*9d9d0*/  STG.E desc[UR4][R48.64+0xc8], R61 ;  /* 0x0000c83d30007986 */ /* 0x0083f0000c101904 */
[----:B------:R-:W3:Y:S01]  /*9d9e0*/  LDG.E R45, desc[UR8][R58.64+0x4] ;  /* 0x000004083a2d7981 */ /* 0x000ee2000c1e1900 */
[----:B------:R-:W-:Y:S03]  /*9d9f0*/  BSSY.RECONVERGENT B0, `(.L_x_2050) ;  /* 0x0000093000007945 */ /* 0x000fe60003800200 */
[----:B---3--:R1:W-:Y:S01]  /*9da00*/  STG.E desc[UR4][R48.64+0xcc], R45 ;  /* 0x0000cc2d30007986 */ /* 0x0083e2000c101904 */
[----:B------:R-:W-:Y:S05]  /*9da10*/  @!P0 BRA `(.L_x_2051) ;  /* 0x0000000400288947 */ /* 0x000fea0003800000 */
[----:B------:R-:W-:Y:S01]  /*9da20*/  ISETP.GE.AND P0, PT, R61, 0x1, PT ;  /* 0x000000013d00780c */ /* 0x000fe20003f06270 */
[----:B------:R-:W-:-:S12]  /*9da30*/  BSSY.RECONVERGENT B1, `(.L_x_2052) ;  /* 0x0000047000017945 */ /* 0x000fd80003800200 */
[----:B------:R-:W-:Y:S05]  /*9da40*/  @!P0 BRA `(.L_x_2053) ;  /* 0x0000000400148947 */ /* 0x000fea0003800000 */
[----:B------:R-:W-:-:S07]  /*9da50*/  IMAD.MOV.U32 R15, RZ, RZ, 0x1 ;  /* 0x00000001ff0f7424 */ /* 0x000fce00078e00ff */
.L_x_2061:
[C---:B------:R-:W-:Y:S02]  /*9da60*/  R2UR UR4, R50.reuse ;  /* 0x00000000320472ca */ /* 0x040fe400000e0000 */
[C---:B------:R-:W-:Y:S02]  /*9da70*/  R2UR UR5, R51.reuse ;  /* 0x00000000330572ca */ /* 0x040fe400000e0000 */
[----:B------:R-:W-:Y:S02]  /*9da80*/  R2UR UR8, R50 ;  /* 0x00000000320872ca */ /* 0x000fe400000e0000 */
[----:B------:R-:W-:-:S09]  /*9da90*/  R2UR UR9, R51 ;  /* 0x00000000330972ca */ /* 0x000fd200000e0000 */
[----:B------:R-:W3:Y:S01]  /*9daa0*/  LDG.E R40, desc[UR4][R12.64] ;  /* 0x000000040c287981 */ /* 0x000ee2000c1e1900 */
[----:B------:R-:W5:Y:S03]  /*9dab0*/  LDCU.64 UR4, c[0x0][0x380] ;  /* 0x00007000ff0477ac */ /* 0x000f660008000a00 */
[----:B-1----:R-:W3:Y:S02]  /*9dac0*/  LDG.E R45, desc[UR8][R12.64+0x4] ;  /* 0x000004080c2d7981 */ /* 0x002ee4000c1e1900 */
[----:B---3--:R-:W-:-:S04]  /*9dad0*/  IADD3 R40, PT, PT, R45, R40, -R15 ;  /* 0x000000282d287210 */ /* 0x008fc80007ffe80f */
[----:B-----5:R-:W-:-:S04]  /*9dae0*/  IADD3 R60, P0, PT, R40, UR4, RZ ;  /* 0x00000004283c7c10 */ /* 0x020fc8000ff1e0ff */
[----:B------:R-:W-:-:S05]  /*9daf0*/  LEA.HI.X.SX32 R61, R40, UR5, 0x1, P0 ;  /* 0x00000005283d7c11 */ /* 0x000fca00080f0eff */
[----:B------:R-:W3:Y:S01]  /*9db00*/  LDG.E.U8 R60, desc[UR8][R60.64] ;  /* 0x000000083c3c7981 */ /* 0x000ee2000c1e1100 */
[----:B------:R-:W-:Y:S04]  /*9db10*/  BSSY.RECONVERGENT B4, `(.L_x_2054) ;  /* 0x0000032000047945 */ /* 0x000fe80003800200 */
[----:B------:R-:W-:Y:S05]  /*9db20*/  BMOV.32.CLEAR RZ, B6 ;  /* 0x0000000006ff7355 */ /* 0x000fea0000100000 */
        /* <DEDUP_REMOVED lines=16> */
.L_x_2057:
[----:B------:R-:W-:Y:S01]  /*9dc30*/  R2UR UR4, R50 ;  /* 0x00000000320472ca */ /* 0x000fe200000e0000 */
[----:B------:R-:W-:Y:S01]  /*9dc40*/  IMAD.MOV.U32 R40, RZ, RZ, 0x3 ;  /* 0x00000003ff287424 */ /* 0x000fe200078e00ff */
[----:B------:R-:W-:Y:S02]  /*9dc50*/  R2UR UR5, R51 ;  /* 0x00000000330572ca */ /* 0x000fe400000e0000 */
[----:B------:R-:W-:-:S05]  /*9dc60*/  IADD3 R60, P0, PT, R15, R56, RZ ;  /* 0x000000380f3c7210 */ /* 0x000fca0007f1e0ff */
[----:B------:R-:W-:-:S06]  /*9dc70*/  IMAD.X R61, RZ, RZ, R57, P0 ;  /* 0x000000ffff3d7224 */ /* 0x000fcc00000e0639 */
[----:B------:R3:W-:Y:S01]  /*9dc80*/  STG.E.U8 desc[UR4][R60.64], R40 ;  /* 0x000000283c007986 */ /* 0x0007e2000c101104 */
[----:B------:R-:W-:Y:S05]  /*9dc90*/  BRA `(.L_x_2059) ;  /* 0x0000000000647947 */ /* 0x000fea0003800000 */
.L_x_2056:
        /* <DEDUP_REMOVED lines=11> */
.L_x_2058:
[----:B------:R-:W-:Y:S05]  /*9dd50*/  BSYNC.RELIABLE B6 ;  /* 0x0000000000067941 */ /* 0x000fea0003800100 */
.L_x_2055:
[----:B------:R-:W-:Y:S01]  /*9dd60*/  R2UR UR4, R50 ;  /* 0x00000000320472ca */ /* 0x000fe200000e0000 */
[----:B------:R-:W-:Y:S01]  /*9dd70*/  IMAD.MOV.U32 R40, RZ, RZ, 0x4 ;  /* 0x00000004ff287424 */ /* 0x000fe200078e00ff */
[----:B------:R-:W-:Y:S02]  /*9dd80*/  R2UR UR5, R51 ;  /* 0x00000000330572ca */ /* 0x000fe400000e0000 */
[----:B-1----:R-:W-:-:S05]  /*9dd90*/  IADD3 R60, P0, PT, R15, R56, RZ ;  /* 0x000000380f3c7210 */ /* 0x002fca0007f1e0ff */
[----:B------:R-:W-:-:S06]  /*9dda0*/  IMAD.X R61, RZ, RZ, R57, P0 ;  /* 0x000000ffff3d7224 */ /* 0x000fcc00000e0639 */
[----:B------:R1:W-:Y:S01]  /*9ddb0*/  STG.E.U8 desc[UR4][R60.64], R40 ;  /* 0x000000283c007986 */ /* 0x0003e2000c101104 */
[----:B------:R-:W-:Y:S05]  /*9ddc0*/  BRA `(.L_x_2059) ;  /* 0x0000000000187947 */ /* 0x000fea0003800000 */
.L_x_2060:
[----:B------:R-:W-:Y:S01]  /*9ddd0*/  R2UR UR4, R50 ;  /* 0x00000000320472ca */ /* 0x000fe200000e0000 */
[----:B------:R-:W-:Y:S01]  /*9dde0*/  IMAD.MOV.U32 R40, RZ, RZ, 0x1 ;  /* 0x00000001ff287424 */ /* 0x000fe200078e00ff */
[----:B------:R-:W-:Y:S02]  /*9ddf0*/  R2UR UR5, R51 ;  /* 0x00000000330572ca */ /* 0x000fe400000e0000 */
[----:B------:R-:W-:-:S05]  /*9de00*/  IADD3 R60, P0, PT, R15, R56, RZ ;  /* 0x000000380f3c7210 */ /* 0x000fca0007f1e0ff */
[----:B------:R-:W-:-:S06]  /*9de10*/  IMAD.X R61, RZ, RZ, R57, P0 ;  /* 0x000000ffff3d7224 */ /* 0x000fcc00000e0639 */
[----:B------:R1:W-:Y:S02]  /*9de20*/  STG.E.U8 desc[UR4][R60.64], R40 ;  /* 0x000000283c007986 */ /* 0x0003e4000c101104 */
.L_x_2059:
[----:B------:R-:W-:Y:S05]  /*9de30*/  BSYNC.RECONVERGENT B4 ;  /* 0x0000000000047941 */ /* 0x000fea0003800200 */
.L_x_2054:
[----:B------:R-:W-:Y:S02]  /*9de40*/  R2UR UR4, R50 ;  /* 0x00000000320472ca */ /* 0x000fe400000e0000 */
[----:B------:R-:W-:-:S13]  /*9de50*/  R2UR UR5, R51 ;  /* 0x00000000330572ca */ /* 0x000fda00000e0000 */
[----:B-1-3--:R-:W3:Y:S02]  /*9de60*/  LDG.E R40, desc[UR4][R48.64+0xc8] ;  /* 0x0000c80430287981 */ /* 0x00aee4000c1e1900 */
[C---:B---3--:R-:W-:Y:S01]  /*9de70*/  ISETP.GE.AND P0, PT, R15.reuse, R40, PT ;  /* 0x000000280f00720c */ /* 0x048fe20003f06270 */
[----:B------:R-:W-:-:S12]  /*9de80*/  VIADD R15, R15, 0x1 ;  /* 0x000000010f0f7836 */ /* 0x000fd80000000000 */
[----:B------:R-:W-:Y:S05]  /*9de90*/  @!P0 BRA `(.L_x_2061) ;  /* 0xfffffff800f08947 */ /* 0x000fea000383ffff */
.L_x_2053:
[----:B------:R-:W-:Y:S05]  /*9dea0*/  BSYNC.RECONVERGENT B1 ;  /* 0x0000000000017941 */ /* 0x000fea0003800200 */
.L_x_2052:
[----:B------:R-:W-:Y:S05]  /*9deb0*/  BRA `(.L_x_2062) ;  /* 0x0000000400187947 */ /* 0x000fea0003800000 */
.L_x_2051:
[----:B------:R-:W-:-:S13]  /*9dec0*/  ISETP.GE.AND P0, PT, R61, 0x1, PT ;  /* 0x000000013d00780c */ /* 0x000fda0003f06270 */
[----:B------:R-:W-:Y:S05]  /*9ded0*/  @!P0 BRA `(.L_x_2062) ;  /* 0x0000000400108947 */ /* 0x000fea0003800000 */
[----:B------:R-:W-:-:S07]  /*9dee0*/  IMAD.MOV.U32 R15, RZ, RZ, 0x1 ;  /* 0x00000001ff0f7424 */ /* 0x000fce00078e00ff */
.L_x_2071:
[----:B------:R-:W-:Y:S02]  /*9def0*/  R2UR UR4, R50 ;  /* 0x00000000320472ca */ /* 0x000fe400000e0000 */
[----:B------:R-:W-:-:S13]  /*9df00*/  R2UR UR5, R51 ;  /* 0x00000000330572ca */ /* 0x000fda00000e0000 */
[----:B---3--:R-:W3:Y:S01]  /*9df10*/  LDG.E R40, desc[UR4][R12.64] ;  /* 0x000000040c287981 */ /* 0x008ee2000c1e1900 */
[----:B------:R-:W5:Y:S01]  /*9df20*/  LDCU.64 UR4, c[0x0][0x380] ;  /* 0x00007000ff0477ac */ /* 0x000f620008000a00 */
[----:B------:R-:W-:Y:S02]  /*9df30*/  R2UR UR8, R50 ;  /* 0x00000000320872ca */ /* 0x000fe400000e0000 */
[----:B------:R-:W-:Y:S02]  /*9df40*/  R2UR UR9, R51 ;  /* 0x00000000330972ca */ /* 0x000fe400000e0000 */
[----:B---3--:R-:W-:-:S04]  /*9df50*/  IADD3 R40, PT, PT, R15, -0x1, R40 ;  /* 0xffffffff0f287810 */ /* 0x008fc80007ffe028 */
[----:B-----5:R-:W-:-:S04]  /*9df60*/  IADD3 R60, P0, PT, R40, UR4, RZ ;  /* 0x00000004283c7c10 */ /* 0x020fc8000ff1e0ff */
[----:B-1----:R-:W-:-:S05]  /*9df70*/  LEA.HI.X.SX32 R61, R40, UR5, 0x1, P0 ;  /* 0x00000005283d7c11 */ /* 0x002fca00080f0eff */
        /* <DEDUP_REMOVED lines=18> */
.L_x_2066:
[----:B------:R-:W-:Y:S02]  /*9e0a0*/  R2UR UR4, R50 ;  /* 0x00000000320472ca */ /* 0x000fe400000e0000 */
[----:B------:R-:W-:Y:S02]  /*9e0b0*/  R2UR UR5, R51 ;  /* 0x00000000330572ca */ /* 0x000fe400000e0000 */
[----:B------:R-:W-:-:S04]  /*9e0c0*/  IADD3 R60, P0, PT, R15, R56, RZ ;  /* 0x000000380f3c7210 */ /* 0x000fc80007f1e0ff */
[----:B------:R-:W-:-:S07]  /*9e0d0*/  LEA.HI.X.SX32 R61, R15, R57, 0x1, P0 ;  /* 0x000000390f3d7211 */ /* 0x000fce00000f0eff */
[----:B------:R3:W-:Y:S01]  /*9e0e0*/  STG.E.U8 desc[UR4][R60.64], RZ ;  /* 0x000000ff3c007986 */ /* 0x0007e2000c101104 */
[----:B------:R-:W-:Y:S05]  /*9e0f0*/  BRA `(.L_x_2068) ;  /* 0x00000000006c7947 */ /* 0x000fea0003800000 */
.L_x_2065:
[----:B------:R-:W-:-:S13]  /*9e100*/  ISETP.NE.AND P0, PT, R60, 0x47, PT ;  /* 0x000000473c00780c */ /* 0x000fda0003f05270 */
[----:B------:R-:W-:Y:S05]  /*9e110*/  @!P0 BREAK.RELIABLE B4 ;  /* 0x0000000000048942 */ /* 0x000fea0003800100 */
[----:B------:R-:W-:Y:S05]  /*9e120*/  @!P0 BRA `(.L_x_2069) ;  /* 0x0000000000488947 */ /* 0x000fea0003800000 */
[----:B------:R-:W-:-:S13]  /*9e130*/  ISETP.NE.AND P0, PT, R60, 0x54, PT ;  /* 0x000000543c00780c */ /* 0x000fda0003f05270 */
[----:B------:R-:W-:Y:S05]  /*9e140*/  @!P0 BREAK.RELIABLE B4 ;  /* 0x0000000000048942 */ /* 0x000fea0003800100 */
[----:B------:R-:W-:Y:S05]  /*9e150*/  @!P0 BRA `(.L_x_2070) ;  /* 0x0000000000208947 */ /* 0x000fea0003800000 */
.L_x_2067:
[----:B------:R-:W-:Y:S05]  /*9e160*/  BSYNC.RELIABLE B4 ;  /* 0x0000000000047941 */ /* 0x000fea0003800100 */
.L_x_2064:
[----:B------:R-:W-:Y:S01]  /*9e170*/  R2UR UR4, R50 ;  /* 0x00000000320472ca */ /* 0x000fe200000e0000 */
[----:B------:R-:W-:Y:S01]  /*9e180*/  IMAD.MOV.U32 R40, RZ, RZ, 0x4 ;  /* 0x00000004ff287424 */ /* 0x000fe200078e00ff */
[----:B------:R-:W-:Y:S02]  /*9e190*/  R2UR UR5, R51 ;  /* 0x00000000330572ca */ /* 0x000fe400000e0000 */
[----:B------:R-:W-:-:S04]  /*9e1a0*/  IADD3 R60, P0, PT, R15, R56, RZ ;  /* 0x000000380f3c7210 */ /* 0x000fc80007f1e0ff */
[----:B------:R-:W-:-:S07]  /*9e1b0*/  LEA.HI.X.SX32 R61, R15, R57, 0x1, P0 ;  /* 0x000000390f3d7211 */ /* 0x000fce00000f0eff */
[----:B------:R1:W-:Y:S01]  /*9e1c0*/  STG.E.U8 desc[UR4][R60.64], R40 ;  /* 0x000000283c007986 */ /* 0x0003e2000c101104 */
[----:B------:R-:W-:Y:S05]  /*9e1d0*/  BRA `(.L_x_2068) ;  /* 0x0000000000347947 */ /* 0x000fea0003800000 */
.L_x_2070:
[----:B------:R-:W-:Y:S01]  /*9e1e0*/  R2UR UR4, R50 ;  /* 0x00000000320472ca */ /* 0x000fe200000e0000 */
[----:B------:R-:W-:Y:S01]  /*9e1f0*/  IMAD.MOV.U32 R40, RZ, RZ, 0x3 ;  /* 0x00000003ff287424 */ /* 0x000fe200078e00ff */
[----:B------:R-:W-:Y:S02]  /*9e200*/  R2UR UR5, R51 ;  /* 0x00000000330572ca */ /* 0x000fe400000e0000 */
[----:B------:R-:W-:-:S04]  /*9e210*/  IADD3 R60, P0, PT, R15, R56, RZ ;  /* 0x000000380f3c7210 */ /* 0x000fc80007f1e0ff */
[----:B------:R-:W-:-:S07]  /*9e220*/  LEA.HI.X.SX32 R61, R15, R57, 0x1, P0 ;  /* 0x000000390f3d7211 */ /* 0x000fce00000f0eff */
[----:B------:R1:W-:Y:S01]  /*9e230*/  STG.E.U8 desc[UR4][R60.64], R40 ;  /* 0x000000283c007986 */ /* 0x0003e2000c101104 */
[----:B------:R-:W-:Y:S05]  /*9e240*/  BRA `(.L_x_2068) ;  /* 0x0000000000187947 */ /* 0x000fea0003800000 */
.L_x_2069:
[----:B------:R-:W-:Y:S01]  /*9e250*/  R2UR UR4, R50 ;  /* 0x00000000320472ca */ /* 0x000fe200000e0000 */
[----:B------:R-:W-:Y:S01]  /*9e260*/  IMAD.MOV.U32 R40, RZ, RZ, 0x2 ;  /* 0x00000002ff287424 */ /* 0x000fe200078e00ff */
[----:B------:R-:W-:Y:S02]  /*9e270*/  R2UR UR5, R51 ;  /* 0x00000000330572ca */ /* 0x000fe400000e0000 */
[----:B------:R-:W-:-:S04]  /*9e280*/  IADD3 R60, P0, PT, R15, R56, RZ ;  /* 0x000000380f3c7210 */ /* 0x000fc80007f1e0ff */
[----:B------:R-:W-:-:S07]  /*9e290*/  LEA.HI.X.SX32 R61, R15, R57, 0x1, P0 ;  /* 0x000000390f3d7211 */ /* 0x000fce00000f0eff */
[----:B------:R1:W-:Y:S02]  /*9e2a0*/  STG.E.U8 desc[UR4][R60.64], R40 ;  /* 0x000000283c007986 */ /* 0x0003e4000c101104 */
.L_x_2068:
[----:B------:R-:W-:Y:S05]  /*9e2b0*/  BSYNC.RECONVERGENT B1 ;  /* 0x0000000000017941 */ /* 0x000fea0003800200 */
.L_x_2063:
[----:B------:R-:W-:Y:S02]  /*9e2c0*/  R2UR UR4, R50 ;  /* 0x00000000320472ca */ /* 0x000fe400000e0000 */
[----:B------:R-:W-:-:S13]  /*9e2d0*/  R2UR UR5, R51 ;  /* 0x00000000330572ca */ /* 0x000fda00000e0000 */
[----:B-1----:R-:W5:Y:S02]  /*9e2e0*/  LDG.E R40, desc[UR4][R48.64+0xc8] ;  /* 0x0000c80430287981 */ /* 0x002f64000c1e1900 */
[C---:B-----5:R-:W-:Y:S01]  /*9e2f0*/  ISETP.GE.AND P0, PT, R15.reuse, R40, PT ;  /* 0x000000280f00720c */ /* 0x060fe20003f06270 */
[----:B------:R-:W-:-:S12]  /*9e300*/  VIADD R15, R15, 0x1 ;  /* 0x000000010f0f7836 */ /* 0x000fd80000000000 */
[----:B------:R-:W-:Y:S05]  /*9e310*/  @!P0 BRA `(.L_x_2071) ;  /* 0xfffffff800f48947 */ /* 0x000fea000383ffff */
.L_x_2062:
[----:B------:R-:W-:Y:S05]  /*9e320*/  BSYNC.RECONVERGENT B0 ;  /* 0x0000000000007941 */ /* 0x000fea0003800200 */
.L_x_2050:
[----:B------:R-:W-:Y:S01]  /*9e330*/  ISETP.NE.AND P0, PT, R14, RZ, PT ;  /* 0x000000ff0e00720c */ /* 0x000fe20003f05270 */
[----:B------:R-:W-:-:S12]  /*9e340*/  BSSY.RECONVERGENT B0, `(.L_x_2072) ;  /* 0x000009b000007945 */ /* 0x000fd80003800200 */
[----:B------:R-:W-:Y:S05]  /*9e350*/  @!P0 BRA `(.L_x_2073) ;  /* 0x0000000400308947 */ /* 0x000fea0003800000 */
[----:B------:R-:W-:Y:S02]  /*9e360*/  R2UR UR4, R50 ;  /* 0x00000000320472ca */ /* 0x000fe400000e0000 */
[----:B------:R-:W-:-:S13]  /*9e370*/  R2UR UR5, R51 ;  /* 0x00000000330572ca */ /* 0x000fda00000e0000 */
[----:B0-----:R-:W5:Y:S02]  /*9e380*/  LDG.E R13, desc[UR4][R48.64+0xcc] ;  /* 0x0000cc04300d7981 */ /* 0x001f64000c1e1900 */
[----:B-----5:R-:W-:-:S13]  /*9e390*/  ISETP.GE.AND P0, PT, R13, 0x1, PT ;  /* 0x000000010d00780c */ /* 0x020fda0003f06270 */
[----:B------:R-:W-:Y:S05]  /*9e3a0*/  @!P0 BRA `(.L_x_2074) ;  /* 0x0000000800508947 */ /* 0x000fea0003800000 */
[----:B------:R-:W-:Y:S01]  /*9e3b0*/  BSSY.RECONVERGENT B1, `(.L_x_2075) ;  /* 0x0000045000017945 */ /* 0x000fe20003800200 */
[----:B------:R-:W-:-:S07]  /*9e3c0*/  IMAD.MOV.U32 R15, RZ, RZ, 0x1 ;  /* 0x00000001ff0f7424 */ /* 0x000fce00078e00ff */
.L_x_2083:
        /* <DEDUP_REMOVED lines=28> */
.L_x_2079:
[----:B------:R-:W-:Y:S01]  /*9e590*/  R2UR UR4, R50 ;  /* 0x00000000320472ca */ /* 0x000fe200000e0000 */
[----:B------:R-:W-:Y:S01]  /*9e5a0*/  IMAD.MOV.U32 R14, RZ, RZ, 0x3 ;  /* 0x00000003ff0e7424 */ /* 0x000fe200078e00ff */
[----:B------:R-:W-:Y:S02]  /*9e5b0*/  R2UR UR5, R51 ;  /* 0x00000000330572ca */ /* 0x000fe400000e0000 */
[----:B------:R-:W-:-:S04]  /*9e5c0*/  IADD3 R12, P0, PT, R15, R56, RZ ;  /* 0x000000380f0c7210 */ /* 0x000fc80007f1e0ff */
[----:B------:R-:W-:-:S07]  /*9e5d0*/  LEA.HI.X.SX32 R13, R15, R57, 0x1, P0 ;  /* 0x000000390f0d7211 */ /* 0x000fce00000f0eff */
[----:B------:R0:W-:Y:S01]  /*9e5e0*/  STG.E.U8 desc[UR4][R12.64+0x1b], R14 ;  /* 0x00001b0e0c007986 */ /* 0x0001e2000c101104 */
[----:B------:R-:W-:Y:S05]  /*9e5f0*/  BRA `(.L_x_2081) ;  /* 0x0000000000647947 */ /* 0x000fea0003800000 */
.L_x_2078:
        /* <DEDUP_REMOVED lines=11> */
.L_x_2080:
[----:B------:R-:W-:Y:S05]  /*9e6b0*/  BSYNC.RELIABLE B6 ;  /* 0x0000000000067941 */ /* 0x000fea0003800100 */
.L_x_2077:
[----:B------:R-:W-:Y:S01]  /*9e6c0*/  R2UR UR4, R50 ;  /* 0x00000000320472ca */ /* 0x000fe200000e0000 */
[----:B------:R-:W-:Y:S01]  /*9e6d0*/  IMAD.MOV.U32 R14, RZ, RZ, 0x4 ;  /* 0x00000004ff0e7424 */ /* 0x000fe200078e00ff */
[----:B------:R-:W-:Y:S02]  /*9e6e0*/  R2UR UR5, R51 ;  /* 0x00000000330572ca */ /* 0x000fe400000e0000 */
[----:B0-----:R-:W-:-:S04]  /*9e6f0*/  IADD3 R12, P0, PT, R15, R56, RZ ;  /* 0x000000380f0c7210 */ /* 0x001fc80007f1e0ff */
[----:B------:R-:W-:-:S07]  /*9e700*/  LEA.HI.X.SX32 R13, R15, R57, 0x1, P0 ;  /* 0x000000390f0d7211 */ /* 0x000fce00000f0eff */
[----:B------:R0:W-:Y:S01]  /*9e710*/  STG.E.U8 desc[UR4][R12.64+0x1b], R14 ;  /* 0x00001b0e0c007986 */ /* 0x0001e2000c101104 */
[----:B------:R-:W-:Y:S05]  /*9e720*/  BRA `(.L_x_2081) ;  /* 0x0000000000187947 */ /* 0x000fea0003800000 */
.L_x_2082:
[----:B------:R-:W-:Y:S01]  /*9e730*/  R2UR UR4, R50 ;  /* 0x00000000320472ca */ /* 0x000fe200000e0000 */
[----:B------:R-:W-:Y:S01]  /*9e740*/  IMAD.MOV.U32 R14, RZ, RZ, 0x1 ;  /* 0x00000001ff0e7424 */ /* 0x000fe200078e00ff */
[----:B------:R-:W-:Y:S02]  /*9e750*/  R2UR UR5, R51 ;  /* 0x00000000330572ca */ /* 0x000fe400000e0000 */
[----:B------:R-:W-:-:S04]  /*9e760*/  IADD3 R12, P0, PT, R15, R56, RZ ;  /* 0x000000380f0c7210 */ /* 0x000fc80007f1e0ff */
[----:B------:R-:W-:-:S07]  /*9e770*/  LEA.HI.X.SX32 R13, R15, R57, 0x1, P0 ;  /* 0x000000390f0d7211 */ /* 0x000fce00000f0eff */
[----:B------:R0:W-:Y:S02]  /*9e780*/  STG.E.U8 desc[UR4][R12.64+0x1b], R14 ;  /* 0x00001b0e0c007986 */ /* 0x0001e4000c101104 */
.L_x_2081:
[----:B------:R-:W-:Y:S05]  /*9e790*/  BSYNC.RECONVERGENT B4 ;  /* 0x0000000000047941 */ /* 0x000fea0003800200 */
.L_x_2076:
[----:B------:R-:W-:Y:S02]  /*9e7a0*/  R2UR UR4, R50 ;  /* 0x00000000320472ca */ /* 0x000fe400000e0000 */
[----:B------:R-:W-:-:S13]  /*9e7b0*/  R2UR UR5, R51 ;  /* 0x00000000330572ca */ /* 0x000fda00000e0000 */
[----:B0-----:R-:W5:Y:S02]  /*9e7c0*/  LDG.E R13, desc[UR4][R48.64+0xcc] ;  /* 0x0000cc04300d7981 */ /* 0x001f64000c1e1900 */
[C---:B-----5:R-:W-:Y:S01]  /*9e7d0*/  ISETP.GE.AND P0, PT, R15.reuse, R13, PT ;  /* 0x0000000d0f00720c */ /* 0x060fe20003f06270 */
[----:B------:R-:W-:-:S12]  /*9e7e0*/  VIADD R15, R15, 0x1 ;  /* 0x000000010f0f7836 */ /* 0x000fd80000000000 */
[----:B------:R-:W-:Y:S05]  /*9e7f0*/  @!P0 BRA `(.L_x_2083) ;  /* 0xfffffff800f48947 */ /* 0x000fea000383ffff */
[----:B------:R-:W-:Y:S05]  /*9e800*/  BSYNC.RECONVERGENT B1 ;  /* 0x0000000000017941 */ /* 0x000fea0003800200 */
.L_x_2075:
[----:B------:R-:W-:Y:S05]  /*9e810*/  BRA `(.L_x_2074) ;  /* 0x0000000400347947 */ /* 0x000fea0003800000 */
.L_x_2073:
[----:B------:R-:W-:Y:S02]  /*9e820*/  R2UR UR4, R50 ;  /* 0x00000000320472ca */ /* 0x000fe400000e0000 */
[----:B------:R-:W-:-:S13]  /*9e830*/  R2UR UR5, R51 ;  /* 0x00000000330572ca */ /* 0x000fda00000e0000 */
[----:B0-----:R-:W5:Y:S02]  /*9e840*/  LDG.E R13, desc[UR4][R48.64+0xcc] ;  /* 0x0000cc04300d7981 */ /* 0x001f64000c1e1900 */
[----:B-----5:R-:W-:-:S13]  /*9e850*/  ISETP.GE.AND P0, PT, R13, 0x1, PT ;  /* 0x000000010d00780c */ /* 0x020fda0003f06270 */
[----:B------:R-:W-:Y:S05]  /*9e860*/  @!P0 BRA `(.L_x_2074) ;  /* 0x0000000400208947 */ /* 0x000fea0003800000 */
[----:B------:R-:W-:Y:S01]  /*9e870*/  BSSY.RECONVERGENT B1, `(.L_x_2074) ;  /* 0x0000047000017945 */ /* 0x000fe20003800200 */
[----:B------:R-:W-:-:S07]  /*9e880*/  IMAD.MOV.U32 R15, RZ, RZ, 0x1 ;  /* 0x00000001ff0f7424 */ /* 0x000fce00078e00ff */
.L_x_2092:
        /* <DEDUP_REMOVED lines=29> */
.L_x_2087:
[----:B------:R-:W-:Y:S02]  /*9ea60*/  R2UR UR4, R50 ;  /* 0x00000000320472ca */ /* 0x000fe400000e0000 */
[----:B------:R-:W-:Y:S02]  /*9ea70*/  R2UR UR5, R51 ;  /* 0x00000000330572ca */ /* 0x000fe400000e0000 */
[----:B------:R-:W-:-:S05]  /*9ea80*/  IADD3 R12, P0, PT, R15, R56, RZ ;  /* 0x000000380f0c7210 */ /* 0x000fca0007f1e0ff */
[----:B------:R-:W-:-:S06]  /*9ea90*/  IMAD.X R13, RZ, RZ, R57, P0 ;  /* 0x000000ffff0d7224 */ /* 0x000fcc00000e0639 */
[----:B------:R0:W-:Y:S01]  /*9eaa0*/  STG.E.U8 desc[UR4][R12.64+0x1b], RZ ;  /* 0x00001bff0c007986 */ /* 0x0001e2000c101104 */
[----:B------:R-:W-:Y:S05]  /*9eab0*/  BRA `(.L_x_2089) ;  /* 0x00000000006c7947 */ /* 0x000fea0003800000 */
.L_x_2086:
[----:B------:R-:W-:-:S13]  /*9eac0*/  ISETP.NE.AND P0, PT, R12, 0x47, PT ;  /* 0x000000470c00780c */ /* 0x000fda0003f05270 */
[----:B------:R-:W-:Y:S05]  /*9ead0*/  @!P0 BREAK.RELIABLE B6 ;  /* 0x0000000000068942 */ /* 0x000fea0003800100 */
[----:B------:R-:W-:Y:S05]  /*9eae0*/  @!P0 BRA `(.L_x_2090) ;  /* 0x0000000000488947 */ /* 0x000fea0003800000 */
[----:B------:R-:W-:-:S13]  /*9eaf0*/  ISETP.NE.AND P0, PT, R12, 0x54, PT ;  /* 0x000000540c00780c */ /* 0x000fda0003f05270 */
[----:B------:R-:W-:Y:S05]  /*9eb00*/  @!P0 BREAK.RELIABLE B6 ;  /* 0x0000000000068942 */ /* 0x000fea0003800100 */
[----:B------:R-:W-:Y:S05]  /*9eb10*/  @!P0 BRA `(.L_x_2091) ;  /* 0x0000000000208947 */ /* 0x000fea0003800000 */
.L_x_2088:
[----:B------:R-:W-:Y:S05]  /*9eb20*/  BSYNC.RELIABLE B6 ;  /* 0x0000000000067941 */ /* 0x000fea0003800100 */
.L_x_2085:
[----:B------:R-:W-:Y:S01]  /*9eb30*/  R2UR UR4, R50 ;  /* 0x00000000320472ca */ /* 0x000fe200000e0000 */
[----:B------:R-:W-:Y:S01]  /*9eb40*/  IMAD.MOV.U32 R14, RZ, RZ, 0x4 ;  /* 0x00000004ff0e7424 */ /* 0x000fe200078e00ff */
[----:B------:R-:W-:Y:S02]  /*9eb50*/  R2UR UR5, R51 ;  /* 0x00000000330572ca */ /* 0x000fe400000e0000 */
[----:B------:R-:W-:-:S05]  /*9eb60*/  IADD3 R12, P0, PT, R15, R56, RZ ;  /* 0x000000380f0c7210 */ /* 0x000fca0007f1e0ff */
[----:B------:R-:W-:-:S06]  /*9eb70*/  IMAD.X R13, RZ, RZ, R57, P0 ;  /* 0x000000ffff0d7224 */ /* 0x000fcc00000e0639 */
[----:B------:R0:W-:Y:S01]  /*9eb80*/  STG.E.U8 desc[UR4][R12.64+0x1b], R14 ;  /* 0x00001b0e0c007986 */ /* 0x0001e2000c101104 */
[----:B------:R-:W-:Y:S05]  /*9eb90*/  BRA `(.L_x_2089) ;  /* 0x0000000000347947 */ /* 0x000fea0003800000 */
.L_x_2091:
[----:B------:R-:W-:Y:S01]  /*9eba0*/  R2UR UR4, R50 ;  /* 0x00000000320472ca */ /* 0x000fe200000e0000 */
[----:B------:R-:W-:Y:S01]  /*9ebb0*/  IMAD.MOV.U32 R14, RZ, RZ, 0x3 ;  /* 0x00000003ff0e7424 */ /* 0x000fe200078e00ff */
[----:B------:R-:W-:Y:S02]  /*9ebc0*/  R2UR UR5, R51 ;  /* 0x00000000330572ca */ /* 0x000fe400000e0000 */
[----:B------:R-:W-:-:S05]  /*9ebd0*/  IADD3 R12, P0, PT, R15, R56, RZ ;  /* 0x000000380f0c7210 */ /* 0x000fca0007f1e0ff */
[----:B------:R-:W-:-:S06]  /*9ebe0*/  IMAD.X R13, RZ, RZ, R57, P0 ;  /* 0x000000ffff0d7224 */ /* 0x000fcc00000e0639 */
[----:B------:R0:W-:Y:S01]  /*9ebf0*/  STG.E.U8 desc[UR4][R12.64+0x1b], R14 ;  /* 0x00001b0e0c007986 */ /* 0x0001e2000c101104 */
[----:B------:R-:W-:Y:S05]  /*9ec00*/  BRA `(.L_x_2089) ;  /* 0x0000000000187947 */ /* 0x000fea0003800000 */
.L_x_2090:
[----:B------:R-:W-:Y:S01]  /*9ec10*/  R2UR UR4, R50 ;  /* 0x00000000320472ca */ /* 0x000fe200000e0000 */
[----:B------:R-:W-:Y:S01]  /*9ec20*/  IMAD.MOV.U32 R14, RZ, RZ, 0x2 ;  /* 0x00000002ff0e7424 */ /* 0x000fe200078e00ff */
[----:B------:R-:W-:Y:S02]  /*9ec30*/  R2UR UR5, R51 ;  /* 0x00000000330572ca */ /* 0x000fe400000e0000 */
[----:B------:R-:W-:-:S05]  /*9ec40*/  IADD3 R12, P0, PT, R15, R56, RZ ;  /* 0x000000380f0c7210 */ /* 0x000fca0007f1e0ff */
[----:B------:R-:W-:-:S06]  /*9ec50*/  IMAD.X R13, RZ, RZ, R57, P0 ;  /* 0x000000ffff0d7224 */ /* 0x000fcc00000e0639 */
[----:B------:R0:W-:Y:S02]  /*9ec60*/  STG.E.U8 desc[UR4][R12.64+0x1b], R14 ;  /* 0x00001b0e0c007986 */ /* 0x0001e4000c101104 */
.L_x_2089:
[----:B------:R-:W-:Y:S05]  /*9ec70*/  BSYNC.RECONVERGENT B4 ;  /* 0x0000000000047941 */ /* 0x000fea0003800200 */
.L_x_2084:
[----:B------:R-:W-:Y:S02]  /*9ec80*/  R2UR UR4, R50 ;  /* 0x00000000320472ca */ /* 0x000fe400000e0000 */
[----:B------:R-:W-:-:S13]  /*9ec90*/  R2UR UR5, R51 ;  /* 0x00000000330572ca */ /* 0x000fda00000e0000 */
[----:B0-----:R-:W5:Y:S02]  /*9eca0*/  LDG.E R13, desc[UR4][R48.64+0xcc] ;  /* 0x0000cc04300d7981 */ /* 0x001f64000c1e1900 */
[C---:B-----5:R-:W-:Y:S01]  /*9ecb0*/  ISETP.GE.AND P0, PT, R15.reuse, R13, PT ;  /* 0x0000000d0f00720c */ /* 0x060fe20003f06270 */
[----:B------:R-:W-:-:S12]  /*9ecc0*/  VIADD R15, R15, 0x1 ;  /* 0x000000010f0f7836 */ /* 0x000fd80000000000 */
[----:B------:R-:W-:Y:S05]  /*9ecd0*/  @!P0 BRA `(.L_x_2092) ;  /* 0xfffffff800ec8947 */ /* 0x000fea000383ffff */
[----:B------:R-:W-:Y:S05]  /*9ece0*/  BSYNC.RECONVERGENT B1 ;  /* 0x0000000000017941 */ /* 0x000fea0003800200 */
.L_x_2074:
[----:B------:R-:W-:Y:S05]  /*9ecf0*/  BSYNC.RECONVERGENT B0 ;  /* 0x0000000000007941 */ /* 0x000fea0003800200 */
.L_x_2072:
[----:B------:R-:W0:Y:S01]  /*9ed00*/  LDCU.64 UR4, c[0x0][0x3b0] ;  /* 0x00007600ff0477ac */ /* 0x000e220008000a00 */
[----:B------:R-:W-:Y:S01]  /*9ed10*/  IMAD.IADD R13, R80, 0x1, R13 ;  /* 0x00000001500d7824 */ /* 0x000fe200078e020d */
[C---:B------:R-:W-:Y:S01]  /*9ed20*/  R2UR UR8, R50.reuse ;  /* 0x00000000320872ca */ /* 0x040fe200000e0000 */
[----:B-1----:R-:W-:Y:S01]  /*9ed30*/  IMAD.MOV.U32 R45, RZ, RZ, 0x4 ;  /* 0x00000004ff2d7424 */ /* 0x002fe200078e00ff */
[C---:B------:R-:W-:Y:S02]  /*9ed40*/  R2UR UR9, R51.reuse ;  /* 0x00000000330972ca */ /* 0x040fe400000e0000 */
[C---:B------:R-:W-:Y:S02]  /*9ed50*/  R2UR UR10, R50.reuse ;  /* 0x00000000320a72ca */ /* 0x040fe400000e0000 */
[----:B------:R-:W-:Y:S02]  /*9ed60*/  R2UR UR11, R51 ;  /* 0x00000000330b72ca */ /* 0x000fe400000e0000 */
[----:B------:R-:W-:-:S02]  /*9ed70*/  R2UR UR12, R50 ;  /* 0x00000000320c72ca */ /* 0x000fc400000e0000 */
[----:B------:R-:W-:Y:S02]  /*9ed80*/  R2UR UR13, R51 ;  /* 0x00000000330d72ca */ /* 0x000fe400000e0000 */
[----:B0-----:R-:W-:-:S04]  /*9ed90*/  IADD3 R12, P0, PT, R13, UR4, RZ ;  /* 0x000000040d0c7c10 */ /* 0x001fc8000ff1e0ff */
[----:B------:R-:W-:-:S05]  /*9eda0*/  LEA.HI.X.SX32 R13, R13, UR5, 0x1, P0 ;  /* 0x000000050d0d7c11 */ /* 0x000fca00080f0eff */
[----:B------:R0:W-:Y:S02]  /*9edb0*/  STG.E.U8 desc[UR8][R12.64], R45 ;  /* 0x0000002d0c007986 */ /* 0x0001e4000c101108 */
[----:B0-----:R-:W-:Y:S02]  /*9edc0*/  IMAD.MOV.U32 R12, RZ, RZ, R56 ;  /* 0x000000ffff0c7224 */ /* 0x001fe400078e0038 */
[----:B------:R-:W-:-:S05]  /*9edd0*/  IMAD.MOV.U32 R13, RZ, RZ, R57 ;  /* 0x000000ffff0d7224 */ /* 0x000fca00078e0039 */
[----:B------:R0:W-:Y:S04]  /*9ede0*/  STG.E.U8 desc[UR10][R12.64+0x1b], R45 ;  /* 0x00001b2d0c007986 */ /* 0x0001e8000c10110a */
[----:B------:R-:W5:Y:S02]  /*9edf0*/  LDG.E R14, desc[UR12][R48.64+0xc8] ;  /* 0x0000c80c300e7981 */ /* 0x000f64000c1e1900 */
[----:B-----5:R-:W-:-:S05]  /*9ee00*/  IMAD.IADD R15, R79, 0x1, R14 ;  /* 0x000000014f0f7824 */ /* 0x020fca00078e020e */
[----:B------:R-:W-:-:S04]  /*9ee10*/  IADD3 R14, P0, PT, R15, UR4, RZ ;  /* 0x000000040f0e7c10 */ /* 0x000fc8000ff1e0ff */
[----:B------:R-:W-:-:S05]  /*9ee20*/  LEA.HI.X.SX32 R15, R15, UR5, 0x1, P0 ;  /* 0x000000050f0f7c11 */ /* 0x000fca00080f0eff */
[----:B------:R0:W-:Y:S04]  /*9ee30*/  STG.E.U8 desc[UR8][R14.64], R45 ;  /* 0x0000002d0e007986 */ /* 0x0001e8000c101108 */
[----:B------:R0:W-:Y:S04]  /*9ee40*/  STG.E.U8 desc[UR10][R12.64], R45 ;  /* 0x0000002d0c007986 */ /* 0x0001e8000c10110a */
[----:B------:R-:W5:Y:S01]  /*9ee50*/  LDG.E R40, desc[UR12][R48.64+0xc8] ;  /* 0x0000c80c30287981 */ /* 0x000f62000c1e1900 */
        /* <DEDUP_REMOVED lines=9> */
[----:B---3--:R0:W5:Y:S01]  /*9eef0*/  LDG.E R60, desc[UR4][R48.64+0xcc] ;  /* 0x0000cc04303c7981 */ /* 0x008162000c1e1900 */
[----:B------:R-:W-:-:S07]  /*9ef00*/  IMAD.MOV.U32 R13, RZ, RZ, 0x1 ;  /* 0x00000001ff0d7424 */ /* 0x000fce00078e00ff */
.L_x_2099:
        /* <DEDUP_REMOVED lines=9> */
.L_x_2098:
[----:B------:R-:W-:Y:S01]  /*9efa0*/  R2UR UR4, R50 ;  /* 0x00000000320472ca */ /* 0x000fe200000e0000 */
[----:B---3--:R-:W3:Y:S01]  /*9efb0*/  LDC.64 R58, c[0x0][0x3a0] ;  /* 0x0000e800ff3a7b82 */ /* 0x008ee20000000a00 */
[----:B------:R-:W-:-:S13]  /*9efc0*/  R2UR UR5, R51 ;  /* 0x00000000330572ca */ /* 0x000fda00000e0000 */
[----:B------:R-:W5:Y:S01]  /*9efd0*/  LDG.E R61, desc[UR4][R48.64+0xd8] ;  /* 0x0000d804303d7981 */ /* 0x000f62000c1e1900 */
[----:B------:R-:W-:Y:S02]  /*9efe0*/  R2UR UR8, R50 ;  /* 0x00000000320872ca */ /* 0x000fe400000e0000 */
[----:B------:R-:W-:Y:S02]  /*9eff0*/  R2UR UR9, R51 ;  /* 0x00000000330972ca */ /* 0x000fe400000e0000 */
[----:B------:R-:W-:-:S04]  /*9f000*/  IADD3 R12, P1, PT, R45, R56, RZ ;  /* 0x000000382d0c7210 */ /* 0x000fc80007f3e0ff */
[----:B------:R-:W-:-:S07]  /*9f010*/  LEA.HI.X.SX32 R13, R45, R57, 0x1, P1 ;  /* 0x000000392d0d7211 */ /* 0x000fce00008f0eff */
[----:B------:R-:W2:Y:S01]  /*9f020*/  LDG.E.S8 R13, desc[UR8][R12.64+0x1b] ;  /* 0x00001b080c0d7981 */ /* 0x000ea2000c1e1300 */
[----:B-----5:R-:W-:-:S04]  /*9f030*/  IADD3 R14, P0, PT, R61, R56, RZ ;  /* 0x000000383d0e7210 */ /* 0x020fc80007f1e0ff */
[----:B-1----:R-:W-:-:S05]  /*9f040*/  LEA.HI.X.SX32 R15, R61, R57, 0x1, P0 ;  /* 0x000000393d0f7211 */ /* 0x002fca00000f0eff */
        /* <DEDUP_REMOVED lines=38> */
[----:B----4-:R-:W3:Y:S04]  /*9f2b0*/  @!P0 LDG.E R69, desc[UR12][R48.64+0xcc] ;  /* 0x0000cc0c30458981 */ /* 0x010ee8000c1e1900 */
[----:B------:R-:W4:Y:S01]  /*9f2c0*/  @!P0 LDG.E R70, desc[UR14][R48.64+0xdc] ;  /* 0x0000dc0e30468981 */ /* 0x000f22000c1e1900 */
        /* <DEDUP_REMOVED lines=8> */
[----:B----4-:R-:W-:-:S04]  /*9f350*/  @!P0 IMAD.IADD R45, R70, 0x1, R45 ;  /* 0x00000001462d8824 */ /* 0x010fc800078e022d */
[----:B------:R-:W-:-:S05]  /*9f360*/  @!P0 IMAD.WIDE R58, R45, 0x8, R58 ;  /* 0x000000082d3a8825 */ /* 0x000fca00078e023a */
[----:B------:R3:W-:Y:S01]  /*9f370*/  @!P0 STG.E.64 desc[UR4][R58.64], R14 ;  /* 0x0000000e3a008986 */ /* 0x0007e2000c101b04 */
[----:B------:R-:W-:Y:S02]  /*9f380*/  R2UR UR4, R50 ;  /* 0x00000000320472ca */ /* 0x000fe400000e0000 */
[----:B------:R-:W-:Y:S01]  /*9f390*/  R2UR UR5, R51 ;  /* 0x00000000330572ca */ /* 0x000fe200000e0000 */
[----:B-1----:R-:W2:-:S12]  /*9f3a0*/  LDG.E R13, desc[UR8][R48.64+0xdc] ;  /* 0x0000dc08300d7981 */ /* 0x002e98000c1e1900 */
[----:B------:R-:W4:Y:S01]  /*9f3b0*/  LDG.E R60, desc[UR4][R48.64+0xcc] ;  /* 0x0000cc04303c7981 */ /* 0x000f22000c1e1900 */
[C---:B--2---:R-:W-:Y:S01]  /*9f3c0*/  VIADD R45, R13.reuse, 0x1 ;  /* 0x000000010d2d7836 */ /* 0x044fe20000000000 */
[----:B----4-:R-:W-:-:S04]  /*9f3d0*/  ISETP.GE.AND P0, PT, R13, R60, PT ;  /* 0x0000003c0d00720c */ /* 0x010fc80003f06270 */
[----:B------:R3:W-:Y:S09]  /*9f3e0*/  STG.E desc[UR4][R48.64+0xdc], R45 ;  /* 0x0000dc2d30007986 */ /* 0x0007f2000c101904 */
[----:B------:R-:W-:Y:S05]  /*9f3f0*/  @!P0 BRA `(.L_x_2098) ;  /* 0xfffffff800e88947 */ /* 0x000fea000383ffff */
[----:B------:R-:W-:Y:S05]  /*9f400*/  BSYNC.RECONVERGENT B4 ;  /* 0x0000000000047941 */ /* 0x000fea0003800200 */
.L_x_2097:
[C---:B------:R-:W-:Y:S02]  /*9f410*/  R2UR UR4, R50.reuse ;  /* 0x00000000320472ca */ /* 0x040fe400000e0000 */
[C---:B------:R-:W-:Y:S02]  /*9f420*/  R2UR UR5, R51.reuse ;  /* 0x00000000330572ca */ /* 0x040fe400000e0000 */
[----:B------:R-:W-:Y:S02]  /*9f430*/  R2UR UR8, R50 ;  /* 0x00000000320872ca */ /* 0x000fe400000e0000 */
[----:B------:R-:W-:-:S09]  /*9f440*/  R2UR UR9, R51 ;  /* 0x00000000330972ca */ /* 0x000fd200000e0000 */
[----:B------:R1:W5:Y:S04]  /*9f450*/  LDG.E R13, desc[UR4][R48.64+0xd8] ;  /* 0x0000d804300d7981 */ /* 0x000368000c1e1900 */
[----:B------:R1:W5:Y:S02]  /*9f460*/  LDG.E R40, desc[UR8][R48.64+0xc8] ;  /* 0x0000c80830287981 */ /* 0x000364000c1e1900 */
.L_x_2096:
[----:B------:R-:W-:Y:S05]  /*9f470*/  BSYNC.RECONVERGENT B1 ;  /* 0x0000000000017941 */ /* 0x000fea0003800200 */
.L_x_2095:
[----:B------:R-:W-:Y:S01]  /*9f480*/  R2UR UR4, R50 ;  /* 0x00000000320472ca */ /* 0x000fe200000e0000 */
[----:B-1-3-5:R-:W-:Y:S01]  /*9f490*/  VIADD R15, R13, 0x1 ;  /* 0x000000010d0f7836 */ /* 0x02afe20000000000 */
[----:B------:R-:W-:Y:S02]  /*9f4a0*/  R2UR UR5, R51 ;  /* 0x00000000330572ca */ /* 0x000fe400000e0000 */
[----:B------:R-:W-:Y:S01]  /*9f4b0*/  ISETP.GE.AND P0, PT, R13, R40, PT ;  /* 0x000000280d00720c */ /* 0x000fe20003f06270 */
[----:B------:R-:W-:-:S10]  /*9f4c0*/  IMAD.MOV.U32 R13, RZ, RZ, R15 ;  /* 0x000000ffff0d7224 */ /* 0x000fd400078e000f */
[----:B------:R1:W-:Y:S02]  /*9f4d0*/  STG.E desc[UR4][R48.64+0xd8], R15 ;  /* 0x0000d80f30007986 */ /* 0x0003e4000c101904 */
[----:B------:R-:W-:Y:S05]  /*9f4e0*/  @!P0 BRA `(.L_x_2099) ;  /* 0xfffffff800888947 */ /* 0x000fea000383ffff */
.L_x_2094:
[----:B------:R-:W-:Y:S05]  /*9f4f0*/  BSYNC.RECONVERGENT B0 ;  /* 0x0000000000007941 */ /* 0x000fea0003800200 */
.L_x_2093:
        /* <DEDUP_REMOVED lines=12> */
.L_x_2178:
[----:B------:R-:W-:Y:S01]  /*9f5c0*/  R2UR UR4, R50 ;  /* 0x00000000320472ca */ /* 0x000fe200000e0000 */
[----:B01----:R-:W-:Y:S01]  /*9f5d0*/  IMAD.MOV.U32 R15, RZ, RZ, 0x1 ;  /* 0x00000001ff0f7424 */ /* 0x003fe200078e00ff */
[----:B------:R-:W-:Y:S01]  /*9f5e0*/  R2UR UR5, R51 ;  /* 0x00000000330572ca */ /* 0x000fe200000e0000 */
[----:B------:R-:W-:Y:S01]  /*9f5f0*/  BSSY.RECONVERGENT B9, `(.L_x_2102) ;  /* 0x000072b000097945 */ /* 0x000fe20003800200 */
[----:B-----5:R-:W-:-:S11]  /*9f600*/  ISETP.GE.AND P0, PT, R45, 0x1, PT ;  /* 0x000000012d00780c */ /* 0x020fd60003f06270 */
[----:B------:R0:W-:Y:S02]  /*9f610*/  STG.E desc[UR4][R48.64+0xe8], R15 ;  /* 0x0000e80f30007986 */ /* 0x0001e4000c101904 */
[----:B--23--:R-:W-:Y:S05]  /*9f620*/  @!P0 BRA `(.L_x_2103) ;  /* 0x00000070009c8947 */ /* 0x00cfea0003800000 */
[----:B------:R-:W-:Y:S01]  /*9f630*/  BSSY.RECONVERGENT B8, `(.L_x_2104) ;  /* 0x0000720000087945 */ /* 0x000fe20003800200 */
[----:B0-----:R-:W-:-:S07]  /*9f640*/  IMAD.MOV.U32 R15, RZ, RZ, 0x1 ;  /* 0x00000001ff0f7424 */ /* 0x001fce00078e00ff */
.L_x_2177:
[----:B------:R-:W-:Y:S01]  /*9f650*/  R2UR UR4, R50 ;  /* 0x00000000320472ca */ /* 0x000fe200000e0000 */
[----:B0123--:R-:W0:Y:S01]  /*9f660*/  LDC.64 R60, c[0x0][0x3a0] ;  /* 0x0000e800ff3c7b82 */ /* 0x00fe220000000a00 */
[----:B------:R-:W-:-:S13]  /*9f670*/  R2UR UR5, R51 ;  /* 0x00000000330572ca */ /* 0x000fda00000e0000 */
[----:B------:R-:W3:Y:S02]  /*9f680*/  LDG.E R12, desc[UR4][R48.64+0xe4] ;  /* 0x0000e404300c7981 */ /* 0x000ee4000c1e1900 */
[----:B---3--:R-:W-:-:S04]  /*9f690*/  VIADD R12, R12, 0xffffffff ;  /* 0xffffffff0c0c7836 */ /* 0x008fc80000000000 */
[----:B------:R-:W-:-:S04]  /*9f6a0*/  IMAD R12, R45, R12, R37 ;  /* 0x0000000c2d0c7224 */ /* 0x000fc800078e0225 */
[----:B------:R-:W-:-:S04]  /*9f6b0*/  IMAD.IADD R59, R12, 0x1, R15 ;  /* 0x000000010c3b7824 */ /* 0x000fc800078e020f */
[----:B0-----:R-:W-:-:S06]  /*9f6c0*/  IMAD.WIDE R58, R59, 0x8, R60 ;  /* 0x000000083b3a7825 */ /* 0x001fcc00078e023c */
[----:B------:R-:W3:Y:S01]  /*9f6d0*/  LDG.E.64 R58, desc[UR4][R58.64] ;  /* 0x000000043a3a7981 */ /* 0x000ee2000c1e1b00 */
[----:B------:R-:W-:Y:S01]  /*9f6e0*/  IMAD.MOV.U32 R12, RZ, RZ, -0x800000 ;  /* 0xff800000ff0c7424 */ /* 0x000fe200078e00ff */
[----:B------:R-:W-:Y:S05]  /*9f6f0*/  BMOV.32.CLEAR RZ, B7 ;  /* 0x0000000007ff7355 */ /* 0x000fea0000100000 */
[----:B------:R-:W-:Y:S01]  /*9f700*/  IMAD.MOV.U32 R13, RZ, RZ, 0x41cdcd64 ;  /* 0x41cdcd64ff0d7424 */ /* 0x000fe200078e00ff */
[----:B------:R-:W-:Y:S01]  /*9f710*/  BSSY.RECONVERGENT B7, `(.L_x_2105) ;  /* 0x000070b000077945 */ /* 0x000fe20003800200 */
[----:B------:R-:W-:-:S04]  /*9f720*/  IMAD.MOV.U32 R14, RZ, RZ, R15 ;  /* 0x000000ffff0e7224 */ /* 0x000fc800078e000f */
[----:B---3--:R-:W-:-:S14]  /*9f730*/  DSETP.GEU.AND P0, PT, |R58|, R12, PT ;  /* 0x0000000c3a00722a */ /* 0x008fdc0003f0e200 */
        /* <DEDUP_REMOVED lines=15> */
[----:B--2-4-:R-:W2:Y:S04]  /*9f830*/  LDG.E R69, desc[UR10][R48.64+0xe4] ;  /* 0x0000e40a30457981 */ /* 0x014ea8000c1e1900 */
[----:B------:R-:W3:Y:S01]  /*9f840*/  LDG.E R71, desc[UR12][R48.64+0xe8] ;  /* 0x0000e80c30477981 */ /* 0x000ee2000c1e1900 */
[----:B--2---:R-:W-:-:S02]  /*9f850*/  IADD3 R58, P0, PT, R69, R56, RZ ;  /* 0x00000038453a7210 */ /* 0x004fc40007f1e0ff */
[----:B---3--:R-:W-:Y:S02]  /*9f860*/  IADD3 R14, P1, PT, R71, R56, RZ ;  /* 0x00000038470e7210 */ /* 0x008fe40007f3e0ff */
[-C--:B------:R-:W-:Y:S02]  /*9f870*/  LEA.HI.X.SX32 R59, R69, R57.reuse, 0x1, P0 ;  /* 0x00000039453b7211 */ /* 0x080fe400000f0eff */
[----:B------:R-:W-:-:S03]  /*9f880*/  LEA.HI.X.SX32 R15, R71, R57, 0x1, P1 ;  /* 0x00000039470f7211 */ /* 0x000fc600008f0eff */
[----:B------:R-:W2:Y:S04]  /*9f890*/  LDG.E.U8 R70, desc[UR4][R58.64] ;  /* 0x000000043a467981 */ /* 0x000ea8000c1e1100 */
[----:B------:R-:W3:Y:S01]  /*9f8a0*/  LDG.E.U8 R73, desc[UR8][R14.64+0x1b] ;  /* 0x00001b080e497981 */ /* 0x000ee2000c1e1100 */
[----:B------:R-:W-:Y:S01]  /*9f8b0*/  BSSY.RECONVERGENT B1, `(.L_x_2107) ;  /* 0x000025b000017945 */ /* 0x000fe20003800200 */
[----:B--2---:R-:W-:Y:S02]  /*9f8c0*/  PRMT R45, R70, 0x8880, RZ ;  /* 0x00008880462d7816 */ /* 0x004fe400000000ff */
[----:B---3--:R-:W-:-:S05]  /*9f8d0*/  PRMT R40, R73, 0x8880, RZ ;  /* 0x0000888049287816 */ /* 0x008fca00000000ff */
        /* <DEDUP_REMOVED lines=20> */
.L_x_2108:
        /* <DEDUP_REMOVED lines=8> */
[C---:B------:R-:W-:Y:S02]  /*9faa0*/  R2UR UR12, R50.reuse ;  /* 0x00000000320c72ca */ /* 0x040fe400000e0000 */
[----:B------:R-:W-:Y:S02]  /*9fab0*/  R2UR UR13, R51 ;  /* 0x00000000330d72ca */ /* 0x000fe400000e0000 */
[----:B------:R-:W-:-:S02]  /*9fac0*/  R2UR UR16, R50 ;  /* 0x00000000321072ca */ /* 0x000fc400000e0000 */
[C---:B------:R-:W-:Y:S02]  /*9fad0*/  R2UR UR17, R51.reuse ;  /* 0x00000000331172ca */ /* 0x040fe400000e0000 */
[C---:B------:R-:W-:Y:S02]  /*9fae0*/  R2UR UR10, R50.reuse ;  /* 0x00000000320a72ca */ /* 0x040fe400000e0000 */
[C---:B------:R-:W-:Y:S02]  /*9faf0*/  R2UR UR11, R51.reuse ;  /* 0x00000000330b72ca */ /* 0x040fe400000e0000 */
[----:B------:R-:W-:Y:S02]  /*9fb00*/  R2UR UR14, R50 ;  /* 0x00000000320e72ca */ /* 0x000fe400000e0000 */
[----:B------:R-:W-:Y:S02]  /*9fb10*/  R2UR UR15, R51 ;  /* 0x00000000330f72ca */ /* 0x000fe400000e0000 */
[----:B--2---:R-:W-:-:S02]  /*9fb20*/  PRMT R60, R60, 0x3340, R73 ;  /* 0x000033403c3c7816 */ /* 0x004fc40000000049 */
[----:B------:R-:W-:Y:S02]  /*9fb30*/  PRMT R73, R73, 0x8880, RZ ;  /* 0x0000888049497816 */ /* 0x000fe400000000ff */
[----:B------:R-:W-:-:S03]  /*9fb40*/  PRMT R61, R60, 0x5410, R61 ;  /* 0x000054103c3d7816 */ /* 0x000fc6000000003d */
[----:B------:R-:W-:Y:S02]  /*9fb50*/  IMAD.MOV.U32 R60, RZ, RZ, R73 ;  /* 0x000000ffff3c7224 */ /* 0x000fe400078e0049 */
[----:B---3--:R-:W-:Y:S02]  /*9fb60*/  IDP.4A.S8.U8 R61, R61, UR4, R40 ;  /* 0x000000043d3d7c26 */ /* 0x008fe40008000228 */
[----:B------:R-:W-:Y:S02]  /*9fb70*/  IMAD.MOV.U32 R40, RZ, RZ, 0x50 ;  /* 0x00000050ff287424 */ /* 0x000fe400078e00ff */
        /* <DEDUP_REMOVED lines=16> */
[----:B------:R-:W-:-:S05]  /*9fc80*/  PRMT R70, R69, 0x5410, R70 ;  /* 0x0000541045467816 */ /* 0x000fca0000000046 */
[----:B----4-:R-:W-:Y:S01]  /*9fc90*/  IDP.4A.S8.U8 R61, R70, UR4, R61 ;  /* 0x00000004463d7c26 */ /* 0x010fe2000800023d */
[----:B------:R-:W-:Y:S02]  /*9fca0*/  LEA R70, R45, 0x10000, 0x3 ;  /* 0x000100002d467811 */ /* 0x000fe400078e18ff */
[----:B------:R-:W-:Y:S01]  /*9fcb0*/  R2UR UR4, R50 ;  /* 0x00000000320472ca */ /* 0x000fe200000e0000 */
[----:B------:R-:W-:Y:S01]  /*9fcc0*/  IMAD R61, R61, 0x8, R40 ;  /* 0x000000083d3d7824 */ /* 0x000fe200078e0228 */
[----:B------:R-:W0:Y:S03]  /*9fcd0*/  LDC.64 R82, c[0x3][R70+-0x4d68] ;  /* 0x00eca60046527b82 */ /* 0x000e260000000a00 */
[----:B------:R-:W-:-:S06]  /*9fce0*/  VIADD R61, R61, 0x10000 ;  /* 0x000100003d3d7836 */ /* 0x000fcc0000000000 */
        /* <DEDUP_REMOVED lines=25> */
[----:B0-----:R-:W-:Y:S01]  /*9fe80*/  DSETP.GEU.AND P1, PT, |R60|, R12, PT ;  /* 0x0000000c3c00722a */ /* 0x001fe20003f2e200 */
[----:B------:R-:W-:-:S05]  /*9fe90*/  IMAD.MOV.U32 R60, RZ, RZ, R69 ;  /* 0x000000ffff3c7224 */ /* 0x000fca00078e0045 */
[----:B------:R-:W-:-:S08]  /*9fea0*/  PRMT R60, R60, 0x5410, R60 ;  /* 0x000054103c3c7816 */ /* 0x000fd0000000003c */
        /* <DEDUP_REMOVED lines=23> */
[----:B------:R-:W0:Y:S01]  /*a0020*/  LDC.64 R60, c[0x3][R81+-0x4e30] ;  /* 0x00ec7400513c7b82 */ /* 0x000e220000000a00 */
[C---:B------:R-:W-:Y:S01]  /*a0030*/  R2UR UR9, R51.reuse ;  /* 0x00000000330972ca */ /* 0x040fe200000e0000 */
[----:B------:R-:W2:Y:S01]  /*a0040*/  LDG.E.64 R76, desc[UR4][R46.64+0x2720] ;  /* 0x002720042e4c7981 */ /* 0x000ea2000c1e1b00 */
[----:B------:R-:W-:Y:S02]  /*a0050*/  R2UR UR14, R50 ;  /* 0x00000000320e72ca */ /* 0x000fe400000e0000 */
[----:B------:R-:W-:Y:S01]  /*a0060*/  R2UR UR15, R51 ;  /* 0x00000000330f72ca */ /* 0x000fe200000e0000 */
[----:B0-----:R-:W-:-:S08]  /*a0070*/  DADD R60, R60, R70 ;  /* 0x000000003c3c7229 */ /* 0x001fd00000000046 */
[----:B-1----:R-:W-:-:S07]  /*a0080*/  DADD R72, R60, R72 ;  /* 0x000000003c487229 */ /* 0x002fce0000000048 */
        /* <DEDUP_REMOVED lines=53> */
[----:B------:R-:W-:Y:S01]  /*a03e0*/  IMAD.MOV.U32 R92, RZ, RZ, R96 ;  /* 0x000000ffff5c7224 */ /* 0x000fe200078e0060 */
[----:B------:R-:W-:Y:S01]  /*a03f0*/  MOV R40, 0xa0420 ;  /* 0x000a042000287802 */ /* 0x000fe20000000f00 */
[----:B------:R-:W-:-:S07]  /*a0400*/  IMAD.MOV.U32 R93, RZ, RZ, R97 ;  /* 0x000000ffff5d7224 */ /* 0x000fce00078e0061 */
[----:B------:R-:W-:Y:S05]  /*a0410*/  CALL.REL.NOINC `($__internal_0_$__cuda_sm20_div_rn_f64_full) ;  /* 0x00000c5400f07944 */ /* 0x000fea0003c00000 */
[----:B------:R-:W-:Y:S02]  /*a0420*/  IMAD.MOV.U32 R60, RZ, RZ, R98 ;  /* 0x000000ffff3c7224 */ /* 0x000fe400078e0062 */
[----:B------:R-:W-:-:S07]  /*a0430*/  IMAD.MOV.U32 R61, RZ, RZ, R99 ;  /* 0x000000ffff3d7224 */ /* 0x000fce00078e0063 */
.L_x_2114:
[----:B------:R-:W-:Y:S05]  /*a0440*/  BSYNC.RECONVERGENT B4 ;  /* 0x0000000000047941 */ /* 0x000fea0003800200 */
.L_x_2113:
        /* <DEDUP_REMOVED lines=30> */
.L_x_2117:
[----:B------:R-:W-:Y:S05]  /*a0630*/  BSYNC.RECONVERGENT B4 ;  /* 0x0000000000047941 */ /* 0x000fea0003800200 */
.L_x_2116:
        /* <DEDUP_REMOVED lines=19> */
.L_x_2115:
        /* <DEDUP_REMOVED lines=14> */
.L_x_2112:
[----:B------:R-:W-:Y:S01]  /*a0850*/  IMAD R69, R72, -0x18, R69 ;  /* 0xffffffe848457824 */ /* 0x000fe200078e0245 */
[----:B------:R-:W0:Y:S01]  /*a0860*/  LDC.64 R60, c[0x3][R45+0x4e20] ;  /* 0x00d388002d3c7b82 */ /* 0x000e220000000a00 */
[C---:B------:R-:W-:Y:S02]  /*a0870*/  R2UR UR4, R50.reuse ;  /* 0x00000000320472ca */ /* 0x040fe400000e0000 */
[----:B------:R-:W-:Y:S02]  /*a0880*/  R2UR UR5, R51 ;  /* 0x00000000330572ca */ /* 0x000fe400000e0000 */
        /* <DEDUP_REMOVED lines=63> */
.L_x_2120:
[----:B------:R-:W-:Y:S05]  /*a0c80*/  BSYNC.RECONVERGENT B4 ;  /* 0x0000000000047941 */ /* 0x000fea0003800200 */
.L_x_2119:
        /* <DEDUP_REMOVED lines=30> */
.L_x_2123:
[----:B------:R-:W-:Y:S05]  /*a0e70*/  BSYNC.RECONVERGENT B4 ;  /* 0x0000000000047941 */ /* 0x000fea0003800200 */
.L_x_2122:
        /* <DEDUP_REMOVED lines=19> */
.L_x_2121:
        /* <DEDUP_REMOVED lines=14> */
.L_x_2111:
        /* <DEDUP_REMOVED lines=15> */
.L_x_2124:
        /* <DEDUP_REMOVED lines=22> */
[----:B------:R-:W-:Y:S01]  /*a12e0*/  IMAD R45, R45, 0x18, R40 ;  /* 0x000000182d2d7824 */ /* 0x000fe200078e0228 */
[----:B------:R-:W-:-:S03]  /*a12f0*/  LEA R78, R40, 0x10000, 0x3 ;  /* 0x00010000284e7811 */ /* 0x000fc600078e18ff */
[----:B-----5:R-:W-:-:S04]  /*a1300*/  IMAD.IADD R45, R60, 0x1, R45 ;  /* 0x000000013c2d7824 */ /* 0x020fc800078e022d */
        /* <DEDUP_REMOVED lines=42> */
.L_x_2126:
[----:B------:R-:W-:Y:S05]  /*a15b0*/  BSYNC.RECONVERGENT B4 ;  /* 0x0000000000047941 */ /* 0x000fea0003800200 */
.L_x_2125:
        /* <DEDUP_REMOVED lines=30> */
.L_x_2129:
[----:B------:R-:W-:Y:S05]  /*a17a0*/  BSYNC.RECONVERGENT B4 ;  /* 0x0000000000047941 */ /* 0x000fea0003800200 */
.L_x_2128:
        /* <DEDUP_REMOVED lines=19> */
.L_x_2127:
        /* <DEDUP_REMOVED lines=13> */
.L_x_2118:
[----:B------:R-:W-:Y:S05]  /*a19b0*/  BSYNC.RECONVERGENT B0 ;  /* 0x0000000000007941 */ /* 0x000fea0003800200 */
.L_x_2110:
[C---:B------:R-:W-:Y:S02]  /*a19c0*/  R2UR UR4, R50.reuse ;  /* 0x00000000320472ca */ /* 0x040fe400000e0000 */
[C---:B------:R-:W-:Y:S02]  /*a19d0*/  R2UR UR5, R51.reuse ;  /* 0x00000000330572ca */ /* 0x040fe400000e0000 */
[----:B------:R-:W-:Y:S02]  /*a19e0*/  R2UR UR8, R50 ;  /* 0x00000000320872ca */ /* 0x000fe400000e0000 */
[----:B------:R-:W-:-:S09]  /*a19f0*/  R2UR UR9, R51 ;  /* 0x00000000330972ca */ /* 0x000fd200000e0000 */
[----:B------:R-:W2:Y:S04]  /*a1a00*/  LDG.E.S8 R40, desc[UR4][R58.64] ;  /* 0x000000043a287981 */ /* 0x000ea8000c1e1300 */
[----:B------:R-:W2:Y:S01]  /*a1a10*/  LDG.E.S8 R45, desc[UR8][R14.64+0x1b] ;  /* 0x00001b080e2d7981 */ /* 0x000ea2000c1e1300 */
[----:B------:R-:W-:Y:S02]  /*a1a20*/  R2UR UR10, R50 ;  /* 0x00000000320a72ca */ /* 0x000fe400000e0000 */
[----:B------:R-:W-:Y:S01]  /*a1a30*/  R2UR UR11, R51 ;  /* 0x00000000330b72ca */ /* 0x000fe200000e0000 */
[----:B--2---:R-:W-:-:S05]  /*a1a40*/  IMAD R40, R40, 0x5, R45 ;  /* 0x0000000528287824 */ /* 0x004fca00078e022d */
[----:B01-3--:R-:W-:-:S06]  /*a1a50*/  LEA R60, R40, 0x10000, 0x3 ;  /* 0x00010000283c7811 */ /* 0x00bfcc00078e18ff */
        /* <DEDUP_REMOVED lines=33> */
.L_x_2131:
[----:B------:R-:W-:Y:S05]  /*a1c70*/  BSYNC.RECONVERGENT B0 ;  /* 0x0000000000007941 */ /* 0x000fea0003800200 */
.L_x_2130:
        /* <DEDUP_REMOVED lines=24> */
.L_x_2132:
[C---:B------:R-:W-:Y:S02]  /*a1e00*/  R2UR UR4, R50.reuse ;  /* 0x00000000320472ca */ /* 0x040fe400000e0000 */
[C---:B------:R-:W-:Y:S02]  /*a1e10*/  R2UR UR5, R51.reuse ;  /* 0x00000000330572ca */ /* 0x040fe400000e0000 */
[----:B------:R-:W-:Y:S02]  /*a1e20*/  R2UR UR8, R50 ;  /* 0x00000000320872ca */ /* 0x000fe400000e0000 */
[----:B------:R-:W-:-:S09]  /*a1e30*/  R2UR UR9, R51 ;  /* 0x00000000330972ca */ /* 0x000fd200000e0000 */
[----:B------:R2:W-:Y:S04]  /*a1e40*/  STG.E.64 desc[UR4][R46.64+0x2738], R60 ;  /* 0x0027383c2e007986 */ /* 0x0005e8000c101b04 */
[----:B------:R2:W-:Y:S02]  /*a1e50*/  STG.E.64 desc[UR8][R46.64+0x2740], R70 ;  /* 0x002740462e007986 */ /* 0x0005e4000c101b08 */
.L_x_2109:
[----:B------:R-:W-:Y:S05]  /*a1e60*/  BSYNC.RECONVERGENT B1 ;  /* 0x0000000000017941 */ /* 0x000fea0003800200 */
.L_x_2107:
[----:B-----5:R-:W-:Y:S01]  /*a1e70*/  DSETP.GEU.AND P0, PT, |R70|, R12, PT ;  /* 0x0000000c4600722a */ /* 0x020fe20003f0e200 */
[----:B------:R-:W-:-:S13]  /*a1e80*/  BSSY.RECONVERGENT B0, `(.L_x_2133) ;  /* 0x000001d000007945 */ /* 0x000fda0003800200 */
[----:B------:R-:W-:Y:S05]  /*a1e90*/  @P0 BRA `(.L_x_2134) ;  /* 0x00000000006c0947 */ /* 0x000fea0003800000 */
[C---:B------:R-:W-:Y:S01]  /*a1ea0*/  R2UR UR4, R50.reuse ;  /* 0x00000000320472ca */ /* 0x040fe200000e0000 */
[----:B012---:R-:W0:Y:S01]  /*a1eb0*/  LDC.64 R60, c[0x0][0x3a0] ;  /* 0x0000e800ff3c7b82 */ /* 0x007e220000000a00 */
[C---:B------:R-:W-:Y:S02]  /*a1ec0*/  R2UR UR5, R51.reuse ;  /* 0x00000000330572ca */ /* 0x040fe400000e0000 */
[C---:B------:R-:W-:Y:S02]  /*a1ed0*/  R2UR UR8, R50.reuse ;  /* 0x00000000320872ca */ /* 0x040fe400000e0000 */
[C---:B------:R-:W-:Y:S02]  /*a1ee0*/  R2UR UR9, R51.reuse ;  /* 0x00000000330972ca */ /* 0x040fe400000e0000 */
[----:B------:R-:W-:Y:S02]  /*a1ef0*/  R2UR UR10, R50 ;  /* 0x00000000320a72ca */ /* 0x000fe400000e0000 */
[----:B------:R-:W-:-:S05]  /*a1f00*/  R2UR UR11, R51 ;  /* 0x00000000330b72ca */ /* 0x000fca00000e0000 */
[----:B------:R-:W2:Y:S04]  /*a1f10*/  LDG.E R14, desc[UR4][R48.64+0xe4] ;  /* 0x0000e404300e7981 */ /* 0x000ea8000c1e1900 */
[----:B------:R-:W3:Y:S04]  /*a1f20*/  LDG.E R40, desc[UR8][R48.64+0xcc] ;  /* 0x0000cc0830287981 */ /* 0x000ee8000c1e1900 */
[----:B------:R-:W4:Y:S04]  /*a1f30*/  LDG.E R45, desc[UR10][R48.64+0xe8] ;  /* 0x0000e80a302d7981 */ /* 0x000f28000c1e1900 */
[----:B------:R-:W5:Y:S01]  /*a1f40*/  LDG.E.64 R12, desc[UR4][R46.64+0x2738] ;  /* 0x002738042e0c7981 */ /* 0x000f62000c1e1b00 */
[----:B------:R-:W-:-:S02]  /*a1f50*/  R2UR UR12, R50 ;  /* 0x00000000320c72ca */ /* 0x000fc400000e0000 */
[----:B------:R-:W-:Y:S01]  /*a1f60*/  R2UR UR13, R51 ;  /* 0x00000000330d72ca */ /* 0x000fe200000e0000 */
[----:B--2---:R-:W-:-:S04]  /*a1f70*/  VIADD R15, R14, 0xffffffff ;  /* 0xffffffff0e0f7836 */ /* 0x004fc80000000000 */
[----:B---3--:R-:W-:-:S04]  /*a1f80*/  IMAD R40, R15, R40, R38 ;  /* 0x000000280f287224 */ /* 0x008fc800078e0226 */
[----:B----4-:R-:W-:-:S04]  /*a1f90*/  IMAD.IADD R15, R45, 0x1, R40 ;  /* 0x000000012d0f7824 */ /* 0x010fc800078e0228 */
[----:B0-----:R-:W-:-:S05]  /*a1fa0*/  IMAD.WIDE R14, R15, 0x8, R60 ;  /* 0x000000080f0e7825 */ /* 0x001fca00078e023c */
[----:B-----5:R3:W-:Y:S04]  /*a1fb0*/  STG.E.64 desc[UR4][R14.64], R12 ;  /* 0x0000000c0e007986 */ /* 0x0207e8000c101b04 */
[----:B------:R-:W2:Y:S04]  /*a1fc0*/  LDG.E R40, desc[UR8][R48.64+0xe4] ;  /* 0x0000e40830287981 */ /* 0x000ea8000c1e1900 */
[----:B------:R-:W4:Y:S04]  /*a1fd0*/  LDG.E R45, desc[UR10][R48.64+0xcc] ;  /* 0x0000cc0a302d7981 */ /* 0x000f28000c1e1900 */
[----:B------:R-:W5:Y:S04]  /*a1fe0*/  LDG.E R69, desc[UR12][R48.64+0xe8] ;  /* 0x0000e80c30457981 */ /* 0x000f68000c1e1900 */
[----:B------:R-:W3:Y:S01]  /*a1ff0*/  LDG.E.64 R58, desc[UR4][R46.64+0x2740] ;  /* 0x002740042e3a7981 */ /* 0x000ee2000c1e1b00 */
[----:B--2---:R-:W-:-:S04]  /*a2000*/  VIADD R40, R40, 0xffffffff ;  /* 0xffffffff28287836 */ /* 0x004fc80000000000 */
[----:B----4-:R-:W-:-:S04]  /*a2010*/  IMAD R40, R40, R45, R37 ;  /* 0x0000002d28287224 */ /* 0x010fc800078e0225 */
[----:B-----5:R-:W-:-:S04]  /*a2020*/  IMAD.IADD R69, R69, 0x1, R40 ;  /* 0x0000000145457824 */ /* 0x020fc800078e0228 */
[----:B------:R-:W-:-:S05]  /*a2030*/  IMAD.WIDE R60, R69, 0x8, R60 ;  /* 0x00000008453c7825 */ /* 0x000fca00078e023c */
[----:B---3--:R3:W-:Y:S02]  /*a2040*/  STG.E.64 desc[UR4][R60.64], R58 ;  /* 0x0000003a3c007986 */ /* 0x0087e4000c101b04 */
.L_x_2134:
[----:B------:R-:W-:Y:S05]  /*a2050*/  BSYNC.RECONVERGENT B0 ;  /* 0x0000000000007941 */ /* 0x000fea0003800200 */
.L_x_2133:
[C---:B------:R-:W-:Y:S02]  /*a2060*/  R2UR UR4, R50.reuse ;  /* 0x00000000320472ca */ /* 0x040fe400000e0000 */
[C---:B------:R-:W-:Y:S02]  /*a2070*/  R2UR UR5, R51.reuse ;  /* 0x00000000330572ca */ /* 0x040fe400000e0000 */
[----:B------:R-:W-:Y:S02]  /*a2080*/  R2UR UR8, R50 ;  /* 0x00000000320872ca */ /* 0x000fe400000e0000 */
[----:B------:R-:W-:-:S09]  /*a2090*/  R2UR UR9, R51 ;  /* 0x00000000330972ca */ /* 0x000fd200000e0000 */
[----:B0-----:R-:W4:Y:S04]  /*a20a0*/  LDG.E R15, desc[UR4][R48.64+0xe4] ;  /* 0x0000e404300f7981 */ /* 0x001f28000c1e1900 */
[----:B------:R-:W4:Y:S04]  /*a20b0*/  LDG.E R14, desc[UR8][R48.64+0xe8] ;  /* 0x0000e808300e7981 */ /* 0x000f28000c1e1900 */
[----:B------:R0:W5:Y:S01]  /*a20c0*/  LDG.E R45, desc[UR4][R48.64+0xcc] ;  /* 0x0000cc04302d7981 */ /* 0x000162000c1e1900 */
[----:B----4-:R-:W-:-:S04]  /*a20d0*/  VIMNMX R12, PT, PT, R15, R14, PT ;  /* 0x0000000e0f0c7248 */ /* 0x010fc80003fe0100 */
[----:B------:R-:W-:-:S13]  /*a20e0*/  ISETP.GE.AND P0, PT, R12, 0x2, PT ;  /* 0x000000020c00780c */ /* 0x000fda0003f06270 */
[----:B0-----:R-:W-:Y:S05]  /*a20f0*/  @!P0 BRA `(.L_x_2106) ;  /* 0x0000004400b08947 */ /* 0x001fea0003800000 */
[----:B-123--:R-:W0:Y:S01]  /*a2100*/  LDC.64 R60, c[0x0][0x3a0] ;  /* 0x0000e800ff3c7b82 */ /* 0x00ee220000000a00 */
        /* <DEDUP_REMOVED lines=8> */
[----:B0-----:R-:W-:-:S06]  /*a2190*/  IMAD.WIDE R70, R71, 0x8, R60 ;  /* 0x0000000847467825 */ /* 0x001fcc00078e023c */
        /* <DEDUP_REMOVED lines=17> */
[----:B------:R-:W-:Y:S01]  /*a22b0*/  DFMA R58, R76, R58, R76 ;  /* 0x0000003a4c3a722b */ /* 0x000fe2000000004c */
[----:B------:R-:W-:Y:S02]  /*a22c0*/  R2UR UR4, R50 ;  /* 0x00000000320472ca */ /* 0x000fe400000e0000 */
[----:B------:R-:W-:Y:S01]  /*a22d0*/  R2UR UR5, R51 ;  /* 0x00000000330572ca */ /* 0x000fe200000e0000 */
        /* <DEDUP_REMOVED lines=13> */
[----:B0-----:R-:W-:Y:S05]  /*a23b0*/  CALL.REL.NOINC `($__internal_0_$__cuda_sm20_div_rn_f64_full) ;  /* 0x00000c3800087944 */ /* 0x001fea0003c00000 */
[----:B------:R-:W-:Y:S02]  /*a23c0*/  IMAD.MOV.U32 R58, RZ, RZ, R98 ;  /* 0x000000ffff3a7224 */ /* 0x000fe400078e0062 */
[----:B------:R-:W-:-:S07]  /*a23d0*/  IMAD.MOV.U32 R59, RZ, RZ, R99 ;  /* 0x000000ffff3b7224 */ /* 0x000fce00078e0063 */
.L_x_2136:
[----:B------:R-:W-:Y:S05]  /*a23e0*/  BSYNC.RECONVERGENT B0 ;  /* 0x0000000000007941 */ /* 0x000fea0003800200 */
.L_x_2135:
        /* <DEDUP_REMOVED lines=8> */
[----:B------:R-:W-:-:S04]  /*a2470*/  VIADD R78, R69, 0xfffffd8e ;  /* 0xfffffd8e454e7836 */ /* 0x000fc80000000000 */
[----:B---3--:R-:W-:-:S04]  /*a2480*/  IMAD R83, R81, R40, R78 ;  /* 0x0000002851537224 */ /* 0x008fc800078e024e */
[----:B-1----:R-:W-:-:S06]  /*a2490*/  IMAD.WIDE R82, R83, 0x8, R76 ;  /* 0x0000000853527825 */ /* 0x002fcc00078e024c */
[----:B------:R-:W3:Y:S01]  /*a24a0*/  LDG.E.64 R82, desc[UR4][R82.64] ;  /* 0x0000000452527981 */ /* 0x000ee2000c1e1b00 */
[----:B------:R-:W-:Y:S01]  /*a24b0*/  IMAD.MOV.U32 R86, RZ, RZ, -0x800000 ;  /* 0xff800000ff567424 */ /* 0x000fe200078e00ff */
[----:B------:R-:W-:Y:S01]  /*a24c0*/  BSSY.RECONVERGENT B0, `(.L_x_2137) ;  /* 0x000005a000007945 */ /* 0x000fe20003800200 */
[----:B------:R-:W-:-:S06]  /*a24d0*/  IMAD.MOV.U32 R87, RZ, RZ, 0x41cdcd64 ;  /* 0x41cdcd64ff577424 */ /* 0x000fcc00078e00ff */
[----:B---3--:R-:W-:-:S14]  /*a24e0*/  DSETP.GEU.AND P0, PT, |R82|, R86, PT ;  /* 0x000000565200722a */ /* 0x008fdc0003f0e200 */
[----:B--2---:R-:W-:Y:S05]  /*a24f0*/  @P0 BRA `(.L_x_2138) ;  /* 0x0000000400200947 */ /* 0x004fea0003800000 */
[----:B------:R-:W1:Y:S01]  /*a2500*/  LDCU.64 UR4, c[0x0][0x3b0] ;  /* 0x00007600ff0477ac */ /* 0x000e620008000a00 */
        /* <DEDUP_REMOVED lines=8> */
[----:B-1----:R-:W-:-:S03]  /*a2590*/  IADD3 R84, P1, PT, R14, UR4, RZ ;  /* 0x000000040e547c10 */ /* 0x002fc6000ff3e0ff */
        /* <DEDUP_REMOVED lines=15> */
[----:B------:R-:W1:Y:S02]  /*a2690*/  LDC.64 R88, c[0x3][R88+0x1388] ;  /* 0x00c4e20058587b82 */ /* 0x000e640000000a00 */
[----:B-1----:R-:W-:-:S14]  /*a26a0*/  DSETP.GEU.AND P0, PT, |R88|, R86, PT ;  /* 0x000000565800722a */ /* 0x002fdc0003f0e200 */
        /* <DEDUP_REMOVED lines=34> */
[----:B-1----:R-:W-:-:S06]  /*a28d0*/  IMAD R88, R14, 0x8, R91 ;  /* 0x000000080e587824 */ /* 0x002fcc00078e025b */
[----:B------:R-:W1:Y:S02]  /*a28e0*/  LDC.64 R88, c[0x3][R88] ;  /* 0x00c0000058587b82 */ /* 0x000e640000000a00 */
[----:B-1----:R2:W-:Y:S04]  /*a28f0*/  STG.E.64 desc[UR4][R46.64+0x2778], R88 ;  /* 0x002778582e007986 */ /* 0x0025e8000c101b04 */
        /* <DEDUP_REMOVED lines=8> */
.L_x_2138:
        /* <DEDUP_REMOVED lines=14> */
.L_x_2139:
[----:B------:R-:W-:Y:S05]  /*a2a60*/  BSYNC.RECONVERGENT B0 ;  /* 0x0000000000007941 */ /* 0x000fea0003800200 */
.L_x_2137:
[----:B------:R-:W-:Y:S01]  /*a2a70*/  UMOV UR4, 0xcccccccd ;  /* 0xcccccccd00047882 */ /* 0x000fe20000000000 */
[----:B------:R-:W-:Y:S01]  /*a2a80*/  UMOV UR5, 0x4016cccc ;  /* 0x4016cccc00057882 */ /* 0x000fe20000000000 */
[----:B-----5:R-:W-:Y:S01]  /*a2a90*/  DADD R94, R86, 200 ;  /* 0x40690000565e7429 */ /* 0x020fe20000000000 */
[----:B------:R-:W-:Y:S01]  /*a2aa0*/  BSSY.RECONVERGENT B0, `(.L_x_2140) ;  /* 0x0000015000007945 */ /* 0x000fe20003800200 */
[----:B---3--:R-:W-:-:S08]  /*a2ab0*/  DADD R76, R14, -UR4 ;  /* 0x800000040e4c7e29 */ /* 0x008fd00008000000 */
[----:B------:R-:W-:Y:S01]  /*a2ac0*/  DADD R92, R12, R76 ;  /* 0x000000000c5c7229 */ /* 0x000fe2000000004c */
[----:B------:R-:W-:Y:S01]  /*a2ad0*/  FSETP.GEU.AND P1, PT, |R95|, 6.5827683646048100446e-37, PT ;  /* 0x036000005f00780b */ /* 0x000fe20003f2e200 */
[----:B------:R-:W-:-:S04]  /*a2ae0*/  IMAD.MOV.U32 R12, RZ, RZ, 0x1 ;  /* 0x00000001ff0c7424 */ /* 0x000fc800078e00ff */
[----:B------:R-:W3:Y:S02]  /*a2af0*/  MUFU.RCP64H R13, R93 ;  /* 0x0000005d000d7308 */ /* 0x000ee40000001800 */
[----:B---3--:R-:W-:-:S08]  /*a2b00*/  DFMA R76, -R92, R12, 1 ;  /* 0x3ff000005c4c742b */ /* 0x008fd0000000010c */
        /* <DEDUP_REMOVED lines=13> */
[----:B012---:R-:W-:Y:S05]  /*a2be0*/  CALL.REL.NOINC `($__internal_0_$__cuda_sm20_div_rn_f64_full) ;  /* 0x00000c2c00fc7944 */ /* 0x007fea0003c00000 */
.L_x_2141:
[----:B------:R-:W-:Y:S05]  /*a2bf0*/  BSYNC.RECONVERGENT B0 ;  /* 0x0000000000007941 */ /* 0x000fea0003800200 */
.L_x_2140:
[----:B------:R-:W-:Y:S01]  /*a2c00*/  DSETP.GEU.AND P2, PT, R70, -2500, PT ;  /* 0xc0a388004600742a */ /* 0x000fe20003f4e000 */
[C---:B------:R-:W-:Y:S01]  /*a2c10*/  R2UR UR4, R50.reuse ;  /* 0x00000000320472ca */ /* 0x040fe200000e0000 */
[----:B------:R-:W-:Y:S01]  /*a2c20*/  DSETP.GEU.AND P1, PT, R14, -2500, PT ;  /* 0xc0a388000e00742a */ /* 0x000fe20003f2e000 */
[----:B------:R-:W-:Y:S01]  /*a2c30*/  R2UR UR5, R51 ;  /* 0x00000000330572ca */ /* 0x000fe200000e0000 */
[----:B------:R-:W-:Y:S10]  /*a2c40*/  BSSY.RECONVERGENT B0, `(.L_x_2142) ;  /* 0x000003e000007945 */ /* 0x000ff40003800200 */
[----:B------:R-:W-:-:S02]  /*a2c50*/  @!P2 R2UR UR12, R50 ;  /* 0x00000000320ca2ca */ /* 0x000fc400000e0000 */
[----:B0-----:R-:W-:Y:S02]  /*a2c60*/  @!P2 CS2R R60, SRZ ;  /* 0x00000000003ca805 */ /* 0x001fe4000001ff00 */
        /* <DEDUP_REMOVED lines=16> */
[----:B--2---:R-:W-:Y:S01]  /*a2d70*/  @!P1 IMAD.MOV.U32 R14, RZ, RZ, 0x0 ;  /* 0x00000000ff0e9424 */ /* 0x004fe200078e00ff */
        /* <DEDUP_REMOVED lines=24> */
.L_x_2143:
        /* <DEDUP_REMOVED lines=18> */
.L_x_2144:
[----:B------:R-:W-:Y:S05]  /*a3020*/  BSYNC.RECONVERGENT B0 ;  /* 0x0000000000007941 */ /* 0x000fea0003800200 */
.L_x_2142:
[----:B------:R-:W-:Y:S01]  /*a3030*/  R2UR UR4, R50 ;  /* 0x00000000320472ca */ /* 0x000fe200000e0000 */
[----:B0-2---:R-:W-:Y:S01]  /*a3040*/  IMAD.MOV.U32 R13, RZ, RZ, 0x3 ;  /* 0x00000003ff0d7424 */ /* 0x005fe200078e00ff */
[----:B------:R-:W-:Y:S01]  /*a3050*/  R2UR UR5, R51 ;  /* 0x00000000330572ca */ /* 0x000fe200000e0000 */
[----:B------:R-:W-:Y:S05]  /*a3060*/  BMOV.32.CLEAR RZ, B6 ;  /* 0x0000000006ff7355 */ /* 0x000fea0000100000 */
[----:B------:R-:W-:Y:S01]  /*a3070*/  BSSY.RECONVERGENT B6, `(.L_x_2145) ;  /* 0x000036e000067945 */ /* 0x000fe20003800200 */
[----:B------:R-:W-:-:S06]  /*a3080*/  IMAD.MOV.U32 R12, RZ, RZ, 0x3 ;  /* 0x00000003ff0c7424 */ /* 0x000fcc00078e00ff */
[----:B------:R0:W-:Y:S02]  /*a3090*/  STG.E desc[UR4][R48.64+0xd8], R13 ;  /* 0x0000d80d30007986 */ /* 0x0001e4000c101904 */
.L_x_2176:
[----:B------:R-:W-:Y:S02]  /*a30a0*/  R2UR UR4, R50 ;  /* 0x00000000320472ca */ /* 0x000fe400000e0000 */
[----:B------:R-:W-:-:S13]  /*a30b0*/  R2UR UR5, R51 ;  /* 0x00000000330572ca */ /* 0x000fda00000e0000 */
[----:B0-23--:R-:W2:Y:S02]  /*a30c0*/  LDG.E R13, desc[UR4][R48.64+0xe8] ;  /* 0x0000e804300d7981 */ /* 0x00dea4000c1e1900 */
[----:B--2---:R-:W-:-:S05]  /*a30d0*/  IMAD.IADD R13, R13, 0x1, -R12 ;  /* 0x000000010d0d7824 */ /* 0x004fca00078e0a0c */
[----:B------:R-:W-:-:S13]  /*a30e0*/  ISETP.GE.U32.AND P0, PT, R13, 0x7fffffff, PT ;  /* 0x7fffffff0d00780c */ /* 0x000fda0003f06070 */
[C---:B------:R-:W-:Y:S02]  /*a30f0*/  @P0 R2UR UR4, R50.reuse ;  /* 0x00000000320402ca */ /* 0x040fe400000e0000 */
[C---:B------:R-:W-:Y:S02]  /*a3100*/  @P0 R2UR UR5, R51.reuse ;  /* 0x00000000330502ca */ /* 0x040fe400000e0000 */
[----:B------:R-:W-:Y:S02]  /*a3110*/  @!P0 R2UR UR8, R50 ;  /* 0x00000000320882ca */ /* 0x000fe400000e0000 */
[----:B------:R-:W-:-:S09]  /*a3120*/  @!P0 R2UR UR9, R51 ;  /* 0x00000000330982ca */ /* 0x000fd200000e0000 */
[----:B------:R-:W2:Y:S04]  /*a3130*/  @P0 LDG.E R14, desc[UR4][R48.64+0xe4] ;  /* 0x0000e404300e0981 */ /* 0x000ea8000c1e1900 */
[----:B------:R-:W3:Y:S01]  /*a3140*/  @!P0 LDG.E R40, desc[UR8][R48.64+0xe4] ;  /* 0x0000e40830288981 */ /* 0x000ee2000c1e1900 */
        /* <DEDUP_REMOVED lines=21> */
.L_x_2175:
        /* <DEDUP_REMOVED lines=41> */
[----:B------:R-:W-:Y:S05]  /*a3530*/  BMOV.32.CLEAR RZ, B11 ;  /* 0x000000000bff7355 */ /* 0x000fea0000100000 */
[----:B------:R-:W-:Y:S01]  /*a3540*/  IMAD.MOV.U32 R82, RZ, RZ, 0x0 ;  /* 0x00000000ff527424 */ /* 0x000fe200078e00ff */
[----:B------:R-:W-:Y:S01]  /*a3550*/  BSSY.RECONVERGENT B11, `(.L_x_2152) ;  /* 0x00002d70000b7945 */ /* 0x000fe20003800200 */
[----:B------:R-:W-:Y:S01]  /*a3560*/  IMAD.MOV.U32 R83, RZ, RZ, -0x3f56d000 ;  /* 0xc0a93000ff537424 */ /* 0x000fe200078e00ff */
[----:B------:R0:W-:Y:S04]  /*a3570*/  STG.E.64 desc[UR8][R46.64+0x2760], RZ ;  /* 0x002760ff2e007986 */ /* 0x0001e8000c101b08 */
[----:B------:R0:W-:Y:S01]  /*a3580*/  STG.E.64 desc[UR4][R46.64+0x2758], R82 ;  /* 0x002758522e007986 */ /* 0x0001e2000c101b04 */
[----:B------:R-:W0:Y:S05]  /*a3590*/  BMOV.32.CLEAR R45, B11 ;  /* 0x000000000b2d7355 */ /* 0x000e2a0000100000 */
        /* <DEDUP_REMOVED lines=12> */
[----:B0-----:R-:W-:Y:S05]  /*a3660*/  @P0 BRA !P1, `(.L_x_2153) ;  /* 0x0000001400380947 */ /* 0x001fea0004800000 */
        /* <DEDUP_REMOVED lines=13> */
[----:B------:R0:W5:Y:S04]  /*a3740*/  @!P0 LDG.E.64 R82, desc[UR4][R46.64+0x2760] ;  /* 0x002760042e528981 */ /* 0x000168000c1e1b00 */
        /* <DEDUP_REMOVED lines=8> */
[-C--:B------:R-:W-:Y:S02]  /*a37d0*/  IADD3 R86, P0, PT, R59, R56.reuse, RZ ;  /* 0x000000383b567210 */ /* 0x080fe40007f1e0ff */
[-C--:B-1----:R-:W-:Y:S02]  /*a37e0*/  IADD3 R88, P1, PT, R71, R56.reuse, RZ ;  /* 0x0000003847587210 */ /* 0x082fe40007f3e0ff */
[----:B------:R-:W-:Y:S02]  /*a37f0*/  IADD3 R90, P2, PT, R61, R56, RZ ;  /* 0x000000383d5a7210 */ /* 0x000fe40007f5e0ff */
[-C--:B------:R-:W-:Y:S02]  /*a3800*/  LEA.HI.X.SX32 R87, R59, R57.reuse, 0x1, P0 ;  /* 0x000000393b577211 */ /* 0x080fe400000f0eff */
[-C--:B------:R-:W-:Y:S02]  /*a3810*/  LEA.HI.X.SX32 R89, R71, R57.reuse, 0x1, P1 ;  /* 0x0000003947597211 */ /* 0x080fe400008f0eff */
[----:B------:R-:W-:Y:S01]  /*a3820*/  LEA.HI.X.SX32 R91, R61, R57, 0x1, P2 ;  /* 0x000000393d5b7211 */ /* 0x000fe200010f0eff */
[----:B--2---:R-:W2:Y:S01]  /*a3830*/  LDG.E.U8 R81, desc[UR10][R86.64] ;  /* 0x0000000a56517981 */ /* 0x004ea2000c1e1100 */
[----:B------:R-:W-:-:S02]  /*a3840*/  R2UR UR4, R50 ;  /* 0x00000000320472ca */ /* 0x000fc400000e0000 */
[----:B------:R-:W-:Y:S01]  /*a3850*/  R2UR UR5, R51 ;  /* 0x00000000330572ca */ /* 0x000fe200000e0000 */
[----:B------:R-:W2:Y:S01]  /*a3860*/  LDG.E.U8 R58, desc[UR8][R88.64] ;  /* 0x00000008583a7981 */ /* 0x000ea2000c1e1100 */
[----:B-----5:R-:W-:-:S03]  /*a3870*/  IADD3 R84, P0, PT, R69, R56, RZ ;  /* 0x0000003845547210 */ /* 0x020fc60007f1e0ff */
        /* <DEDUP_REMOVED lines=21> */
[----:B------:R-:W4:Y:S04]  /*a39d0*/  LDG.E.U8 R90, desc[UR16][R90.64+0x1b] ;  /* 0x00001b105a5a7981 */ /* 0x000f28000c1e1100 */
[----:B------:R-:W3:Y:S04]  /*a39e0*/  LDG.E.S8 R84, desc[UR10][R84.64+0x1b] ;  /* 0x00001b0a54547981 */ /* 0x000ee8000c1e1300 */
[----:B------:R-:W3:Y:S01]  /*a39f0*/  LDG.E R58, desc[UR8][R48.64+0xf4] ;  /* 0x0000f408303a7981 */ /* 0x000ee2000c1e1900 */
[----:B------:R-:W-:Y:S01]  /*a3a00*/  UMOV UR5, 0x57d19 ;  /* 0x00057d1900057882 */ /* 0x000fe20000000000 */
[----:B--2---:R-:W-:-:S02]  /*a3a10*/  PRMT R60, R89, 0x3340, R86 ;  /* 0x00003340593c7816 */ /* 0x004fc40000000056 */
[----:B----4-:R-:W-:-:S04]  /*a3a20*/  PRMT R93, R90, 0x3340, RZ ;  /* 0x000033405a5d7816 */ /* 0x010fc800000000ff */
[----:B------:R-:W-:-:S05]  /*a3a30*/  PRMT R93, R60, 0x5410, R93 ;  /* 0x000054103c5d7816 */ /* 0x000fca000000005d */
[----:B---3--:R-:W-:Y:S01]  /*a3a40*/  IDP.4A.S8.U8 R93, R93, UR5, R84 ;  /* 0x000000055d5d7c26 */ /* 0x008fe20008000254 */
[----:B------:R-:W-:-:S04]  /*a3a50*/  LEA R58, R58, UR4, 0x3 ;  /* 0x000000043a3a7c11 */ /* 0x000fc8000f8e18ff */
[----:B------:R-:W-:Y:S01]  /*a3a60*/  LEA R88, R93, UR4, 0x3 ;  /* 0x000000045d587c11 */ /* 0x000fe2000f8e18ff */
[----:B------:R-:W1:Y:S08]  /*a3a70*/  LDC.64 R86, c[0x3][R58+0x5fa0] ;  /* 0x00d7e8003a567b82 */ /* 0x000e700000000a00 */
[----:B------:R-:W1:Y:S01]  /*a3a80*/  LDC.64 R88, c[0x3][R88] ;  /* 0x00c0000058587b82 */ /* 0x000e620000000a00 */
[----:B------:R-:W-:-:S02]  /*a3a90*/  R2UR UR4, R50 ;  /* 0x00000000320472ca */ /* 0x000fc400000e0000 */
[----:B------:R-:W-:Y:S01]  /*a3aa0*/  R2UR UR5, R51 ;  /* 0x00000000330572ca */ /* 0x000fe200000e0000 */
[----:B-1----:R-:W-:-:S12]  /*a3ab0*/  DADD R84, R86, R88 ;  /* 0x0000000056547229 */ /* 0x002fd80000000058 */
[----:B------:R3:W-:Y:S02]  /*a3ac0*/  STG.E.64 desc[UR4][R46.64+0x2758], R84 ;  /* 0x002758542e007986 */ /* 0x0007e4000c101b04 */
.L_x_2156:
[----:B------:R-:W-:Y:S05]  /*a3ad0*/  BSYNC.RECONVERGENT B11 ;  /* 0x00000000000b7941 */ /* 0x000fea0003800200 */
.L_x_2155:
[----:B------:R-:W-:Y:S02]  /*a3ae0*/  R2UR UR4, R50 ;  /* 0x00000000320472ca */ /* 0x000fe400000e0000 */
[----:B------:R-:W-:-:S13]  /*a3af0*/  R2UR UR5, R51 ;  /* 0x00000000330572ca */ /* 0x000fda00000e0000 */
[----:B--2---:R-:W2:Y:S01]  /*a3b00*/  LDG.E R81, desc[UR4][R48.64+0xcc] ;  /* 0x0000cc0430517981 */ /* 0x004ea2000c1e1900 */
        /* <DEDUP_REMOVED lines=9> */
[----:B------:R-:W4:Y:S02]  /*a3ba0*/  LDG.E R70, desc[UR8][R48.64+0xcc] ;  /* 0x0000cc0830467981 */ /* 0x000f24000c1e1900 */
[----:B----4-:R-:W-:-:S04]  /*a3bb0*/  IMAD R70, R40, R70, R87 ;  /* 0x0000004628467224 */ /* 0x010fc800078e0257 */
[----:B------:R-:W-:-:S04]  /*a3bc0*/  VIADD R83, R70, 0x271 ;  /* 0x0000027146537836 */ /* 0x000fc80000000000 */
[----:B------:R-:W-:Y:S02]  /*a3bd0*/  IMAD.WIDE R82, R83, 0x8, R12 ;  /* 0x0000000853527825 */ /* 0x000fe400078e020c */
[----:B------:R-:W4:Y:S04]  /*a3be0*/  LDG.E.64 R12, desc[UR4][R46.64+0x2720] ;  /* 0x002720042e0c7981 */ /* 0x000f28000c1e1b00 */
[----:B------:R-:W3:Y:S01]  /*a3bf0*/  LDG.E.64 R82, desc[UR4][R82.64] ;  /* 0x0000000452527981 */ /* 0x000ee2000c1e1b00 */
        /* <DEDUP_REMOVED lines=9> */
[----:B---3--:R-:W-:-:S07]  /*a3c90*/  DADD R58, R82, R84 ;  /* 0x00000000523a7229 */ /* 0x008fce0000000054 */
        /* <DEDUP_REMOVED lines=24> */
[----:B------:R-:W-:-:S07]  /*a3e20*/  MOV R40, 0xa3e40 ;  /* 0x000a3e4000287802 */ /* 0x000fce0000000f00 */
[----:B01----:R-:W-:Y:S05]  /*a3e30*/  CALL.REL.NOINC `($__internal_0_$__cuda_sm20_div_rn_f64_full) ;  /* 0x00000c1c00687944 */ /* 0x003fea0003c00000 */
[----:B------:R-:W-:Y:S02]  /*a3e40*/  IMAD.MOV.U32 R14, RZ, RZ, R98 ;  /* 0x000000ffff0e7224 */ /* 0x000fe400078e0062 */
[----:B------:R-:W-:-:S07]  /*a3e50*/  IMAD.MOV.U32 R15, RZ, RZ, R99 ;  /* 0x000000ffff0f7224 */ /* 0x000fce00078e0063 */
.L_x_2158:
[----:B------:R-:W-:Y:S05]  /*a3e60*/  BSYNC.RECONVERGENT B11 ;  /* 0x00000000000b7941 */ /* 0x000fea0003800200 */
.L_x_2157:
        /* <DEDUP_REMOVED lines=15> */
[----:B------:R-:W-:Y:S05]  /*a3f60*/  BMOV.32.CLEAR RZ, B11 ;  /* 0x000000000bff7355 */ /* 0x000fea0000100000 */
[----:B------:R-:W-:Y:S01]  /*a3f70*/  BSSY.RECONVERGENT B11, `(.L_x_2159) ;  /* 0x00000140000b7945 */ /* 0x000fe20003800200 */
[----:B--2---:R-:W-:-:S02]  /*a3f80*/  DADD R76, R76, -UR4 ;  /* 0x800000044c4c7e29 */ /* 0x004fc40008000000 */
        /* <DEDUP_REMOVED lines=16> */
[----:B------:R-:W-:-:S07]  /*a4090*/  MOV R40, 0xa40b0 ;  /* 0x000a40b000287802 */ /* 0x000fce0000000f00 */
[----:B01----:R-:W-:Y:S05]  /*a40a0*/  CALL.REL.NOINC `($__internal_0_$__cuda_sm20_div_rn_f64_full) ;  /* 0x00000c1800cc7944 */ /* 0x003fea0003c00000 */
.L_x_2160:
[----:B------:R-:W-:Y:S05]  /*a40b0*/  BSYNC.RECONVERGENT B11 ;  /* 0x00000000000b7941 */ /* 0x000fea0003800200 */
.L_x_2159:
        /* <DEDUP_REMOVED lines=12> */
.L_x_2154:
[C---:B------:R-:W-:Y:S02]  /*a4180*/  R2UR UR4, R50.reuse ;  /* 0x00000000320472ca */ /* 0x040fe400000e0000 */
[C---:B------:R-:W-:Y:S02]  /*a4190*/  R2UR UR5, R51.reuse ;  /* 0x00000000330572ca */ /* 0x040fe400000e0000 */
[----:B------:R-:W-:Y:S02]  /*a41a0*/  R2UR UR8, R50 ;  /* 0x00000000320872ca */ /* 0x000fe400000e0000 */
[----:B------:R-:W-:Y:S02]  /*a41b0*/  R2UR UR9, R51 ;  /* 0x00000000330972ca */ /* 0x000fe400000e0000 */
[-C--:B-1----:R-:W-:Y:S02]  /*a41c0*/  IADD3 R88, P0, PT, R59, R56.reuse, RZ ;  /* 0x000000383b587210 */ /* 0x082fe40007f1e0ff */
        /* <DEDUP_REMOVED lines=8> */
[----:B------:R-:W3:Y:S01]  /*a4250*/  LDG.E.S8 R40, desc[UR4][R88.64] ;  /* 0x0000000458287981 */ /* 0x000ee2000c1e1300 */
[----:B------:R-:W-:Y:S02]  /*a4260*/  IADD3 R82, P0, PT, R69, R56, RZ ;  /* 0x0000003845527210 */ /* 0x000fe40007f1e0ff */
[-C--:B------:R-:W-:Y:S01]  /*a4270*/  LEA.HI.X.SX32 R85, R71, R57.reuse, 0x1, P2 ;  /* 0x0000003947557211 */ /* 0x080fe200010f0eff */
[----:B--2---:R-:W3:Y:S01]  /*a4280*/  LDG.E.S8 R81, desc[UR8][R86.64+0x1b] ;  /* 0x00001b0856517981 */ /* 0x004ee2000c1e1300 */
[----:B------:R-:W-:-:S03]  /*a4290*/  LEA.HI.X.SX32 R83, R69, R57, 0x1, P0 ;  /* 0x0000003945537211 */ /* 0x000fc600000f0eff */
[----:B------:R-:W2:Y:S04]  /*a42a0*/  LDG.E.S8 R58, desc[UR10][R84.64] ;  /* 0x0000000a543a7981 */ /* 0x000ea8000c1e1300 */
[----:B------:R-:W2:Y:S01]  /*a42b0*/  LDG.E.S8 R91, desc[UR12][R82.64+0x1b] ;  /* 0x00001b0c525b7981 */ /* 0x000ea2000c1e1300 */
[----:B------:R-:W-:Y:S02]  /*a42c0*/  UMOV UR4, 0x50 ;  /* 0x0000005000047882 */ /* 0x000fe40000000000 */
[----:B------:R-:W-:-:S06]  /*a42d0*/  LEA R94, R93, UR4, 0x3 ;  /* 0x000000045d5e7c11 */ /* 0x000fcc000f8e18ff */
[----:B------:R-:W0:Y:S01]  /*a42e0*/  LDC.64 R94, c[0x3][R94+0x6270] ;  /* 0x00d89c005e5e7b82 */ /* 0x000e220000000a00 */
[----:B---3--:R-:W-:-:S05]  /*a42f0*/  IMAD R40, R40, 0x5, R81 ;  /* 0x0000000528287824 */ /* 0x008fca00078e0251 */
[----:B------:R-:W-:Y:S01]  /*a4300*/  LEA R70, R40, 0x10000, 0x3 ;  /* 0x0001000028467811 */ /* 0x000fe200078e18ff */
[----:B--2---:R-:W-:-:S03]  /*a4310*/  IMAD R58, R58, 0x5, R91 ;  /* 0x000000053a3a7824 */ /* 0x004fc600078e025b */
        /* <DEDUP_REMOVED lines=81> */
.L_x_2163:
[----:B------:R-:W-:Y:S05]  /*a4830*/  BSYNC.RECONVERGENT B11 ;  /* 0x00000000000b7941 */ /* 0x000fea0003800200 */
.L_x_2162:
        /* <DEDUP_REMOVED lines=36> */
.L_x_2165:
[----:B------:R-:W-:Y:S05]  /*a4a80*/  BSYNC.RECONVERGENT B11 ;  /* 0x00000000000b7941 */ /* 0x000fea0003800200 */
.L_x_2164:
        /* <DEDUP_REMOVED lines=12> */
.L_x_2153:
        /* <DEDUP_REMOVED lines=17> */
[-C--:B-1----:R-:W-:Y:S02]  /*a4c60*/  IADD3 R88, P1, PT, R61, R56.reuse, RZ ;  /* 0x000000383d587210 */ /* 0x082fe40007f3e0ff */
[----:B------:R-:W-:Y:S02]  /*a4c70*/  IADD3 R86, P3, PT, R71, R56, RZ ;  /* 0x0000003847567210 */ /* 0x000fe40007f7e0ff */
[-C--:B------:R-:W-:Y:S02]  /*a4c80*/  LEA.HI.X.SX32 R85, R59, R57.reuse, 0x1, P0 ;  /* 0x000000393b557211 */ /* 0x080fe400000f0eff */
[----:B------:R-:W-:-:S02]  /*a4c90*/  LEA.HI.X.SX32 R83, R69, R57, 0x1, P2 ;  /* 0x0000003945537211 */ /* 0x000fc400010f0eff */
[-C--:B------:R-:W-:Y:S01]  /*a4ca0*/  LEA.HI.X.SX32 R89, R61, R57.reuse, 0x1, P1 ;  /* 0x000000393d597211 */ /* 0x080fe200008f0eff */
[----:B--2---:R-:W2:Y:S01]  /*a4cb0*/  LDG.E.U8 R58, desc[UR8][R84.64+0x1] ;  /* 0x00000108543a7981 */ /* 0x004ea2000c1e1100 */
        /* <DEDUP_REMOVED lines=107> */
.L_x_2168:
[----:B------:R-:W-:Y:S05]  /*a5370*/  BSYNC.RECONVERGENT B11 ;  /* 0x00000000000b7941 */ /* 0x000fea0003800200 */
.L_x_2167:
        /* <DEDUP_REMOVED lines=36> */
.L_x_2170:
[----:B------:R-:W-:Y:S05]  /*a55c0*/  BSYNC.RECONVERGENT B11 ;  /* 0x00000000000b7941 */ /* 0x000fea0003800200 */
.L_x_2169:
        /* <DEDUP_REMOVED lines=16> */
.L_x_2166:
[C---:B------:R-:W-:Y:S02]  /*a56d0*/  R2UR UR8, R50.reuse ;  /* 0x00000000320872ca */ /* 0x040fe400000e0000 */
[C---:B------:R-:W-:Y:S02]  /*a56e0*/  R2UR UR9, R51.reuse ;  /* 0x00000000330972ca */ /* 0x040fe400000e0000 */
[C---:B------:R-:W-:Y:S02]  /*a56f0*/  R2UR UR10, R50.reuse ;  /* 0x00000000320a72ca */ /* 0x040fe400000e0000 */
[C---:B------:R-:W-:Y:S02]  /*a5700*/  R2UR UR11, R51.reuse ;  /* 0x00000000330b72ca */ /* 0x040fe400000e0000 */
[----:B------:R-:W-:Y:S02]  /*a5710*/  R2UR UR12, R50 ;  /* 0x00000000320c72ca */ /* 0x000fe400000e0000 */
[----:B------:R-:W-:-:S02]  /*a5720*/  R2UR UR13, R51 ;  /* 0x00000000330d72ca */ /* 0x000fc400000e0000 */
[-C--:B------:R-:W-:Y:S02]  /*a5730*/  IADD3 R84, P0, PT, R59, R56.reuse, RZ ;  /* 0x000000383b547210 */ /* 0x080fe40007f1e0ff */
[----:B-1----:R-:W-:Y:S02]  /*a5740*/  IADD3 R88, P1, PT, R61, R56, RZ ;  /* 0x000000383d587210 */ /* 0x002fe40007f3e0ff */
[C---:B------:R-:W-:Y:S02]  /*a5750*/  R2UR UR14, R50.reuse ;  /* 0x00000000320e72ca */ /* 0x040fe400000e0000 */
[C---:B------:R-:W-:Y:S02]  /*a5760*/  R2UR UR15, R51.reuse ;  /* 0x00000000330f72ca */ /* 0x040fe400000e0000 */
[----:B------:R-:W-:Y:S02]  /*a5770*/  R2UR UR16, R50 ;  /* 0x00000000321072ca */ /* 0x000fe400000e0000 */
[----:B------:R-:W-:-:S02]  /*a5780*/  R2UR UR17, R51 ;  /* 0x00000000331172ca */ /* 0x000fc400000e0000 */
[-C--:B------:R-:W-:Y:S02]  /*a5790*/  LEA.HI.X.SX32 R85, R59, R57.reuse, 0x1, P0 ;  /* 0x000000393b557211 */ /* 0x080fe400000f0eff */
[----:B------:R-:W-:Y:S02]  /*a57a0*/  LEA.HI.X.SX32 R89, R61, R57, 0x1, P1 ;  /* 0x000000393d597211 */ /* 0x000fe400008f0eff */
[C---:B------:R-:W-:Y:S01]  /*a57b0*/  R2UR UR18, R50.reuse ;  /* 0x00000000321272ca */ /* 0x040fe200000e0000 */
[----:B--2---:R-:W2:Y:S01]  /*a57c0*/  LDG.E.U8 R58, desc[UR8][R84.64+0x1] ;  /* 0x00000108543a7981 */ /* 0x004ea2000c1e1100 */
        /* <DEDUP_REMOVED lines=126> */
.L_x_2172:
[----:B------:R-:W-:Y:S05]  /*a5fb0*/  BSYNC.RECONVERGENT B11 ;  /* 0x00000000000b7941 */ /* 0x000fea0003800200 */
.L_x_2171:
        /* <DEDUP_REMOVED lines=36> */
.L_x_2174:
[----:B------:R-:W-:Y:S05]  /*a6200*/  BSYNC.RECONVERGENT B11 ;  /* 0x00000000000b7941 */ /* 0x000fea0003800200 */
.L_x_2173:
        /* <DEDUP_REMOVED lines=10> */
.L_x_2161:
[----:B------:R0:W-:Y:S05]  /*a62b0*/  BMOV.32 B11, R45 ;  /* 0x0000002d0b007356 */ /* 0x0001ea0000000000 */
[----:B------:R-:W-:Y:S05]  /*a62c0*/  BSYNC.RECONVERGENT B11 ;  /* 0x00000000000b7941 */ /* 0x000fea0003800200 */
.L_x_2152:
        /* <DEDUP_REMOVED lines=47> */
.L_x_2151:
[----:B------:R-:W-:Y:S05]  /*a65c0*/  BSYNC.RECONVERGENT B0 ;  /* 0x0000000000007941 */ /* 0x000fea0003800200 */
.L_x_2150:
[C---:B------:R-:W-:Y:S02]  /*a65d0*/  R2UR UR4, R50.reuse ;  /* 0x00000000320472ca */ /* 0x040fe400000e0000 */
[C---:B------:R-:W-:Y:S02]  /*a65e0*/  R2UR UR5, R51.reuse ;  /* 0x00000000330572ca */ /* 0x040fe400000e0000 */
[----:B------:R-:W-:Y:S02]  /*a65f0*/  R2UR UR8, R50 ;  /* 0x00000000320872ca */ /* 0x000fe400000e0000 */
[----:B------:R-:W-:-:S09]  /*a6600*/  R2UR UR9, R51 ;  /* 0x00000000330972ca */ /* 0x000fd200000e0000 */
[----:B0-----:R-:W2:Y:S04]  /*a6610*/  LDG.E R12, desc[UR4][R48.64+0xdc] ;  /* 0x0000dc04300c7981 */ /* 0x001ea8000c1e1900 */
[----:B------:R-:W3:Y:S01]  /*a6620*/  LDG.E R15, desc[UR8][R48.64+0xe0] ;  /* 0x0000e008300f7981 */ /* 0x000ee2000c1e1900 */
[C---:B--2---:R-:W-:Y:S01]  /*a6630*/  ISETP.GT.AND P0, PT, R12.reuse, 0x1, PT ;  /* 0x000000010c00780c */ /* 0x044fe20003f04270 */
[----:B------:R-:W-:Y:S02]  /*a6640*/  VIADD R45, R12, 0xffffffff ;  /* 0xffffffff0c2d7836 */ /* 0x000fe40000000000 */
[----:B---3--:R-:W-:-:S03]  /*a6650*/  VIADD R15, R15, 0x1 ;  /* 0x000000010f0f7836 */ /* 0x008fc60000000000 */
[----:B------:R0:W-:Y:S04]  /*a6660*/  STG.E desc[UR4][R48.64+0xdc], R45 ;  /* 0x0000dc2d30007986 */ /* 0x0001e8000c101904 */
[----:B------:R0:W-:Y:S03]  /*a6670*/  STG.E desc[UR8][R48.64+0xe0], R15 ;  /* 0x0000e00f30007986 */ /* 0x0001e6000c101908 */
[----:B------:R-:W-:Y:S05]  /*a6680*/  @P0 BRA `(.L_x_2175) ;  /* 0xffffffcc00040947 */ /* 0x000fea000383ffff */
.L_x_2149:
[----:B------:R-:W-:Y:S05]  /*a6690*/  BSYNC.RECONVERGENT B1 ;  /* 0x0000000000017941 */ /* 0x000fea0003800200 */
.L_x_2148:
[----:B------:R-:W-:Y:S02]  /*a66a0*/  R2UR UR4, R50 ;  /* 0x00000000320472ca */ /* 0x000fe400000e0000 */
[----:B------:R-:W-:-:S13]  /*a66b0*/  R2UR UR5, R51 ;  /* 0x00000000330572ca */ /* 0x000fda00000e0000 */
[----:B------:R2:W5:Y:S02]  /*a66c0*/  LDG.E R12, desc[UR4][R48.64+0xd8] ;  /* 0x0000d804300c7981 */ /* 0x000564000c1e1900 */
.L_x_2147:
[----:B------:R-:W-:Y:S05]  /*a66d0*/  BSYNC.RECONVERGENT B4 ;  /* 0x0000000000047941 */ /* 0x000fea0003800200 */
.L_x_2146:
        /* <DEDUP_REMOVED lines=8> */
.L_x_2145:
[C---:B------:R-:W-:Y:S02]  /*a6760*/  R2UR UR4, R50.reuse ;  /* 0x00000000320472ca */ /* 0x040fe400000e0000 */
[C---:B------:R-:W-:Y:S02]  /*a6770*/  R2UR UR5, R51.reuse ;  /* 0x00000000330572ca */ /* 0x040fe400000e0000 */
[----:B------:R-:W-:Y:S02]  /*a6780*/  R2UR UR8, R50 ;  /* 0x00000000320872ca */ /* 0x000fe400000e0000 */
[----:B------:R-:W-:-:S09]  /*a6790*/  R2UR UR9, R51 ;  /* 0x00000000330972ca */ /* 0x000fd200000e0000 */
[----:B------:R4:W5:Y:S04]  /*a67a0*/  LDG.E R14, desc[UR4][R48.64+0xe8] ;  /* 0x0000e804300e7981 */ /* 0x000968000c1e1900 */
[----:B0-----:R4:W5:Y:S02]  /*a67b0*/  LDG.E R45, desc[UR8][R48.64+0xcc] ;  /* 0x0000cc08302d7981 */ /* 0x001964000c1e1900 */
.L_x_2106:
[----:B------:R-:W-:Y:S05]  /*a67c0*/  BSYNC.RECONVERGENT B7 ;  /* 0x0000000000077941 */ /* 0x000fea0003800200 */
.L_x_2105:
[----:B------:R-:W-:Y:S01]  /*a67d0*/  R2UR UR4, R50 ;  /* 0x00000000320472ca */ /* 0x000fe200000e0000 */
[C---:B-----5:R-:W-:Y:S01]  /*a67e0*/  VIADD R15, R14.reuse, 0x1 ;  /* 0x000000010e0f7836 */ /* 0x060fe20000000000 */
[----:B------:R-:W-:Y:S02]  /*a67f0*/  R2UR UR5, R51 ;  /* 0x00000000330572ca */ /* 0x000fe400000e0000 */
[----:B------:R-:W-:-:S11]  /*a6800*/  ISETP.GE.AND P0, PT, R14, R45, PT ;  /* 0x0000002d0e00720c */ /* 0x000fd60003f06270 */
[----:B------:R0:W-:Y:S02]  /*a6810*/  STG.E desc[UR4][R48.64+0xe8], R15 ;  /* 0x0000e80f30007986 */ /* 0x0001e4000c101904 */
[----:B------:R-:W-:Y:S05]  /*a6820*/  @!P0 BRA `(.L_x_2177) ;  /* 0xffffff8c00888947 */ /* 0x000fea000383ffff */
[----:B------:R-:W-:Y:S05]  /*a6830*/  BSYNC.RECONVERGENT B8 ;  /* 0x0000000000087941 */ /* 0x000fea0003800200 */
.L_x_2104:
[C---:B------:R-:W-:Y:S02]  /*a6840*/  R2UR UR4, R50.reuse ;  /* 0x00000000320472ca */ /* 0x040fe400000e0000 */
[C---:B------:R-:W-:Y:S02]  /*a6850*/  R2UR UR5, R51.reuse ;  /* 0x00000000330572ca */ /* 0x040fe400000e0000 */
[----:B------:R-:W-:Y:S02]  /*a6860*/  R2UR UR8, R50 ;  /* 0x00000000320872ca */ /* 0x000fe400000e0000 */
[----:B------:R-:W-:-:S09]  /*a6870*/  R2UR UR9, R51 ;  /* 0x00000000330972ca */ /* 0x000fd200000e0000 */
[----:B---3--:R3:W5:Y:S04]  /*a6880*/  LDG.E R13, desc[UR4][R48.64+0xe4] ;  /* 0x0000e404300d7981 */ /* 0x008768000c1e1900 */
[----:B------:R3:W5:Y:S02]  /*a6890*/  LDG.E R40, desc[UR8][R48.64+0xc8] ;  /* 0x0000c80830287981 */ /* 0x000764000c1e1900 */
.L_x_2103:
[----:B------:R-:W-:Y:S05]  /*a68a0*/  BSYNC.RECONVERGENT B9 ;  /* 0x0000000000097941 */ /* 0x000fea0003800200 */
.L_x_2102:
[----:B------:R-:W-:Y:S01]  /*a68b0*/  R2UR UR4, R50 ;  /* 0x00000000320472ca */ /* 0x000fe200000e0000 */
[----:B0----5:R-:W-:Y:S01]  /*a68c0*/  VIADD R15, R13, 0x1 ;  /* 0x000000010d0f7836 */ /* 0x021fe20000000000 */
[----:B------:R-:W-:Y:S02]  /*a68d0*/  R2UR UR5, R51 ;  /* 0x00000000330572ca */ /* 0x000fe400000e0000 */
[----:B------:R-:W-:Y:S01]  /*a68e0*/  ISETP.GE.AND P0, PT, R13, R40, PT ;  /* 0x000000280d00720c */ /* 0x000fe20003f06270 */
[----:B------:R-:W-:-:S10]  /*a68f0*/  IMAD.MOV.U32 R13, RZ, RZ, R15 ;  /* 0x000000ffff0d7224 */ /* 0x000fd400078e000f */
[----:B------:R0:W-:Y:S02]  /*a6900*/  STG.E desc[UR4][R48.64+0xe4], R15 ;  /* 0x0000e40f30007986 */ /* 0x0001e4000c101904 */
[----:B------:R-:W-:Y:S05]  /*a6910*/  @!P0 BRA `(.L_x_2178) ;  /* 0xffffff8c00288947 */ /* 0x000fea000383ffff */
.L_x_2101:
[----:B------:R-:W-:Y:S05]  /*a6920*/  BSYNC.RECONVERGENT B10 ;  /* 0x00000000000a7941 */ /* 0x000fea0003800200 */
.L_x_2100:
        /* <DEDUP_REMOVED lines=16> */
[----:B------:R-:W-:Y:S05]  /*a6a30*/  BMOV.32.CLEAR RZ, B6 ;  /* 0x0000000006ff7355 */ /* 0x000fea0000100000 */
[----:B------:R-:W-:Y:S01]  /*a6a40*/  BSSY.RECONVERGENT B6, `(.L_x_2179) ;  /* 0x00002e5000067945 */ /* 0x000fe20003800200 */
[----:B-1----:R-:W-:Y:S01]  /*a6a50*/  IMAD.MOV.U32 R15, RZ, RZ, -0x100000 ;  /* 0xfff00000ff0f7424 */ /* 0x002fe200078e00ff */
[----:B-----5:R-:W-:Y:S01]  /*a6a60*/  ISETP.GE.AND P0, PT, R14, 0x1, PT ;  /* 0x000000010e00780c */ /* 0x020fe20003f06270 */
[----:B------:R-:W-:-:S12]  /*a6a70*/  IMAD.MOV.U32 R14, RZ, RZ, 0x0 ;  /* 0x00000000ff0e7424 */ /* 0x000fd800078e00ff */
[----:B0-----:R-:W-:Y:S05]  /*a6a80*/  @!P0 BRA `(.L_x_2180) ;  /* 0x0000002c00808947 */ /* 0x001fea0003800000 */
[C---:B------:R-:W-:Y:S01]  /*a6a90*/  IADD3 R58, P0, PT, R59.reuse, R56, RZ ;  /* 0x000000383b3a7210 */ /* 0x040fe20007f1e0ff */
[----:B------:R-:W-:Y:S01]  /*a6aa0*/  BSSY.RECONVERGENT B4, `(.L_x_2181) ;  /* 0x00002db000047945 */ /* 0x000fe20003800200 */
[C---:B--2-4-:R-:W-:Y:S02]  /*a6ab0*/  VIADD R69, R59.reuse, 0xffffffff ;  /* 0xffffffff3b457836 */ /* 0x054fe40000000000 */
[----:B------:R-:W-:Y:S01]  /*a6ac0*/  IMAD.MOV.U32 R45, RZ, RZ, 0x1 ;  /* 0x00000001ff2d7424 */ /* 0x000fe200078e00ff */
[----:B------:R-:W-:-:S08]  /*a6ad0*/  LEA.HI.X.SX32 R59, R59, R57, 0x1, P0 ;  /* 0x000000393b3b7211 */ /* 0x000fd000000f0eff */
.L_x_2213:
[C---:B------:R-:W-:Y:S02]  /*a6ae0*/  R2UR UR4, R50.reuse ;  /* 0x00000000320472ca */ /* 0x040fe400000e0000 */
[C---:B------:R-:W-:Y:S02]  /*a6af0*/  R2UR UR5, R51.reuse ;  /* 0x00000000330572ca */ /* 0x040fe400000e0000 */
[----:B------:R-:W-:Y:S02]  /*a6b00*/  R2UR UR8, R50 ;  /* 0x00000000320872ca */ /* 0x000fe400000e0000 */
[----:B------:R-:W-:Y:S02]  /*a6b10*/  R2UR UR9, R51 ;  /* 0x00000000330972ca */ /* 0x000fe400000e0000 */
[----:B------:R-:W-:-:S05]  /*a6b20*/  IADD3 R14, P0, PT, R45, R56, RZ ;  /* 0x000000382d0e7210 */ /* 0x000fca0007f1e0ff */
[----:B------:R-:W-:Y:S02]  /*a6b30*/  IMAD.X R15, RZ, RZ, R57, P0 ;  /* 0x000000ffff0f7224 */ /* 0x000fe400000e0639 */
[----:B------:R-:W2:Y:S04]  /*a6b40*/  LDG.E.U8 R71, desc[UR4][R58.64] ;  /* 0x000000043a477981 */ /* 0x000ea8000c1e1100 */
[----:B---3--:R-:W3:Y:S01]  /*a6b50*/  LDG.E.U8 R60, desc[UR8][R14.64+0x1b] ;  /* 0x00001b080e3c7981 */ /* 0x008ee2000c1e1100 */
        /* <DEDUP_REMOVED lines=14> */
.L_x_2183:
[C---:B------:R-:W-:Y:S02]  /*a6c40*/  R2UR UR8, R50.reuse ;  /* 0x00000000320872ca */ /* 0x040fe400000e0000 */
[C---:B------:R-:W-:Y:S02]  /*a6c50*/  R2UR UR9, R51.reuse ;  /* 0x00000000330972ca */ /* 0x040fe400000e0000 */
[----:B------:R-:W-:Y:S02]  /*a6c60*/  R2UR UR4, R50 ;  /* 0x00000000320472ca */ /* 0x000fe400000e0000 */
[----:B------:R-:W-:-:S09]  /*a6c70*/  R2UR UR5, R51 ;  /* 0x00000000330572ca */ /* 0x000fd200000e0000 */
[----:B------:R-:W2:Y:S04]  /*a6c80*/  LDG.E.U8 R40, desc[UR8][R58.64+0x1] ;  /* 0x000001083a287981 */ /* 0x000ea8000c1e1100 */
        /* <DEDUP_REMOVED lines=26> */
[----:B------:R-:W3:Y:S04]  /*a6e30*/  LDG.E.S8 R12, desc[UR10][R58.64] ;  /* 0x0000000a3a0c7981 */ /* 0x000ee8000c1e1300 */
[----:B------:R-:W3:Y:S04]  /*a6e40*/  LDG.E.U8 R61, desc[UR16][R58.64+0x1] ;  /* 0x000001103a3d7981 */ /* 0x000ee8000c1e1100 */
[----:B------:R-:W4:Y:S01]  /*a6e50*/  LDG.E.S8 R40, desc[UR14][R14.64+0x1c] ;  /* 0x00001c0e0e287981 */ /* 0x000f22000c1e1300 */
[----:B--2---:R-:W-:-:S02]  /*a6e60*/  PRMT R60, R13, 0x3340, RZ ;  /* 0x000033400d3c7816 */ /* 0x004fc400000000ff */
[----:B------:R-:W-:Y:S02]  /*a6e70*/  PRMT R13, R13, 0x8880, RZ ;  /* 0x000088800d0d7816 */ /* 0x000fe400000000ff */
[----:B---3--:R-:W-:-:S03]  /*a6e80*/  PRMT R61, R12, 0x3340, R61 ;  /* 0x000033400c3d7816 */ /* 0x008fc6000000003d */
[----:B------:R-:W-:Y:S01]  /*a6e90*/  IMAD R12, R12, 0x5, R13 ;  /* 0x000000050c0c7824 */ /* 0x000fe200078e020d */
[----:B------:R-:W-:Y:S01]  /*a6ea0*/  PRMT R61, R61, 0x5410, R60 ;  /* 0x000054103d3d7816 */ /* 0x000fe2000000003c */
[----:B------:R-:W-:-:S03]  /*a6eb0*/  IMAD.MOV.U32 R60, RZ, RZ, -0x800000 ;  /* 0xff800000ff3c7424 */ /* 0x000fc600078e00ff */
[----:B------:R-:W-:Y:S01]  /*a6ec0*/  LEA R73, R12, 0x10000, 0x3 ;  /* 0x000100000c497811 */ /* 0x000fe200078e18ff */
[----:B----4-:R-:W-:-:S03]  /*a6ed0*/  IDP.4A.S8.U8 R40, R61, UR4, R40 ;  /* 0x000000043d287c26 */ /* 0x010fc60008000228 */
[----:B------:R-:W0:Y:S01]  /*a6ee0*/  LDC.64 R76, c[0x3][R73+-0x4d68] ;  /* 0x00eca600494c7b82 */ /* 0x000e220000000a00 */
[----:B------:R-:W-:Y:S01]  /*a6ef0*/  IMAD.MOV.U32 R61, RZ, RZ, 0x41cdcd64 ;  /* 0x41cdcd64ff3d7424 */ /* 0x000fe200078e00ff */
        /* <DEDUP_REMOVED lines=17> */
[----:B------:R-:W3:Y:S04]  /*a7010*/  LDG.E.U8 R72, desc[UR16][R14.64+0x1b] ;  /* 0x00001b100e487981 */ /* 0x000ee8000c1e1100 */
        /* <DEDUP_REMOVED lines=8> */
[----:B---3--:R-:W-:Y:S02]  /*a70a0*/  PRMT R73, R72, 0x8880, RZ ;  /* 0x0000888048497816 */ /* 0x008fe400000000ff */
[----:B----4-:R-:W-:-:S05]  /*a70b0*/  PRMT R40, R81, 0x5410, R40 ;  /* 0x0000541051287816 */ /* 0x010fca0000000028 */
[----:B------:R-:W-:-:S04]  /*a70c0*/  IDP.2A.LO.S16.U8 R40, R40, R88, R73 ;  /* 0x0000005828287226 */ /* 0x000fc80000001249 */
[----:B------:R-:W-:-:S04]  /*a70d0*/  IMAD R40, R40, 0x8, R87 ;  /* 0x0000000828287824 */ /* 0x000fc800078e0257 */
[----:B-1----:R-:W0:Y:S02]  /*a70e0*/  LDC.64 R12, c[0x3][R40+0x5208] ;  /* 0x00d48200280c7b82 */ /* 0x002e240000000a00 */
[----:B0-----:R-:W-:-:S14]  /*a70f0*/  DSETP.GEU.AND P1, PT, |R12|, R60, PT ;  /* 0x0000003c0c00722a */ /* 0x001fdc0003f2e200 */
[----:B--2---:R-:W-:Y:S05]  /*a7100*/  @P1 BRA `(.L_x_2186) ;  /* 0x00000008006c1947 */ /* 0x004fea0003800000 */
        /* <DEDUP_REMOVED lines=35> */
[----:B------:R-:W-:Y:S05]  /*a7340*/  BMOV.32.CLEAR RZ, B7 ;  /* 0x0000000007ff7355 */ /* 0x000fea0000100000 */
        /* <DEDUP_REMOVED lines=8> */
[----:B------:R-:W1:Y:S02]  /*a73d0*/  LDC.64 R70, c[0x3][R81+-0x4d68] ;  /* 0x00eca60051467b82 */ /* 0x000e640000000a00 */
[----:B------:R-:W-:-:S06]  /*a73e0*/  IMAD R78, R78, 0x8, R87 ;  /* 0x000000084e4e7824 */ /* 0x000fcc00078e0257 */
        /* <DEDUP_REMOVED lines=44> */
.L_x_2188:
[----:B------:R-:W-:Y:S05]  /*a76b0*/  BSYNC.RECONVERGENT B7 ;  /* 0x0000000000077941 */ /* 0x000fea0003800200 */
.L_x_2187:
        /* <DEDUP_REMOVED lines=10> */
[----:B------:R-:W-:Y:S05]  /*a7760*/  BMOV.32.CLEAR RZ, B7 ;  /* 0x0000000007ff7355 */ /* 0x000fea0000100000 */
[----:B------:R-:W-:Y:S01]  /*a7770*/  DADD R84, R82, -UR4 ;  /* 0x8000000452547e29 */ /* 0x000fe20008000000 */
[----:B------:R-:W-:Y:S03]  /*a7780*/  BSSY.RECONVERGENT B7, `(.L_x_2190) ;  /* 0x0000013000077945 */ /* 0x000fe60003800200 */
[----:B------:R-:W-:-:S04]  /*a7790*/  FSETP.GEU.AND P1, PT, |R95|, 6.5827683646048100446e-37, PT ;  /* 0x036000005f00780b */ /* 0x000fc80003f2e200 */
[----:B------:R-:W-:Y:S01]  /*a77a0*/  DADD R92, R12, R84 ;  /* 0x000000000c5c7229 */ /* 0x000fe20000000054 */
[----:B------:R-:W-:-:S05]  /*a77b0*/  IMAD.MOV.U32 R12, RZ, RZ, 0x1 ;  /* 0x00000001ff0c7424 */ /* 0x000fca00078e00ff */
        /* <DEDUP_REMOVED lines=15> */
.L_x_2191:
[----:B------:R-:W-:Y:S05]  /*a78b0*/  BSYNC.RECONVERGENT B7 ;  /* 0x0000000000077941 */ /* 0x000fea0003800200 */
.L_x_2190:
        /* <DEDUP_REMOVED lines=19> */
.L_x_2189:
        /* <DEDUP_REMOVED lines=13> */
.L_x_2186:
[----:B------:R-:W-:Y:S05]  /*a7ac0*/  BSYNC.RECONVERGENT B0 ;  /* 0x0000000000007941 */ /* 0x000fea0003800200 */
.L_x_2185:
[C---:B------:R-:W-:Y:S02]  /*a7ad0*/  R2UR UR10, R50.reuse ;  /* 0x00000000320a72ca */ /* 0x040fe400000e0000 */
[C---:B------:R-:W-:Y:S02]  /*a7ae0*/  R2UR UR11, R51.reuse ;  /* 0x00000000330b72ca */ /* 0x040fe400000e0000 */
[C---:B------:R-:W-:Y:S02]  /*a7af0*/  R2UR UR4, R50.reuse ;  /* 0x00000000320472ca */ /* 0x040fe400000e0000 */
[C---:B------:R-:W-:Y:S02]  /*a7b00*/  R2UR UR5, R51.reuse ;  /* 0x00000000330572ca */ /* 0x040fe400000e0000 */
[----:B------:R-:W-:Y:S02]  /*a7b10*/  R2UR UR8, R50 ;  /* 0x00000000320872ca */ /* 0x000fe400000e0000 */
[----:B------:R-:W-:-:S05]  /*a7b20*/  R2UR UR9, R51 ;  /* 0x00000000330972ca */ /* 0x000fca00000e0000 */
[----:B------:R-:W3:Y:S04]  /*a7b30*/  LDG.E.U8 R40, desc[UR10][R14.64+0x1b] ;  /* 0x00001b0a0e287981 */ /* 0x000ee8000c1e1100 */
[----:B-12---:R-:W2:Y:S04]  /*a7b40*/  LDG.E.S8 R71, desc[UR4][R58.64] ;  /* 0x000000043a477981 */ /* 0x006ea8000c1e1300 */
[----:B------:R-:W2:Y:S01]  /*a7b50*/  LDG.E.S8 R12, desc[UR8][R58.64+0x1] ;  /* 0x000001083a0c7981 */ /* 0x000ea2000c1e1300 */
[----:B------:R-:W-:Y:S01]  /*a7b60*/  IMAD.MOV.U32 R85, RZ, RZ, 0x519 ;  /* 0x00000519ff557424 */ /* 0x000fe200078e00ff */
[----:B------:R-:W-:Y:S01]  /*a7b70*/  BSSY.RECONVERGENT B0, `(.L_x_2192) ;  /* 0x0000097000007945 */ /* 0x000fe20003800200 */
[----:B------:R-:W-:-:S02]  /*a7b80*/  IMAD.MOV.U32 R87, RZ, RZ, 0x50 ;  /* 0x00000050ff577424 */ /* 0x000fc400078e00ff */
[----:B------:R-:W-:Y:S02]  /*a7b90*/  IMAD.MOV.U32 R60, RZ, RZ, -0x800000 ;  /* 0xff800000ff3c7424 */ /* 0x000fe400078e00ff */
[----:B------:R-:W-:Y:S01]  /*a7ba0*/  IMAD.MOV.U32 R61, RZ, RZ, 0x41cdcd64 ;  /* 0x41cdcd64ff3d7424 */ /* 0x000fe200078e00ff */
[----:B---3--:R-:W-:Y:S02]  /*a7bb0*/  PRMT R13, R40, 0x8880, RZ ;  /* 0x00008880280d7816 */ /* 0x008fe400000000ff */
[----:B--2---:R-:W-:-:S05]  /*a7bc0*/  PRMT R12, R71, 0x5410, R12 ;  /* 0x00005410470c7816 */ /* 0x004fca000000000c */
        /* <DEDUP_REMOVED lines=19> */
[----:B------:R-:W2:Y:S06]  /*a7d00*/  LDG.E.64 R12, desc[UR4][R46.64+0x2720] ;  /* 0x002720042e0c7981 */ /* 0x000eac000c1e1b00 */
[----:B------:R1:W-:Y:S04]  /*a7d10*/  STG.E.64 desc[UR4][R46.64+0x2740], R72 ;  /* 0x002740482e007986 */ /* 0x0003e8000c101b04 */
[----:B------:R-:W3:Y:S04]  /*a7d20*/  LDG.E.U8 R71, desc[UR10][R14.64+0x1b] ;  /* 0x00001b0a0e477981 */ /* 0x000ee8000c1e1100 */
[----:B------:R-:W4:Y:S04]  /*a7d30*/  LDG.E.S8 R40, desc[UR8][R58.64] ;  /* 0x000000083a287981 */ /* 0x000f28000c1e1300 */
[----:B------:R-:W4:Y:S01]  /*a7d40*/  LDG.E.S8 R81, desc[UR12][R58.64+0x1] ;  /* 0x0000010c3a517981 */ /* 0x000f22000c1e1300 */
[----:B------:R-:W-:Y:S01]  /*a7d50*/  UMOV UR4, 0xcccccccd ;  /* 0xcccccccd00047882 */ /* 0x000fe20000000000 */
[----:B------:R-:W-:Y:S01]  /*a7d60*/  UMOV UR5, 0x4016cccc ;  /* 0x4016cccc00057882 */ /* 0x000fe20000000000 */
[----:B------:R-:W-:Y:S05]  /*a7d70*/  BMOV.32.CLEAR RZ, B7 ;  /* 0x0000000007ff7355 */ /* 0x000fea0000100000 */
[----:B------:R-:W-:Y:S01]  /*a7d80*/  BSSY.RECONVERGENT B7, `(.L_x_2194) ;  /* 0x0000035000077945 */ /* 0x000fe20003800200 */
[----:B---3--:R-:W-:-:S02]  /*a7d90*/  PRMT R78, R71, 0x8880, RZ ;  /* 0x00008880474e7816 */ /* 0x008fc400000000ff */
[----:B------:R-:W-:-:S03]  /*a7da0*/  PRMT R86, R71, 0x8880, RZ ;  /* 0x0000888047567816 */ /* 0x000fc600000000ff */
[----:B------:R-:W-:Y:S02]  /*a7db0*/  IMAD.MOV.U32 R71, RZ, RZ, R78 ;  /* 0x000000ffff477224 */ /* 0x000fe400078e004e */
[----:B------:R-:W-:Y:S01]  /*a7dc0*/  IMAD.MOV.U32 R78, RZ, RZ, R86 ;  /* 0x000000ffff4e7224 */ /* 0x000fe200078e0056 */
[C---:B----4-:R-:W-:Y:S01]  /*a7dd0*/  PRMT R81, R40.reuse, 0x5410, R81 ;  /* 0x0000541028517816 */ /* 0x050fe20000000051 */
[----:B------:R-:W-:-:S04]  /*a7de0*/  IMAD R71, R40, 0x5, R71 ;  /* 0x0000000528477824 */ /* 0x000fc800078e0247 */
        /* <DEDUP_REMOVED lines=46> */
.L_x_2195:
[----:B------:R-:W-:Y:S05]  /*a80d0*/  BSYNC.RECONVERGENT B7 ;  /* 0x0000000000077941 */ /* 0x000fea0003800200 */
.L_x_2194:
        /* <DEDUP_REMOVED lines=31> */
.L_x_2198:
[----:B------:R-:W-:Y:S05]  /*a82d0*/  BSYNC.RECONVERGENT B7 ;  /* 0x0000000000077941 */ /* 0x000fea0003800200 */
.L_x_2197:
        /* <DEDUP_REMOVED lines=19> */
.L_x_2196:
        /* <DEDUP_REMOVED lines=13> */
.L_x_2193:
[----:B------:R-:W-:Y:S05]  /*a84e0*/  BSYNC.RECONVERGENT B0 ;  /* 0x0000000000007941 */ /* 0x000fea0003800200 */
.L_x_2192:
[C---:B------:R-:W-:Y:S02]  /*a84f0*/  R2UR UR4, R50.reuse ;  /* 0x00000000320472ca */ /* 0x040fe400000e0000 */
[C---:B------:R-:W-:Y:S02]  /*a8500*/  R2UR UR5, R51.reuse ;  /* 0x00000000330572ca */ /* 0x040fe400000e0000 */
[C---:B------:R-:W-:Y:S02]  /*a8510*/  R2UR UR8, R50.reuse ;  /* 0x00000000320872ca */ /* 0x040fe400000e0000 */
[C---:B------:R-:W-:Y:S02]  /*a8520*/  R2UR UR9, R51.reuse ;  /* 0x00000000330972ca */ /* 0x040fe400000e0000 */
[----:B------:R-:W-:Y:S02]  /*a8530*/  R2UR UR10, R50 ;  /* 0x00000000320a72ca */ /* 0x000fe400000e0000 */
[----:B------:R-:W-:-:S05]  /*a8540*/  R2UR UR11, R51 ;  /* 0x00000000330b72ca */ /* 0x000fca00000e0000 */
[----:B--23--:R-:W2:Y:S04]  /*a8550*/  LDG.E.S8 R70, desc[UR4][R58.64] ;  /* 0x000000043a467981 */ /* 0x00cea8000c1e1300 */
[----:B------:R-:W2:Y:S04]  /*a8560*/  LDG.E.S8 R71, desc[UR8][R14.64+0x1b] ;  /* 0x00001b080e477981 */ /* 0x000ea8000c1e1300 */
[----:B------:R-:W3:Y:S01]  /*a8570*/  LDG.E.S8 R12, desc[UR10][R14.64+0x1c] ;  /* 0x00001c0a0e0c7981 */ /* 0x000ee2000c1e1300 */
[----:B------:R-:W-:Y:S01]  /*a8580*/  IMAD.MOV.U32 R84, RZ, RZ, 0x519 ;  /* 0x00000519ff547424 */ /* 0x000fe200078e00ff */
[----:B------:R-:W-:Y:S01]  /*a8590*/  BSSY.RECONVERGENT B0, `(.L_x_2199) ;  /* 0x0000095000007945 */ /* 0x000fe20003800200 */
[----:B------:R-:W-:Y:S01]  /*a85a0*/  IMAD.MOV.U32 R85, RZ, RZ, 0x50 ;  /* 0x00000050ff557424 */ /* 0x000fe200078e00ff */
[----:B--2---:R-:W-:-:S05]  /*a85b0*/  PRMT R13, R70, 0x5410, R71 ;  /* 0x00005410460d7816 */ /* 0x004fca0000000047 */
[----:B---3--:R-:W-:Y:S02]  /*a85c0*/  IDP.2A.LO.S16.U8 R12, R13, R84, R12 ;  /* 0x000000540d0c7226 */ /* 0x008fe4000000120c */
[----:B------:R-:W-:Y:S02]  /*a85d0*/  IMAD.MOV.U32 R13, RZ, RZ, 0x41cdcd64 ;  /* 0x41cdcd64ff0d7424 */ /* 0x000fe400078e00ff */
[----:B------:R-:W-:Y:S02]  /*a85e0*/  IMAD R40, R12, 0x8, R85 ;  /* 0x000000080c287824 */ /* 0x000fe400078e0255 */
[----:B------:R-:W-:Y:S02]  /*a85f0*/  IMAD.MOV.U32 R12, RZ, RZ, -0x800000 ;  /* 0xff800000ff0c7424 */ /* 0x000fe400078e00ff */
[----:B------:R-:W2:Y:S04]  /*a8600*/  LDC.64 R60, c[0x3][R40+0x59d8] ;  /* 0x00d67600283c7b82 */ /* 0x000ea80000000a00 */
[----:B--2---:R-:W-:-:S14]  /*a8610*/  DSETP.GEU.AND P0, PT, |R60|, R12, PT ;  /* 0x0000000c3c00722a */ /* 0x004fdc0003f0e200 */
[----:B------:R-:W-:Y:S05]  /*a8620*/  @!P0 BRA `(.L_x_2200) ;  /* 0x0000000000108947 */ /* 0x000fea0003800000 */
[----:B------:R-:W-:Y:S02]  /*a8630*/  R2UR UR4, R50 ;  /* 0x00000000320472ca */ /* 0x000fe400000e0000 */
[----:B------:R-:W-:-:S13]  /*a8640*/  R2UR UR5, R51 ;  /* 0x00000000330572ca */ /* 0x000fda00000e0000 */
[----:B------:R2:W5:Y:S01]  /*a8650*/  LDG.E.64 R72, desc[UR4][R46.64+0x2720] ;  /* 0x002720042e487981 */ /* 0x000562000c1e1b00 */
[----:B------:R-:W-:Y:S05]  /*a8660*/  BRA `(.L_x_2201) ;  /* 0x00000008001c7947 */ /* 0x000fea0003800000 */
.L_x_2200:
        /* <DEDUP_REMOVED lines=20> */
[----:B------:R-:W-:Y:S05]  /*a87b0*/  BMOV.32.CLEAR RZ, B7 ;  /* 0x0000000007ff7355 */ /* 0x000fea0000100000 */
        /* <DEDUP_REMOVED lines=49> */
.L_x_2203:
[----:B------:R-:W-:Y:S05]  /*a8ad0*/  BSYNC.RECONVERGENT B7 ;  /* 0x0000000000077941 */ /* 0x000fea0003800200 */
.L_x_2202:
        /* <DEDUP_REMOVED lines=11> */
[----:B------:R-:W-:Y:S05]  /*a8b90*/  BMOV.32.CLEAR RZ, B7 ;  /* 0x0000000007ff7355 */ /* 0x000fea0000100000 */
[----:B------:R-:W-:Y:S01]  /*a8ba0*/  DADD R94, R76, 200 ;  /* 0x406900004c5e7429 */ /* 0x000fe20000000000 */
[----:B------:R-:W-:Y:S01]  /*a8bb0*/  BSSY.RECONVERGENT B7, `(.L_x_2205) ;  /* 0x0000012000077945 */ /* 0x000fe20003800200 */
[----:B------:R-:W-:-:S06]  /*a8bc0*/  DADD R92, R72, R92 ;  /* 0x00000000485c7229 */ /* 0x000fcc000000005c */
[----:B------:R-:W2:Y:S02]  /*a8bd0*/  MUFU.RCP64H R85, R93 ;  /* 0x0000005d00557308 */ /* 0x000ea40000001800 */
[----:B------:R-:W-:Y:S01]  /*a8be0*/  FSETP.GEU.AND P1, PT, |R95|, 6.5827683646048100446e-37, PT ;  /* 0x036000005f00780b */ /* 0x000fe20003f2e200 */
[----:B--2---:R-:W-:-:S08]  /*a8bf0*/  DFMA R86, -R92, R84, 1 ;  /* 0x3ff000005c56742b */ /* 0x004fd00000000154 */
[----:B------:R-:W-:-:S08]  /*a8c00*/  DFMA R86, R86, R86, R86 ;  /* 0x000000565656722b */ /* 0x000fd00000000056 */
[----:B------:R-:W-:-:S08]  /*a8c10*/  DFMA R86, R84, R86, R84 ;  /* 0x000000565456722b */ /* 0x000fd00000000054 */
[----:B------:R-:W-:-:S08]  /*a8c20*/  DFMA R84, -R92, R86, 1 ;  /* 0x3ff000005c54742b */ /* 0x000fd00000000156 */
[----:B------:R-:W-:-:S08]  /*a8c30*/  DFMA R84, R86, R84, R86 ;  /* 0x000000545654722b */ /* 0x000fd00000000056 */
[----:B01----:R-:W-:-:S08]  /*a8c40*/  DMUL R98, R94, R84 ;  /* 0x000000545e627228 */ /* 0x003fd00000000000 */
        /* <DEDUP_REMOVED lines=8> */
.L_x_2206:
[----:B------:R-:W-:Y:S05]  /*a8cd0*/  BSYNC.RECONVERGENT B7 ;  /* 0x0000000000077941 */ /* 0x000fea0003800200 */
.L_x_2205:
        /* <DEDUP_REMOVED lines=19> */
.L_x_2204:
        /* <DEDUP_REMOVED lines=13> */
.L_x_2201:
[----:B------:R-:W-:Y:S05]  /*a8ee0*/  BSYNC.RECONVERGENT B0 ;  /* 0x0000000000007941 */ /* 0x000fea0003800200 */
.L_x_2199:
        /* <DEDUP_REMOVED lines=43> */
.L_x_2208:
[----:B------:R-:W-:Y:S05]  /*a91a0*/  BSYNC.RECONVERGENT B0 ;  /* 0x0000000000007941 */ /* 0x000fea0003800200 */
.L_x_2207:
[----:B------:R-:W-:Y:S02]  /*a91b0*/  R2UR UR4, R50 ;  /* 0x00000000320472ca */ /* 0x000fe400000e0000 */
[----:B------:R-:W-:-:S13]  /*a91c0*/  R2UR UR5, R51 ;  /* 0x00000000330572ca */ /* 0x000fda00000e0000 */
[----:B------:R1:W-:Y:S01]  /*a91d0*/  STG.E.64 desc[UR4][R46.64+0x2760], R98 ;  /* 0x002760622e007986 */ /* 0x0003e2000c101b04 */
[----:B------:R-:W-:Y:S01]  /*a91e0*/  UMOV UR4, 0xff800000 ;  /* 0xff80000000047882 */ /* 0x000fe20000000000 */
[----:B------:R-:W-:Y:S02]  /*a91f0*/  UMOV UR5, 0x41cdcd64 ;  /* 0x41cdcd6400057882 */ /* 0x000fe40000000000 */
[----:B------:R-:W-:-:S14]  /*a9200*/  DSETP.GEU.AND P0, PT, |R76|, UR4, PT ;  /* 0x000000044c007e2a */ /* 0x000fdc000bf0e200 */
[----:B-1----:R-:W-:Y:S05]  /*a9210*/  @P0 BRA `(.L_x_2184) ;  /* 0x0000000000200947 */ /* 0x002fea0003800000 */
        /* <DEDUP_REMOVED lines=8> */
.L_x_2184:
[----:B------:R-:W-:Y:S05]  /*a92a0*/  BSYNC.RECONVERGENT B1 ;  /* 0x0000000000017941 */ /* 0x000fea0003800200 */
.L_x_2182:
        /* <DEDUP_REMOVED lines=9> */
[----:B------:R-:W1:Y:S01]  /*a9340*/  LDC.64 R70, c[0x0][0x3a0] ;  /* 0x0000e800ff467b82 */ /* 0x000e620000000a00 */
        /* <DEDUP_REMOVED lines=8> */
[----:B-1----:R-:W-:-:S08]  /*a93d0*/  IMAD.WIDE R70, R15, 0x8, R70 ;  /* 0x000000080f467825 */ /* 0x002fd000078e0246 */
[----:B------:R-:W3:Y:S04]  /*a93e0*/  LDG.E.64 R82, desc[UR4][R70.64+0x1388] ;  /* 0x0013880446527981 */ /* 0x000ee8000c1e1b00 */
[----:B------:R-:W4:Y:S01]  /*a93f0*/  LDG.E.64 R76, desc[UR4][R70.64] ;  /* 0x00000004464c7981 */ /* 0x000f22000c1e1b00 */
[----:B------:R-:W-:Y:S01]  /*a9400*/  UMOV UR4, 0xcccccccd ;  /* 0xcccccccd00047882 */ /* 0x000fe20000000000 */
[----:B------:R-:W-:Y:S01]  /*a9410*/  UMOV UR5, 0x4016cccc ;  /* 0x4016cccc00057882 */ /* 0x000fe20000000000 */
[----:B------:R-:W-:Y:S01]  /*a9420*/  BSSY.RECONVERGENT B0, `(.L_x_2209) ;  /* 0x0000018000007945 */ /* 0x000fe20003800200 */
[----:B---3--:R-:W-:Y:S02]  /*a9430*/  DADD R82, R12, R82 ;  /* 0x000000000c527229 */ /* 0x008fe40000000052 */
[----:B----4-:R-:W-:-:S06]  /*a9440*/  DADD R76, R60, R76 ;  /* 0x000000003c4c7229 */ /* 0x010fcc000000004c */
[----:B------:R-:W-:Y:S02]  /*a9450*/  DADD R82, R82, -UR4 ;  /* 0x8000000452527e29 */ /* 0x000fe40008000000 */
[----:B------:R-:W-:-:S06]  /*a9460*/  DADD R94, R76, 200 ;  /* 0x406900004c5e7429 */ /* 0x000fcc0000000000 */
[----:B-----5:R-:W-:Y:S01]  /*a9470*/  DADD R92, R82, R72 ;  /* 0x00000000525c7229 */ /* 0x020fe20000000048 */
        /* <DEDUP_REMOVED lines=15> */
[----:B------:R-:W-:Y:S05]  /*a9570*/  BMOV.32.CLEAR RZ, B11 ;  /* 0x000000000bff7355 */ /* 0x000fea0000100000 */
[----:B------:R-:W-:-:S07]  /*a9580*/  MOV R40, 0xa95a0 ;  /* 0x000a95a000287802 */ /* 0x000fce0000000f00 */
[----:B0-----:R-:W-:Y:S05]  /*a9590*/  CALL.REL.NOINC `($__internal_0_$__cuda_sm20_div_rn_f64_full) ;  /* 0x00000bc400907944 */ /* 0x001fea0003c00000 */
.L_x_2210:
[----:B------:R-:W-:Y:S05]  /*a95a0*/  BSYNC.RECONVERGENT B0 ;  /* 0x0000000000007941 */ /* 0x000fea0003800200 */
.L_x_2209:
        /* <DEDUP_REMOVED lines=14> */
[----:B-1----:R-:W-:Y:S05]  /*a9690*/  @!P0 BRA `(.L_x_2212) ;  /* 0x00000000005c8947 */ /* 0x002fea0003800000 */
[----:B------:R-:W1:Y:S01]  /*a96a0*/  LDC.64 R70, c[0x0][0x3a0] ;  /* 0x0000e800ff467b82 */ /* 0x000e620000000a00 */
[----:B-----5:R-:W-:Y:S01]  /*a96b0*/  IMAD R14, R69, R40, R14 ;  /* 0x00000028450e7224 */ /* 0x020fe200078e020e */
[----:B------:R-:W-:Y:S02]  /*a96c0*/  R2UR UR4, R50 ;  /* 0x00000000320472ca */ /* 0x000fe400000e0000 */
[----:B------:R-:W-:Y:S01]  /*a96d0*/  R2UR UR5, R51 ;  /* 0x00000000330572ca */ /* 0x000fe200000e0000 */
[----:B------:R-:W-:-:S04]  /*a96e0*/  VIADD R15, R14, 0x271 ;  /* 0x000002710e0f7836 */ /* 0x000fc80000000000 */
[----:B-1----:R-:W-:-:S08]  /*a96f0*/  IMAD.WIDE R70, R15, 0x8, R70 ;  /* 0x000000080f467825 */ /* 0x002fd000078e0246 */
        /* <DEDUP_REMOVED lines=17> */
.L_x_2212:
[----:B------:R-:W-:Y:S05]  /*a9810*/  BSYNC.RECONVERGENT B0 ;  /* 0x0000000000007941 */ /* 0x000fea0003800200 */
.L_x_2211:
[C---:B-----5:R-:W-:Y:S01]  /*a9820*/  ISETP.GE.AND P0, PT, R45.reuse, R40, PT ;  /* 0x000000282d00720c */ /* 0x060fe20003f06270 */
[----:B-1----:R-:W-:-:S12]  /*a9830*/  VIADD R45, R45, 0x1 ;  /* 0x000000012d2d7836 */ /* 0x002fd80000000000 */
[----:B------:R-:W-:Y:S05]  /*a9840*/  @!P0 BRA `(.L_x_2213) ;  /* 0xffffffd000a48947 */ /* 0x000fea000383ffff */
[----:B------:R-:W-:Y:S05]  /*a9850*/  BSYNC.RECONVERGENT B4 ;  /* 0x0000000000047941 */ /* 0x000fea0003800200 */
.L_x_2181:
[----:B------:R-:W-:Y:S02]  /*a9860*/  R2UR UR4, R50 ;  /* 0x00000000320472ca */ /* 0x000fe400000e0000 */
[----:B------:R-:W-:-:S13]  /*a9870*/  R2UR UR5, R51 ;  /* 0x00000000330572ca */ /* 0x000fda00000e0000 */
[----:B------:R1:W5:Y:S02]  /*a9880*/  LDG.E.64 R14, desc[UR4][R46.64+0x2728] ;  /* 0x002728042e0e7981 */ /* 0x000364000c1e1b00 */
.L_x_2180:
[----:B------:R-:W-:Y:S05]  /*a9890*/  BSYNC.RECONVERGENT B6 ;  /* 0x0000000000067941 */ /* 0x000fea0003800200 */
.L_x_2179:
[----:B------:R-:W-:Y:S02]  /*a98a0*/  IMAD.MOV.U32 R12, RZ, RZ, -0x800000 ;  /* 0xff800000ff0c7424 */ /* 0x000fe400078e00ff */
[----:B------:R-:W-:-:S06]  /*a98b0*/  IMAD.MOV.U32 R13, RZ, RZ, 0x41cdcd64 ;  /* 0x41cdcd64ff0d7424 */ /* 0x000fcc00078e00ff */
[----:B-----5:R-:W-:-:S14]  /*a98c0*/  DSETP.GT.AND P0, PT, |R14|, R12, PT ;  /* 0x0000000c0e00722a */ /* 0x020fdc0003f04200 */
[C---:B------:R-:W-:Y:S02]  /*a98d0*/  @!P0 R2UR UR8, R50.reuse ;  /* 0x00000000320882ca */ /* 0x040fe400000e0000 */
[C---:B------:R-:W-:Y:S02]  /*a98e0*/  @!P0 R2UR UR9, R51.reuse ;  /* 0x00000000330982ca */ /* 0x040fe400000e0000 */
[----:B------:R-:W-:Y:S02]  /*a98f0*/  @!P0 R2UR UR4, R50 ;  /* 0x00000000320482ca */ /* 0x000fe400000e0000 */
[----:B------:R-:W-:-:S09]  /*a9900*/  @!P0 R2UR UR5, R51 ;  /* 0x00000000330582ca */ /* 0x000fd200000e0000 */
[----:B------:R-:W4:Y:S04]  /*a9910*/  @!P0 LDG.E R14, desc[UR8][R48.64+0xd4] ;  /* 0x0000d408300e8981 */ /* 0x000f28000c1e1900 */
[----:B------:R-:W4:Y:S01]  /*a9920*/  @!P0 LDG.E R58, desc[UR4][R48.64+0xd0] ;  /* 0x0000d004303a8981 */ /* 0x000f22000c1e1900 */
[C---:B------:R-:W-:Y:S01]  /*a9930*/  @P0 R2UR UR4, R50.reuse ;  /* 0x00000000320402ca */ /* 0x040fe200000e0000 */
[----:B--23--:R-:W-:Y:S01]  /*a9940*/  @P0 IMAD.MOV.U32 R61, RZ, RZ, 0x1 ;  /* 0x00000001ff3d0424 */ /* 0x00cfe200078e00ff */
        /* <DEDUP_REMOVED lines=9> */
[----:B----4-:R-:W-:Y:S01]  /*a99e0*/  @!P0 SHF.R.S32.HI R15, RZ, 0x1f, R14 ;  /* 0x0000001fff0f8819 */ /* 0x010fe2000001140e */
[----:B------:R-:W-:-:S02]  /*a99f0*/  @P0 IMAD.MOV.U32 R14, RZ, RZ, 0x1 ;  /* 0x00000001ff0e0424 */ /* 0x000fc400078e00ff */
[----:B------:R-:W-:Y:S01]  /*a9a00*/  @P0 IMAD.MOV.U32 R15, RZ, RZ, 0x0 ;  /* 0x00000000ff0f0424 */ /* 0x000fe200078e00ff */
[----:B------:R-:W-:Y:S01]  /*a9a10*/  @!P0 SHF.R.S32.HI R59, RZ, 0x1f, R58 ;  /* 0x0000001fff3b8819 */ /* 0x000fe2000001143a */
        /* <DEDUP_REMOVED lines=18> */
[----:B--2---:R-:W-:Y:S02]  /*a9b40*/  @P0 IMAD.MOV.U32 R61, RZ, RZ, -0x40100000 ;  /* 0xbff00000ff3d0424 */ /* 0x004fe400078e00ff */
        /* <DEDUP_REMOVED lines=9> */
[----:B--2---:R-:W2:Y:S04]  /*a9be0*/  LDG.E.U8 R60, desc[UR8][R58.64+0x1] ;  /* 0x000001083a3c7981 */ /* 0x004ea8000c1e1100 */
        /* <DEDUP_REMOVED lines=33> */
[----:B------:R-:W-:-:S04]  /*a9e00*/  PRMT R61, R61, 0x5410, R70 ;  /* 0x000054103d3d7816 */ /* 0x000fc80000000046 */
[----:B------:R-:W-:Y:S01]  /*a9e10*/  LEA R72, R40, 0x10000, 0x3 ;  /* 0x0001000028487811 */ /* 0x000fe200078e18ff */
[----:B----4-:R-:W-:-:S03]  /*a9e20*/  IDP.4A.S8.U8 R60, R61, UR4, R60 ;  /* 0x000000043d3c7c26 */ /* 0x010fc6000800023c */
        /* <DEDUP_REMOVED lines=23> */
[----:B--2---:R-:W-:-:S02]  /*a9fa0*/  @P0 IMAD.MOV.U32 R82, RZ, RZ, 0x0 ;  /* 0x00000000ff520424 */ /* 0x004fc400078e00ff */
[----:B------:R-:W-:Y:S02]  /*a9fb0*/  @P0 IMAD.MOV.U32 R83, RZ, RZ, 0x7ff00000 ;  /* 0x7ff00000ff530424 */ /* 0x000fe400078e00ff */
[----:B------:R-:W-:Y:S02]  /*a9fc0*/  @P0 IMAD.MOV.U32 R84, RZ, RZ, 0x0 ;  /* 0x00000000ff540424 */ /* 0x000fe400078e00ff */
[----:B------:R-:W-:Y:S01]  /*a9fd0*/  @P0 IMAD.MOV.U32 R85, RZ, RZ, -0x40100000 ;  /* 0xbff00000ff550424 */ /* 0x000fe200078e00ff */
[----:B-----5:R-:W-:Y:S02]  /*a9fe0*/  PRMT R69, R45, 0x8880, RZ ;  /* 0x000088802d457816 */ /* 0x020fe400000000ff */
[----:B---3--:R-:W-:-:S05]  /*a9ff0*/  PRMT R40, R73, 0x5410, R40 ;  /* 0x0000541049287816 */ /* 0x008fca0000000028 */
[----:B------:R-:W-:-:S04]  /*aa000*/  IDP.2A.LO.S16.U8 R40, R40, R87, R69 ;  /* 0x0000005728287226 */ /* 0x000fc80000001245 */
[----:B------:R-:W-:-:S04]  /*aa010*/  IMAD R40, R40, 0x8, R86 ;  /* 0x0000000828287824 */ /* 0x000fc800078e0256 */
[----:B------:R-:W2:Y:S02]  /*aa020*/  LDC.64 R60, c[0x3][R40+0x5208] ;  /* 0x00d48200283c7b82 */ /* 0x000ea40000000a00 */
[----:B--2---:R-:W-:-:S14]  /*aa030*/  DSETP.GEU.AND P1, PT, |R60|, R12, PT ;  /* 0x0000000c3c00722a */ /* 0x004fdc0003f2e200 */
        /* <DEDUP_REMOVED lines=8> */
[----:B------:R-:W2:Y:S02]  /*aa0c0*/  LDC.64 R60, c[0x3][R45+0x59d8] ;  /* 0x00d676002d3c7b82 */ /* 0x000ea40000000a00 */
[----:B--2---:R-:W-:-:S14]  /*aa0d0*/  DSETP.GEU.AND P0, PT, |R60|, R12, PT ;  /* 0x0000000c3c00722a */ /* 0x004fdc0003f0e200 */
[----:B------:R-:W-:Y:S05]  /*aa0e0*/  @P0 BRA `(.L_x_2217) ;  /* 0x00000008003c0947 */ /* 0x000fea0003800000 */
[----:B------:R-:W-:Y:S01]  /*aa0f0*/  IMAD R60, R73, 0x5, R70 ;  /* 0x00000005493c7824 */ /* 0x000fe200078e0246 */
        /* <DEDUP_REMOVED lines=11> */
[C---:B------:R-:W-:Y:S02]  /*aa1b0*/  R2UR UR11, R51.reuse ;  /* 0x00000000330b72ca */ /* 0x040fe400000e0000 */
[----:B------:R-:W-:Y:S02]  /*aa1c0*/  R2UR UR14, R50 ;  /* 0x00000000320e72ca */ /* 0x000fe400000e0000 */
[----:B------:R-:W-:Y:S01]  /*aa1d0*/  R2UR UR15, R51 ;  /* 0x00000000330f72ca */ /* 0x000fe200000e0000 */
[----:B---3--:R-:W-:-:S08]  /*aa1e0*/  DADD R60, R60, R70 ;  /* 0x000000003c3c7229 */ /* 0x008fd00000000046 */
[----:B--2---:R-:W-:Y:S02]  /*aa1f0*/  DADD R76, R60, R76 ;  /* 0x000000003c4c7229 */ /* 0x004fe4000000004c */
[----:B------:R-:W2:Y:S05]  /*aa200*/  LDG.E.64 R60, desc[UR4][R46.64+0x2720] ;  /* 0x002720042e3c7981 */ /* 0x000eaa000c1e1b00 */
        /* <DEDUP_REMOVED lines=8> */
[C---:B----4-:R-:W-:Y:S01]  /*aa290*/  PRMT R45, R69.reuse, 0x5410, R72 ;  /* 0x00005410452d7816 */ /* 0x050fe20000000048 */
[----:B-----5:R-:W-:-:S04]  /*aa2a0*/  IMAD R71, R69, 0x5, R70 ;  /* 0x0000000545477824 */ /* 0x020fc800078e0246 */
[-CC-:B------:R-:W-:Y:S01]  /*aa2b0*/  IDP.2A.LO.S16.U8 R72, R45, R87.reuse, R70.reuse ;  /* 0x000000572d487226 */ /* 0x180fe20000001246 */
[----:B------:R-:W-:Y:S02]  /*aa2c0*/  PRMT R70, R69, 0x5410, R70 ;  /* 0x0000541045467816 */ /* 0x000fe40000000046 */
[----:B------:R-:W-:Y:S01]  /*aa2d0*/  LEA R81, R71, 0x10000, 0x3 ;  /* 0x0001000047517811 */ /* 0x000fe200078e18ff */
[--C-:B------:R-:W-:Y:S02]  /*aa2e0*/  IMAD R40, R72, 0x8, R86.reuse ;  /* 0x0000000848287824 */ /* 0x100fe400078e0256 */
[----:B---3--:R-:W-:Y:S02]  /*aa2f0*/  IDP.2A.LO.S16.U8 R45, R70, R87, R73 ;  /* 0x00000057462d7226 */ /* 0x008fe40000001249 */
[----:B------:R-:W3:Y:S02]  /*aa300*/  LDC.64 R70, c[0x3][R81+-0x4d68] ;  /* 0x00eca60051467b82 */ /* 0x000ee40000000a00 */
[----:B------:R-:W-:-:S06]  /*aa310*/  IMAD R45, R45, 0x8, R86 ;  /* 0x000000082d2d7824 */ /* 0x000fcc00078e0256 */
[----:B------:R-:W3:Y:S08]  /*aa320*/  LDC.64 R72, c[0x3][R40+0x5208] ;  /* 0x00d4820028487b82 */ /* 0x000ef00000000a00 */
[----:B------:R-:W4:Y:S01]  /*aa330*/  LDC.64 R86, c[0x3][R45+0x59d8] ;  /* 0x00d676002d567b82 */ /* 0x000f220000000a00 */
[----:B---3--:R-:W-:-:S08]  /*aa340*/  DADD R72, R70, R72 ;  /* 0x0000000046487229 */ /* 0x008fd00000000048 */
[----:B----4-:R-:W-:-:S08]  /*aa350*/  DADD R72, R72, R86 ;  /* 0x0000000048487229 */ /* 0x010fd00000000056 */
[----:B------:R-:W-:-:S14]  /*aa360*/  DSETP.GT.AND P0, PT, |R72|, R12, PT ;  /* 0x0000000c4800722a */ /* 0x000fdc0003f04200 */
[----:B------:R-:W-:Y:S02]  /*aa370*/  @P0 IMAD.MOV.U32 R76, RZ, RZ, 0x0 ;  /* 0x00000000ff4c0424 */ /* 0x000fe400078e00ff */
        /* <DEDUP_REMOVED lines=38> */
.L_x_2219:
[----:B------:R-:W-:Y:S05]  /*aa5e0*/  BSYNC.RECONVERGENT B4 ;  /* 0x0000000000047941 */ /* 0x000fea0003800200 */
.L_x_2218:
        /* <DEDUP_REMOVED lines=30> */
.L_x_2222:
[----:B------:R-:W-:Y:S05]  /*aa7d0*/  BSYNC.RECONVERGENT B4 ;  /* 0x0000000000047941 */ /* 0x000fea0003800200 */
.L_x_2221:
        /* <DEDUP_REMOVED lines=19> */
.L_x_2220:
        /* <DEDUP_REMOVED lines=13> */
.L_x_2217:
[----:B------:R-:W-:Y:S05]  /*aa9e0*/  BSYNC.RECONVERGENT B0 ;  /* 0x0000000000007941 */ /* 0x000fea0003800200 */
.L_x_2216:
[C---:B------:R-:W-:Y:S02]  /*aa9f0*/  R2UR UR10, R50.reuse ;  /* 0x00000000320a72ca */ /* 0x040fe400000e0000 */
[C---:B------:R-:W-:Y:S02]  /*aaa00*/  R2UR UR11, R51.reuse ;  /* 0x00000000330b72ca */ /* 0x040fe400000e0000 */
[C---:B------:R-:W-:Y:S02]  /*aaa10*/  R2UR UR4, R50.reuse ;  /* 0x00000000320472ca */ /* 0x040fe400000e0000 */
[C---:B------:R-:W-:Y:S02]  /*aaa20*/  R2UR UR5, R51.reuse ;  /* 0x00000000330572ca */ /* 0x040fe400000e0000 */
[----:B------:R-:W-:Y:S02]  /*aaa30*/  R2UR UR8, R50 ;  /* 0x00000000320872ca */ /* 0x000fe400000e0000 */
[----:B------:R-:W-:-:S05]  /*aaa40*/  R2UR UR9, R51 ;  /* 0x00000000330972ca */ /* 0x000fca00000e0000 */
[----:B------:R-:W5:Y:S04]  /*aaa50*/  LDG.E.U8 R45, desc[UR10][R14.64+0x1b] ;  /* 0x00001b0a0e2d7981 */ /* 0x000f68000c1e1100 */
[----:B------:R-:W2:Y:S04]  /*aaa60*/  LDG.E.S8 R69, desc[UR4][R58.64] ;  /* 0x000000043a457981 */ /* 0x000ea8000c1e1300 */
[----:B------:R-:W2:Y:S01]  /*aaa70*/  LDG.E.S8 R40, desc[UR8][R58.64+0x1] ;  /* 0x000001083a287981 */ /* 0x000ea2000c1e1300 */
[----:B------:R-:W-:Y:S01]  /*aaa80*/  IMAD.MOV.U32 R86, RZ, RZ, 0x519 ;  /* 0x00000519ff567424 */ /* 0x000fe200078e00ff */
[----:B------:R-:W-:Y:S01]  /*aaa90*/  BSSY.RECONVERGENT B0, `(.L_x_2223) ;  /* 0x0000093000007945 */ /* 0x000fe20003800200 */
[----:B------:R-:W-:-:S02]  /*aaaa0*/  IMAD.MOV.U32 R87, RZ, RZ, 0x50 ;  /* 0x00000050ff577424 */ /* 0x000fc400078e00ff */
[----:B---34-:R-:W-:Y:S02]  /*aaab0*/  IMAD.MOV.U32 R70, RZ, RZ, -0x800000 ;  /* 0xff800000ff467424 */ /* 0x018fe400078e00ff */
[----:B------:R-:W-:Y:S01]  /*aaac0*/  IMAD.MOV.U32 R71, RZ, RZ, 0x41cdcd64 ;  /* 0x41cdcd64ff477424 */ /* 0x000fe200078e00ff */
[----:B-----5:R-:W-:Y:S02]  /*aaad0*/  PRMT R61, R45, 0x8880, RZ ;  /* 0x000088802d3d7816 */ /* 0x020fe400000000ff */
        /* <DEDUP_REMOVED lines=10> */
[----:B------:R-:W-:Y:S01]  /*aab80*/  R2UR UR10, R50 ;  /* 0x00000000320a72ca */ /* 0x000fe200000e0000 */
[----:B------:R-:W2:Y:S01]  /*aab90*/  LDC.64 R60, c[0x3][R40+0x4e20] ;  /* 0x00d38800283c7b82 */ /* 0x000ea20000000a00 */
[----:B------:R-:W-:Y:S02]  /*aaba0*/  R2UR UR11, R51 ;  /* 0x00000000330b72ca */ /* 0x000fe400000e0000 */
[----:B------:R-:W-:-:S02]  /*aabb0*/  LEA R81, R45, 0x10000, 0x3 ;  /* 0x000100002d517811 */ /* 0x000fc400078e18ff */
[C---:B------:R-:W-:Y:S02]  /*aabc0*/  R2UR UR8, R50.reuse ;  /* 0x00000000320872ca */ /* 0x040fe400000e0000 */
[C---:B------:R-:W-:Y:S01]  /*aabd0*/  R2UR UR9, R51.reuse ;  /* 0x00000000330972ca */ /* 0x040fe200000e0000 */
[----:B------:R-:W2:Y:S01]  /*aabe0*/  LDC.64 R76, c[0x3][R81+-0x4e30] ;  /* 0x00ec7400514c7b82 */ /* 0x000ea20000000a00 */
[----:B------:R-:W-:Y:S02]  /*aabf0*/  R2UR UR12, R50 ;  /* 0x00000000320c72ca */ /* 0x000fe400000e0000 */
[----:B------:R-:W-:Y:S01]  /*aac00*/  R2UR UR13, R51 ;  /* 0x00000000330d72ca */ /* 0x000fe200000e0000 */
        /* <DEDUP_REMOVED lines=59> */
.L_x_2226:
[----:B------:R-:W-:Y:S05]  /*aafc0*/  BSYNC.RECONVERGENT B4 ;  /* 0x0000000000047941 */ /* 0x000fea0003800200 */
.L_x_2225:
        /* <DEDUP_REMOVED lines=30> */
.L_x_2229:
[----:B------:R-:W-:Y:S05]  /*ab1b0*/  BSYNC.RECONVERGENT B4 ;  /* 0x0000000000047941 */ /* 0x000fea0003800200 */
.L_x_2228:
        /* <DEDUP_REMOVED lines=19> */
.L_x_2227:
        /* <DEDUP_REMOVED lines=13> */
.L_x_2224:
[----:B------:R-:W-:Y:S05]  /*ab3c0*/  BSYNC.RECONVERGENT B0 ;  /* 0x0000000000007941 */ /* 0x000fea0003800200 */
.L_x_2223:
[C---:B------:R-:W-:Y:S02]  /*ab3d0*/  R2UR UR4, R50.reuse ;  /* 0x00000000320472ca */ /* 0x040fe400000e0000 */
[C---:B------:R-:W-:Y:S02]  /*ab3e0*/  R2UR UR5, R51.reuse ;  /* 0x00000000330572ca */ /* 0x040fe400000e0000 */
[C---:B------:R-:W-:Y:S02]  /*ab3f0*/  R2UR UR8, R50.reuse ;  /* 0x00000000320872ca */ /* 0x040fe400000e0000 */
[C---:B------:R-:W-:Y:S02]  /*ab400*/  R2UR UR9, R51.reuse ;  /* 0x00000000330972ca */ /* 0x040fe400000e0000 */
[----:B------:R-:W-:Y:S02]  /*ab410*/  R2UR UR10, R50 ;  /* 0x00000000320a72ca */ /* 0x000fe400000e0000 */
[----:B------:R-:W-:-:S05]  /*ab420*/  R2UR UR11, R51 ;  /* 0x00000000330b72ca */ /* 0x000fca00000e0000 */
[----:B------:R-:W5:Y:S04]  /*ab430*/  LDG.E.S8 R69, desc[UR4][R58.64] ;  /* 0x000000043a457981 */ /* 0x000f68000c1e1300 */
[----:B---34-:R-:W5:Y:S04]  /*ab440*/  LDG.E.S8 R70, desc[UR8][R14.64+0x1b] ;  /* 0x00001b080e467981 */ /* 0x018f68000c1e1300 */
[----:B------:R-:W3:Y:S01]  /*ab450*/  LDG.E.S8 R40, desc[UR10][R14.64+0x1c] ;  /* 0x00001c0a0e287981 */ /* 0x000ee2000c1e1300 */
[----:B------:R-:W-:Y:S01]  /*ab460*/  IMAD.MOV.U32 R71, RZ, RZ, 0x519 ;  /* 0x00000519ff477424 */ /* 0x000fe200078e00ff */
[----:B------:R-:W-:Y:S01]  /*ab470*/  BSSY.RECONVERGENT B0, `(.L_x_2230) ;  /* 0x0000093000007945 */ /* 0x000fe20003800200 */
[----:B------:R-:W-:-:S02]  /*ab480*/  IMAD.MOV.U32 R81, RZ, RZ, 0x50 ;  /* 0x00000050ff517424 */ /* 0x000fc400078e00ff */
[----:B------:R-:W-:Y:S02]  /*ab490*/  IMAD.MOV.U32 R86, RZ, RZ, -0x800000 ;  /* 0xff800000ff567424 */ /* 0x000fe400078e00ff */
[----:B------:R-:W-:Y:S01]  /*ab4a0*/  IMAD.MOV.U32 R87, RZ, RZ, 0x41cdcd64 ;  /* 0x41cdcd64ff577424 */ /* 0x000fe200078e00ff */
[----:B-----5:R-:W-:-:S05]  /*ab4b0*/  PRMT R45, R69, 0x5410, R70 ;  /* 0x00005410452d7816 */ /* 0x020fca0000000046 */
[----:B---3--:R-:W-:-:S04]  /*ab4c0*/  IDP.2A.LO.S16.U8 R40, R45, R71, R40 ;  /* 0x000000472d287226 */ /* 0x008fc80000001228 */
        /* <DEDUP_REMOVED lines=8> */
.L_x_2231:
[----:B------:R-:W-:Y:S01]  /*ab550*/  IMAD R45, R69, 0x5, R70 ;  /* 0x00000005452d7824 */ /* 0x000fe200078e0246 */
[----:B------:R-:W3:Y:S01]  /*ab560*/  LDC.64 R60, c[0x3][R40+0x55f0] ;  /* 0x00d57c00283c7b82 */ /* 0x000ee20000000a00 */
[C---:B------:R-:W-:Y:S02]  /*ab570*/  R2UR UR4, R50.reuse ;  /* 0x00000000320472ca */ /* 0x040fe400000e0000 */
[----:B------:R-:W-:Y:S02]  /*ab580*/  R2UR UR5, R51 ;  /* 0x00000000330572ca */ /* 0x000fe400000e0000 */
[----:B------:R-:W-:Y:S02]  /*ab590*/  LEA R78, R45, 0x10000, 0x3 ;  /* 0x000100002d4e7811 */ /* 0x000fe400078e18ff */
[----:B------:R-:W-:Y:S02]  /*ab5a0*/  R2UR UR8, R50 ;  /* 0x00000000320872ca */ /* 0x000fe400000e0000 */
[----:B------:R-:W3:Y:S01]  /*ab5b0*/  LDC.64 R72, c[0x3][R78+-0x4e30] ;  /* 0x00ec74004e487b82 */ /* 0x000ee20000000a00 */
[----:B------:R-:W-:-:S02]  /*ab5c0*/  R2UR UR9, R51 ;  /* 0x00000000330972ca */ /* 0x000fc400000e0000 */
[C---:B------:R-:W-:Y:S02]  /*ab5d0*/  R2UR UR10, R50.reuse ;  /* 0x00000000320a72ca */ /* 0x040fe400000e0000 */
[C---:B------:R-:W-:Y:S02]  /*ab5e0*/  R2UR UR11, R51.reuse ;  /* 0x00000000330b72ca */ /* 0x040fe400000e0000 */
        /* <DEDUP_REMOVED lines=59> */
.L_x_2234:
[----:B------:R-:W-:Y:S05]  /*ab9a0*/  BSYNC.RECONVERGENT B4 ;  /* 0x0000000000047941 */ /* 0x000fea0003800200 */
.L_x_2233:
        /* <DEDUP_REMOVED lines=30> */
.L_x_2237:
[----:B------:R-:W-:Y:S05]  /*abb90*/  BSYNC.RECONVERGENT B4 ;  /* 0x0000000000047941 */ /* 0x000fea0003800200 */
.L_x_2236:
        /* <DEDUP_REMOVED lines=19> */
.L_x_2235:
        /* <DEDUP_REMOVED lines=13> */
.L_x_2232:
[----:B------:R-:W-:Y:S05]  /*abda0*/  BSYNC.RECONVERGENT B0 ;  /* 0x0000000000007941 */ /* 0x000fea0003800200 */
.L_x_2230:
        /* <DEDUP_REMOVED lines=9> */
[----:B---34-:R-:W-:-:S06]  /*abe40*/  LEA R60, R40, 0x10000, 0x3 ;  /* 0x00010000283c7811 */ /* 0x018fcc00078e18ff */
        /* <DEDUP_REMOVED lines=33> */
.L_x_2239:
[----:B------:R-:W-:Y:S05]  /*ac060*/  BSYNC.RECONVERGENT B0 ;  /* 0x0000000000007941 */ /* 0x000fea0003800200 */
.L_x_2238:
        /* <DEDUP_REMOVED lines=22> */
.L_x_2240:
[C---:B------:R-:W-:Y:S02]  /*ac1d0*/  R2UR UR4, R50.reuse ;  /* 0x00000000320472ca */ /* 0x040fe400000e0000 */
[C---:B------:R-:W-:Y:S02]  /*ac1e0*/  R2UR UR5, R51.reuse ;  /* 0x00000000330572ca */ /* 0x040fe400000e0000 */
[----:B------:R-:W-:Y:S02]  /*ac1f0*/  R2UR UR8, R50 ;  /* 0x00000000320872ca */ /* 0x000fe400000e0000 */
[----:B------:R-:W-:-:S09]  /*ac200*/  R2UR UR9, R51 ;  /* 0x00000000330972ca */ /* 0x000fd200000e0000 */
[----:B------:R4:W-:Y:S04]  /*ac210*/  STG.E.64 desc[UR4][R46.64+0x2710], R60 ;  /* 0x0027103c2e007986 */ /* 0x0009e8000c101b04 */
[----:B------:R4:W-:Y:S02]  /*ac220*/  STG.E.64 desc[UR8][R46.64+0x2718], R70 ;  /* 0x002718462e007986 */ /* 0x0009e4000c101b08 */
.L_x_2215:
[----:B------:R-:W-:Y:S05]  /*ac230*/  BSYNC.RECONVERGENT B1 ;  /* 0x0000000000017941 */ /* 0x000fea0003800200 */
.L_x_2214:
[----:B------:R-:W-:Y:S02]  /*ac240*/  R2UR UR4, R50 ;  /* 0x00000000320472ca */ /* 0x000fe400000e0000 */
[----:B------:R-:W-:-:S13]  /*ac250*/  R2UR UR5, R51 ;  /* 0x00000000330572ca */ /* 0x000fda00000e0000 */
[----:B------:R-:W5:Y:S01]  /*ac260*/  LDG.E R14, desc[UR4][R48.64+0xc8] ;  /* 0x0000c804300e7981 */ /* 0x000f62000c1e1900 */
[----:B------:R-:W-:Y:S01]  /*ac270*/  BSSY.RECONVERGENT B0, `(.L_x_2241) ;  /* 0x000000e000007945 */ /* 0x000fe20003800200 */
[----:B-----5:R-:W-:-:S13]  /*ac280*/  ISETP.GE.AND P0, PT, R14, 0x1, PT ;  /* 0x000000010e00780c */ /* 0x020fda0003f06270 */
[----:B------:R-:W-:Y:S05]  /*ac290*/  @!P0 BRA `(.L_x_2242) ;  /* 0x00000000002c8947 */ /* 0x000fea0003800000 */
[----:B------:R-:W-:-:S07]  /*ac2a0*/  IMAD.MOV.U32 R45, RZ, RZ, RZ ;  /* 0x000000ffff2d7224 */ /* 0x000fce00078e00ff */
.L_x_2243:
        /* <DEDUP_REMOVED lines=10> */
.L_x_2242:
[----:B------:R-:W-:Y:S05]  /*ac350*/  BSYNC.RECONVERGENT B0 ;  /* 0x0000000000007941 */ /* 0x000fea0003800200 */
.L_x_2241:
[----:B------:R-:W-:Y:S02]  /*ac360*/  R2UR UR4, R50 ;  /* 0x00000000320472ca */ /* 0x000fe400000e0000 */
[----:B------:R-:W-:-:S13]  /*ac370*/  R2UR UR5, R51 ;  /* 0x00000000330572ca */ /* 0x000fda00000e0000 */
[----:B------:R-:W5:Y:S01]  /*ac380*/  LDG.E R40, desc[UR4][R48.64+0xcc] ;  /* 0x0000cc0430287981 */ /* 0x000f62000c1e1900 */
[----:B------:R-:W-:Y:S01]  /*ac390*/  BSSY.RECONVERGENT B0, `(.L_x_2244) ;  /* 0x0000010000007945 */ /* 0x000fe20003800200 */
[----:B-----5:R-:W-:-:S13]  /*ac3a0*/  ISETP.GE.AND P0, PT, R40, 0x1, PT ;  /* 0x000000012800780c */ /* 0x020fda0003f06270 */
[----:B------:R-:W-:Y:S05]  /*ac3b0*/  @!P0 BRA `(.L_x_2245) ;  /* 0x0000000000348947 */ /* 0x000fea0003800000 */
[----:B------:R-:W-:Y:S01]  /*ac3c0*/  BSSY.RECONVERGENT B1, `(.L_x_2245) ;  /* 0x000000c000017945 */ /* 0x000fe20003800200 */
[----:B------:R-:W-:-:S07]  /*ac3d0*/  IMAD.MOV.U32 R45, RZ, RZ, RZ ;  /* 0x000000ffff2d7224 */ /* 0x000fce00078e00ff */
.L_x_2246:
        /* <DEDUP_REMOVED lines=11> */
.L_x_2245:
[----:B------:R-:W-:Y:S05]  /*ac490*/  BSYNC.RECONVERGENT B0 ;  /* 0x0000000000007941 */ /* 0x000fea0003800200 */
.L_x_2244:
        /* <DEDUP_REMOVED lines=29> */
.L_x_2314:
        /* <DEDUP_REMOVED lines=18> */
[----:B---3--:R-:W-:Y:S02]  /*ac790*/  LEA.HI.X.SX32 R15, R77, R57, 0x1, P0 ;  /* 0x000000394d0f7211 */ /* 0x008fe400000f0eff */
[----:B------:R-:W-:-:S03]  /*ac7a0*/  LEA.HI.X.SX32 R13, R13, UR5, 0x1, P1 ;  /* 0x000000050d0d7c11 */ /* 0x000fc600088f0eff */
[----:B------:R-:W2:Y:S04]  /*ac7b0*/  LDG.E.U8 R59, desc[UR12][R14.64] ;  /* 0x0000000c0e3b7981 */ /* 0x000ea8000c1e1100 */
[----:B----4-:R-:W3:Y:S01]  /*ac7c0*/  LDG.E.U8 R61, desc[UR14][R12.64] ;  /* 0x0000000e0c3d7981 */ /* 0x010ee2000c1e1100 */
[----:B------:R-:W-:Y:S01]  /*ac7d0*/  BSSY.RECONVERGENT B1, `(.L_x_2250) ;  /* 0x0000260000017945 */ /* 0x000fe20003800200 */
[----:B--2---:R-:W-:Y:S02]  /*ac7e0*/  PRMT R45, R59, 0x8880, RZ ;  /* 0x000088803b2d7816 */ /* 0x004fe400000000ff */
[----:B---3--:R-:W-:-:S05]  /*ac7f0*/  PRMT R40, R61, 0x8880, RZ ;  /* 0x000088803d287816 */ /* 0x008fca00000000ff */
[----:B------:R-:W-:-:S05]  /*ac800*/  IMAD.IADD R40, R45, 0x1, R40 ;  /* 0x000000012d287824 */ /* 0x000fca00078e0228 */
[----:B------:R-:W-:-:S13]  /*ac810*/  ISETP.NE.AND P0, PT, R40, 0x3, PT ;  /* 0x000000032800780c */ /* 0x000fda0003f05270 */
[----:B0-----:R-:W-:Y:S05]  /*ac820*/  @!P0 BRA `(.L_x_2251) ;  /* 0x0000000000488947 */ /* 0x001fea0003800000 */
        /* <DEDUP_REMOVED lines=18> */
.L_x_2251:
        /* <DEDUP_REMOVED lines=72> */
[----:B0-----:R-:W-:Y:S01]  /*acdd0*/  DSETP.GEU.AND P1, PT, |R60|, R58, PT ;  /* 0x0000003a3c00722a */ /* 0x001fe20003f2e200 */
        /* <DEDUP_REMOVED lines=88> */
[----:B-1----:R-:W-:Y:S05]  /*ad360*/  CALL.REL.NOINC `($__internal_0_$__cuda_sm20_div_rn_f64_full) ;  /* 0x00000b88001c7944 */ /* 0x002fea0003c00000 */
[----:B------:R-:W-:Y:S02]  /*ad370*/  IMAD.MOV.U32 R58, RZ, RZ, R98 ;  /* 0x000000ffff3a7224 */ /* 0x000fe400078e0062 */
[----:B------:R-:W-:-:S07]  /*ad380*/  IMAD.MOV.U32 R59, RZ, RZ, R99 ;  /* 0x000000ffff3b7224 */ /* 0x000fce00078e0063 */
.L_x_2257:
[----:B------:R-:W-:Y:S05]  /*ad390*/  BSYNC.RECONVERGENT B4 ;  /* 0x0000000000047941 */ /* 0x000fea0003800200 */
.L_x_2256:
        /* <DEDUP_REMOVED lines=30> */
.L_x_2260:
[----:B------:R-:W-:Y:S05]  /*ad580*/  BSYNC.RECONVERGENT B4 ;  /* 0x0000000000047941 */ /* 0x000fea0003800200 */
.L_x_2259:
        /* <DEDUP_REMOVED lines=19> */
.L_x_2258:
        /* <DEDUP_REMOVED lines=14> */
.L_x_2255:
        /* <DEDUP_REMOVED lines=67> */
.L_x_2263:
[----:B------:R-:W-:Y:S05]  /*adbd0*/  BSYNC.RECONVERGENT B4 ;  /* 0x0000000000047941 */ /* 0x000fea0003800200 */
.L_x_2262:
        /* <DEDUP_REMOVED lines=30> */
.L_x_2266:
[----:B------:R-:W-:Y:S05]  /*addc0*/  BSYNC.RECONVERGENT B4 ;  /* 0x0000000000047941 */ /* 0x000fea0003800200 */
.L_x_2265:
        /* <DEDUP_REMOVED lines=19> */
.L_x_2264:
        /* <DEDUP_REMOVED lines=14> */
.L_x_2254:
        /* <DEDUP_REMOVED lines=15> */
.L_x_2267:
        /* <DEDUP_REMOVED lines=67> */
.L_x_2269:
[----:B------:R-:W-:Y:S05]  /*ae500*/  BSYNC.RECONVERGENT B4 ;  /* 0x0000000000047941 */ /* 0x000fea0003800200 */
.L_x_2268:
        /* <DEDUP_REMOVED lines=30> */
.L_x_2272:
[----:B------:R-:W-:Y:S05]  /*ae6f0*/  BSYNC.RECONVERGENT B4 ;  /* 0x0000000000047941 */ /* 0x000fea0003800200 */
.L_x_2271:
        /* <DEDUP_REMOVED lines=19> */
.L_x_2270:
        /* <DEDUP_REMOVED lines=13> */
.L_x_2261:
[----:B------:R-:W-:Y:S05]  /*ae900*/  BSYNC.RECONVERGENT B0 ;  /* 0x0000000000007941 */ /* 0x000fea0003800200 */
.L_x_2253:
        /* <DEDUP_REMOVED lines=9> */
[----:B0-23--:R-:W-:-:S06]  /*ae9a0*/  LEA R58, R40, 0x10000, 0x3 ;  /* 0x00010000283a7811 */ /* 0x00dfcc00078e18ff */
        /* <DEDUP_REMOVED lines=16> */
[----:B------:R-:W-:-:S08]  /*aeab0*/  DFMA R70, -R92, R72, 1 ;  /* 0x3ff000005c46742b */ /* 0x000fd00000000148 */
        /* <DEDUP_REMOVED lines=16> */
.L_x_2274:
[----:B------:R-:W-:Y:S05]  /*aebc0*/  BSYNC.RECONVERGENT B0 ;  /* 0x0000000000007941 */ /* 0x000fea0003800200 */
.L_x_2273:
        /* <DEDUP_REMOVED lines=26> */
.L_x_2275:
[C---:B------:R-:W-:Y:S02]  /*aed70*/  R2UR UR8, R50.reuse ;  /* 0x00000000320872ca */ /* 0x040fe400000e0000 */
[C---:B------:R-:W-:Y:S02]  /*aed80*/  R2UR UR9, R51.reuse ;  /* 0x00000000330972ca */ /* 0x040fe400000e0000 */
[----:B------:R-:W-:Y:S02]  /*aed90*/  R2UR UR4, R50 ;  /* 0x00000000320472ca */ /* 0x000fe400000e0000 */
[----:B------:R-:W-:-:S09]  /*aeda0*/  R2UR UR5, R51 ;  /* 0x00000000330572ca */ /* 0x000fd200000e0000 */
[----:B------:R3:W-:Y:S04]  /*aedb0*/  STG.E.64 desc[UR8][R46.64+0x2740], R60 ;  /* 0x0027403c2e007986 */ /* 0x0007e8000c101b08 */
[----:B------:R3:W-:Y:S02]  /*aedc0*/  STG.E.64 desc[UR4][R46.64+0x2738], R58 ;  /* 0x0027383a2e007986 */ /* 0x0007e4000c101b04 */
.L_x_2252:
[----:B------:R-:W-:Y:S05]  /*aedd0*/  BSYNC.RECONVERGENT B1 ;  /* 0x0000000000017941 */ /* 0x000fea0003800200 */
.L_x_2250:
        /* <DEDUP_REMOVED lines=19> */
[----:B------:R-:W-:-:S06]  /*aef10*/  @P1 LOP3.LUT R73, R86, 0x80000, RZ, 0xfc, !PT ;  /* 0x0008000056491812 */ /* 0x000fcc00078efcff */
        /* <DEDUP_REMOVED lines=44> */
.L_x_2277:
[----:B------:R-:W-:Y:S05]  /*af1e0*/  BSYNC.RELIABLE B0 ;  /* 0x0000000000007941 */ /* 0x000fea0003800100 */
.L_x_2276:
        /* <DEDUP_REMOVED lines=16> */
[----:B---3--:R-:W3:Y:S01]  /*af2f0*/  LDG.E.U8 R45, desc[UR12][R12.64+-0x1] ;  /* 0xffffff0c0c2d7981 */ /* 0x008ee2000c1e1100 */
[----:B------:R-:W-:Y:S01]  /*af300*/  R2UR UR5, R51 ;  /* 0x00000000330572ca */ /* 0x000fe200000e0000 */
[----:B------:R-:W-:Y:S02]  /*af310*/  IMAD.X R59, RZ, RZ, R57, P0 ;  /* 0x000000ffff3b7224 */ /* 0x000fe400000e0639 */
[----:B------:R-:W5:Y:S04]  /*af320*/  LDG.E.U8 R15, desc[UR10][R14.64] ;  /* 0x0000000a0e0f7981 */ /* 0x000f68000c1e1100 */
[----:B------:R-:W5:Y:S06]  /*af330*/  LDG.E.U8 R58, desc[UR8][R58.64+-0x1] ;  /* 0xffffff083a3a7981 */ /* 0x000f6c000c1e1100 */
[----:B------:R-:W2:Y:S01]  /*af340*/  LDG.E.S8 R40, desc[UR4][R12.64] ;  /* 0x000000040c287981 */ /* 0x000ea2000c1e1300 */
[----:B------:R-:W-:Y:S01]  /*af350*/  UMOV UR4, 0x57d19 ;  /* 0x00057d1900047882 */ /* 0x000fe20000000000 */
[----:B---3--:R-:W-:-:S02]  /*af360*/  PRMT R72, R45, 0x3340, RZ ;  /* 0x000033402d487816 */ /* 0x008fc400000000ff */
[----:B-----5:R-:W-:-:S04]  /*af370*/  PRMT R45, R15, 0x3340, R58 ;  /* 0x000033400f2d7816 */ /* 0x020fc8000000003a */
[----:B------:R-:W-:-:S05]  /*af380*/  PRMT R45, R45, 0x5410, R72 ;  /* 0x000054102d2d7816 */ /* 0x000fca0000000048 */
[----:B--2---:R-:W-:Y:S01]  /*af390*/  IDP.4A.S8.U8 R40, R45, UR4, R40 ;  /* 0x000000042d287c26 */ /* 0x004fe20008000228 */
        /* <DEDUP_REMOVED lines=16> */
[C-C-:B---3--:R-:W-:Y:S02]  /*af4a0*/  DSETP.MAX.AND P1, P2, |R60|.reuse, |R14|.reuse, PT ;  /* 0x4000000e3c00722a */ /* 0x148fe40003a2f200 */
[----:B------:R-:W-:Y:S01]  /*af4b0*/  DADD R58, R60, -R14 ;  /* 0x000000003c3a7229 */ /* 0x000fe2000000080e */
[----:B------:R-:W-:Y:S02]  /*af4c0*/  IMAD.MOV.U32 R72, RZ, RZ, R61 ;  /* 0x000000ffff487224 */ /* 0x000fe400078e003d */
[----:B------:R-:W-:Y:S02]  /*af4d0*/  IMAD.MOV.U32 R73, RZ, RZ, R15 ;  /* 0x000000ffff497224 */ /* 0x000fe400078e000f */
[----:B------:R-:W-:-:S03]  /*af4e0*/  IMAD.MOV.U32 R45, RZ, RZ, R60 ;  /* 0x000000ffff2d7224 */ /* 0x000fc600078e003c */
[----:B------:R-:W-:Y:S01]  /*af4f0*/  FSEL R13, |R72|, |R73|, P1 ;  /* 0x40000049480d7208 */ /* 0x000fe20000800200 */
[----:B------:R-:W-:Y:S01]  /*af500*/  DSETP.GEU.AND P0, PT, |R58|, UR4, PT ;  /* 0x000000043a007e2a */ /* 0x000fe2000bf0e200 */
[----:B------:R-:W-:Y:S02]  /*af510*/  SEL R12, R45, R14, P1 ;  /* 0x0000000e2d0c7207 */ /* 0x000fe40000800000 */
[----:B------:R-:W-:-:S06]  /*af520*/  @P2 LOP3.LUT R13, R73, 0x80000, RZ, 0xfc, !PT ;  /* 0x00080000490d2812 */ /* 0x000fcc00078efcff */
        /* <DEDUP_REMOVED lines=27> */
.L_x_2280:
[----:B------:R-:W-:Y:S05]  /*af6e0*/  BSYNC.RECONVERGENT B0 ;  /* 0x0000000000007941 */ /* 0x000fea0003800200 */
.L_x_2279:
[----:B------:R-:W-:Y:S01]  /*af6f0*/  R2UR UR4, R50 ;  /* 0x00000000320472ca */ /* 0x000fe200000e0000 */
[----:B------:R-:W-:Y:S01]  /*af700*/  IMAD.MOV.U32 R13, RZ, RZ, 0x3 ;  /* 0x00000003ff0d7424 */ /* 0x000fe200078e00ff */
[----:B------:R-:W-:Y:S01]  /*af710*/  R2UR UR5, R51 ;  /* 0x00000000330572ca */ /* 0x000fe200000e0000 */
[----:B------:R-:W-:-:S12]  /*af720*/  BSSY.RECONVERGENT B4, `(.L_x_2281) ;  /* 0x0000359000047945 */ /* 0x000fd80003800200 */
[----:B------:R0:W-:Y:S01]  /*af730*/  STG.E desc[UR4][R48.64+0xd8], R13 ;  /* 0x0000d80d30007986 */ /* 0x0001e2000c101904 */
[----:B------:R-:W-:Y:S05]  /*af740*/  @!P0 BRA `(.L_x_2282) ;  /* 0x0000003400588947 */ /* 0x000fea0003800000 */
[----:B0-----:R-:W-:-:S07]  /*af750*/  IMAD.MOV.U32 R13, RZ, RZ, 0x3 ;  /* 0x00000003ff0d7424 */ /* 0x001fce00078e00ff */
.L_x_2313:
[----:B------:R-:W-:-:S13]  /*af760*/  ISETP.GT.AND P0, PT, R13, 0x20, PT ;  /* 0x000000200d00780c */ /* 0x000fda0003f04270 */
[----:B0--3--:R-:W-:Y:S05]  /*af770*/  @P0 BRA `(.L_x_2282) ;  /* 0x00000034004c0947 */ /* 0x009fea0003800000 */
[----:B------:R-:W-:Y:S01]  /*af780*/  IADD3 R15, PT, PT, R78, 0x1, -R13 ;  /* 0x000000014e0f7810 */ /* 0x000fe20007ffe80d */
[----:B------:R-:W-:Y:S01]  /*af790*/  VIADD R76, R77, 0xffffffff ;  /* 0xffffffff4d4c7836 */ /* 0x000fe20000000000 */
[C---:B------:R-:W-:Y:S01]  /*af7a0*/  R2UR UR4, R50.reuse ;  /* 0x00000000320472ca */ /* 0x040fe200000e0000 */
[----:B------:R-:W-:Y:S01]  /*af7b0*/  IMAD.IADD R69, R37, 0x1, R78 ;  /* 0x0000000125457824 */ /* 0x000fe200078e024e */
        /* <DEDUP_REMOVED lines=9> */
[----:B---3--:R-:W-:Y:S01]  /*af850*/  VIADD R45, R69, 0x271 ;  /* 0x00000271452d7836 */ /* 0x008fe20000000000 */
        /* <DEDUP_REMOVED lines=9> */
.L_x_2312:
[----:B------:R-:W-:-:S04]  /*af8f0*/  ISETP.GE.AND P0, PT, R15, R78, PT ;  /* 0x0000004e0f00720c */ /* 0x000fc80003f06270 */
[----:B------:R-:W-:-:S13]  /*af900*/  ISETP.LT.OR P0, PT, R61, 0x1, P0 ;  /* 0x000000013d00780c */ /* 0x000fda0000701670 */
[----:B---3--:R-:W-:Y:S05]  /*af910*/  @P0 BRA `(.L_x_2284) ;  /* 0x0000003000c80947 */ /* 0x008fea0003800000 */
        /* <DEDUP_REMOVED lines=15> */
[----:B------:R-:W2:Y:S01]  /*afa10*/  LDG.E R15, desc[UR12][R48.64+0xe0] ;  /* 0x0000e00c300f7981 */ /* 0x000ea2000c1e1900 */
        /* <DEDUP_REMOVED lines=32> */
[----:B---3--:R0:W5:Y:S04]  /*afc20*/  @!P1 LDG.E.64 R60, desc[UR4][R46.64+0x2760] ;  /* 0x002760042e3c9981 */ /* 0x008168000c1e1b00 */
        /* <DEDUP_REMOVED lines=52> */
.L_x_2289:
[----:B------:R-:W-:Y:S05]  /*aff70*/  BSYNC.RECONVERGENT B8 ;  /* 0x0000000000087941 */ /* 0x000fea0003800200 */
.L_x_2288:
        /* <DEDUP_REMOVED lines=57> */
.L_x_2291:
[----:B------:R-:W-:Y:S05]  /*b0310*/  BSYNC.RECONVERGENT B8 ;  /* 0x0000000000087941 */ /* 0x000fea0003800200 */
.L_x_2290:
        /* <DEDUP_REMOVED lines=34> */
.L_x_2293:
[----:B------:R-:W-:Y:S05]  /*b0540*/  BSYNC.RECONVERGENT B8 ;  /* 0x0000000000087941 */ /* 0x000fea0003800200 */
.L_x_2292:
        /* <DEDUP_REMOVED lines=10> */
.L_x_2287:
        /* <DEDUP_REMOVED lines=8> */
[-C--:B---3--:R-:W-:Y:S02]  /*b0670*/  LEA.HI.X.SX32 R73, R71, R57.reuse, 0x1, P1 ;  /* 0x0000003947497211 */ /* 0x088fe400008f0eff */
[----:B------:R-:W-:Y:S02]  /*b0680*/  LEA.HI.X.SX32 R87, R15, R57, 0x1, P2 ;  /* 0x000000390f577211 */ /* 0x000fe400010f0eff */
[----:B------:R-:W-:Y:S01]  /*b0690*/  R2UR UR12, R50 ;  /* 0x00000000320c72ca */ /* 0x000fe200000e0000 */
[----:B------:R-:W2:Y:S01]  /*b06a0*/  LDG.E.S8 R14, desc[UR4][R72.64] ;  /* 0x00000004480e7981 */ /* 0x000ea2000c1e1300 */
[----:B------:R-:W-:-:S03]  /*b06b0*/  R2UR UR13, R51 ;  /* 0x00000000330d72ca */ /* 0x000fc600000e0000 */
[----:B------:R-:W2:Y:S04]  /*b06c0*/  LDG.E.S8 R61, desc[UR8][R86.64+0x1b] ;  /* 0x00001b08563d7981 */ /* 0x000ea8000c1e1300 */
[----:B------:R-:W3:Y:S06]  /*b06d0*/  LDG.E.S8 R40, desc[UR10][R12.64] ;  /* 0x0000000a0c287981 */ /* 0x000eec000c1e1300 */
[----:B------:R-:W3:Y:S01]  /*b06e0*/  LDG.E.S8 R81, desc[UR12][R58.64+0x1b] ;  /* 0x00001b0c3a517981 */ /* 0x000ee2000c1e1300 */
[----:B------:R-:W-:-:S02]  /*b06f0*/  UMOV UR4, 0x50 ;  /* 0x0000005000047882 */ /* 0x000fc40000000000 */
[----:B------:R-:W-:-:S06]  /*b0700*/  LEA R91, R91, UR4, 0x3 ;  /* 0x000000045b5b7c11 */ /* 0x000fcc000f8e18ff */
[----:B------:R-:W0:Y:S01]  /*b0710*/  LDC.64 R90, c[0x3][R91+0x6270] ;  /* 0x00d89c005b5a7b82 */ /* 0x000e220000000a00 */
[----:B--2---:R-:W-:-:S05]  /*b0720*/  IMAD R14, R14, 0x5, R61 ;  /* 0x000000050e0e7824 */ /* 0x004fca00078e023d */
[----:B------:R-:W-:-:S04]  /*b0730*/  LEA R70, R14, 0x10000, 0x3 ;  /* 0x000100000e467811 */ /* 0x000fc800078e18ff */
[----:B------:R-:W0:Y:S01]  /*b0740*/  LDC.64 R60, c[0x3][R70+-0x4d68] ;  /* 0x00eca600463c7b82 */ /* 0x000e220000000a00 */
[----:B---3--:R-:W-:-:S05]  /*b0750*/  IMAD R40, R40, 0x5, R81 ;  /* 0x0000000528287824 */ /* 0x008fca00078e0251 */
        /* <DEDUP_REMOVED lines=36> */
[----:B------:R2:W-:Y:S04]  /*b09a0*/  STG.E.64 desc[UR4][R46.64+0x2758], R72 ;  /* 0x002758482e007986 */ /* 0x0005e8000c101b04 */
[----:B------:R-:W3:Y:S02]  /*b09b0*/  LDG.E R14, desc[UR8][R48.64+0xcc] ;  /* 0x0000cc08300e7981 */ /* 0x000ee4000c1e1900 */
[----:B---3--:R-:W-:-:S04]  /*b09c0*/  IMAD R14, R93, R14, R92 ;  /* 0x0000000e5d0e7224 */ /* 0x008fc800078e025c */
[----:B------:R-:W-:-:S04]  /*b09d0*/  VIADD R15, R14, 0x271 ;  /* 0x000002710e0f7836 */ /* 0x000fc80000000000 */
[----:B------:R-:W-:Y:S02]  /*b09e0*/  IMAD.WIDE R88, R15, 0x8, R88 ;  /* 0x000000080f587825 */ /* 0x000fe400078e0258 */
[----:B------:R-:W3:Y:S04]  /*b09f0*/  LDG.E.64 R14, desc[UR4][R46.64+0x2720] ;  /* 0x002720042e0e7981 */ /* 0x000ee8000c1e1b00 */
[----:B------:R-:W2:Y:S01]  /*b0a00*/  LDG.E.64 R88, desc[UR4][R88.64] ;  /* 0x0000000458587981 */ /* 0x000ea2000c1e1b00 */
[----:B------:R-:W-:Y:S01]  /*b0a10*/  UMOV UR4, 0xff800000 ;  /* 0xff80000000047882 */ /* 0x000fe20000000000 */
[----:B------:R-:W-:Y:S02]  /*b0a20*/  UMOV UR5, 0x41cdcd64 ;  /* 0x41cdcd6400057882 */ /* 0x000fe40000000000 */
[----:B------:R-:W-:Y:S01]  /*b0a30*/  DSETP.GT.AND P1, PT, |R60|, UR4, PT ;  /* 0x000000043c007e2a */ /* 0x000fe2000bf24200 */
[----:B------:R-:W-:Y:S01]  /*b0a40*/  UMOV UR4, 0xcccccccd ;  /* 0xcccccccd00047882 */ /* 0x000fe20000000000 */
[----:B------:R-:W-:Y:S01]  /*b0a50*/  UMOV UR5, 0x4016cccc ;  /* 0x4016cccc00057882 */ /* 0x000fe20000000000 */
[----:B------:R-:W-:-:S11]  /*b0a60*/  IMAD.MOV.U32 R70, RZ, RZ, 0x1 ;  /* 0x00000001ff467424 */ /* 0x000fd600078e00ff */
[----:B0-----:R-:W-:Y:S02]  /*b0a70*/  @P1 IMAD.MOV.U32 R60, RZ, RZ, 0x0 ;  /* 0x00000000ff3c1424 */ /* 0x001fe400078e00ff */
[----:B------:R-:W-:-:S06]  /*b0a80*/  @P1 IMAD.MOV.U32 R61, RZ, RZ, 0x7ff00000 ;  /* 0x7ff00000ff3d1424 */ /* 0x000fcc00078e00ff */
[----:B------:R-:W-:-:S10]  /*b0a90*/  DADD R94, R60, 200 ;  /* 0x406900003c5e7429 */ /* 0x000fd40000000000 */
[----:B------:R-:W-:Y:S01]  /*b0aa0*/  FSETP.GEU.AND P2, PT, |R95|, 6.5827683646048100446e-37, PT ;  /* 0x036000005f00780b */ /* 0x000fe20003f4e200 */
[----:B------:R-:W-:Y:S01]  /*b0ab0*/  BSSY.RECONVERGENT B8, `(.L_x_2295) ;  /* 0x000001c000087945 */ /* 0x000fe20003800200 */
[----:B--2---:R-:W-:-:S07]  /*b0ac0*/  DADD R72, R72, R88 ;  /* 0x0000000048487229 */ /* 0x004fce0000000058 */
[----:B------:R0:W-:Y:S02]  /*b0ad0*/  STG.E.64 desc[UR8][R46.64+0x2758], R72 ;  /* 0x002758482e007986 */ /* 0x0001e4000c101b08 */
[----:B0-----:R-:W-:Y:S02]  /*b0ae0*/  @P1 IMAD.MOV.U32 R72, RZ, RZ, 0x0 ;  /* 0x00000000ff481424 */ /* 0x001fe400078e00ff */
[----:B------:R-:W-:-:S06]  /*b0af0*/  @P1 IMAD.MOV.U32 R73, RZ, RZ, -0x40100000 ;  /* 0xbff00000ff491424 */ /* 0x000fcc00078e00ff */
[----:B------:R-:W-:-:S08]  /*b0b00*/  DADD R92, R72, -UR4 ;  /* 0x80000004485c7e29 */ /* 0x000fd00008000000 */
[----:B---3--:R-:W-:-:S06]  /*b0b10*/  DADD R92, R92, R14 ;  /* 0x000000005c5c7229 */ /* 0x008fcc000000000e */
[----:B------:R-:W0:Y:S02]  /*b0b20*/  MUFU.RCP64H R71, R93 ;  /* 0x0000005d00477308 */ /* 0x000e240000001800 */
        /* <DEDUP_REMOVED lines=20> */
.L_x_2296:
[----:B------:R-:W-:Y:S05]  /*b0c70*/  BSYNC.RECONVERGENT B8 ;  /* 0x0000000000087941 */ /* 0x000fea0003800200 */
.L_x_2295:
        /* <DEDUP_REMOVED lines=34> */
.L_x_2298:
[----:B------:R-:W-:Y:S05]  /*b0ea0*/  BSYNC.RECONVERGENT B8 ;  /* 0x0000000000087941 */ /* 0x000fea0003800200 */
.L_x_2297:
        /* <DEDUP_REMOVED lines=10> */
.L_x_2286:
        /* <DEDUP_REMOVED lines=11> */
[----:B---3--:R-:W2:Y:S01]  /*b1000*/  LDG.E.U8 R81, desc[UR16][R58.64+0x1b] ;  /* 0x00001b103a517981 */ /* 0x008ea2000c1e1100 */
        /* <DEDUP_REMOVED lines=117> */
.L_x_2301:
[----:B------:R-:W-:Y:S05]  /*b1760*/  BSYNC.RECONVERGENT B8 ;  /* 0x0000000000087941 */ /* 0x000fea0003800200 */
.L_x_2300:
        /* <DEDUP_REMOVED lines=34> */
.L_x_2303:
[----:B------:R-:W-:Y:S05]  /*b1990*/  BSYNC.RECONVERGENT B8 ;  /* 0x0000000000087941 */ /* 0x000fea0003800200 */
.L_x_2302:
        /* <DEDUP_REMOVED lines=9> */
.L_x_2304:
[C---:B------:R-:W-:Y:S02]  /*b1a30*/  R2UR UR8, R50.reuse ;  /* 0x00000000320872ca */ /* 0x040fe400000e0000 */
[C---:B------:R-:W-:Y:S02]  /*b1a40*/  R2UR UR9, R51.reuse ;  /* 0x00000000330972ca */ /* 0x040fe400000e0000 */
[----:B------:R-:W-:Y:S02]  /*b1a50*/  R2UR UR4, R50 ;  /* 0x00000000320472ca */ /* 0x000fe400000e0000 */
[----:B------:R-:W-:-:S09]  /*b1a60*/  R2UR UR5, R51 ;  /* 0x00000000330572ca */ /* 0x000fd200000e0000 */
[----:B------:R3:W-:Y:S04]  /*b1a70*/  STG.E.64 desc[UR8][R46.64+0x2740], R70 ;  /* 0x002740462e007986 */ /* 0x0007e8000c101b08 */
[----:B------:R3:W-:Y:S01]  /*b1a80*/  STG.E.64 desc[UR4][R46.64+0x2738], R72 ;  /* 0x002738482e007986 */ /* 0x0007e2000c101b04 */
[----:B------:R-:W-:Y:S05]  /*b1a90*/  BRA `(.L_x_2294) ;  /* 0x0000000800e07947 */ /* 0x000fea0003800000 */
.L_x_2299:
        /* <DEDUP_REMOVED lines=8> */
[----:B------:R-:W2:Y:S01]  /*b1b20*/  LDG.E.S8 R70, desc[UR8][R12.64+-0x1] ;  /* 0xffffff080c467981 */ /* 0x000ea2000c1e1300 */
[----:B------:R-:W-:Y:S02]  /*b1b30*/  LEA.HI.X.SX32 R87, R71, R57, 0x1, P1 ;  /* 0x0000003947577211 */ /* 0x000fe400008f0eff */
[C---:B------:R-:W-:Y:S02]  /*b1b40*/  R2UR UR14, R50.reuse ;  /* 0x00000000320e72ca */ /* 0x040fe400000e0000 */
[----:B------:R-:W-:Y:S01]  /*b1b50*/  R2UR UR15, R51 ;  /* 0x00000000330f72ca */ /* 0x000fe200000e0000 */
[----:B------:R-:W5:Y:S01]  /*b1b60*/  LDG.E.U8 R40, desc[UR8][R86.64+0x1] ;  /* 0x0000010856287981 */ /* 0x000f62000c1e1100 */
[----:B------:R-:W-:-:S02]  /*b1b70*/  R2UR UR16, R50 ;  /* 0x00000000321072ca */ /* 0x000fc400000e0000 */
[----:B------:R-:W-:Y:S01]  /*b1b80*/  R2UR UR17, R51 ;  /* 0x00000000331172ca */ /* 0x000fe200000e0000 */
[----:B---3--:R-:W5:Y:S01]  /*b1b90*/  LDG.E.U8 R61, desc[UR10][R86.64] ;  /* 0x0000000a563d7981 */ /* 0x008f62000c1e1100 */
        /* <DEDUP_REMOVED lines=123> */
.L_x_2306:
[----:B------:R-:W-:Y:S05]  /*b2350*/  BSYNC.RECONVERGENT B8 ;  /* 0x0000000000087941 */ /* 0x000fea0003800200 */
.L_x_2305:
        /* <DEDUP_REMOVED lines=34> */
.L_x_2308:
[----:B------:R-:W-:Y:S05]  /*b2580*/  BSYNC.RECONVERGENT B8 ;  /* 0x0000000000087941 */ /* 0x000fea0003800200 */
.L_x_2307:
        /* <DEDUP_REMOVED lines=9> */
.L_x_2294:
[----:B------:R-:W-:Y:S05]  /*b2620*/  BSYNC.RECONVERGENT B0 ;  /* 0x0000000000007941 */ /* 0x000fea0003800200 */
.L_x_2285:
[----:B------:R-:W-:Y:S01]  /*b2630*/  R2UR UR4, R50 ;  /* 0x00000000320472ca */ /* 0x000fe200000e0000 */
[----:B0---4-:R-:W0:Y:S01]  /*b2640*/  LDC.64 R60, c[0x0][0x3a0] ;  /* 0x0000e800ff3c7b82 */ /* 0x011e220000000a00 */
[----:B------:R-:W-:-:S13]  /*b2650*/  R2UR UR5, R51 ;  /* 0x00000000330572ca */ /* 0x000fda00000e0000 */
[----:B------:R-:W4:Y:S02]  /*b2660*/  LDG.E R14, desc[UR4][R48.64+0xcc] ;  /* 0x0000cc04300e7981 */ /* 0x000f24000c1e1900 */
[----:B----4-:R-:W-:-:S04]  /*b2670*/  IMAD R15, R76, R14, R45 ;  /* 0x0000000e4c0f7224 */ /* 0x010fc800078e022d */
[----:B0-----:R-:W-:-:S05]  /*b2680*/  IMAD.WIDE R60, R15, 0x8, R60 ;  /* 0x000000080f3c7825 */ /* 0x001fca00078e023c */
[----:B---3--:R-:W3:Y:S01]  /*b2690*/  LDG.E.64 R70, desc[UR4][R60.64] ;  /* 0x000000043c467981 */ /* 0x008ee2000c1e1b00 */
[----:B-----5:R-:W-:Y:S01]  /*b26a0*/  IMAD.MOV.U32 R81, RZ, RZ, R73 ;  /* 0x000000ffff517224 */ /* 0x020fe200078e0049 */
[----:B------:R-:W-:Y:S01]  /*b26b0*/  BSSY.RELIABLE B0, `(.L_x_2309) ;  /* 0x000004b000007945 */ /* 0x000fe20003800100 */
[----:B------:R-:W-:Y:S02]  /*b26c0*/  IMAD.MOV.U32 R15, RZ, RZ, R72 ;  /* 0x000000ffff0f7224 */ /* 0x000fe400078e0048 */
[----:B------:R-:W-:Y:S02]  /*b26d0*/  IMAD.MOV.U32 R82, RZ, RZ, -0x800000 ;  /* 0xff800000ff527424 */ /* 0x000fe400078e00ff */
[----:B------:R-:W-:Y:S01]  /*b26e0*/  IMAD.MOV.U32 R83, RZ, RZ, 0x41cdcd64 ;  /* 0x41cdcd64ff537424 */ /* 0x000fe200078e00ff */
[----:B---3--:R-:W-:Y:S01]  /*b26f0*/  DSETP.MAX.AND P1, P2, |R70|, |R72|, PT ;  /* 0x400000484600722a */ /* 0x008fe20003a2f200 */
        /* <DEDUP_REMOVED lines=28> */
[----:B------:R-:W2:Y:S01]  /*b28c0*/  LDG.E.64 R70, desc[UR10][R46.64+0x2740] ;  /* 0x0027400a2e467981 */ /* 0x000ea2000c1e1b00 */
[----:B-----5:R-:W-:Y:S01]  /*b28d0*/  IMAD.MOV.U32 R14, RZ, RZ, R61 ;  /* 0x000000ffff0e7224 */ /* 0x020fe200078e003d */
[----:B--2---:R-:W-:Y:S01]  /*b28e0*/  DSETP.MAX.AND P1, P2, |R60|, |R70|, PT ;  /* 0x400000463c00722a */ /* 0x004fe20003a2f200 */
        /* <DEDUP_REMOVED lines=36> */
.L_x_2311:
[----:B------:R-:W-:Y:S02]  /*b2b30*/  R2UR UR4, R50 ;  /* 0x00000000320472ca */ /* 0x000fe400000e0000 */
[----:B------:R-:W-:-:S13]  /*b2b40*/  R2UR UR5, R51 ;  /* 0x00000000330572ca */ /* 0x000fda00000e0000 */
[----:B------:R4:W-:Y:S02]  /*b2b50*/  STG.E desc[UR4][R48.64+0xf8], RZ ;  /* 0x0000f8ff30007986 */ /* 0x0009e4000c101904 */
.L_x_2310:
[----:B------:R-:W-:Y:S05]  /*b2b60*/  BSYNC.RELIABLE B0 ;  /* 0x0000000000007941 */ /* 0x000fea0003800100 */
.L_x_2309:
        /* <DEDUP_REMOVED lines=13> */
.L_x_2284:
[----:B------:R-:W-:Y:S05]  /*b2c40*/  BSYNC.RECONVERGENT B1 ;  /* 0x0000000000017941 */ /* 0x000fea0003800200 */
.L_x_2283:
[----:B------:R-:W-:Y:S02]  /*b2c50*/  R2UR UR4, R50 ;  /* 0x00000000320472ca */ /* 0x000fe400000e0000 */
[----:B------:R-:W-:-:S13]  /*b2c60*/  R2UR UR5, R51 ;  /* 0x00000000330572ca */ /* 0x000fda00000e0000 */
[----:B0-----:R-:W5:Y:S02]  /*b2c70*/  LDG.E R13, desc[UR4][R48.64+0xd8] ;  /* 0x0000d804300d7981 */ /* 0x001f64000c1e1900 */
[----:B-----5:R-:W-:-:S05]  /*b2c80*/  VIADD R13, R13, 0x1 ;  /* 0x000000010d0d7836 */ /* 0x020fca0000000000 */
[----:B------:R0:W-:Y:S01]  /*b2c90*/  STG.E desc[UR4][R48.64+0xd8], R13 ;  /* 0x0000d80d30007986 */ /* 0x0001e2000c101904 */
[----:B------:R-:W-:Y:S05]  /*b2ca0*/  @P0 BRA `(.L_x_2313) ;  /* 0xffffffc800ac0947 */ /* 0x000fea000383ffff */
.L_x_2282:
[----:B------:R-:W-:Y:S05]  /*b2cb0*/  BSYNC.RECONVERGENT B4 ;  /* 0x0000000000047941 */ /* 0x000fea0003800200 */
.L_x_2281:
[----:B------:R-:W-:Y:S05]  /*b2cc0*/  BRA `(.L_x_2314) ;  /* 0xffffff9800687947 */ /* 0x000fea000383ffff */
.L_x_2278:
[----:B------:R-:W-:Y:S05]  /*b2cd0*/  BSYNC.RECONVERGENT B6 ;  /* 0x0000000000067941 */ /* 0x000fea0003800200 */
.L_x_2249:
[C---:B------:R-:W-:Y:S02]  /*b2ce0*/  R2UR UR4, R50.reuse ;  /* 0x00000000320472ca */ /* 0x040fe400000e0000 */
[C---:B------:R-:W-:Y:S02]  /*b2cf0*/  R2UR UR5, R51.reuse ;  /* 0x00000000330572ca */ /* 0x040fe400000e0000 */
[----:B------:R-:W-:Y:S02]  /*b2d00*/  R2UR UR8, R50 ;  /* 0x00000000320872ca */ /* 0x000fe400000e0000 */
[----:B------:R-:W-:-:S09]  /*b2d10*/  R2UR UR9, R51 ;  /* 0x00000000330972ca */ /* 0x000fd200000e0000 */
[----:B------:R4:W-:Y:S04]  /*b2d20*/  STG.E desc[UR4][R48.64+0xf8], R45 ;  /* 0x0000f82d30007986 */ /* 0x0009e8000c101904 */
[----:B------:R-:W5:Y:S01]  /*b2d30*/  LDG.E.64 R12, desc[UR8][R46.64+0x2728] ;  /* 0x002728082e0c7981 */ /* 0x000f62000c1e1b00 */
[----:B------:R-:W-:Y:S01]  /*b2d40*/  BSSY.RECONVERGENT B1, `(.L_x_2315) ;  /* 0x0000077000017945 */ /* 0x000fe20003800200 */
[----:B-----5:R-:W-:Y:S01]  /*b2d50*/  DSETP.GT.AND P0, PT, |R12|, R70, PT ;  /* 0x000000460c00722a */ /* 0x020fe20003f04200 */
[----:B------:R-:W-:Y:S02]  /*b2d60*/  IMAD.MOV.U32 R12, RZ, RZ, 0x0 ;  /* 0x00000000ff0c7424 */ /* 0x000fe400078e00ff */
        /* <DEDUP_REMOVED lines=8> */
[----:B------:R-:W2:Y:S01]  /*b2df0*/  LDG.E R13, desc[UR8][R48.64+0xd4] ;  /* 0x0000d408300d7981 */ /* 0x000ea2000c1e1900 */
        /* <DEDUP_REMOVED lines=11> */
[----:B---3--:R-:W-:-:S02]  /*b2eb0*/  IMAD.MOV.U32 R45, RZ, RZ, RZ ;  /* 0x000000ffff2d7224 */ /* 0x008fc400078e00ff */
[----:B----4-:R-:W-:-:S04]  /*b2ec0*/  VIADD R12, R12, 0xffffffff ;  /* 0xffffffff0c0c7836 */ /* 0x010fc80000000000 */
[----:B------:R-:W-:Y:S01]  /*b2ed0*/  IMAD R12, R40, R12, R37 ;  /* 0x0000000c280c7224 */ /* 0x000fe200078e0225 */
[----:B--2---:R-:W-:-:S03]  /*b2ee0*/  ISETP.GE.AND P0, PT, R58, 0x1, PT ;  /* 0x000000013a00780c */ /* 0x004fc60003f06270 */
        /* <DEDUP_REMOVED lines=9> */
.L_x_2319:
        /* <DEDUP_REMOVED lines=15> */
.L_x_2318:
[----:B------:R-:W-:Y:S05]  /*b3070*/  BSYNC.RECONVERGENT B0 ;  /* 0x0000000000007941 */ /* 0x000fea0003800200 */
.L_x_2317:
[----:B------:R-:W-:Y:S01]  /*b3080*/  R2UR UR4, R50 ;  /* 0x00000000320472ca */ /* 0x000fe200000e0000 */
[----:B------:R-:W-:Y:S01]  /*b3090*/  BSSY.RECONVERGENT B0, `(.L_x_2320) ;  /* 0x0000015000007945 */ /* 0x000fe20003800200 */
[----:B------:R-:W-:Y:S02]  /*b30a0*/  R2UR UR5, R51 ;  /* 0x00000000330572ca */ /* 0x000fe400000e0000 */
[----:B------:R-:W-:-:S11]  /*b30b0*/  ISETP.GE.AND P0, PT, R40, 0x1, PT ;  /* 0x000000012800780c */ /* 0x000fd60003f06270 */
[----:B------:R2:W-:Y:S02]  /*b30c0*/  STG.E desc[UR4][R48.64+0xd8], RZ ;  /* 0x0000d8ff30007986 */ /* 0x0005e4000c101904 */
[----:B------:R-:W-:Y:S05]  /*b30d0*/  @!P0 BRA `(.L_x_2321) ;  /* 0x0000000000408947 */ /* 0x000fea0003800000 */
[----:B------:R-:W-:-:S07]  /*b30e0*/  IMAD.MOV.U32 R59, RZ, RZ, RZ ;  /* 0x000000ffff3b7224 */ /* 0x000fce00078e00ff */
.L_x_2322:
        /* <DEDUP_REMOVED lines=15> */
.L_x_2321:
[----:B------:R-:W-:Y:S05]  /*b31e0*/  BSYNC.RECONVERGENT B0 ;  /* 0x0000000000007941 */ /* 0x000fea0003800200 */
.L_x_2320:
        /* <DEDUP_REMOVED lines=37> */
.L_x_2324:
[----:B------:R-:W-:Y:S05]  /*b3440*/  BSYNC.RECONVERGENT B0 ;  /* 0x0000000000007941 */ /* 0x000fea0003800200 */
.L_x_2323:
[----:B------:R-:W-:Y:S01]  /*b3450*/  UMOV UR4, 0x66666666 ;  /* 0x6666666600047882 */ /* 0x000fe20000000000 */
[----:B------:R-:W-:Y:S01]  /*b3460*/  UMOV UR5, 0x40711266 ;  /* 0x4071126600057882 */ /* 0x000fe20000000000 */
[----:B------:R-:W-:Y:S01]  /*b3470*/  IMAD.MOV.U32 R14, RZ, RZ, 0x0 ;  /* 0x00000000ff0e7424 */ /* 0x000fe200078e00ff */
[----:B------:R-:W-:Y:S01]  /*b3480*/  DADD R12, R98, -UR4 ;  /* 0x80000004620c7e29 */ /* 0x000fe20008000000 */
[----:B------:R-:W-:-:S07]  /*b3490*/  IMAD.MOV.U32 R15, RZ, RZ, 0x3fe00000 ;  /* 0x3fe00000ff0f7424 */ /* 0x000fce00078e00ff */
[----:B------:R-:W-:-:S11]  /*b34a0*/  DFMA R12, R12, 100, R14 ;  /* 0x405900000c0c782b */ /* 0x000fd6000000000e */
.L_x_2316:
[----:B------:R-:W-:Y:S05]  /*b34b0*/  BSYNC.RECONVERGENT B1 ;  /* 0x0000000000017941 */ /* 0x000fea0003800200 */
.L_x_2315:
[----:B------:R-:W4:Y:S01]  /*b34c0*/  MUFU.RCP64H R15, 100 ;  /* 0x40590000000f7908 */ /* 0x000f220000001800 */
[----:B------:R-:W-:Y:S01]  /*b34d0*/  IMAD.MOV.U32 R58, RZ, RZ, 0x0 ;  /* 0x00000000ff3a7424 */ /* 0x000fe200078e00ff */
[----:B------:R-:W-:Y:S01]  /*b34e0*/  BSSY.RECONVERGENT B0, `(.L_x_2248) ;  /* 0x0000017000007945 */ /* 0x000fe20003800200 */
[----:B------:R-:W-:Y:S02]  /*b34f0*/  IMAD.MOV.U32 R59, RZ, RZ, 0x40590000 ;  /* 0x40590000ff3b7424 */ /* 0x000fe400078e00ff */
[----:B------:R-:W-:-:S03]  /*b3500*/  IMAD.MOV.U32 R14, RZ, RZ, 0x1 ;  /* 0x00000001ff0e7424 */ /* 0x000fc600078e00ff */
[----:B------:R-:W5:Y:S03]  /*b3510*/  F2I.F64.TRUNC R12, R12 ;  /* 0x0000000c000c7311 */ /* 0x000f66000030d100 */
[----:B----4-:R-:W-:-:S05]  /*b3520*/  DFMA R60, R14, -R58, 1 ;  /* 0x3ff000000e3c742b */ /* 0x010fca000000083a */
[----:B-----5:R-:W4:Y:S03]  /*b3530*/  I2F.F64 R94, R12 ;  /* 0x0000000c005e7312 */ /* 0x020f260000201c00 */
        /* <DEDUP_REMOVED lines=16> */
[----:B0123--:R-:W-:Y:S05]  /*b3640*/  CALL.REL.NOINC `($__internal_0_$__cuda_sm20_div_rn_f64_full) ;  /* 0x00000b2400647944 */ /* 0x00ffea0003c00000 */
.L_x_2325:
[----:B------:R-:W-:Y:S05]  /*b3650*/  BSYNC.RECONVERGENT B0 ;  /* 0x0000000000007941 */ /* 0x000fea0003800200 */
.L_x_2248:
[----:B------:R-:W-:Y:S05]  /*b3660*/  BSYNC.RECONVERGENT B7 ;  /* 0x0000000000077941 */ /* 0x000fea0003800200 */
.L_x_2247:
[----:B------:R-:W-:Y:S01]  /*b3670*/  R2UR UR4, R50 ;  /* 0x00000000320472ca */ /* 0x000fe200000e0000 */
[----:B------:R-:W-:Y:S01]  /*b3680*/  DSETP.GT.AND P0, PT, R98, R74, PT ;  /* 0x0000004a6200722a */ /* 0x000fe20003f04000 */
[----:B------:R-:W-:-:S13]  /*b3690*/  R2UR UR5, R51 ;  /* 0x00000000330572ca */ /* 0x000fda00000e0000 */
[----:B------:R0:W-:Y:S01]  /*b36a0*/  STG.E.64 desc[UR4][R46.64+0x2778], R98 ;  /* 0x002778622e007986 */ /* 0x0001e2000c101b04 */
[----:B------:R-:W-:Y:S05]  /*b36b0*/  @P0 BRA `(.L_x_2326) ;  /* 0x000002e800a00947 */ /* 0x000fea0003800000 */
[----:B------:R-:W-:Y:S01]  /*b36c0*/  R2UR UR4, R50 ;  /* 0x00000000320472ca */ /* 0x000fe200000e0000 */
[----:B------:R-:W1:Y:S01]  /*b36d0*/  LDC.64 R12, c[0x0][0x388] ;  /* 0x0000e200ff0c7b82 */ /* 0x000e620000000a00 */
[----:B------:R-:W-:-:S13]  /*b36e0*/  R2UR UR5, R51 ;  /* 0x00000000330572ca */ /* 0x000fda00000e0000 */
[----:B------:R-:W2:Y:S01]  /*b36f0*/  LDG.E R14, desc[UR4][R48.64+0x100] ;  /* 0x00010004300e7981 */ /* 0x000ea2000c1e1900 */
[----:B------:R-:W-:Y:S02]  /*b3700*/  R2UR UR8, R50 ;  /* 0x00000000320872ca */ /* 0x000fe400000e0000 */
[----:B------:R-:W-:Y:S01]  /*b3710*/  R2UR UR9, R51 ;  /* 0x00000000330972ca */ /* 0x000fe200000e0000 */
[----:B------:R-:W4:Y:S01]  /*b3720*/  LDG.E R40, desc[UR4][R48.64+0x104] ;  /* 0x0001040430287981 */ /* 0x000f22000c1e1900 */
[----:B--2---:R-:W-:-:S06]  /*b3730*/  IMAD R15, R14, 0x4, R17 ;  /* 0x000000040e0f7824 */ /* 0x004fcc00078e0211 */
[----:B------:R-:W3:Y:S02]  /*b3740*/  LDS R15, [R15] ;  /* 0x000000000f0f7984 */ /* 0x000ee40000000800 */
[----:B---3--:R-:W-:-:S04]  /*b3750*/  IMAD R45, R15, 0xa, RZ ;  /* 0x0000000a0f2d7824 */ /* 0x008fc800078e02ff */
[----:B-1----:R-:W-:-:S05]  /*b3760*/  IMAD.WIDE R12, R45, 0x4, R12 ;  /* 0x000000042d0c7825 */ /* 0x002fca00078e020c */
[----:B------:R-:W2:Y:S04]  /*b3770*/  LDG.E R45, desc[UR8][R12.64+0x4] ;  /* 0x000004080c2d7981 */ /* 0x000ea8000c1e1900 */
[----:B----4-:R1:W5:Y:S01]  /*b3780*/  LDG.E R70, desc[UR4][R12.64] ;  /* 0x000000040c467981 */ /* 0x010362000c1e1900 */
[----:B------:R-:W-:Y:S02]  /*b3790*/  UMOV UR4, 0x2c ;  /* 0x0000002c00047882 */ /* 0x000fe40000000000 */
[----:B------:R-:W-:Y:S02]  /*b37a0*/  LEA R14, R14, UR4, 0x2 ;  /* 0x000000040e0e7c11 */ /* 0x000fe4000f8e10ff */
[C---:B------:R-:W-:Y:S01]  /*b37b0*/  LEA R15, R40.reuse, UR4, 0x2 ;  /* 0x00000004280f7c11 */ /* 0x040fe2000f8e10ff */
[----:B------:R-:W-:-:S03]  /*b37c0*/  IMAD R40, R40, 0x4, R17 ;  /* 0x0000000428287824 */ /* 0x000fc600078e0211 */
[----:B------:R-:W3:Y:S03]  /*b37d0*/  LDC R14, c[0x3][R14] ;  /* 0x00c000000e0e7b82 */ /* 0x000ee60000000800 */
[----:B------:R-:W4:Y:S05]  /*b37e0*/  LDS R40, [R40] ;  /* 0x0000000028287984 */ /* 0x000f2a0000000800 */
[----:B------:R-:W0:Y:S01]  /*b37f0*/  LDC R15, c[0x3][R15] ;  /* 0x00c000000f0f7b82 */ /* 0x000e220000000800 */
        /* <DEDUP_REMOVED lines=8> */
[----:B0--34-:R-:W-:Y:S05]  /*b3880*/  @!P0 BRA `(.L_x_2328) ;  /* 0x0000000c00e88947 */ /* 0x019fea0003800000 */
        /* <DEDUP_REMOVED lines=10> */
.L_x_2332:
        /* <DEDUP_REMOVED lines=39> */
.L_x_2329:
[----:B0-----:R-:W0:Y:S01]  /*b3ba0*/  LDC.64 R58, c[0x0][0x388] ;  /* 0x0000e200ff3a7b82 */ /* 0x001e220000000a00 */
[----:B------:R-:W-:Y:S01]  /*b3bb0*/  R2UR UR4, R50 ;  /* 0x00000000320472ca */ /* 0x000fe200000e0000 */
[----:B--2---:R-:W-:Y:S01]  /*b3bc0*/  IMAD R45, R40, 0xa, RZ ;  /* 0x0000000a282d7824 */ /* 0x004fe200078e02ff */
        /* <DEDUP_REMOVED lines=21> */
.L_x_2337:
        /* <DEDUP_REMOVED lines=39> */
.L_x_2334:
        /* <DEDUP_REMOVED lines=62> */
.L_x_2336:
[----:B------:R-:W-:Y:S02]  /*b4370*/  R2UR UR4, R50 ;  /* 0x00000000320472ca */ /* 0x000fe400000e0000 */
[----:B------:R-:W-:-:S13]  /*b4380*/  R2UR UR5, R51 ;  /* 0x00000000330572ca */ /* 0x000fda00000e0000 */
[----:B------:R2:W-:Y:S01]  /*b4390*/  STG.E desc[UR4][R48.64+0xf8], RZ ;  /* 0x0000f8ff30007986 */ /* 0x0005e2000c101904 */
[----:B------:R-:W-:Y:S05]  /*b43a0*/  BRA `(.L_x_2333) ;  /* 0x00000000000c7947 */ /* 0x000fea0003800000 */
.L_x_2335:
[----:B------:R-:W-:Y:S02]  /*b43b0*/  R2UR UR4, R50 ;  /* 0x00000000320472ca */ /* 0x000fe400000e0000 */
[----:B------:R-:W-:-:S13]  /*b43c0*/  R2UR UR5, R51 ;  /* 0x00000000330572ca */ /* 0x000fda00000e0000 */
[----:B------:R3:W-:Y:S02]  /*b43d0*/  STG.E desc[UR4][R48.64+0xf8], RZ ;  /* 0x0000f8ff30007986 */ /* 0x0007e4000c101904 */
.L_x_2333:
        /* <DEDUP_REMOVED lines=62> */
.L_x_2331:
[----:B------:R-:W-:Y:S02]  /*b47c0*/  R2UR UR4, R50 ;  /* 0x00000000320472ca */ /* 0x000fe400000e0000 */
[----:B------:R-:W-:-:S13]  /*b47d0*/  R2UR UR5, R51 ;  /* 0x00000000330572ca */ /* 0x000fda00000e0000 */
[----:B------:R0:W-:Y:S01]  /*b47e0*/  STG.E desc[UR4][R48.64+0xf8], RZ ;  /* 0x0000f8ff30007986 */ /* 0x0001e2000c101904 */
[----:B------:R-:W-:Y:S05]  /*b47f0*/  BRA `(.L_x_2328) ;  /* 0x00000000000c7947 */ /* 0x000fea0003800000 */
.L_x_2330:
[----:B------:R-:W-:Y:S02]  /*b4800*/  R2UR UR4, R50 ;  /* 0x00000000320472ca */ /* 0x000fe400000e0000 */
[----:B------:R-:W-:-:S13]  /*b4810*/  R2UR UR5, R51 ;  /* 0x00000000330572ca */ /* 0x000fda00000e0000 */
[----:B------:R2:W-:Y:S02]  /*b4820*/  STG.E desc[UR4][R48.64+0xf8], RZ ;  /* 0x0000f8ff30007986 */ /* 0x0005e4000c101904 */
.L_x_2328:
        /* <DEDUP_REMOVED lines=61> */
.L_x_2338:
[----:B------:R-:W-:Y:S05]  /*b4c00*/  BSYNC.RECONVERGENT B0 ;  /* 0x0000000000007941 */ /* 0x000fea0003800200 */
.L_x_2327:
[----:B0--34-:R-:W0:Y:S01]  /*b4c10*/  LDC.64 R58, c[0x0][0x388] ;  /* 0x0000e200ff3a7b82 */ /* 0x019e220000000a00 */
        /* <DEDUP_REMOVED lines=10> */
[----:B------:R-:W-:Y:S03]  /*b4cc0*/  BSSY.RECONVERGENT B0, `(.L_x_2339) ;  /* 0x0000093000007945 */ /* 0x000fe60003800200 */
[----:B--2---:R0:W-:Y:S01]  /*b4cd0*/  STG.E desc[UR4][R48.64+0xcc], R45 ;  /* 0x0000cc2d30007986 */ /* 0x0041e2000c101904 */
[----:B------:R-:W-:Y:S05]  /*b4ce0*/  @!P0 BRA `(.L_x_2340) ;  /* 0x0000000400288947 */ /* 0x000fea0003800000 */
[----:B------:R-:W-:Y:S01]  /*b4cf0*/  ISETP.GE.AND P0, PT, R61, 0x1, PT ;  /* 0x000000013d00780c */ /* 0x000fe20003f06270 */
[----:B------:R-:W-:-:S12]  /*b4d00*/  BSSY.RECONVERGENT B1, `(.L_x_2341) ;  /* 0x0000047000017945 */ /* 0x000fd80003800200 */
[----:B------:R-:W-:Y:S05]  /*b4d10*/  @!P0 BRA `(.L_x_2342) ;  /* 0x0000000400148947 */ /* 0x000fea0003800000 */
[----:B------:R-:W-:-:S07]  /*b4d20*/  IMAD.MOV.U32 R15, RZ, RZ, 0x1 ;  /* 0x00000001ff0f7424 */ /* 0x000fce00078e00ff */
.L_x_2350:
[C---:B------:R-:W-:Y:S02]  /*b4d30*/  R2UR UR4, R50.reuse ;  /* 0x00000000320472ca */ /* 0x040fe400000e0000 */
[C---:B------:R-:W-:Y:S02]  /*b4d40*/  R2UR UR5, R51.reuse ;  /* 0x00000000330572ca */ /* 0x040fe400000e0000 */
[----:B------:R-:W-:Y:S02]  /*b4d50*/  R2UR UR8, R50 ;  /* 0x00000000320872ca */ /* 0x000fe400000e0000 */
[----:B------:R-:W-:-:S09]  /*b4d60*/  R2UR UR9, R51 ;  /* 0x00000000330972ca */ /* 0x000fd200000e0000 */
[----:B------:R-:W2:Y:S01]  /*b4d70*/  LDG.E R40, desc[UR4][R58.64] ;  /* 0x000000043a287981 */ /* 0x000ea2000c1e1900 */
[----:B------:R-:W3:Y:S03]  /*b4d80*/  LDCU.64 UR4, c[0x0][0x380] ;  /* 0x00007000ff0477ac */ /* 0x000ee60008000a00 */
[----:B------:R-:W2:Y:S02]  /*b4d90*/  LDG.E R42, desc[UR8][R58.64+0x4] ;  /* 0x000004083a2a7981 */ /* 0x000ea4000c1e1900 */
[----:B--2---:R-:W-:-:S04]  /*b4da0*/  IADD3 R40, PT, PT, R42, R40, -R15 ;  /* 0x000000282a287210 */ /* 0x004fc80007ffe80f */
[----:B---34-:R-:W-:-:S04]  /*b4db0*/  IADD3 R60, P0, PT, R40, UR4, RZ ;  /* 0x00000004283c7c10 */ /* 0x018fc8000ff1e0ff */
[----:B0-----:R-:W-:-:S05]  /*b4dc0*/  LEA.HI.X.SX32 R61, R40, UR5, 0x1, P0 ;  /* 0x00000005283d7c11 */ /* 0x001fca00080f0eff */
        /* <DEDUP_REMOVED lines=19> */
.L_x_2346:
[----:B------:R-:W-:Y:S01]  /*b4f00*/  R2UR UR4, R50 ;  /* 0x00000000320472ca */ /* 0x000fe200000e0000 */
[----:B------:R-:W-:Y:S01]  /*b4f10*/  IMAD.MOV.U32 R40, RZ, RZ, 0x3 ;  /* 0x00000003ff287424 */ /* 0x000fe200078e00ff */
[----:B------:R-:W-:Y:S02]  /*b4f20*/  R2UR UR5, R51 ;  /* 0x00000000330572ca */ /* 0x000fe400000e0000 */
[----:B------:R-:W-:-:S05]  /*b4f30*/  IADD3 R60, P0, PT, R15, R56, RZ ;  /* 0x000000380f3c7210 */ /* 0x000fca0007f1e0ff */
[----:B------:R-:W-:-:S06]  /*b4f40*/  IMAD.X R61, RZ, RZ, R57, P0 ;  /* 0x000000ffff3d7224 */ /* 0x000fcc00000e0639 */
[----:B------:R0:W-:Y:S01]  /*b4f50*/  STG.E.U8 desc[UR4][R60.64], R40 ;  /* 0x000000283c007986 */ /* 0x0001e2000c101104 */
[----:B------:R-:W-:Y:S05]  /*b4f60*/  BRA `(.L_x_2348) ;  /* 0x0000000000647947 */ /* 0x000fea0003800000 */
.L_x_2345:
        /* <DEDUP_REMOVED lines=11> */
.L_x_2347:
[----:B------:R-:W-:Y:S05]  /*b5020*/  BSYNC.RELIABLE B6 ;  /* 0x0000000000067941 */ /* 0x000fea0003800100 */
.L_x_2344:
[----:B------:R-:W-:Y:S01]  /*b5030*/  R2UR UR4, R50 ;  /* 0x00000000320472ca */ /* 0x000fe200000e0000 */
[----:B------:R-:W-:Y:S01]  /*b5040*/  IMAD.MOV.U32 R40, RZ, RZ, 0x4 ;  /* 0x00000004ff287424 */ /* 0x000fe200078e00ff */
[----:B------:R-:W-:Y:S02]  /*b5050*/  R2UR UR5, R51 ;  /* 0x00000000330572ca */ /* 0x000fe400000e0000 */
[----:B----4-:R-:W-:-:S05]  /*b5060*/  IADD3 R60, P0, PT, R15, R56, RZ ;  /* 0x000000380f3c7210 */ /* 0x010fca0007f1e0ff */
[----:B------:R-:W-:-:S06]  /*b5070*/  IMAD.X R61, RZ, RZ, R57, P0 ;  /* 0x000000ffff3d7224 */ /* 0x000fcc00000e0639 */
[----:B------:R0:W-:Y:S01]  /*b5080*/  STG.E.U8 desc[UR4][R60.64], R40 ;  /* 0x000000283c007986 */ /* 0x0001e2000c101104 */
[----:B------:R-:W-:Y:S05]  /*b5090*/  BRA `(.L_x_2348) ;  /* 0x0000000000187947 */ /* 0x000fea0003800000 */
.L_x_2349:
[----:B------:R-:W-:Y:S01]  /*b50a0*/  R2UR UR4, R50 ;  /* 0x00000000320472ca */ /* 0x000fe200000e0000 */
[----:B------:R-:W-:Y:S01]  /*b50b0*/  IMAD.MOV.U32 R40, RZ, RZ, 0x1 ;  /* 0x00000001ff287424 */ /* 0x000fe200078e00ff */
[----:B------:R-:W-:Y:S02]  /*b50c0*/  R2UR UR5, R51 ;  /* 0x00000000330572ca */ /* 0x000fe400000e0000 */
[----:B------:R-:W-:-:S05]  /*b50d0*/  IADD3 R60, P0, PT, R15, R56, RZ ;  /* 0x000000380f3c7210 */ /* 0x000fca0007f1e0ff */
[----:B------:R-:W-:-:S06]  /*b50e0*/  IMAD.X R61, RZ, RZ, R57, P0 ;  /* 0x000000ffff3d7224 */ /* 0x000fcc00000e0639 */
[----:B------:R3:W-:Y:S02]  /*b50f0*/  STG.E.U8 desc[UR4][R60.64], R40 ;  /* 0x000000283c007986 */ /* 0x0007e4000c101104 */
.L_x_2348:
[----:B------:R-:W-:Y:S05]  /*b5100*/  BSYNC.RECONVERGENT B4 ;  /* 0x0000000000047941 */ /* 0x000fea0003800200 */
.L_x_2343:
[----:B------:R-:W-:Y:S02]  /*b5110*/  R2UR UR4, R50 ;  /* 0x00000000320472ca */ /* 0x000fe400000e0000 */
[----:B------:R-:W-:-:S13]  /*b5120*/  R2UR UR5, R51 ;  /* 0x00000000330572ca */ /* 0x000fda00000e0000 */
[----:B0-23--:R-:W2:Y:S02]  /*b5130*/  LDG.E R40, desc[UR4][R48.64+0xc8] ;  /* 0x0000c80430287981 */ /* 0x00dea4000c1e1900 */
[C---:B--2---:R-:W-:Y:S01]  /*b5140*/  ISETP.GE.AND P0, PT, R15.reuse, R40, PT ;  /* 0x000000280f00720c */ /* 0x044fe20003f06270 */
[----:B------:R-:W-:-:S12]  /*b5150*/  VIADD R15, R15, 0x1 ;  /* 0x000000010f0f7836 */ /* 0x000fd80000000000 */
[----:B------:R-:W-:Y:S05]  /*b5160*/  @!P0 BRA `(.L_x_2350) ;  /* 0xfffffff800f08947 */ /* 0x000fea000383ffff */
.L_x_2342:
[----:B------:R-:W-:Y:S05]  /*b5170*/  BSYNC.RECONVERGENT B1 ;  /* 0x0000000000017941 */ /* 0x000fea0003800200 */
.L_x_2341:
[----:B------:R-:W-:Y:S05]  /*b5180*/  BRA `(.L_x_2351) ;  /* 0x0000000400187947 */ /* 0x000fea0003800000 */
.L_x_2340:
[----:B------:R-:W-:-:S13]  /*b5190*/  ISETP.GE.AND P0, PT, R61, 0x1, PT ;  /* 0x000000013d00780c */ /* 0x000fda0003f06270 */
[----:B------:R-:W-:Y:S05]  /*b51a0*/  @!P0 BRA `(.L_x_2351) ;  /* 0x0000000400108947 */ /* 0x000fea0003800000 */
[----:B------:R-:W-:-:S07]  /*b51b0*/  IMAD.MOV.U32 R15, RZ, RZ, 0x1 ;  /* 0x00000001ff0f7424 */ /* 0x000fce00078e00ff */
.L_x_2360:
[----:B------:R-:W-:Y:S02]  /*b51c0*/  R2UR UR4, R50 ;  /* 0x00000000320472ca */ /* 0x000fe400000e0000 */
[----:B------:R-:W-:-:S13]  /*b51d0*/  R2UR UR5, R51 ;  /* 0x00000000330572ca */ /* 0x000fda00000e0000 */
[----:B------:R-:W2:Y:S01]  /*b51e0*/  LDG.E R40, desc[UR4][R58.64] ;  /* 0x000000043a287981 */ /* 0x000ea2000c1e1900 */
[----:B------:R-:W3:Y:S01]  /*b51f0*/  LDCU.64 UR4, c[0x0][0x380] ;  /* 0x00007000ff0477ac */ /* 0x000ee20008000a00 */
[----:B------:R-:W-:Y:S02]  /*b5200*/  R2UR UR8, R50 ;  /* 0x00000000320872ca */ /* 0x000fe400000e0000 */
[----:B------:R-:W-:Y:S02]  /*b5210*/  R2UR UR9, R51 ;  /* 0x00000000330972ca */ /* 0x000fe400000e0000 */
[----:B--2---:R-:W-:-:S04]  /*b5220*/  IADD3 R40, PT, PT, R15, -0x1, R40 ;  /* 0xffffffff0f287810 */ /* 0x004fc80007ffe028 */
[----:B---3--:R-:W-:-:S04]  /*b5230*/  IADD3 R60, P0, PT, R40, UR4, RZ ;  /* 0x00000004283c7c10 */ /* 0x008fc8000ff1e0ff */
[----:B0-----:R-:W-:-:S05]  /*b5240*/  LEA.HI.X.SX32 R61, R40, UR5, 0x1, P0 ;  /* 0x00000005283d7c11 */ /* 0x001fca00080f0eff */
        /* <DEDUP_REMOVED lines=18> */
.L_x_2355:
[----:B------:R-:W-:Y:S02]  /*b5370*/  R2UR UR4, R50 ;  /* 0x00000000320472ca */ /* 0x000fe400000e0000 */
[----:B------:R-:W-:Y:S02]  /*b5380*/  R2UR UR5, R51 ;  /* 0x00000000330572ca */ /* 0x000fe400000e0000 */
[----:B------:R-:W-:-:S04]  /*b5390*/  IADD3 R60, P0, PT, R15, R56, RZ ;  /* 0x000000380f3c7210 */ /* 0x000fc80007f1e0ff */
[----:B------:R-:W-:-:S07]  /*b53a0*/  LEA.HI.X.SX32 R61, R15, R57, 0x1, P0 ;  /* 0x000000390f3d7211 */ /* 0x000fce00000f0eff */
[----:B------:R0:W-:Y:S01]  /*b53b0*/  STG.E.U8 desc[UR4][R60.64], RZ ;  /* 0x000000ff3c007986 */ /* 0x0001e2000c101104 */
[----:B------:R-:W-:Y:S05]  /*b53c0*/  BRA `(.L_x_2357) ;  /* 0x00000000006c7947 */ /* 0x000fea0003800000 */
.L_x_2354:
[----:B------:R-:W-:-:S13]  /*b53d0*/  ISETP.NE.AND P0, PT, R60, 0x47, PT ;  /* 0x000000473c00780c */ /* 0x000fda0003f05270 */
[----:B------:R-:W-:Y:S05]  /*b53e0*/  @!P0 BREAK.RELIABLE B4 ;  /* 0x0000000000048942 */ /* 0x000fea0003800100 */
[----:B------:R-:W-:Y:S05]  /*b53f0*/  @!P0 BRA `(.L_x_2358) ;  /* 0x0000000000488947 */ /* 0x000fea0003800000 */
[----:B------:R-:W-:-:S13]  /*b5400*/  ISETP.NE.AND P0, PT, R60, 0x54, PT ;  /* 0x000000543c00780c */ /* 0x000fda0003f05270 */
[----:B------:R-:W-:Y:S05]  /*b5410*/  @!P0 BREAK.RELIABLE B4 ;  /* 0x0000000000048942 */ /* 0x000fea0003800100 */
[----:B------:R-:W-:Y:S05]  /*b5420*/  @!P0 BRA `(.L_x_2359) ;  /* 0x0000000000208947 */ /* 0x000fea0003800000 */
.L_x_2356:
[----:B------:R-:W-:Y:S05]  /*b5430*/  BSYNC.RELIABLE B4 ;  /* 0x0000000000047941 */ /* 0x000fea0003800100 */
.L_x_2353:
[----:B------:R-:W-:Y:S01]  /*b5440*/  R2UR UR4, R50 ;  /* 0x00000000320472ca */ /* 0x000fe200000e0000 */
[----:B------:R-:W-:Y:S01]  /*b5450*/  IMAD.MOV.U32 R40, RZ, RZ, 0x4 ;  /* 0x00000004ff287424 */ /* 0x000fe200078e00ff */
[----:B------:R-:W-:Y:S02]  /*b5460*/  R2UR UR5, R51 ;  /* 0x00000000330572ca */ /* 0x000fe400000e0000 */
[----:B------:R-:W-:-:S04]  /*b5470*/  IADD3 R60, P0, PT, R15, R56, RZ ;  /* 0x000000380f3c7210 */ /* 0x000fc80007f1e0ff */
[----:B------:R-:W-:-:S07]  /*b5480*/  LEA.HI.X.SX32 R61, R15, R57, 0x1, P0 ;  /* 0x000000390f3d7211 */ /* 0x000fce00000f0eff */
[----:B------:R0:W-:Y:S01]  /*b5490*/  STG.E.U8 desc[UR4][R60.64], R40 ;  /* 0x000000283c007986 */ /* 0x0001e2000c101104 */
[----:B------:R-:W-:Y:S05]  /*b54a0*/  BRA `(.L_x_2357) ;  /* 0x0000000000347947 */ /* 0x000fea0003800000 */
.L_x_2359:
[----:B------:R-:W-:Y:S01]  /*b54b0*/  R2UR UR4, R50 ;  /* 0x00000000320472ca */ /* 0x000fe200000e0000 */
[----:B------:R-:W-:Y:S01]  /*b54c0*/  IMAD.MOV.U32 R40, RZ, RZ, 0x3 ;  /* 0x00000003ff287424 */ /* 0x000fe200078e00ff */
[----:B------:R-:W-:Y:S02]  /*b54d0*/  R2UR UR5, R51 ;  /* 0x00000000330572ca */ /* 0x000fe400000e0000 */
[----:B------:R-:W-:-:S04]  /*b54e0*/  IADD3 R60, P0, PT, R15, R56, RZ ;  /* 0x000000380f3c7210 */ /* 0x000fc80007f1e0ff */
[----:B------:R-:W-:-:S07]  /*b54f0*/  LEA.HI.X.SX32 R61, R15, R57, 0x1, P0 ;  /* 0x000000390f3d7211 */ /* 0x000fce00000f0eff */
[----:B------:R4:W-:Y:S01]  /*b5500*/  STG.E.U8 desc[UR4][R60.64], R40 ;  /* 0x000000283c007986 */ /* 0x0009e2000c101104 */
[----:B------:R-:W-:Y:S05]  /*b5510*/  BRA `(.L_x_2357) ;  /* 0x0000000000187947 */ /* 0x000fea0003800000 */
.L_x_2358:
[----:B------:R-:W-:Y:S01]  /*b5520*/  R2UR UR4, R50 ;  /* 0x00000000320472ca */ /* 0x000fe200000e0000 */
[----:B------:R-:W-:Y:S01]  /*b5530*/  IMAD.MOV.U32 R40, RZ, RZ, 0x2 ;  /* 0x00000002ff287424 */ /* 0x000fe200078e00ff */
[----:B------:R-:W-:Y:S02]  /*b5540*/  R2UR UR5, R51 ;  /* 0x00000000330572ca */ /* 0x000fe400000e0000 */
[----:B------:R-:W-:-:S04]  /*b5550*/  IADD3 R60, P0, PT, R15, R56, RZ ;  /* 0x000000380f3c7210 */ /* 0x000fc80007f1e0ff */
[----:B------:R-:W-:-:S07]  /*b5560*/  LEA.HI.X.SX32 R61, R15, R57, 0x1, P0 ;  /* 0x000000390f3d7211 */ /* 0x000fce00000f0eff */
[----:B------:R3:W-:Y:S02]  /*b5570*/  STG.E.U8 desc[UR4][R60.64], R40 ;  /* 0x000000283c007986 */ /* 0x0007e4000c101104 */
.L_x_2357:
[----:B------:R-:W-:Y:S05]  /*b5580*/  BSYNC.RECONVERGENT B1 ;  /* 0x0000000000017941 */ /* 0x000fea0003800200 */
.L_x_2352:
[----:B------:R-:W-:Y:S02]  /*b5590*/  R2UR UR4, R50 ;  /* 0x00000000320472ca */ /* 0x000fe400000e0000 */
[----:B------:R-:W-:-:S13]  /*b55a0*/  R2UR UR5, R51 ;  /* 0x00000000330572ca */ /* 0x000fda00000e0000 */
[----:B0-234-:R-:W2:Y:S02]  /*b55b0*/  LDG.E R40, desc[UR4][R48.64+0xc8] ;  /* 0x0000c80430287981 */ /* 0x01dea4000c1e1900 */
[C---:B--2---:R-:W-:Y:S01]  /*b55c0*/  ISETP.GE.AND P0, PT, R15.reuse, R40, PT ;  /* 0x000000280f00720c */ /* 0x044fe20003f06270 */
[----:B------:R-:W-:-:S12]  /*b55d0*/  VIADD R15, R15, 0x1 ;  /* 0x000000010f0f7836 */ /* 0x000fd80000000000 */
[----:B------:R-:W-:Y:S05]  /*b55e0*/  @!P0 BRA `(.L_x_2360) ;  /* 0xfffffff800f48947 */ /* 0x000fea000383ffff */
.L_x_2351:
[----:B------:R-:W-:Y:S05]  /*b55f0*/  BSYNC.RECONVERGENT B0 ;  /* 0x0000000000007941 */ /* 0x000fea0003800200 */
.L_x_2339:
[----:B------:R-:W-:Y:S01]  /*b5600*/  ISETP.NE.AND P0, PT, R14, RZ, PT ;  /* 0x000000ff0e00720c */ /* 0x000fe20003f05270 */
[----:B------:R-:W-:-:S12]  /*b5610*/  BSSY.RECONVERGENT B0, `(.L_x_2361) ;  /* 0x000009b000007945 */ /* 0x000fd80003800200 */
[----:B------:R-:W-:Y:S05]  /*b5620*/  @!P0 BRA `(.L_x_2362) ;  /* 0x0000000400308947 */ /* 0x000fea0003800000 */
[----:B------:R-:W-:Y:S02]  /*b5630*/  R2UR UR4, R50 ;  /* 0x00000000320472ca */ /* 0x000fe400000e0000 */
[----:B------:R-:W-:-:S13]  /*b5640*/  R2UR UR5, R51 ;  /* 0x00000000330572ca */ /* 0x000fda00000e0000 */
[----:B------:R-:W2:Y:S02]  /*b5650*/  LDG.E R15, desc[UR4][R48.64+0xcc] ;  /* 0x0000cc04300f7981 */ /* 0x000ea4000c1e1900 */
[----:B--2---:R-:W-:-:S13]  /*b5660*/  ISETP.GE.AND P0, PT, R15, 0x1, PT ;  /* 0x000000010f00780c */ /* 0x004fda0003f06270 */
[----:B------:R-:W-:Y:S05]  /*b5670*/  @!P0 BRA `(.L_x_2363) ;  /* 0x0000000800508947 */ /* 0x000fea0003800000 */
[----:B------:R-:W-:Y:S01]  /*b5680*/  BSSY.RECONVERGENT B1, `(.L_x_2364) ;  /* 0x0000045000017945 */ /* 0x000fe20003800200 */
[----:B0-----:R-:W-:-:S07]  /*b5690*/  IMAD.MOV.U32 R45, RZ, RZ, 0x1 ;  /* 0x00000001ff2d7424 */ /* 0x001fce00078e00ff */
.L_x_2372:
        /* <DEDUP_REMOVED lines=28> */
.L_x_2368:
[----:B------:R-:W-:Y:S01]  /*b5860*/  R2UR UR4, R50 ;  /* 0x00000000320472ca */ /* 0x000fe200000e0000 */
[----:B------:R-:W-:Y:S01]  /*b5870*/  IMAD.MOV.U32 R40, RZ, RZ, 0x3 ;  /* 0x00000003ff287424 */ /* 0x000fe200078e00ff */
[----:B------:R-:W-:Y:S02]  /*b5880*/  R2UR UR5, R51 ;  /* 0x00000000330572ca */ /* 0x000fe400000e0000 */
[----:B------:R-:W-:-:S04]  /*b5890*/  IADD3 R14, P0, PT, R45, R56, RZ ;  /* 0x000000382d0e7210 */ /* 0x000fc80007f1e0ff */
[----:B------:R-:W-:-:S07]  /*b58a0*/  LEA.HI.X.SX32 R15, R45, R57, 0x1, P0 ;  /* 0x000000392d0f7211 */ /* 0x000fce00000f0eff */
[----:B------:R0:W-:Y:S01]  /*b58b0*/  STG.E.U8 desc[UR4][R14.64+0x1b], R40 ;  /* 0x00001b280e007986 */ /* 0x0001e2000c101104 */
[----:B------:R-:W-:Y:S05]  /*b58c0*/  BRA `(.L_x_2370) ;  /* 0x0000000000647947 */ /* 0x000fea0003800000 */
.L_x_2367:
        /* <DEDUP_REMOVED lines=11> */
.L_x_2369:
[----:B------:R-:W-:Y:S05]  /*b5980*/  BSYNC.RELIABLE B6 ;  /* 0x0000000000067941 */ /* 0x000fea0003800100 */
.L_x_2366:
[----:B------:R-:W-:Y:S01]  /*b5990*/  R2UR UR4, R50 ;  /* 0x00000000320472ca */ /* 0x000fe200000e0000 */
[----:B------:R-:W-:Y:S01]  /*b59a0*/  IMAD.MOV.U32 R40, RZ, RZ, 0x4 ;  /* 0x00000004ff287424 */ /* 0x000fe200078e00ff */
[----:B------:R-:W-:Y:S02]  /*b59b0*/  R2UR UR5, R51 ;  /* 0x00000000330572ca */ /* 0x000fe400000e0000 */
[----:B---3--:R-:W-:-:S04]  /*b59c0*/  IADD3 R14, P0, PT, R45, R56, RZ ;  /* 0x000000382d0e7210 */ /* 0x008fc80007f1e0ff */
[----:B------:R-:W-:-:S07]  /*b59d0*/  LEA.HI.X.SX32 R15, R45, R57, 0x1, P0 ;  /* 0x000000392d0f7211 */ /* 0x000fce00000f0eff */
[----:B------:R0:W-:Y:S01]  /*b59e0*/  STG.E.U8 desc[UR4][R14.64+0x1b], R40 ;  /* 0x00001b280e007986 */ /* 0x0001e2000c101104 */
[----:B------:R-:W-:Y:S05]  /*b59f0*/  BRA `(.L_x_2370) ;  /* 0x0000000000187947 */ /* 0x000fea0003800000 */
.L_x_2371:
[----:B------:R-:W-:Y:S01]  /*b5a00*/  R2UR UR4, R50 ;  /* 0x00000000320472ca */ /* 0x000fe200000e0000 */
[----:B------:R-:W-:Y:S01]  /*b5a10*/  IMAD.MOV.U32 R40, RZ, RZ, 0x1 ;  /* 0x00000001ff287424 */ /* 0x000fe200078e00ff */
[----:B------:R-:W-:Y:S02]  /*b5a20*/  R2UR UR5, R51 ;  /* 0x00000000330572ca */ /* 0x000fe400000e0000 */
[----:B------:R-:W-:-:S04]  /*b5a30*/  IADD3 R14, P0, PT, R45, R56, RZ ;  /* 0x000000382d0e7210 */ /* 0x000fc80007f1e0ff */
[----:B------:R-:W-:-:S07]  /*b5a40*/  LEA.HI.X.SX32 R15, R45, R57, 0x1, P0 ;  /* 0x000000392d0f7211 */ /* 0x000fce00000f0eff */
[----:B------:R0:W-:Y:S02]  /*b5a50*/  STG.E.U8 desc[UR4][R14.64+0x1b], R40 ;  /* 0x00001b280e007986 */ /* 0x0001e4000c101104 */
.L_x_2370:
[----:B------:R-:W-:Y:S05]  /*b5a60*/  BSYNC.RECONVERGENT B4 ;  /* 0x0000000000047941 */ /* 0x000fea0003800200 */
.L_x_2365:
[----:B------:R-:W-:Y:S02]  /*b5a70*/  R2UR UR4, R50 ;  /* 0x00000000320472ca */ /* 0x000fe400000e0000 */
[----:B------:R-:W-:-:S13]  /*b5a80*/  R2UR UR5, R51 ;  /* 0x00000000330572ca */ /* 0x000fda00000e0000 */
[----:B0-23--:R-:W2:Y:S02]  /*b5a90*/  LDG.E R15, desc[UR4][R48.64+0xcc] ;  /* 0x0000cc04300f7981 */ /* 0x00dea4000c1e1900 */
[C---:B--2---:R-:W-:Y:S01]  /*b5aa0*/  ISETP.GE.AND P0, PT, R45.reuse, R15, PT ;  /* 0x0000000f2d00720c */ /* 0x044fe20003f06270 */
[----:B------:R-:W-:-:S12]  /*b5ab0*/  VIADD R45, R45, 0x1 ;  /* 0x000000012d2d7836 */ /* 0x000fd80000000000 */
[----:B------:R-:W-:Y:S05]  /*b5ac0*/  @!P0 BRA `(.L_x_2372) ;  /* 0xfffffff800f48947 */ /* 0x000fea000383ffff */
[----:B------:R-:W-:Y:S05]  /*b5ad0*/  BSYNC.RECONVERGENT B1 ;  /* 0x0000000000017941 */ /* 0x000fea0003800200 */
.L_x_2364:
[----:B------:R-:W-:Y:S05]  /*b5ae0*/  BRA `(.L_x_2363) ;  /* 0x0000000400347947 */ /* 0x000fea0003800000 */
.L_x_2362:
[----:B------:R-:W-:Y:S02]  /*b5af0*/  R2UR UR4, R50 ;  /* 0x00000000320472ca */ /* 0x000fe400000e0000 */
[----:B------:R-:W-:-:S13]  /*b5b00*/  R2UR UR5, R51 ;  /* 0x00000000330572ca */ /* 0x000fda00000e0000 */
[----:B------:R-:W2:Y:S02]  /*b5b10*/  LDG.E R15, desc[UR4][R48.64+0xcc] ;  /* 0x0000cc04300f7981 */ /* 0x000ea4000c1e1900 */
[----:B--2---:R-:W-:-:S13]  /*b5b20*/  ISETP.GE.AND P0, PT, R15, 0x1, PT ;  /* 0x000000010f00780c */ /* 0x004fda0003f06270 */
[----:B------:R-:W-:Y:S05]  /*b5b30*/  @!P0 BRA `(.L_x_2363) ;  /* 0x0000000400208947 */ /* 0x000fea0003800000 */
[----:B------:R-:W-:Y:S01]  /*b5b40*/  BSSY.RECONVERGENT B1, `(.L_x_2363) ;  /* 0x0000047000017945 */ /* 0x000fe20003800200 */
[----:B0-----:R-:W-:-:S07]  /*b5b50*/  IMAD.MOV.U32 R45, RZ, RZ, 0x1 ;  /* 0x00000001ff2d7424 */ /* 0x001fce00078e00ff */
.L_x_2381:
        /* <DEDUP_REMOVED lines=29> */
.L_x_2376:
[----:B------:R-:W-:Y:S02]  /*b5d30*/  R2UR UR4, R50 ;  /* 0x00000000320472ca */ /* 0x000fe400000e0000 */
[----:B------:R-:W-:Y:S02]  /*b5d40*/  R2UR UR5, R51 ;  /* 0x00000000330572ca */ /* 0x000fe400000e0000 */
[----:B------:R-:W-:-:S05]  /*b5d50*/  IADD3 R14, P0, PT, R45, R56, RZ ;  /* 0x000000382d0e7210 */ /* 0x000fca0007f1e0ff */
[----:B------:R-:W-:-:S06]  /*b5d60*/  IMAD.X R15, RZ, RZ, R57, P0 ;  /* 0x000000ffff0f7224 */ /* 0x000fcc00000e0639 */
[----:B------:R0:W-:Y:S01]  /*b5d70*/  STG.E.U8 desc[UR4][R14.64+0x1b], RZ ;  /* 0x00001bff0e007986 */ /* 0x0001e2000c101104 */
[----:B------:R-:W-:Y:S05]  /*b5d80*/  BRA `(.L_x_2378) ;  /* 0x00000000006c7947 */ /* 0x000fea0003800000 */
.L_x_2375:
[----:B------:R-:W-:-:S13]  /*b5d90*/  ISETP.NE.AND P0, PT, R14, 0x47, PT ;  /* 0x000000470e00780c */ /* 0x000fda0003f05270 */
[----:B------:R-:W-:Y:S05]  /*b5da0*/  @!P0 BREAK.RELIABLE B6 ;  /* 0x0000000000068942 */ /* 0x000fea0003800100 */
[----:B------:R-:W-:Y:S05]  /*b5db0*/  @!P0 BRA `(.L_x_2379) ;  /* 0x0000000000488947 */ /* 0x000fea0003800000 */
[----:B------:R-:W-:-:S13]  /*b5dc0*/  ISETP.NE.AND P0, PT, R14, 0x54, PT ;  /* 0x000000540e00780c */ /* 0x000fda0003f05270 */
[----:B------:R-:W-:Y:S05]  /*b5dd0*/  @!P0 BREAK.RELIABLE B6 ;  /* 0x0000000000068942 */ /* 0x000fea0003800100 */
[----:B------:R-:W-:Y:S05]  /*b5de0*/  @!P0 BRA `(.L_x_2380) ;  /* 0x0000000000208947 */ /* 0x000fea0003800000 */
.L_x_2377:
[----:B------:R-:W-:Y:S05]  /*b5df0*/  BSYNC.RELIABLE B6 ;  /* 0x0000000000067941 */ /* 0x000fea0003800100 */
.L_x_2374:
[----:B------:R-:W-:Y:S01]  /*b5e00*/  R2UR UR4, R50 ;  /* 0x00000000320472ca */ /* 0x000fe200000e0000 */
[----:B------:R-:W-:Y:S01]  /*b5e10*/  IMAD.MOV.U32 R40, RZ, RZ, 0x4 ;  /* 0x00000004ff287424 */ /* 0x000fe200078e00ff */
[----:B------:R-:W-:Y:S02]  /*b5e20*/  R2UR UR5, R51 ;  /* 0x00000000330572ca */ /* 0x000fe400000e0000 */
[----:B------:R-:W-:-:S05]  /*b5e30*/  IADD3 R14, P0, PT, R45, R56, RZ ;  /* 0x000000382d0e7210 */ /* 0x000fca0007f1e0ff */
[----:B------:R-:W-:-:S06]  /*b5e40*/  IMAD.X R15, RZ, RZ, R57, P0 ;  /* 0x000000ffff0f7224 */ /* 0x000fcc00000e0639 */
[----:B------:R0:W-:Y:S01]  /*b5e50*/  STG.E.U8 desc[UR4][R14.64+0x1b], R40 ;  /* 0x00001b280e007986 */ /* 0x0001e2000c101104 */
[----:B------:R-:W-:Y:S05]  /*b5e60*/  BRA `(.L_x_2378) ;  /* 0x0000000000347947 */ /* 0x000fea0003800000 */
.L_x_2380:
[----:B------:R-:W-:Y:S01]  /*b5e70*/  R2UR UR4, R50 ;  /* 0x00000000320472ca */ /* 0x000fe200000e0000 */
[----:B------:R-:W-:Y:S01]  /*b5e80*/  IMAD.MOV.U32 R40, RZ, RZ, 0x3 ;  /* 0x00000003ff287424 */ /* 0x000fe200078e00ff */
[----:B------:R-:W-:Y:S02]  /*b5e90*/  R2UR UR5, R51 ;  /* 0x00000000330572ca */ /* 0x000fe400000e0000 */
[----:B------:R-:W-:-:S05]  /*b5ea0*/  IADD3 R14, P0, PT, R45, R56, RZ ;  /* 0x000000382d0e7210 */ /* 0x000fca0007f1e0ff */
[----:B------:R-:W-:-:S06]  /*b5eb0*/  IMAD.X R15, RZ, RZ, R57, P0 ;  /* 0x000000ffff0f7224 */ /* 0x000fcc00000e0639 */
[----:B------:R3:W-:Y:S01]  /*b5ec0*/  STG.E.U8 desc[UR4][R14.64+0x1b], R40 ;  /* 0x00001b280e007986 */ /* 0x0007e2000c101104 */
[----:B------:R-:W-:Y:S05]  /*b5ed0*/  BRA `(.L_x_2378) ;  /* 0x0000000000187947 */ /* 0x000fea0003800000 */
.L_x_2379:
[----:B------:R-:W-:Y:S01]  /*b5ee0*/  R2UR UR4, R50 ;  /* 0x00000000320472ca */ /* 0x000fe200000e0000 */
[----:B------:R-:W-:Y:S01]  /*b5ef0*/  IMAD.MOV.U32 R40, RZ, RZ, 0x2 ;  /* 0x00000002ff287424 */ /* 0x000fe200078e00ff */
[----:B------:R-:W-:Y:S02]  /*b5f00*/  R2UR UR5, R51 ;  /* 0x00000000330572ca */ /* 0x000fe400000e0000 */
[----:B------:R-:W-:-:S05]  /*b5f10*/  IADD3 R14, P0, PT, R45, R56, RZ ;  /* 0x000000382d0e7210 */ /* 0x000fca0007f1e0ff */
[----:B------:R-:W-:-:S06]  /*b5f20*/  IMAD.X R15, RZ, RZ, R57, P0 ;  /* 0x000000ffff0f7224 */ /* 0x000fcc00000e0639 */
[----:B------:R0:W-:Y:S02]  /*b5f30*/  STG.E.U8 desc[UR4][R14.64+0x1b], R40 ;  /* 0x00001b280e007986 */ /* 0x0001e4000c101104 */
.L_x_2378:
[----:B------:R-:W-:Y:S05]  /*b5f40*/  BSYNC.RECONVERGENT B4 ;  /* 0x0000000000047941 */ /* 0x000fea0003800200 */
.L_x_2373:
[----:B------:R-:W-:Y:S02]  /*b5f50*/  R2UR UR4, R50 ;  /* 0x00000000320472ca */ /* 0x000fe400000e0000 */
[----:B------:R-:W-:-:S13]  /*b5f60*/  R2UR UR5, R51 ;  /* 0x00000000330572ca */ /* 0x000fda00000e0000 */
[----:B0-23--:R-:W2:Y:S02]  /*b5f70*/  LDG.E R15, desc[UR4][R48.64+0xcc] ;  /* 0x0000cc04300f7981 */ /* 0x00dea4000c1e1900 */
[C---:B--2---:R-:W-:Y:S01]  /*b5f80*/  ISETP.GE.AND P0, PT, R45.reuse, R15, PT ;  /* 0x0000000f2d00720c */ /* 0x044fe20003f06270 */
[----:B------:R-:W-:-:S12]  /*b5f90*/  VIADD R45, R45, 0x1 ;  /* 0x000000012d2d7836 */ /* 0x000fd80000000000 */
[----:B------:R-:W-:Y:S05]  /*b5fa0*/  @!P0 BRA `(.L_x_2381) ;  /* 0xfffffff800ec8947 */ /* 0x000fea000383ffff */
[----:B------:R-:W-:Y:S05]  /*b5fb0*/  BSYNC.RECONVERGENT B1 ;  /* 0x0000000000017941 */ /* 0x000fea0003800200 */
.L_x_2363:
[----:B------:R-:W-:Y:S05]  /*b5fc0*/  BSYNC.RECONVERGENT B0 ;  /* 0x0000000000007941 */ /* 0x000fea0003800200 */
.L_x_2361:
        /* <DEDUP_REMOVED lines=23> */
[----:B0-----:R-:W-:Y:S01]  /*b6140*/  IMAD.MOV.U32 R45, RZ, RZ, 0x1 ;  /* 0x00000001ff2d7424 */ /* 0x001fe200078e00ff */
[----:B------:R-:W-:Y:S01]  /*b6150*/  R2UR UR5, R51 ;  /* 0x00000000330572ca */ /* 0x000fe200000e0000 */
[----:B------:R-:W-:-:S12]  /*b6160*/  BSSY.RECONVERGENT B0, `(.L_x_2382) ;  /* 0x0000066000007945 */ /* 0x000fd80003800200 */
[----:B------:R1:W-:Y:S01]  /*b6170*/  STG.E desc[UR4][R48.64+0xd8], R45 ;  /* 0x0000d82d30007986 */ /* 0x0003e2000c101904 */
[----:B--2---:R-:W-:-:S13]  /*b6180*/  ISETP.GE.AND P0, PT, R40, 0x1, PT ;  /* 0x000000012800780c */ /* 0x004fda0003f06270 */
[----:B-1----:R-:W-:Y:S05]  /*b6190*/  @!P0 BRA `(.L_x_2383) ;  /* 0x0000000400888947 */ /* 0x002fea0003800000 */
[----:B------:R-:W-:Y:S02]  /*b61a0*/  R2UR UR4, R50 ;  /* 0x00000000320472ca */ /* 0x000fe400000e0000 */
[----:B------:R-:W-:-:S13]  /*b61b0*/  R2UR UR5, R51 ;  /* 0x00000000330572ca */ /* 0x000fda00000e0000 */
[----:B------:R0:W5:Y:S01]  /*b61c0*/  LDG.E R42, desc[UR4][R48.64+0xcc] ;  /* 0x0000cc04302a7981 */ /* 0x000162000c1e1900 */
[----:B------:R-:W-:-:S07]  /*b61d0*/  IMAD.MOV.U32 R13, RZ, RZ, 0x1 ;  /* 0x00000001ff0d7424 */ /* 0x000fce00078e00ff */
.L_x_2388:
        /* <DEDUP_REMOVED lines=9> */
.L_x_2387:
[----:B------:R-:W-:Y:S01]  /*b6270*/  R2UR UR4, R50 ;  /* 0x00000000320472ca */ /* 0x000fe200000e0000 */
[----:B--2---:R-:W2:Y:S01]  /*b6280*/  LDC.64 R58, c[0x0][0x3a0] ;  /* 0x0000e800ff3a7b82 */ /* 0x004ea20000000a00 */
[----:B------:R-:W-:-:S13]  /*b6290*/  R2UR UR5, R51 ;  /* 0x00000000330572ca */ /* 0x000fda00000e0000 */
[----:B----4-:R-:W3:Y:S01]  /*b62a0*/  LDG.E R61, desc[UR4][R48.64+0xd8] ;  /* 0x0000d804303d7981 */ /* 0x010ee2000c1e1900 */
[----:B------:R-:W-:Y:S02]  /*b62b0*/  R2UR UR8, R50 ;  /* 0x00000000320872ca */ /* 0x000fe400000e0000 */
[----:B------:R-:W-:Y:S02]  /*b62c0*/  R2UR UR9, R51 ;  /* 0x00000000330972ca */ /* 0x000fe400000e0000 */
[----:B------:R-:W-:-:S04]  /*b62d0*/  IADD3 R12, P1, PT, R45, R56, RZ ;  /* 0x000000382d0c7210 */ /* 0x000fc80007f3e0ff */
[----:B------:R-:W-:-:S07]  /*b62e0*/  LEA.HI.X.SX32 R13, R45, R57, 0x1, P1 ;  /* 0x000000392d0d7211 */ /* 0x000fce00008f0eff */
[----:B------:R-:W4:Y:S01]  /*b62f0*/  LDG.E.S8 R13, desc[UR8][R12.64+0x1b] ;  /* 0x00001b080c0d7981 */ /* 0x000f22000c1e1300 */
[----:B---3--:R-:W-:-:S04]  /*b6300*/  IADD3 R14, P0, PT, R61, R56, RZ ;  /* 0x000000383d0e7210 */ /* 0x008fc80007f1e0ff */
[----:B-1----:R-:W-:-:S05]  /*b6310*/  LEA.HI.X.SX32 R15, R61, R57, 0x1, P0 ;  /* 0x000000393d0f7211 */ /* 0x002fca00000f0eff */
[----:B------:R-:W4:Y:S02]  /*b6320*/  LDG.E.S8 R14, desc[UR4][R14.64] ;  /* 0x000000040e0e7981 */ /* 0x000f24000c1e1300 */
[----:B----4-:R-:W-:-:S05]  /*b6330*/  IMAD.IADD R40, R14, 0x1, R13 ;  /* 0x000000010e287824 */ /* 0x010fca00078e020d */
        /* <DEDUP_REMOVED lines=18> */
[----:B------:R-:W4:Y:S01]  /*b6460*/  @P0 LDG.E R60, desc[UR12][R48.64+0xdc] ;  /* 0x0000dc0c303c0981 */ /* 0x000f22000c1e1900 */
        /* <DEDUP_REMOVED lines=11> */
[----:B----4-:R-:W-:Y:S02]  /*b6520*/  @P0 IMAD.IADD R45, R60, 0x1, R45 ;  /* 0x000000013c2d0824 */ /* 0x010fe400078e022d */
[----:B------:R-:W-:Y:S02]  /*b6530*/  @P0 IMAD.MOV.U32 R60, RZ, RZ, 0x0 ;  /* 0x00000000ff3c0424 */ /* 0x000fe400078e00ff */
[----:B-1----:R-:W-:-:S05]  /*b6540*/  @P0 IMAD.WIDE R14, R45, 0x8, R58 ;  /* 0x000000082d0e0825 */ /* 0x002fca00078e023a */
[----:B------:R-:W-:Y:S04]  /*b6550*/  @P0 STG.E.64 desc[UR4][R14.64], R60 ;  /* 0x0000003c0e000986 */ /* 0x000fe8000c101b04 */
[----:B------:R1:W-:Y:S04]  /*b6560*/  @!P0 STG.E.64 desc[UR8][R12.64], RZ ;  /* 0x000000ff0c008986 */ /* 0x0003e8000c101b08 */
[----:B------:R-:W2:Y:S04]  /*b6570*/  @!P0 LDG.E R40, desc[UR10][R48.64+0xd8] ;  /* 0x0000d80a30288981 */ /* 0x000ea8000c1e1900 */
[----:B------:R-:W3:Y:S04]  /*b6580*/  @!P0 LDG.E R42, desc[UR12][R48.64+0xcc] ;  /* 0x0000cc0c302a8981 */ /* 0x000ee8000c1e1900 */
        /* <DEDUP_REMOVED lines=14> */
[----:B-1----:R-:W3:-:S12]  /*b6670*/  LDG.E R13, desc[UR8][R48.64+0xdc] ;  /* 0x0000dc08300d7981 */ /* 0x002ed8000c1e1900 */
[----:B------:R-:W4:Y:S01]  /*b6680*/  LDG.E R42, desc[UR4][R48.64+0xcc] ;  /* 0x0000cc04302a7981 */ /* 0x000f22000c1e1900 */
[C---:B---3--:R-:W-:Y:S01]  /*b6690*/  VIADD R45, R13.reuse, 0x1 ;  /* 0x000000010d2d7836 */ /* 0x048fe20000000000 */
[----:B----4-:R-:W-:-:S04]  /*b66a0*/  ISETP.GE.AND P0, PT, R13, R42, PT ;  /* 0x0000002a0d00720c */ /* 0x010fc80003f06270 */
[----:B------:R2:W-:Y:S09]  /*b66b0*/  STG.E desc[UR4][R48.64+0xdc], R45 ;  /* 0x0000dc2d30007986 */ /* 0x0005f2000c101904 */
[----:B------:R-:W-:Y:S05]  /*b66c0*/  @!P0 BRA `(.L_x_2387) ;  /* 0xfffffff800e88947 */ /* 0x000fea000383ffff */
[----:B------:R-:W-:Y:S05]  /*b66d0*/  BSYNC.RECONVERGENT B4 ;  /* 0x0000000000047941 */ /* 0x000fea0003800200 */
.L_x_2386:
[C---:B------:R-:W-:Y:S02]  /*b66e0*/  R2UR UR4, R50.reuse ;  /* 0x00000000320472ca */ /* 0x040fe400000e0000 */
[C---:B------:R-:W-:Y:S02]  /*b66f0*/  R2UR UR5, R51.reuse ;  /* 0x00000000330572ca */ /* 0x040fe400000e0000 */
[----:B------:R-:W-:Y:S02]  /*b6700*/  R2UR UR8, R50 ;  /* 0x00000000320872ca */ /* 0x000fe400000e0000 */
[----:B------:R-:W-:-:S09]  /*b6710*/  R2UR UR9, R51 ;  /* 0x00000000330972ca */ /* 0x000fd200000e0000 */
[----:B------:R3:W5:Y:S04]  /*b6720*/  LDG.E R13, desc[UR4][R48.64+0xd8] ;  /* 0x0000d804300d7981 */ /* 0x000768000c1e1900 */
[----:B------:R3:W5:Y:S02]  /*b6730*/  LDG.E R40, desc[UR8][R48.64+0xc8] ;  /* 0x0000c80830287981 */ /* 0x000764000c1e1900 */
.L_x_2385:
[----:B------:R-:W-:Y:S05]  /*b6740*/  BSYNC.RECONVERGENT B1 ;  /* 0x0000000000017941 */ /* 0x000fea0003800200 */
.L_x_2384:
[----:B------:R-:W-:Y:S01]  /*b6750*/  R2UR UR4, R50 ;  /* 0x00000000320472ca */ /* 0x000fe200000e0000 */
[----:B-12--5:R-:W-:Y:S01]  /*b6760*/  VIADD R15, R13, 0x1 ;  /* 0x000000010d0f7836 */ /* 0x026fe20000000000 */
[----:B------:R-:W-:Y:S02]  /*b6770*/  R2UR UR5, R51 ;  /* 0x00000000330572ca */ /* 0x000fe400000e0000 */
[----:B------:R-:W-:Y:S01]  /*b6780*/  ISETP.GE.AND P0, PT, R13, R40, PT ;  /* 0x000000280d00720c */ /* 0x000fe20003f06270 */
[----:B------:R-:W-:-:S10]  /*b6790*/  IMAD.MOV.U32 R13, RZ, RZ, R15 ;  /* 0x000000ffff0d7224 */ /* 0x000fd400078e000f */
[----:B------:R1:W-:Y:S02]  /*b67a0*/  STG.E desc[UR4][R48.64+0xd8], R15 ;  /* 0x0000d80f30007986 */ /* 0x0003e4000c101904 */
[----:B------:R-:W-:Y:S05]  /*b67b0*/  @!P0 BRA `(.L_x_2388) ;  /* 0xfffffff800888947 */ /* 0x000fea000383ffff */
.L_x_2383:
[----:B------:R-:W-:Y:S05]  /*b67c0*/  BSYNC.RECONVERGENT B0 ;  /* 0x0000000000007941 */ /* 0x000fea0003800200 */
.L_x_2382:
        /* <DEDUP_REMOVED lines=11> */
[----:B--2---:R-:W-:-:S07]  /*b6880*/  IMAD.MOV.U32 R13, RZ, RZ, 0x1 ;  /* 0x00000001ff0d7424 */ /* 0x004fce00078e00ff */
.L_x_2467:
        /* <DEDUP_REMOVED lines=8> */
[----:B-1----:R-:W-:-:S07]  /*b6910*/  IMAD.MOV.U32 R15, RZ, RZ, 0x1 ;  /* 0x00000001ff0f7424 */ /* 0x002fce00078e00ff */
.L_x_2466:
[----:B------:R-:W-:Y:S01]  /*b6920*/  R2UR UR4, R50 ;  /* 0x00000000320472ca */ /* 0x000fe200000e0000 */
[----:B-1234-:R-:W1:Y:S01]  /*b6930*/  LDC.64 R60, c[0x0][0x3a0] ;  /* 0x0000e800ff3c7b82 */ /* 0x01ee620000000a00 */
[----:B------:R-:W-:-:S13]  /*b6940*/  R2UR UR5, R51 ;  /* 0x00000000330572ca */ /* 0x000fda00000e0000 */
[----:B------:R-:W2:Y:S02]  /*b6950*/  LDG.E R12, desc[UR4][R48.64+0xe4] ;  /* 0x0000e404300c7981 */ /* 0x000ea4000c1e1900 */
[----:B--2---:R-:W-:-:S04]  /*b6960*/  VIADD R12, R12, 0xffffffff ;  /* 0xffffffff0c0c7836 */ /* 0x004fc80000000000 */
[----:B------:R-:W-:-:S04]  /*b6970*/  IMAD R12, R42, R12, R37 ;  /* 0x0000000c2a0c7224 */ /* 0x000fc800078e0225 */
[----:B------:R-:W-:-:S04]  /*b6980*/  IMAD.IADD R59, R12, 0x1, R15 ;  /* 0x000000010c3b7824 */ /* 0x000fc800078e020f */
[----:B-1----:R-:W-:-:S06]  /*b6990*/  IMAD.WIDE R58, R59, 0x8, R60 ;  /* 0x000000083b3a7825 */ /* 0x002fcc00078e023c */
[----:B------:R-:W2:Y:S01]  /*b69a0*/  LDG.E.64 R58, desc[UR4][R58.64] ;  /* 0x000000043a3a7981 */ /* 0x000ea2000c1e1b00 */
[----:B------:R-:W-:Y:S01]  /*b69b0*/  IMAD.MOV.U32 R12, RZ, RZ, -0x800000 ;  /* 0xff800000ff0c7424 */ /* 0x000fe200078e00ff */
[----:B------:R-:W-:Y:S05]  /*b69c0*/  BMOV.32.CLEAR RZ, B7 ;  /* 0x0000000007ff7355 */ /* 0x000fea0000100000 */
[----:B------:R-:W-:Y:S01]  /*b69d0*/  IMAD.MOV.U32 R13, RZ, RZ, 0x41cdcd64 ;  /* 0x41cdcd64ff0d7424 */ /* 0x000fe200078e00ff */
[----:B------:R-:W-:Y:S01]  /*b69e0*/  BSSY.RECONVERGENT B7, `(.L_x_2394) ;  /* 0x0000704000077945 */ /* 0x000fe20003800200 */
        /* <DEDUP_REMOVED lines=18> */
[----:B------:R-:W4:Y:S01]  /*b6b10*/  LDG.E R71, desc[UR12][R48.64+0xe8] ;  /* 0x0000e80c30477981 */ /* 0x000f22000c1e1900 */
[----:B--2---:R-:W-:-:S02]  /*b6b20*/  IADD3 R58, P0, PT, R69, R56, RZ ;  /* 0x00000038453a7210 */ /* 0x004fc40007f1e0ff */
[----:B----4-:R-:W-:Y:S02]  /*b6b30*/  IADD3 R14, P1, PT, R71, R56, RZ ;  /* 0x00000038470e7210 */ /* 0x010fe40007f3e0ff */
[-C--:B------:R-:W-:Y:S02]  /*b6b40*/  LEA.HI.X.SX32 R59, R69, R57.reuse, 0x1, P0 ;  /* 0x00000039453b7211 */ /* 0x080fe400000f0eff */
[----:B------:R-:W-:-:S03]  /*b6b50*/  LEA.HI.X.SX32 R15, R71, R57, 0x1, P1 ;  /* 0x00000039470f7211 */ /* 0x000fc600008f0eff */
[----:B------:R-:W2:Y:S04]  /*b6b60*/  LDG.E.U8 R70, desc[UR4][R58.64] ;  /* 0x000000043a467981 */ /* 0x000ea8000c1e1100 */
[----:B------:R-:W4:Y:S01]  /*b6b70*/  LDG.E.U8 R72, desc[UR8][R14.64+0x1b] ;  /* 0x00001b080e487981 */ /* 0x000f22000c1e1100 */
[----:B------:R-:W-:Y:S01]  /*b6b80*/  BSSY.RECONVERGENT B1, `(.L_x_2396) ;  /* 0x0000254000017945 */ /* 0x000fe20003800200 */
[----:B--2---:R-:W-:Y:S02]  /*b6b90*/  PRMT R40, R70, 0x8880, RZ ;  /* 0x0000888046287816 */ /* 0x004fe400000000ff */
[----:B----4-:R-:W-:-:S05]  /*b6ba0*/  PRMT R45, R72, 0x8880, RZ ;  /* 0x00008880482d7816 */ /* 0x010fca00000000ff */
        /* <DEDUP_REMOVED lines=20> */
.L_x_2397:
        /* <DEDUP_REMOVED lines=26> */
[----:B------:R-:W1:Y:S02]  /*b6e90*/  LDC.64 R60, c[0x3][R70+-0x7590] ;  /* 0x00e29c00463c7b82 */ /* 0x000e640000000a00 */
[----:B-1----:R-:W-:-:S07]  /*b6ea0*/  DADD R82, R82, R60 ;  /* 0x0000000052527229 */ /* 0x002fce000000003c */
        /* <DEDUP_REMOVED lines=36> */
[C---:B----4-:R-:W-:Y:S02]  /*b70f0*/  PRMT R45, R42.reuse, 0x8880, RZ ;  /* 0x000088802a2d7816 */ /* 0x050fe400000000ff */
[----:B------:R-:W-:-:S04]  /*b7100*/  PRMT R42, R42, 0x8880, RZ ;  /* 0x000088802a2a7816 */ /* 0x000fc800000000ff */
[----:B------:R-:W-:Y:S02]  /*b7110*/  PRMT R42, R42, 0x5410, R42 ;  /* 0x000054102a2a7816 */ /* 0x000fe4000000002a */
        /* <DEDUP_REMOVED lines=30> */
[----:B------:R-:W4:Y:S01]  /*b7300*/  LDG.E.64 R74, desc[UR4][R46.64+0x2720] ;  /* 0x002720042e4a7981 */ /* 0x000f22000c1e1b00 */
        /* <DEDUP_REMOVED lines=8> */
[----:B------:R-:W3:Y:S01]  /*b7390*/  LDG.E.S8 R69, desc[UR14][R58.64+-0x1] ;  /* 0xffffff0e3a457981 */ /* 0x000ee2000c1e1300 */
        /* <DEDUP_REMOVED lines=9> */
[----:B---3--:R-:W-:Y:S01]  /*b7430*/  IMAD.IADD R42, R69, 0x1, R42 ;  /* 0x00000001452a7824 */ /* 0x008fe200078e022a */
[----:B------:R-:W2:Y:S03]  /*b7440*/  LDC.64 R60, c[0x3][R45+-0x4d68] ;  /* 0x00eca6002d3c7b82 */ /* 0x000ea60000000a00 */
[----:B------:R-:W-:-:S05]  /*b7450*/  IMAD.SHL.U32 R42, R42, 0x8, RZ ;  /* 0x000000082a2a7824 */ /* 0x000fca00078e00ff */
[----:B------:R-:W2:Y:S08]  /*b7460*/  LDC.64 R70, c[0x3][R40+0x5208] ;  /* 0x00d4820028467b82 */ /* 0x000eb00000000a00 */
[----:B------:R-:W3:Y:S01]  /*b7470*/  LDC.64 R88, c[0x3][R42+0x5a28] ;  /* 0x00d68a002a587b82 */ /* 0x000ee20000000a00 */
[----:B--2---:R-:W-:-:S08]  /*b7480*/  DADD R70, R60, R70 ;  /* 0x000000003c467229 */ /* 0x004fd00000000046 */
[----:B---3--:R-:W-:-:S08]  /*b7490*/  DADD R70, R70, R88 ;  /* 0x0000000046467229 */ /* 0x008fd00000000058 */
        /* <DEDUP_REMOVED lines=36> */
.L_x_2403:
[----:B------:R-:W-:Y:S05]  /*b76e0*/  BSYNC.RECONVERGENT B4 ;  /* 0x0000000000047941 */ /* 0x000fea0003800200 */
.L_x_2402:
        /* <DEDUP_REMOVED lines=30> */
.L_x_2406:
[----:B------:R-:W-:Y:S05]  /*b78d0*/  BSYNC.RECONVERGENT B4 ;  /* 0x0000000000047941 */ /* 0x000fea0003800200 */
.L_x_2405:
        /* <DEDUP_REMOVED lines=19> */
.L_x_2404:
        /* <DEDUP_REMOVED lines=14> */
.L_x_2401:
        /* <DEDUP_REMOVED lines=65> */
.L_x_2409:
[----:B------:R-:W-:Y:S05]  /*b7f00*/  BSYNC.RECONVERGENT B4 ;  /* 0x0000000000047941 */ /* 0x000fea0003800200 */
.L_x_2408:
        /* <DEDUP_REMOVED lines=29> */
[----:B0--3--:R-:W-:Y:S05]  /*b80e0*/  CALL.REL.NOINC `($__internal_0_$__cuda_sm20_div_rn_f64_full) ;  /* 0x00000ad800bc7944 */ /* 0x009fea0003c00000 */
.L_x_2412:
[----:B------:R-:W-:Y:S05]  /*b80f0*/  BSYNC.RECONVERGENT B4 ;  /* 0x0000000000047941 */ /* 0x000fea0003800200 */
.L_x_2411:
        /* <DEDUP_REMOVED lines=19> */
.L_x_2410:
        /* <DEDUP_REMOVED lines=14> */
.L_x_2400:
        /* <DEDUP_REMOVED lines=15> */
.L_x_2413:
        /* <DEDUP_REMOVED lines=65> */
.L_x_2415:
[----:B------:R-:W-:Y:S05]  /*b8810*/  BSYNC.RECONVERGENT B4 ;  /* 0x0000000000047941 */ /* 0x000fea0003800200 */
.L_x_2414:
        /* <DEDUP_REMOVED lines=30> */
.L_x_2418:
[----:B------:R-:W-:Y:S05]  /*b8a00*/  BSYNC.RECONVERGENT B4 ;  /* 0x0000000000047941 */ /* 0x000fea0003800200 */
.L_x_2417:
        /* <DEDUP_REMOVED lines=19> */
.L_x_2416:
        /* <DEDUP_REMOVED lines=13> */
.L_x_2407:
[----:B------:R-:W-:Y:S05]  /*b8c10*/  BSYNC.RECONVERGENT B0 ;  /* 0x0000000000007941 */ /* 0x000fea0003800200 */
.L_x_2399:
        /* <DEDUP_REMOVED lines=9> */
[----:B-123--:R-:W-:-:S06]  /*b8cb0*/  LEA R60, R40, 0x10000, 0x3 ;  /* 0x00010000283c7811 */ /* 0x00efcc00078e18ff */
        /* <DEDUP_REMOVED lines=12> */
[----:B------:R-:W4:Y:S02]  /*b8d80*/  MUFU.RCP64H R73, R93 ;  /* 0x0000005d00497308 */ /* 0x000f240000001800 */
[----:B----4-:R-:W-:-:S08]  /*b8d90*/  DFMA R74, -R92, R72, 1 ;  /* 0x3ff000005c4a742b */ /* 0x010fd00000000148 */
[----:B------:R-:W-:-:S08]  /*b8da0*/  DFMA R74, R74, R74, R74 ;  /* 0x0000004a4a4a722b */ /* 0x000fd0000000004a */
[----:B------:R-:W-:-:S08]  /*b8db0*/  DFMA R74, R72, R74, R72 ;  /* 0x0000004a484a722b */ /* 0x000fd00000000048 */
[----:B---3--:R-:W-:-:S08]  /*b8dc0*/  DFMA R14, -R92, R74, 1 ;  /* 0x3ff000005c0e742b */ /* 0x008fd0000000014a */
[----:B------:R-:W-:Y:S01]  /*b8dd0*/  DFMA R14, R74, R14, R74 ;  /* 0x0000000e4a0e722b */ /* 0x000fe2000000004a */
[----:B--2---:R-:W-:-:S05]  /*b8de0*/  IMAD R40, R40, 0x5, R45 ;  /* 0x0000000528287824 */ /* 0x004fca00078e022d */
[----:B------:R-:W-:-:S04]  /*b8df0*/  LEA R40, R40, 0x10000, 0x3 ;  /* 0x0001000028287811 */ /* 0x000fc800078e18ff */
        /* <DEDUP_REMOVED lines=13> */
.L_x_2420:
[----:B------:R-:W-:Y:S05]  /*b8ed0*/  BSYNC.RECONVERGENT B0 ;  /* 0x0000000000007941 */ /* 0x000fea0003800200 */
.L_x_2419:
        /* <DEDUP_REMOVED lines=24> */
.L_x_2421:
[C---:B------:R-:W-:Y:S02]  /*b9060*/  R2UR UR4, R50.reuse ;  /* 0x00000000320472ca */ /* 0x040fe400000e0000 */
[C---:B------:R-:W-:Y:S02]  /*b9070*/  R2UR UR5, R51.reuse ;  /* 0x00000000330572ca */ /* 0x040fe400000e0000 */
[----:B------:R-:W-:Y:S02]  /*b9080*/  R2UR UR8, R50 ;  /* 0x00000000320872ca */ /* 0x000fe400000e0000 */
[----:B------:R-:W-:-:S09]  /*b9090*/  R2UR UR9, R51 ;  /* 0x00000000330972ca */ /* 0x000fd200000e0000 */
[----:B------:R3:W-:Y:S04]  /*b90a0*/  STG.E.64 desc[UR4][R46.64+0x2738], R60 ;  /* 0x0027383c2e007986 */ /* 0x0007e8000c101b04 */
[----:B------:R3:W-:Y:S02]  /*b90b0*/  STG.E.64 desc[UR8][R46.64+0x2740], R70 ;  /* 0x002740462e007986 */ /* 0x0007e4000c101b08 */
.L_x_2398:
[----:B------:R-:W-:Y:S05]  /*b90c0*/  BSYNC.RECONVERGENT B1 ;  /* 0x0000000000017941 */ /* 0x000fea0003800200 */
.L_x_2396:
[----:B-----5:R-:W-:Y:S01]  /*b90d0*/  DSETP.GEU.AND P0, PT, |R70|, R12, PT ;  /* 0x0000000c4600722a */ /* 0x020fe20003f0e200 */
[----:B------:R-:W-:-:S13]  /*b90e0*/  BSSY.RECONVERGENT B0, `(.L_x_2422) ;  /* 0x000001d000007945 */ /* 0x000fda0003800200 */
[----:B------:R-:W-:Y:S05]  /*b90f0*/  @P0 BRA `(.L_x_2423) ;  /* 0x00000000006c0947 */ /* 0x000fea0003800000 */
[C---:B------:R-:W-:Y:S01]  /*b9100*/  R2UR UR4, R50.reuse ;  /* 0x00000000320472ca */ /* 0x040fe200000e0000 */
[----:B--234-:R-:W2:Y:S01]  /*b9110*/  LDC.64 R60, c[0x0][0x3a0] ;  /* 0x0000e800ff3c7b82 */ /* 0x01cea20000000a00 */
[C---:B------:R-:W-:Y:S02]  /*b9120*/  R2UR UR5, R51.reuse ;  /* 0x00000000330572ca */ /* 0x040fe400000e0000 */
[C---:B------:R-:W-:Y:S02]  /*b9130*/  R2UR UR8, R50.reuse ;  /* 0x00000000320872ca */ /* 0x040fe400000e0000 */
[C---:B------:R-:W-:Y:S02]  /*b9140*/  R2UR UR9, R51.reuse ;  /* 0x00000000330972ca */ /* 0x040fe400000e0000 */
[----:B------:R-:W-:Y:S02]  /*b9150*/  R2UR UR10, R50 ;  /* 0x00000000320a72ca */ /* 0x000fe400000e0000 */
[----:B------:R-:W-:-:S05]  /*b9160*/  R2UR UR11, R51 ;  /* 0x00000000330b72ca */ /* 0x000fca00000e0000 */
[----:B------:R-:W3:Y:S04]  /*b9170*/  LDG.E R14, desc[UR4][R48.64+0xe4] ;  /* 0x0000e404300e7981 */ /* 0x000ee8000c1e1900 */
[----:B------:R-:W4:Y:S04]  /*b9180*/  LDG.E R40, desc[UR8][R48.64+0xcc] ;  /* 0x0000cc0830287981 */ /* 0x000f28000c1e1900 */
[----:B------:R-:W5:Y:S04]  /*b9190*/  LDG.E R42, desc[UR10][R48.64+0xe8] ;  /* 0x0000e80a302a7981 */ /* 0x000f68000c1e1900 */
[----:B------:R-:W2:Y:S01]  /*b91a0*/  LDG.E.64 R12, desc[UR4][R46.64+0x2738] ;  /* 0x002738042e0c7981 */ /* 0x000ea2000c1e1b00 */
[----:B------:R-:W-:-:S02]  /*b91b0*/  R2UR UR12, R50 ;  /* 0x00000000320c72ca */ /* 0x000fc400000e0000 */
[----:B------:R-:W-:Y:S01]  /*b91c0*/  R2UR UR13, R51 ;  /* 0x00000000330d72ca */ /* 0x000fe200000e0000 */
[----:B---3--:R-:W-:-:S04]  /*b91d0*/  VIADD R15, R14, 0xffffffff ;  /* 0xffffffff0e0f7836 */ /* 0x008fc80000000000 */
[----:B----4-:R-:W-:-:S04]  /*b91e0*/  IMAD R15, R15, R40, R38 ;  /* 0x000000280f0f7224 */ /* 0x010fc800078e0226 */
[----:B-----5:R-:W-:-:S04]  /*b91f0*/  IMAD.IADD R15, R42, 0x1, R15 ;  /* 0x000000012a0f7824 */ /* 0x020fc800078e020f */
        /* <DEDUP_REMOVED lines=11> */
.L_x_2423:
[----:B------:R-:W-:Y:S05]  /*b92b0*/  BSYNC.RECONVERGENT B0 ;  /* 0x0000000000007941 */ /* 0x000fea0003800200 */
.L_x_2422:
[C---:B------:R-:W-:Y:S02]  /*b92c0*/  R2UR UR4, R50.reuse ;  /* 0x00000000320472ca */ /* 0x040fe400000e0000 */
[C---:B------:R-:W-:Y:S02]  /*b92d0*/  R2UR UR5, R51.reuse ;  /* 0x00000000330572ca */ /* 0x040fe400000e0000 */
[----:B------:R-:W-:Y:S02]  /*b92e0*/  R2UR UR8, R50 ;  /* 0x00000000320872ca */ /* 0x000fe400000e0000 */
[----:B------:R-:W-:-:S09]  /*b92f0*/  R2UR UR9, R51 ;  /* 0x00000000330972ca */ /* 0x000fd200000e0000 */
[----:B----4-:R-:W4:Y:S04]  /*b9300*/  LDG.E R15, desc[UR4][R48.64+0xe4] ;  /* 0x0000e404300f7981 */ /* 0x010f28000c1e1900 */
[----:B------:R-:W4:Y:S04]  /*b9310*/  LDG.E R14, desc[UR8][R48.64+0xe8] ;  /* 0x0000e808300e7981 */ /* 0x000f28000c1e1900 */
[----:B------:R0:W5:Y:S01]  /*b9320*/  LDG.E R42, desc[UR4][R48.64+0xcc] ;  /* 0x0000cc04302a7981 */ /* 0x000162000c1e1900 */
[----:B----4-:R-:W-:-:S04]  /*b9330*/  VIMNMX R12, PT, PT, R15, R14, PT ;  /* 0x0000000e0f0c7248 */ /* 0x010fc80003fe0100 */
[----:B------:R-:W-:-:S13]  /*b9340*/  ISETP.GE.AND P0, PT, R12, 0x2, PT ;  /* 0x000000020c00780c */ /* 0x000fda0003f06270 */
[----:B0-----:R-:W-:Y:S05]  /*b9350*/  @!P0 BRA `(.L_x_2395) ;  /* 0x0000004400b08947 */ /* 0x001fea0003800000 */
[----:B--23--:R-:W0:Y:S01]  /*b9360*/  LDC.64 R60, c[0x0][0x3a0] ;  /* 0x0000e800ff3c7b82 */ /* 0x00ce220000000a00 */
        /* <DEDUP_REMOVED lines=42> */
[----:B01----:R-:W-:Y:S05]  /*b9610*/  CALL.REL.NOINC `($__internal_0_$__cuda_sm20_div_rn_f64_full) ;  /* 0x00000ac400707944 */ /* 0x003fea0003c00000 */
[----:B------:R-:W-:Y:S02]  /*b9620*/  IMAD.MOV.U32 R58, RZ, RZ, R98 ;  /* 0x000000ffff3a7224 */ /* 0x000fe400078e0062 */
[----:B------:R-:W-:-:S07]  /*b9630*/  IMAD.MOV.U32 R59, RZ, RZ, R99 ;  /* 0x000000ffff3b7224 */ /* 0x000fce00078e0063 */
.L_x_2425:
[----:B------:R-:W-:Y:S05]  /*b9640*/  BSYNC.RECONVERGENT B0 ;  /* 0x0000000000007941 */ /* 0x000fea0003800200 */
.L_x_2424:
        /* <DEDUP_REMOVED lines=13> */
[----:B------:R-:W-:Y:S01]  /*b9720*/  BSSY.RECONVERGENT B0, `(.L_x_2426) ;  /* 0x000005a000007945 */ /* 0x000fe20003800200 */
[----:B------:R-:W-:-:S06]  /*b9730*/  IMAD.MOV.U32 R87, RZ, RZ, 0x41cdcd64 ;  /* 0x41cdcd64ff577424 */ /* 0x000fcc00078e00ff */
        /* <DEDUP_REMOVED lines=56> */
[----:B------:R-:W4:Y:S04]  /*b9ac0*/  LDG.E.U8 R81, desc[UR12][R82.64+-0x1] ;  /* 0xffffff0c52517981 */ /* 0x000f28000c1e1100 */
        /* <DEDUP_REMOVED lines=17> */
.L_x_2427:
        /* <DEDUP_REMOVED lines=14> */
.L_x_2428:
[----:B------:R-:W-:Y:S05]  /*b9cc0*/  BSYNC.RECONVERGENT B0 ;  /* 0x0000000000007941 */ /* 0x000fea0003800200 */
.L_x_2426:
[----:B------:R-:W-:Y:S01]  /*b9cd0*/  UMOV UR4, 0xcccccccd ;  /* 0xcccccccd00047882 */ /* 0x000fe20000000000 */
[----:B------:R-:W-:Y:S01]  /*b9ce0*/  UMOV UR5, 0x4016cccc ;  /* 0x4016cccc00057882 */ /* 0x000fe20000000000 */
[----:B-----5:R-:W-:Y:S01]  /*b9cf0*/  DADD R94, R74, 200 ;  /* 0x406900004a5e7429 */ /* 0x020fe20000000000 */
[----:B------:R-:W-:Y:S01]  /*b9d00*/  BSSY.RECONVERGENT B0, `(.L_x_2429) ;  /* 0x0000015000007945 */ /* 0x000fe20003800200 */
[----:B----4-:R-:W-:-:S08]  /*b9d10*/  DADD R72, R14, -UR4 ;  /* 0x800000040e487e29 */ /* 0x010fd00008000000 */
[----:B------:R-:W-:Y:S01]  /*b9d20*/  DADD R92, R12, R72 ;  /* 0x000000000c5c7229 */ /* 0x000fe20000000048 */
[----:B------:R-:W-:Y:S01]  /*b9d30*/  FSETP.GEU.AND P1, PT, |R95|, 6.5827683646048100446e-37, PT ;  /* 0x036000005f00780b */ /* 0x000fe20003f2e200 */
[----:B------:R-:W-:-:S04]  /*b9d40*/  IMAD.MOV.U32 R12, RZ, RZ, 0x1 ;  /* 0x00000001ff0c7424 */ /* 0x000fc800078e00ff */
[----:B------:R-:W4:Y:S02]  /*b9d50*/  MUFU.RCP64H R13, R93 ;  /* 0x0000005d000d7308 */ /* 0x000f240000001800 */
[----:B----4-:R-:W-:-:S08]  /*b9d60*/  DFMA R72, -R92, R12, 1 ;  /* 0x3ff000005c48742b */ /* 0x010fd0000000010c */
        /* <DEDUP_REMOVED lines=13> */
[----:B0-23--:R-:W-:Y:S05]  /*b9e40*/  CALL.REL.NOINC `($__internal_0_$__cuda_sm20_div_rn_f64_full) ;  /* 0x00000abc00647944 */ /* 0x00dfea0003c00000 */
.L_x_2430:
[----:B------:R-:W-:Y:S05]  /*b9e50*/  BSYNC.RECONVERGENT B0 ;  /* 0x0000000000007941 */ /* 0x000fea0003800200 */
.L_x_2429:
        /* <DEDUP_REMOVED lines=23> */
[----:B---3--:R-:W-:Y:S01]  /*b9fd0*/  @!P1 IMAD.MOV.U32 R14, RZ, RZ, 0x0 ;  /* 0x00000000ff0e9424 */ /* 0x008fe200078e00ff */
        /* <DEDUP_REMOVED lines=10> */
[----:B0-----:R-:W3:Y:S01]  /*ba080*/  LDG.E R12, desc[UR4][R48.64+0xcc] ;  /* 0x0000cc04300c7981 */ /* 0x001ee2000c1e1900 */
[C---:B------:R-:W-:Y:S02]  /*ba090*/  R2UR UR10, R50.reuse ;  /* 0x00000000320a72ca */ /* 0x040fe400000e0000 */
[C---:B------:R-:W-:Y:S02]  /*ba0a0*/  R2UR UR11, R51.reuse ;  /* 0x00000000330b72ca */ /* 0x040fe400000e0000 */
[----:B------:R-:W-:Y:S02]  /*ba0b0*/  R2UR UR8, R50 ;  /* 0x00000000320872ca */ /* 0x000fe400000e0000 */
[----:B------:R-:W-:Y:S01]  /*ba0c0*/  R2UR UR9, R51 ;  /* 0x00000000330972ca */ /* 0x000fe200000e0000 */
[----:B---3--:R-:W-:-:S04]  /*ba0d0*/  IMAD R13, R69, R12, R45 ;  /* 0x0000000c450d7224 */ /* 0x008fc800078e022d */
[----:B-1----:R-:W-:-:S05]  /*ba0e0*/  IMAD.WIDE R12, R13, 0x8, R60 ;  /* 0x000000080d0c7825 */ /* 0x002fca00078e023c */
[----:B------:R0:W-:Y:S04]  /*ba0f0*/  STG.E.64 desc[UR4][R12.64], R14 ;  /* 0x0000000e0c007986 */ /* 0x0001e8000c101b04 */
[----:B------:R-:W3:Y:S04]  /*ba100*/  LDG.E R40, desc[UR10][R48.64+0xcc] ;  /* 0x0000cc0a30287981 */ /* 0x000ee8000c1e1900 */
[----:B------:R-:W4:Y:S01]  /*ba110*/  LDG.E.64 R58, desc[UR8][R46.64+0x2770] ;  /* 0x002770082e3a7981 */ /* 0x000f22000c1e1b00 */
[----:B---3--:R-:W-:-:S04]  /*ba120*/  IMAD R69, R69, R40, R42 ;  /* 0x0000002845457224 */ /* 0x008fc800078e022a */
[----:B------:R-:W-:-:S05]  /*ba130*/  IMAD.WIDE R60, R69, 0x8, R60 ;  /* 0x00000008453c7825 */ /* 0x000fca00078e023c */
[----:B----4-:R0:W-:Y:S01]  /*ba140*/  STG.E.64 desc[UR4][R60.64], R58 ;  /* 0x0000003a3c007986 */ /* 0x0101e2000c101b04 */
[----:B------:R-:W-:Y:S05]  /*ba150*/  BRA `(.L_x_2433) ;  /* 0x0000000000487947 */ /* 0x000fea0003800000 */
.L_x_2432:
[----:B------:R-:W-:-:S14]  /*ba160*/  DSETP.GE.AND P0, PT, R58, R98, PT ;  /* 0x000000623a00722a */ /* 0x000fdc0003f06000 */
[----:B------:R-:W-:Y:S05]  /*ba170*/  @!P0 BRA `(.L_x_2433) ;  /* 0x0000000000408947 */ /* 0x000fea0003800000 */
        /* <DEDUP_REMOVED lines=15> */
[----:B----4-:R1:W-:Y:S02]  /*ba270*/  STG.E.64 desc[UR4][R58.64], R14 ;  /* 0x0000000e3a007986 */ /* 0x0103e4000c101b04 */
.L_x_2433:
[----:B------:R-:W-:Y:S05]  /*ba280*/  BSYNC.RECONVERGENT B0 ;  /* 0x0000000000007941 */ /* 0x000fea0003800200 */
.L_x_2431:
[----:B------:R-:W-:Y:S01]  /*ba290*/  R2UR UR4, R50 ;  /* 0x00000000320472ca */ /* 0x000fe200000e0000 */
[----:B01----:R-:W-:Y:S01]  /*ba2a0*/  IMAD.MOV.U32 R13, RZ, RZ, 0x3 ;  /* 0x00000003ff0d7424 */ /* 0x003fe200078e00ff */
[----:B------:R-:W-:Y:S01]  /*ba2b0*/  R2UR UR5, R51 ;  /* 0x00000000330572ca */ /* 0x000fe200000e0000 */
[----:B------:R-:W-:Y:S05]  /*ba2c0*/  BMOV.32.CLEAR RZ, B6 ;  /* 0x0000000006ff7355 */ /* 0x000fea0000100000 */
[----:B------:R-:W-:Y:S01]  /*ba2d0*/  BSSY.RECONVERGENT B6, `(.L_x_2434) ;  /* 0x000036e000067945 */ /* 0x000fe20003800200 */
[----:B------:R-:W-:-:S06]  /*ba2e0*/  IMAD.MOV.U32 R12, RZ, RZ, 0x3 ;  /* 0x00000003ff0c7424 */ /* 0x000fcc00078e00ff */
[----:B------:R0:W-:Y:S02]  /*ba2f0*/  STG.E desc[UR4][R48.64+0xd8], R13 ;  /* 0x0000d80d30007986 */ /* 0x0001e4000c101904 */
.L_x_2465:
[----:B------:R-:W-:Y:S02]  /*ba300*/  R2UR UR4, R50 ;  /* 0x00000000320472ca */ /* 0x000fe400000e0000 */
[----:B------:R-:W-:-:S13]  /*ba310*/  R2UR UR5, R51 ;  /* 0x00000000330572ca */ /* 0x000fda00000e0000 */
[----:B0--3--:R-:W3:Y:S02]  /*ba320*/  LDG.E R13, desc[UR4][R48.64+0xe8] ;  /* 0x0000e804300d7981 */ /* 0x009ee4000c1e1900 */
[----:B---3--:R-:W-:-:S05]  /*ba330*/  IMAD.IADD R13, R13, 0x1, -R12 ;  /* 0x000000010d0d7824 */ /* 0x008fca00078e0a0c */
[----:B------:R-:W-:-:S13]  /*ba340*/  ISETP.GE.U32.AND P0, PT, R13, 0x7fffffff, PT ;  /* 0x7fffffff0d00780c */ /* 0x000fda0003f06070 */
[C---:B------:R-:W-:Y:S02]  /*ba350*/  @P0 R2UR UR4, R50.reuse ;  /* 0x00000000320402ca */ /* 0x040fe400000e0000 */
[C---:B------:R-:W-:Y:S02]  /*ba360*/  @P0 R2UR UR5, R51.reuse ;  /* 0x00000000330502ca */ /* 0x040fe400000e0000 */
[----:B------:R-:W-:Y:S02]  /*ba370*/  @!P0 R2UR UR8, R50 ;  /* 0x00000000320882ca */ /* 0x000fe400000e0000 */
[----:B------:R-:W-:-:S09]  /*ba380*/  @!P0 R2UR UR9, R51 ;  /* 0x00000000330982ca */ /* 0x000fd200000e0000 */
[----:B------:R-:W3:Y:S04]  /*ba390*/  @P0 LDG.E R14, desc[UR4][R48.64+0xe4] ;  /* 0x0000e404300e0981 */ /* 0x000ee8000c1e1900 */
[----:B------:R-:W4:Y:S01]  /*ba3a0*/  @!P0 LDG.E R40, desc[UR8][R48.64+0xe4] ;  /* 0x0000e40830288981 */ /* 0x000f22000c1e1900 */
        /* <DEDUP_REMOVED lines=13> */
[----:B---3--:R-:W-:Y:S01]  /*ba480*/  @P0 IADD3 R45, PT, PT, R14, -0x2, R15 ;  /* 0xfffffffe0e2d0810 */ /* 0x008fe20007ffe00f */
[----:B0-----:R-:W-:-:S04]  /*ba490*/  @P0 IMAD.MOV.U32 R15, RZ, RZ, 0x1 ;  /* 0x00000001ff0f0424 */ /* 0x001fc800078e00ff */
[----:B------:R1:W-:Y:S01]  /*ba4a0*/  @P0 STG.E desc[UR8][R48.64+0xdc], R45 ;  /* 0x0000dc2d30000986 */ /* 0x0003e2000c101908 */
[----:B----4-:R-:W-:-:S05]  /*ba4b0*/  @!P0 VIADD R45, R40, 0xffffffff ;  /* 0xffffffff282d8836 */ /* 0x010fca0000000000 */
[----:B------:R-:W-:Y:S01]  /*ba4c0*/  ISETP.GE.AND P1, PT, R45, 0x1, PT ;  /* 0x000000012d00780c */ /* 0x000fe20003f26270 */
[----:B------:R1:W-:-:S12]  /*ba4d0*/  @!P0 STG.E desc[UR12][R48.64+0xdc], R45 ;  /* 0x0000dc2d30008986 */ /* 0x0003d8000c10190c */
[----:B-1----:R-:W-:Y:S05]  /*ba4e0*/  @!P1 BRA `(.L_x_2436) ;  /* 0x0000003400109947 */ /* 0x002fea0003800000 */
[----:B------:R-:W-:Y:S01]  /*ba4f0*/  BSSY.RECONVERGENT B1, `(.L_x_2437) ;  /* 0x0000340000017945 */ /* 0x000fe20003800200 */
.L_x_2464:
[----:B------:R-:W-:Y:S02]  /*ba500*/  R2UR UR4, R50 ;  /* 0x00000000320472ca */ /* 0x000fe400000e0000 */
[----:B------:R-:W-:-:S13]  /*ba510*/  R2UR UR5, R51 ;  /* 0x00000000330572ca */ /* 0x000fda00000e0000 */
[----:B------:R-:W3:Y:S02]  /*ba520*/  LDG.E R12, desc[UR4][R48.64+0xe8] ;  /* 0x0000e804300c7981 */ /* 0x000ee4000c1e1900 */
[----:B---3--:R-:W-:-:S13]  /*ba530*/  ISETP.GE.AND P0, PT, R15, R12, PT ;  /* 0x0000000c0f00720c */ /* 0x008fda0003f06270 */
[----:B0-----:R-:W-:Y:S05]  /*ba540*/  @P0 BRA `(.L_x_2438) ;  /* 0x0000003000e80947 */ /* 0x001fea0003800000 */
[----:B------:R-:W-:Y:S01]  /*ba550*/  R2UR UR4, R50 ;  /* 0x00000000320472ca */ /* 0x000fe200000e0000 */
[----:B------:R-:W0:Y:S01]  /*ba560*/  LDC.64 R12, c[0x0][0x3a0] ;  /* 0x0000e800ff0c7b82 */ /* 0x000e220000000a00 */
[----:B------:R-:W-:-:S13]  /*ba570*/  R2UR UR5, R51 ;  /* 0x00000000330572ca */ /* 0x000fda00000e0000 */
[----:B------:R-:W3:Y:S01]  /*ba580*/  LDG.E R40, desc[UR4][R48.64+0xcc] ;  /* 0x0000cc0430287981 */ /* 0x000ee2000c1e1900 */
[----:B------:R-:W-:-:S04]  /*ba590*/  VIADD R14, R45, 0xffffffff ;  /* 0xffffffff2d0e7836 */ /* 0x000fc80000000000 */
[----:B---3--:R-:W-:-:S04]  /*ba5a0*/  IMAD R14, R14, R40, R37 ;  /* 0x000000280e0e7224 */ /* 0x008fc800078e0225 */
[----:B------:R-:W-:-:S04]  /*ba5b0*/  IMAD.IADD R59, R14, 0x1, R15 ;  /* 0x000000010e3b7824 */ /* 0x000fc800078e020f */
[----:B0-----:R-:W-:-:S06]  /*ba5c0*/  IMAD.WIDE R58, R59, 0x8, R12 ;  /* 0x000000083b3a7825 */ /* 0x001fcc00078e020c */
[----:B------:R-:W3:Y:S01]  /*ba5d0*/  LDG.E.64 R58, desc[UR4][R58.64] ;  /* 0x000000043a3a7981 */ /* 0x000ee2000c1e1b00 */
[----:B------:R-:W-:Y:S01]  /*ba5e0*/  IMAD.MOV.U32 R14, RZ, RZ, -0x800000 ;  /* 0xff800000ff0e7424 */ /* 0x000fe200078e00ff */
[----:B------:R-:W-:Y:S01]  /*ba5f0*/  BSSY.RECONVERGENT B0, `(.L_x_2439) ;  /* 0x0000323000007945 */ /* 0x000fe20003800200 */
[----:B------:R-:W-:-:S06]  /*ba600*/  IMAD.MOV.U32 R15, RZ, RZ, 0x41cdcd64 ;  /* 0x41cdcd64ff0f7424 */ /* 0x000fcc00078e00ff */
        /* <DEDUP_REMOVED lines=20> */
[----:B------:R-:W3:Y:S04]  /*ba750*/  LDG.E R59, desc[UR10][R48.64+0xdc] ;  /* 0x0000dc0a303b7981 */ /* 0x000ee8000c1e1900 */
[----:B------:R-:W4:Y:S04]  /*ba760*/  LDG.E R61, desc[UR12][R48.64+0xe0] ;  /* 0x0000e00c303d7981 */ /* 0x000f28000c1e1900 */
[----:B------:R-:W5:Y:S04]  /*ba770*/  LDG.E R69, desc[UR14][R48.64+0xe4] ;  /* 0x0000e40e30457981 */ /* 0x000f68000c1e1900 */
[----:B------:R-:W2:Y:S01]  /*ba780*/  LDG.E R45, desc[UR16][R48.64+0xe8] ;  /* 0x0000e810302d7981 */ /* 0x000ea2000c1e1900 */
[----:B------:R-:W-:Y:S05]  /*ba790*/  BMOV.32.CLEAR RZ, B11 ;  /* 0x000000000bff7355 */ /* 0x000fea0000100000 */
[----:B------:R-:W-:Y:S01]  /*ba7a0*/  IMAD.MOV.U32 R74, RZ, RZ, 0x0 ;  /* 0x00000000ff4a7424 */ /* 0x000fe200078e00ff */
[----:B------:R-:W-:Y:S01]  /*ba7b0*/  BSSY.RECONVERGENT B11, `(.L_x_2441) ;  /* 0x00002d70000b7945 */ /* 0x000fe20003800200 */
[----:B------:R-:W-:Y:S01]  /*ba7c0*/  IMAD.MOV.U32 R75, RZ, RZ, -0x3f56d000 ;  /* 0xc0a93000ff4b7424 */ /* 0x000fe200078e00ff */
[----:B------:R0:W-:Y:S04]  /*ba7d0*/  STG.E.64 desc[UR8][R46.64+0x2760], RZ ;  /* 0x002760ff2e007986 */ /* 0x0001e8000c101b08 */
[----:B------:R0:W-:Y:S01]  /*ba7e0*/  STG.E.64 desc[UR4][R46.64+0x2758], R74 ;  /* 0x0027584a2e007986 */ /* 0x0001e2000c101b04 */
[----:B---3--:R-:W-:-:S02]  /*ba7f0*/  LOP3.LUT R40, RZ, R59, RZ, 0x33, !PT ;  /* 0x0000003bff287212 */ /* 0x008fc400078e33ff */
[----:B----4-:R-:W-:-:S03]  /*ba800*/  LOP3.LUT R42, RZ, R61, RZ, 0x33, !PT ;  /* 0x0000003dff2a7212 */ /* 0x010fc600078e33ff */
[----:B-----5:R-:W-:Y:S02]  /*ba810*/  IMAD.IADD R77, R69, 0x1, R40 ;  /* 0x00000001454d7824 */ /* 0x020fe400078e0228 */
[----:B--2---:R-:W-:-:S03]  /*ba820*/  IMAD.IADD R40, R45, 0x1, R42 ;  /* 0x000000012d287824 */ /* 0x004fc600078e022a */
        /* <DEDUP_REMOVED lines=80> */
.L_x_2445:
[----:B------:R-:W-:Y:S05]  /*bad30*/  BSYNC.RECONVERGENT B11 ;  /* 0x00000000000b7941 */ /* 0x000fea0003800200 */
.L_x_2444:
        /* <DEDUP_REMOVED lines=56> */
.L_x_2447:
[----:B------:R-:W-:Y:S05]  /*bb0c0*/  BSYNC.RECONVERGENT B11 ;  /* 0x00000000000b7941 */ /* 0x000fea0003800200 */
.L_x_2446:
        /* <DEDUP_REMOVED lines=36> */
.L_x_2449:
[----:B------:R-:W-:Y:S05]  /*bb310*/  BSYNC.RECONVERGENT B11 ;  /* 0x00000000000b7941 */ /* 0x000fea0003800200 */
.L_x_2448:
        /* <DEDUP_REMOVED lines=12> */
.L_x_2443:
        /* <DEDUP_REMOVED lines=107> */
.L_x_2452:
[----:B------:R-:W-:Y:S05]  /*bba90*/  BSYNC.RECONVERGENT B11 ;  /* 0x00000000000b7941 */ /* 0x000fea0003800200 */
.L_x_2451:
        /* <DEDUP_REMOVED lines=36> */
.L_x_2454:
[----:B------:R-:W-:Y:S05]  /*bbce0*/  BSYNC.RECONVERGENT B11 ;  /* 0x00000000000b7941 */ /* 0x000fea0003800200 */
.L_x_2453:
        /* <DEDUP_REMOVED lines=12> */
.L_x_2442:
        /* <DEDUP_REMOVED lines=130> */
.L_x_2457:
[----:B------:R-:W-:Y:S05]  /*bc5d0*/  BSYNC.RECONVERGENT B11 ;  /* 0x00000000000b7941 */ /* 0x000fea0003800200 */
.L_x_2456:
        /* <DEDUP_REMOVED lines=36> */
.L_x_2459:
[----:B------:R-:W-:Y:S05]  /*bc820*/  BSYNC.RECONVERGENT B11 ;  /* 0x00000000000b7941 */ /* 0x000fea0003800200 */
.L_x_2458:
        /* <DEDUP_REMOVED lines=16> */
.L_x_2455:
        /* <DEDUP_REMOVED lines=142> */
.L_x_2461:
[----:B------:R-:W-:Y:S05]  /*bd210*/  BSYNC.RECONVERGENT B11 ;  /* 0x00000000000b7941 */ /* 0x000fea0003800200 */
.L_x_2460:
        /* <DEDUP_REMOVED lines=36> */
.L_x_2463:
[----:B------:R-:W-:Y:S05]  /*bd460*/  BSYNC.RECONVERGENT B11 ;  /* 0x00000000000b7941 */ /* 0x000fea0003800200 */
.L_x_2462:
        /* <DEDUP_REMOVED lines=10> */
.L_x_2450:
[----:B------:R0:W-:Y:S05]  /*bd510*/  BMOV.32 B11, R42 ;  /* 0x0000002a0b007356 */ /* 0x0001ea0000000000 */
[----:B------:R-:W-:Y:S05]  /*bd520*/  BSYNC.RECONVERGENT B11 ;  /* 0x00000000000b7941 */ /* 0x000fea0003800200 */
.L_x_2441:
        /* <DEDUP_REMOVED lines=47> */
.L_x_2440:
[----:B------:R-:W-:Y:S05]  /*bd820*/  BSYNC.RECONVERGENT B0 ;  /* 0x0000000000007941 */ /* 0x000fea0003800200 */
.L_x_2439:
[C---:B------:R-:W-:Y:S02]  /*bd830*/  R2UR UR4, R50.reuse ;  /* 0x00000000320472ca */ /* 0x040fe400000e0000 */
[C---:B------:R-:W-:Y:S02]  /*bd840*/  R2UR UR5, R51.reuse ;  /* 0x00000000330572ca */ /* 0x040fe400000e0000 */
[----:B------:R-:W-:Y:S02]  /*bd850*/  R2UR UR8, R50 ;  /* 0x00000000320872ca */ /* 0x000fe400000e0000 */
[----:B------:R-:W-:-:S09]  /*bd860*/  R2UR UR9, R51 ;  /* 0x00000000330972ca */ /* 0x000fd200000e0000 */
[----:B0-----:R-:W3:Y:S04]  /*bd870*/  LDG.E R12, desc[UR4][R48.64+0xdc] ;  /* 0x0000dc04300c7981 */ /* 0x001ee8000c1e1900 */
[----:B------:R-:W4:Y:S01]  /*bd880*/  LDG.E R15, desc[UR8][R48.64+0xe0] ;  /* 0x0000e008300f7981 */ /* 0x000f22000c1e1900 */
[C---:B---3--:R-:W-:Y:S01]  /*bd890*/  ISETP.GT.AND P0, PT, R12.reuse, 0x1, PT ;  /* 0x000000010c00780c */ /* 0x048fe20003f04270 */
[----:B------:R-:W-:Y:S02]  /*bd8a0*/  VIADD R45, R12, 0xffffffff ;  /* 0xffffffff0c2d7836 */ /* 0x000fe40000000000 */
[----:B----4-:R-:W-:-:S03]  /*bd8b0*/  VIADD R15, R15, 0x1 ;  /* 0x000000010f0f7836 */ /* 0x010fc60000000000 */
[----:B------:R0:W-:Y:S04]  /*bd8c0*/  STG.E desc[UR4][R48.64+0xdc], R45 ;  /* 0x0000dc2d30007986 */ /* 0x0001e8000c101904 */
[----:B------:R0:W-:Y:S03]  /*bd8d0*/  STG.E desc[UR8][R48.64+0xe0], R15 ;  /* 0x0000e00f30007986 */ /* 0x0001e6000c101908 */
[----:B------:R-:W-:Y:S05]  /*bd8e0*/  @P0 BRA `(.L_x_2464) ;  /* 0xffffffcc00040947 */ /* 0x000fea000383ffff */
.L_x_2438:
[----:B------:R-:W-:Y:S05]  /*bd8f0*/  BSYNC.RECONVERGENT B1 ;  /* 0x0000000000017941 */ /* 0x000fea0003800200 */
.L_x_2437:
[----:B------:R-:W-:Y:S02]  /*bd900*/  R2UR UR4, R50 ;  /* 0x00000000320472ca */ /* 0x000fe400000e0000 */
[----:B------:R-:W-:-:S13]  /*bd910*/  R2UR UR5, R51 ;  /* 0x00000000330572ca */ /* 0x000fda00000e0000 */
[----:B------:R1:W5:Y:S02]  /*bd920*/  LDG.E R12, desc[UR4][R48.64+0xd8] ;  /* 0x0000d804300c7981 */ /* 0x000364000c1e1900 */
.L_x_2436:
[----:B------:R-:W-:Y:S05]  /*bd930*/  BSYNC.RECONVERGENT B4 ;  /* 0x0000000000047941 */ /* 0x000fea0003800200 */
.L_x_2435:
        /* <DEDUP_REMOVED lines=8> */
.L_x_2434:
[C---:B------:R-:W-:Y:S02]  /*bd9c0*/  R2UR UR4, R50.reuse ;  /* 0x00000000320472ca */ /* 0x040fe400000e0000 */
[C---:B------:R-:W-:Y:S02]  /*bd9d0*/  R2UR UR5, R51.reuse ;  /* 0x00000000330572ca */ /* 0x040fe400000e0000 */
[----:B------:R-:W-:Y:S02]  /*bd9e0*/  R2UR UR8, R50 ;  /* 0x00000000320872ca */ /* 0x000fe400000e0000 */
[----:B------:R-:W-:-:S09]  /*bd9f0*/  R2UR UR9, R51 ;  /* 0x00000000330972ca */ /* 0x000fd200000e0000 */
[----:B------:R4:W5:Y:S04]  /*bda00*/  LDG.E R14, desc[UR4][R48.64+0xe8] ;  /* 0x0000e804300e7981 */ /* 0x000968000c1e1900 */
[----:B------:R4:W5:Y:S02]  /*bda10*/  LDG.E R42, desc[UR8][R48.64+0xcc] ;  /* 0x0000cc08302a7981 */ /* 0x000964000c1e1900 */
.L_x_2395:
[----:B------:R-:W-:Y:S05]  /*bda20*/  BSYNC.RECONVERGENT B7 ;  /* 0x0000000000077941 */ /* 0x000fea0003800200 */
.L_x_2394:
[----:B------:R-:W-:Y:S01]  /*bda30*/  R2UR UR4, R50 ;  /* 0x00000000320472ca */ /* 0x000fe200000e0000 */
[C---:B0----5:R-:W-:Y:S01]  /*bda40*/  VIADD R15, R14.reuse, 0x1 ;  /* 0x000000010e0f7836 */ /* 0x061fe20000000000 */
[----:B------:R-:W-:Y:S02]  /*bda50*/  R2UR UR5, R51 ;  /* 0x00000000330572ca */ /* 0x000fe400000e0000 */
[----:B------:R-:W-:-:S11]  /*bda60*/  ISETP.GE.AND P0, PT, R14, R42, PT ;  /* 0x0000002a0e00720c */ /* 0x000fd60003f06270 */
[----:B------:R0:W-:Y:S02]  /*bda70*/  STG.E desc[UR4][R48.64+0xe8], R15 ;  /* 0x0000e80f30007986 */ /* 0x0001e4000c101904 */
[----:B------:R-:W-:Y:S05]  /*bda80*/  @!P0 BRA `(.L_x_2466) ;  /* 0xffffff8c00a48947 */ /* 0x000fea000383ffff */
[----:B------:R-:W-:Y:S05]  /*bda90*/  BSYNC.RECONVERGENT B8 ;  /* 0x0000000000087941 */ /* 0x000fea0003800200 */
.L_x_2393:
[C---:B------:R-:W-:Y:S02]  /*bdaa0*/  R2UR UR4, R50.reuse ;  /* 0x00000000320472ca */ /* 0x040fe400000e0000 */
[C---:B------:R-:W-:Y:S02]  /*bdab0*/  R2UR UR5, R51.reuse ;  /* 0x00000000330572ca */ /* 0x040fe400000e0000 */
[----:B------:R-:W-:Y:S02]  /*bdac0*/  R2UR UR8, R50 ;  /* 0x00000000320872ca */ /* 0x000fe400000e0000 */
[----:B------:R-:W-:-:S09]  /*bdad0*/  R2UR UR9, R51 ;  /* 0x00000000330972ca */ /* 0x000fd200000e0000 */
[----:B---3--:R3:W5:Y:S04]  /*bdae0*/  LDG.E R13, desc[UR4][R48.64+0xe4] ;  /* 0x0000e404300d7981 */ /* 0x008768000c1e1900 */
[----:B------:R3:W5:Y:S02]  /*bdaf0*/  LDG.E R40, desc[UR8][R48.64+0xc8] ;  /* 0x0000c80830287981 */ /* 0x000764000c1e1900 */
.L_x_2392:
[----:B------:R-:W-:Y:S05]  /*bdb00*/  BSYNC.RECONVERGENT B9 ;  /* 0x0000000000097941 */ /* 0x000fea0003800200 */
.L_x_2391:
[----:B------:R-:W-:Y:S01]  /*bdb10*/  R2UR UR4, R50 ;  /* 0x00000000320472ca */ /* 0x000fe200000e0000 */
[----:B01---5:R-:W-:Y:S01]  /*bdb20*/  VIADD R15, R13, 0x1 ;  /* 0x000000010d0f7836 */ /* 0x023fe20000000000 */
[----:B------:R-:W-:Y:S02]  /*bdb30*/  R2UR UR5, R51 ;  /* 0x00000000330572ca */ /* 0x000fe400000e0000 */
[----:B------:R-:W-:Y:S01]  /*bdb40*/  ISETP.GE.AND P0, PT, R13, R40, PT ;  /* 0x000000280d00720c */ /* 0x000fe20003f06270 */
[----:B------:R-:W-:-:S10]  /*bdb50*/  IMAD.MOV.U32 R13, RZ, RZ, R15 ;  /* 0x000000ffff0d7224 */ /* 0x000fd400078e000f */
[----:B------:R0:W-:Y:S02]  /*bdb60*/  STG.E desc[UR4][R48.64+0xe4], R15 ;  /* 0x0000e40f30007986 */ /* 0x0001e4000c101904 */
[----:B------:R-:W-:Y:S05]  /*bdb70*/  @!P0 BRA `(.L_x_2467) ;  /* 0xffffff8c00448947 */ /* 0x000fea000383ffff */
.L_x_2390:
[----:B------:R-:W-:Y:S05]  /*bdb80*/  BSYNC.RECONVERGENT B10 ;  /* 0x00000000000a7941 */ /* 0x000fea0003800200 */
.L_x_2389:
        /* <DEDUP_REMOVED lines=18> */
[----:B01----:R-:W-:Y:S01]  /*bdcb0*/  IMAD.MOV.U32 R15, RZ, RZ, -0x100000 ;  /* 0xfff00000ff0f7424 */ /* 0x003fe200078e00ff */
[----:B-----5:R-:W-:Y:S01]  /*bdcc0*/  ISETP.GE.AND P0, PT, R14, 0x1, PT ;  /* 0x000000010e00780c */ /* 0x020fe20003f06270 */
[----:B------:R-:W-:-:S12]  /*bdcd0*/  IMAD.MOV.U32 R14, RZ, RZ, 0x0 ;  /* 0x00000000ff0e7424 */ /* 0x000fd800078e00ff */
[----:B--2---:R-:W-:Y:S05]  /*bdce0*/  @!P0 BRA `(.L_x_2469) ;  /* 0x0000002c00788947 */ /* 0x004fea0003800000 */
[C---:B------:R-:W-:Y:S01]  /*bdcf0*/  IADD3 R58, P0, PT, R59.reuse, R56, RZ ;  /* 0x000000383b3a7210 */ /* 0x040fe20007f1e0ff */
[----:B------:R-:W-:Y:S01]  /*bdd00*/  BSSY.RECONVERGENT B4, `(.L_x_2470) ;  /* 0x00002d9000047945 */ /* 0x000fe20003800200 */
[C---:B------:R-:W-:Y:S02]  /*bdd10*/  VIADD R42, R59.reuse, 0xffffffff ;  /* 0xffffffff3b2a7836 */ /* 0x040fe40000000000 */
[----:B------:R-:W-:Y:S01]  /*bdd20*/  IMAD.MOV.U32 R45, RZ, RZ, 0x1 ;  /* 0x00000001ff2d7424 */ /* 0x000fe200078e00ff */
[----:B------:R-:W-:-:S08]  /*bdd30*/  LEA.HI.X.SX32 R59, R59, R57, 0x1, P0 ;  /* 0x000000393b3b7211 */ /* 0x000fd000000f0eff */
.L_x_2502:
[C---:B------:R-:W-:Y:S02]  /*bdd40*/  R2UR UR4, R50.reuse ;  /* 0x00000000320472ca */ /* 0x040fe400000e0000 */
[C---:B------:R-:W-:Y:S02]  /*bdd50*/  R2UR UR5, R51.reuse ;  /* 0x00000000330572ca */ /* 0x040fe400000e0000 */
[----:B------:R-:W-:Y:S02]  /*bdd60*/  R2UR UR8, R50 ;  /* 0x00000000320872ca */ /* 0x000fe400000e0000 */
[----:B------:R-:W-:Y:S02]  /*bdd70*/  R2UR UR9, R51 ;  /* 0x00000000330972ca */ /* 0x000fe400000e0000 */
[----:B------:R-:W-:-:S05]  /*bdd80*/  IADD3 R14, P0, PT, R45, R56, RZ ;  /* 0x000000382d0e7210 */ /* 0x000fca0007f1e0ff */
[----:B------:R-:W-:Y:S02]  /*bdd90*/  IMAD.X R15, RZ, RZ, R57, P0 ;  /* 0x000000ffff0f7224 */ /* 0x000fe400000e0639 */
        /* <DEDUP_REMOVED lines=16> */
.L_x_2472:
[C---:B------:R-:W-:Y:S02]  /*bdea0*/  R2UR UR8, R50.reuse ;  /* 0x00000000320872ca */ /* 0x040fe400000e0000 */
[C---:B------:R-:W-:Y:S02]  /*bdeb0*/  R2UR UR9, R51.reuse ;  /* 0x00000000330972ca */ /* 0x040fe400000e0000 */
[----:B------:R-:W-:Y:S02]  /*bdec0*/  R2UR UR4, R50 ;  /* 0x00000000320472ca */ /* 0x000fe400000e0000 */
[----:B------:R-:W-:-:S09]  /*bded0*/  R2UR UR5, R51 ;  /* 0x00000000330572ca */ /* 0x000fd200000e0000 */
[----:B------:R-:W2:Y:S04]  /*bdee0*/  LDG.E.U8 R40, desc[UR8][R58.64+0x1] ;  /* 0x000001083a287981 */ /* 0x000ea8000c1e1100 */
        /* <DEDUP_REMOVED lines=61> */
[----:B0-----:R-:W-:-:S02]  /*be2c0*/  @P0 IMAD.MOV.U32 R74, RZ, RZ, 0x0 ;  /* 0x00000000ff4a0424 */ /* 0x001fc400078e00ff */
[----:B------:R-:W-:Y:S02]  /*be2d0*/  @P0 IMAD.MOV.U32 R75, RZ, RZ, 0x7ff00000 ;  /* 0x7ff00000ff4b0424 */ /* 0x000fe400078e00ff */
[----:B------:R-:W-:Y:S02]  /*be2e0*/  @P0 IMAD.MOV.U32 R76, RZ, RZ, 0x0 ;  /* 0x00000000ff4c0424 */ /* 0x000fe400078e00ff */
[----:B------:R-:W-:Y:S01]  /*be2f0*/  @P0 IMAD.MOV.U32 R77, RZ, RZ, -0x40100000 ;  /* 0xbff00000ff4d0424 */ /* 0x000fe200078e00ff */
[----:B----4-:R-:W-:Y:S02]  /*be300*/  PRMT R73, R69, 0x8880, RZ ;  /* 0x0000888045497816 */ /* 0x010fe400000000ff */
[----:B-----5:R-:W-:-:S05]  /*be310*/  PRMT R40, R81, 0x5410, R40 ;  /* 0x0000541051287816 */ /* 0x020fca0000000028 */
        /* <DEDUP_REMOVED lines=40> */
[----:B------:R-:W-:Y:S05]  /*be5a0*/  BMOV.32.CLEAR RZ, B7 ;  /* 0x0000000007ff7355 */ /* 0x000fea0000100000 */
        /* <DEDUP_REMOVED lines=54> */
.L_x_2477:
[----:B------:R-:W-:Y:S05]  /*be910*/  BSYNC.RECONVERGENT B7 ;  /* 0x0000000000077941 */ /* 0x000fea0003800200 */
.L_x_2476:
        /* <DEDUP_REMOVED lines=31> */
.L_x_2480:
[----:B------:R-:W-:Y:S05]  /*beb10*/  BSYNC.RECONVERGENT B7 ;  /* 0x0000000000077941 */ /* 0x000fea0003800200 */
.L_x_2479:
        /* <DEDUP_REMOVED lines=19> */
.L_x_2478:
        /* <DEDUP_REMOVED lines=13> */
.L_x_2475:
[----:B------:R-:W-:Y:S05]  /*bed20*/  BSYNC.RECONVERGENT B0 ;  /* 0x0000000000007941 */ /* 0x000fea0003800200 */
.L_x_2474:
[C---:B------:R-:W-:Y:S02]  /*bed30*/  R2UR UR10, R50.reuse ;  /* 0x00000000320a72ca */ /* 0x040fe400000e0000 */
[C---:B------:R-:W-:Y:S02]  /*bed40*/  R2UR UR11, R51.reuse ;  /* 0x00000000330b72ca */ /* 0x040fe400000e0000 */
[C---:B------:R-:W-:Y:S02]  /*bed50*/  R2UR UR4, R50.reuse ;  /* 0x00000000320472ca */ /* 0x040fe400000e0000 */
[C---:B------:R-:W-:Y:S02]  /*bed60*/  R2UR UR5, R51.reuse ;  /* 0x00000000330572ca */ /* 0x040fe400000e0000 */
[----:B------:R-:W-:Y:S02]  /*bed70*/  R2UR UR8, R50 ;  /* 0x00000000320872ca */ /* 0x000fe400000e0000 */
[----:B------:R-:W-:-:S05]  /*bed80*/  R2UR UR9, R51 ;  /* 0x00000000330972ca */ /* 0x000fca00000e0000 */
[----:B------:R-:W4:Y:S04]  /*bed90*/  LDG.E.U8 R40, desc[UR10][R14.64+0x1b] ;  /* 0x00001b0a0e287981 */ /* 0x000f28000c1e1100 */
[----:B-12---:R-:W2:Y:S04]  /*beda0*/  LDG.E.S8 R71, desc[UR4][R58.64] ;  /* 0x000000043a477981 */ /* 0x006ea8000c1e1300 */
        /* <DEDUP_REMOVED lines=29> */
[----:B------:R-:W4:Y:S04]  /*bef80*/  LDG.E.U8 R70, desc[UR10][R14.64+0x1b] ;  /* 0x00001b0a0e467981 */ /* 0x000f28000c1e1100 */
[----:B------:R-:W5:Y:S04]  /*bef90*/  LDG.E.S8 R40, desc[UR8][R58.64] ;  /* 0x000000083a287981 */ /* 0x000f68000c1e1300 */
[----:B------:R-:W5:Y:S01]  /*befa0*/  LDG.E.S8 R71, desc[UR12][R58.64+0x1] ;  /* 0x0000010c3a477981 */ /* 0x000f62000c1e1300 */
[----:B------:R-:W-:Y:S01]  /*befb0*/  UMOV UR4, 0xcccccccd ;  /* 0xcccccccd00047882 */ /* 0x000fe20000000000 */
[----:B------:R-:W-:Y:S01]  /*befc0*/  UMOV UR5, 0x4016cccc ;  /* 0x4016cccc00057882 */ /* 0x000fe20000000000 */
[----:B------:R-:W-:Y:S05]  /*befd0*/  BMOV.32.CLEAR RZ, B7 ;  /* 0x0000000007ff7355 */ /* 0x000fea0000100000 */
        /* <DEDUP_REMOVED lines=51> */
.L_x_2484:
[----:B------:R-:W-:Y:S05]  /*bf310*/  BSYNC.RECONVERGENT B7 ;  /* 0x0000000000077941 */ /* 0x000fea0003800200 */
.L_x_2483:
        /* <DEDUP_REMOVED lines=31> */
.L_x_2487:
[----:B------:R-:W-:Y:S05]  /*bf510*/  BSYNC.RECONVERGENT B7 ;  /* 0x0000000000077941 */ /* 0x000fea0003800200 */
.L_x_2486:
        /* <DEDUP_REMOVED lines=19> */
.L_x_2485:
        /* <DEDUP_REMOVED lines=13> */
.L_x_2482:
[----:B------:R-:W-:Y:S05]  /*bf720*/  BSYNC.RECONVERGENT B0 ;  /* 0x0000000000007941 */ /* 0x000fea0003800200 */
.L_x_2481:
        /* <DEDUP_REMOVED lines=10> */
[----:B------:R-:W-:Y:S01]  /*bf7d0*/  BSSY.RECONVERGENT B0, `(.L_x_2488) ;  /* 0x0000095000007945 */ /* 0x000fe20003800200 */
[----:B------:R-:W-:-:S02]  /*bf7e0*/  IMAD.MOV.U32 R85, RZ, RZ, 0x50 ;  /* 0x00000050ff557424 */ /* 0x000fc400078e00ff */
[----:B------:R-:W-:Y:S02]  /*bf7f0*/  IMAD.MOV.U32 R82, RZ, RZ, -0x800000 ;  /* 0xff800000ff527424 */ /* 0x000fe400078e00ff */
        /* <DEDUP_REMOVED lines=11> */
.L_x_2489:
        /* <DEDUP_REMOVED lines=20> */
[----:B------:R-:W-:Y:S05]  /*bf9f0*/  BMOV.32.CLEAR RZ, B7 ;  /* 0x0000000007ff7355 */ /* 0x000fea0000100000 */
        /* <DEDUP_REMOVED lines=49> */
.L_x_2492:
[----:B------:R-:W-:Y:S05]  /*bfd10*/  BSYNC.RECONVERGENT B7 ;  /* 0x0000000000077941 */ /* 0x000fea0003800200 */
.L_x_2491:
        /* <DEDUP_REMOVED lines=15> */
[----:B------:R-:W1:Y:S02]  /*bfe10*/  MUFU.RCP64H R83, R93 ;  /* 0x0000005d00537308 */ /* 0x000e640000001800 */
[----:B------:R-:W-:Y:S01]  /*bfe20*/  FSETP.GEU.AND P1, PT, |R95|, 6.5827683646048100446e-37, PT ;  /* 0x036000005f00780b */ /* 0x000fe20003f2e200 */
        /* <DEDUP_REMOVED lines=14> */
.L_x_2495:
[----:B------:R-:W-:Y:S05]  /*bff10*/  BSYNC.RECONVERGENT B7 ;  /* 0x0000000000077941 */ /* 0x000fea0003800200 */
.L_x_2494:
        /* <DEDUP_REMOVED lines=19> */
.L_x_2493:
        /* <DEDUP_REMOVED lines=13> */
.L_x_2490:
[----:B------:R-:W-:Y:S05]  /*c0120*/  BSYNC.RECONVERGENT B0 ;  /* 0x0000000000007941 */ /* 0x000fea0003800200 */
.L_x_2488:
        /* <DEDUP_REMOVED lines=12> */
[----:B------:R4:W2:Y:S04]  /*c01f0*/  LDG.E.S8 R69, desc[UR10][R14.64+0x1b] ;  /* 0x00001b0a0e457981 */ /* 0x0008a8000c1e1300 */
        /* <DEDUP_REMOVED lines=13> */
[----:B----4-:R-:W-:-:S08]  /*c02d0*/  DFMA R14, -R92, R82, 1 ;  /* 0x3ff000005c0e742b */ /* 0x010fd00000000152 */
[----:B------:R-:W-:Y:S01]  /*c02e0*/  DFMA R14, R82, R14, R82 ;  /* 0x0000000e520e722b */ /* 0x000fe20000000052 */
[----:B--2---:R-:W-:-:S05]  /*c02f0*/  IMAD R40, R40, 0x5, R69 ;  /* 0x0000000528287824 */ /* 0x004fca00078e0245 */
[----:B------:R-:W-:-:S04]  /*c0300*/  LEA R40, R40, 0x10000, 0x3 ;  /* 0x0001000028287811 */ /* 0x000fc800078e18ff */
[----:B------:R-:W2:Y:S02]  /*c0310*/  LDC.64 R60, c[0x3][R40+-0x4d68] ;  /* 0x00eca600283c7b82 */ /* 0x000ea40000000a00 */
[----:B--2---:R-:W-:Y:S01]  /*c0320*/  DADD R94, R60, 200 ;  /* 0x406900003c5e7429 */ /* 0x004fe20000000000 */
[----:B------:R1:W-:Y:S07]  /*c0330*/  STG.E.64 desc[UR4][R46.64+0x2750], R60 ;  /* 0x0027503c2e007986 */ /* 0x0003ee000c101b04 */
[----:B0-----:R-:W-:-:S02]  /*c0340*/  DMUL R98, R94, R14 ;  /* 0x0000000e5e627228 */ /* 0x001fc40000000000 */
        /* <DEDUP_REMOVED lines=9> */
.L_x_2497:
[----:B------:R-:W-:Y:S05]  /*c03e0*/  BSYNC.RECONVERGENT B0 ;  /* 0x0000000000007941 */ /* 0x000fea0003800200 */
.L_x_2496:
        /* <DEDUP_REMOVED lines=15> */
.L_x_2473:
[----:B------:R-:W-:Y:S05]  /*c04e0*/  BSYNC.RECONVERGENT B1 ;  /* 0x0000000000017941 */ /* 0x000fea0003800200 */
.L_x_2471:
        /* <DEDUP_REMOVED lines=13> */
[----:B------:R-:W4:Y:S01]  /*c05c0*/  LDG.E R14, desc[UR12][R48.64+0xcc] ;  /* 0x0000cc0c300e7981 */ /* 0x000f22000c1e1900 */
[----:B------:R-:W-:Y:S01]  /*c05d0*/  IMAD.IADD R15, R37, 0x1, R45 ;  /* 0x00000001250f7824 */ /* 0x000fe200078e022d */
[----:B------:R-:W-:-:S02]  /*c05e0*/  R2UR UR4, R50 ;  /* 0x00000000320472ca */ /* 0x000fc400000e0000 */
[----:B------:R-:W-:Y:S01]  /*c05f0*/  R2UR UR5, R51 ;  /* 0x00000000330572ca */ /* 0x000fe200000e0000 */
[----:B----4-:R-:W-:-:S04]  /*c0600*/  IMAD R69, R42, R14, R15 ;  /* 0x0000000e2a457224 */ /* 0x010fc800078e020f */
[----:B-1----:R-:W-:-:S08]  /*c0610*/  IMAD.WIDE R70, R69, 0x8, R70 ;  /* 0x0000000845467825 */ /* 0x002fd000078e0246 */
[----:B------:R-:W4:Y:S04]  /*c0620*/  LDG.E.64 R76, desc[UR4][R70.64+0x1388] ;  /* 0x00138804464c7981 */ /* 0x000f28000c1e1b00 */
[----:B------:R-:W3:Y:S01]  /*c0630*/  LDG.E.64 R74, desc[UR4][R70.64] ;  /* 0x00000004464a7981 */ /* 0x000ee2000c1e1b00 */
[----:B------:R-:W-:Y:S01]  /*c0640*/  UMOV UR4, 0xcccccccd ;  /* 0xcccccccd00047882 */ /* 0x000fe20000000000 */
[----:B------:R-:W-:Y:S01]  /*c0650*/  UMOV UR5, 0x4016cccc ;  /* 0x4016cccc00057882 */ /* 0x000fe20000000000 */
[----:B------:R-:W-:Y:S01]  /*c0660*/  BSSY.RECONVERGENT B0, `(.L_x_2498) ;  /* 0x0000018000007945 */ /* 0x000fe20003800200 */
[----:B----4-:R-:W-:Y:S02]  /*c0670*/  DADD R76, R12, R76 ;  /* 0x000000000c4c7229 */ /* 0x010fe4000000004c */
[----:B---3--:R-:W-:-:S06]  /*c0680*/  DADD R74, R60, R74 ;  /* 0x000000003c4a7229 */ /* 0x008fcc000000004a */
        /* <DEDUP_REMOVED lines=21> */
.L_x_2499:
[----:B------:R-:W-:Y:S05]  /*c07e0*/  BSYNC.RECONVERGENT B0 ;  /* 0x0000000000007941 */ /* 0x000fea0003800200 */
.L_x_2498:
        /* <DEDUP_REMOVED lines=38> */
.L_x_2501:
[----:B------:R-:W-:Y:S05]  /*c0a50*/  BSYNC.RECONVERGENT B0 ;  /* 0x0000000000007941 */ /* 0x000fea0003800200 */
.L_x_2500:
[C---:B-----5:R-:W-:Y:S01]  /*c0a60*/  ISETP.GE.AND P0, PT, R45.reuse, R40, PT ;  /* 0x000000282d00720c */ /* 0x060fe20003f06270 */
[----:B-1----:R-:W-:-:S12]  /*c0a70*/  VIADD R45, R45, 0x1 ;  /* 0x000000012d2d7836 */ /* 0x002fd80000000000 */
[----:B------:R-:W-:Y:S05]  /*c0a80*/  @!P0 BRA `(.L_x_2502) ;  /* 0xffffffd000ac8947 */ /* 0x000fea000383ffff */
[----:B------:R-:W-:Y:S05]  /*c0a90*/  BSYNC.RECONVERGENT B4 ;  /* 0x0000000000047941 */ /* 0x000fea0003800200 */
.L_x_2470:
[----:B------:R-:W-:Y:S02]  /*c0aa0*/  R2UR UR4, R50 ;  /* 0x00000000320472ca */ /* 0x000fe400000e0000 */
[----:B------:R-:W-:-:S13]  /*c0ab0*/  R2UR UR5, R51 ;  /* 0x00000000330572ca */ /* 0x000fda00000e0000 */
[----:B------:R1:W5:Y:S02]  /*c0ac0*/  LDG.E.64 R14, desc[UR4][R46.64+0x2728] ;  /* 0x002728042e0e7981 */ /* 0x000364000c1e1b00 */
.L_x_2469:
[----:B------:R-:W-:Y:S05]  /*c0ad0*/  BSYNC.RECONVERGENT B6 ;  /* 0x0000000000067941 */ /* 0x000fea0003800200 */
.L_x_2468:
        /* <DEDUP_REMOVED lines=10> */
[----:B----4-:R-:W-:Y:S01]  /*c0b80*/  @P0 IMAD.MOV.U32 R61, RZ, RZ, 0x1 ;  /* 0x00000001ff3d0424 */ /* 0x010fe200078e00ff */
        /* <DEDUP_REMOVED lines=31> */
[----:B----4-:R-:W-:Y:S02]  /*c0d80*/  @P0 IMAD.MOV.U32 R61, RZ, RZ, -0x40100000 ;  /* 0xbff00000ff3d0424 */ /* 0x010fe400078e00ff */
        /* <DEDUP_REMOVED lines=9> */
[----:B------:R-:W3:Y:S04]  /*c0e20*/  LDG.E.U8 R45, desc[UR8][R58.64+0x1] ;  /* 0x000001083a2d7981 */ /* 0x000ee8000c1e1100 */
[----:B------:R-:W4:Y:S01]  /*c0e30*/  LDG.E.S8 R42, desc[UR4][R14.64+0x1c] ;  /* 0x00001c040e2a7981 */ /* 0x000f22000c1e1300 */
[C---:B--2---:R-:W-:Y:S01]  /*c0e40*/  PRMT R60, R69.reuse, 0x3340, RZ ;  /* 0x00003340453c7816 */ /* 0x044fe200000000ff */
        /* <DEDUP_REMOVED lines=10> */
[----:B------:R-:W2:Y:S01]  /*c0ef0*/  LDC.64 R82, c[0x3][R69+-0x4e30] ;  /* 0x00ec740045527b82 */ /* 0x000ea20000000a00 */
[C---:B------:R-:W-:Y:S02]  /*c0f00*/  R2UR UR17, R51.reuse ;  /* 0x00000000331172ca */ /* 0x040fe400000e0000 */
[----:B------:R-:W-:Y:S02]  /*c0f10*/  R2UR UR14, R50 ;  /* 0x00000000320e72ca */ /* 0x000fe400000e0000 */
[----:B------:R-:W-:-:S02]  /*c0f20*/  R2UR UR15, R51 ;  /* 0x00000000330f72ca */ /* 0x000fc400000e0000 */
[----:B---3--:R-:W-:-:S04]  /*c0f30*/  PRMT R45, R72, 0x3340, R45 ;  /* 0x00003340482d7816 */ /* 0x008fc8000000002d */
[----:B------:R-:W-:-:S05]  /*c0f40*/  PRMT R45, R45, 0x5410, R60 ;  /* 0x000054102d2d7816 */ /* 0x000fca000000003c */
[----:B----4-:R-:W-:-:S04]  /*c0f50*/  IDP.4A.S8.U8 R42, R45, UR4, R42 ;  /* 0x000000042d2a7c26 */ /* 0x010fc8000800022a */
[----:B------:R-:W-:-:S04]  /*c0f60*/  IMAD R42, R42, 0x8, R81 ;  /* 0x000000082a2a7824 */ /* 0x000fc800078e0251 */
[----:B------:R-:W-:-:S04]  /*c0f70*/  VIADD R70, R42, 0x10000 ;  /* 0x000100002a467836 */ /* 0x000fc80000000000 */
        /* <DEDUP_REMOVED lines=18> */
[----:B------:R-:W2:Y:S08]  /*c10a0*/  LDC.64 R76, c[0x3][R69+-0x4d68] ;  /* 0x00eca600454c7b82 */ /* 0x000eb00000000a00 */
        /* <DEDUP_REMOVED lines=42> */
[C---:B------:R-:W-:Y:S02]  /*c1350*/  R2UR UR4, R50.reuse ;  /* 0x00000000320472ca */ /* 0x040fe400000e0000 */
[----:B------:R-:W-:Y:S02]  /*c1360*/  R2UR UR5, R51 ;  /* 0x00000000330572ca */ /* 0x000fe400000e0000 */
        /* <DEDUP_REMOVED lines=27> */
[----:B------:R-:W-:Y:S02]  /*c1520*/  IMAD R40, R71, 0x8, R81 ;  /* 0x0000000847287824 */ /* 0x000fe400078e0251 */
        /* <DEDUP_REMOVED lines=47> */
.L_x_2508:
[----:B------:R-:W-:Y:S05]  /*c1820*/  BSYNC.RECONVERGENT B4 ;  /* 0x0000000000047941 */ /* 0x000fea0003800200 */
.L_x_2507:
        /* <DEDUP_REMOVED lines=30> */
.L_x_2511:
[----:B------:R-:W-:Y:S05]  /*c1a10*/  BSYNC.RECONVERGENT B4 ;  /* 0x0000000000047941 */ /* 0x000fea0003800200 */
.L_x_2510:
        /* <DEDUP_REMOVED lines=19> */
.L_x_2509:
        /* <DEDUP_REMOVED lines=13> */
.L_x_2506:
[----:B------:R-:W-:Y:S05]  /*c1c20*/  BSYNC.RECONVERGENT B0 ;  /* 0x0000000000007941 */ /* 0x000fea0003800200 */
.L_x_2505:
[C---:B------:R-:W-:Y:S02]  /*c1c30*/  R2UR UR10, R50.reuse ;  /* 0x00000000320a72ca */ /* 0x040fe400000e0000 */
[C---:B------:R-:W-:Y:S02]  /*c1c40*/  R2UR UR11, R51.reuse ;  /* 0x00000000330b72ca */ /* 0x040fe400000e0000 */
[C---:B------:R-:W-:Y:S02]  /*c1c50*/  R2UR UR4, R50.reuse ;  /* 0x00000000320472ca */ /* 0x040fe400000e0000 */
[C---:B------:R-:W-:Y:S02]  /*c1c60*/  R2UR UR5, R51.reuse ;  /* 0x00000000330572ca */ /* 0x040fe400000e0000 */
[----:B------:R-:W-:Y:S02]  /*c1c70*/  R2UR UR8, R50 ;  /* 0x00000000320872ca */ /* 0x000fe400000e0000 */
[----:B------:R-:W-:-:S05]  /*c1c80*/  R2UR UR9, R51 ;  /* 0x00000000330972ca */ /* 0x000fca00000e0000 */
[----:B------:R-:W5:Y:S04]  /*c1c90*/  LDG.E.U8 R42, desc[UR10][R14.64+0x1b] ;  /* 0x00001b0a0e2a7981 */ /* 0x000f68000c1e1100 */
[----:B------:R-:W3:Y:S04]  /*c1ca0*/  LDG.E.S8 R69, desc[UR4][R58.64] ;  /* 0x000000043a457981 */ /* 0x000ee8000c1e1300 */
[----:B------:R-:W3:Y:S01]  /*c1cb0*/  LDG.E.S8 R40, desc[UR8][R58.64+0x1] ;  /* 0x000001083a287981 */ /* 0x000ee2000c1e1300 */
[----:B------:R-:W-:Y:S01]  /*c1cc0*/  IMAD.MOV.U32 R78, RZ, RZ, 0x519 ;  /* 0x00000519ff4e7424 */ /* 0x000fe200078e00ff */
[----:B------:R-:W-:Y:S01]  /*c1cd0*/  BSSY.RECONVERGENT B0, `(.L_x_2512) ;  /* 0x0000095000007945 */ /* 0x000fe20003800200 */
[----:B------:R-:W-:-:S02]  /*c1ce0*/  IMAD.MOV.U32 R81, RZ, RZ, 0x50 ;  /* 0x00000050ff517424 */ /* 0x000fc400078e00ff */
[----:B--2-4-:R-:W-:Y:S02]  /*c1cf0*/  IMAD.MOV.U32 R70, RZ, RZ, -0x800000 ;  /* 0xff800000ff467424 */ /* 0x014fe400078e00ff */
[----:B------:R-:W-:Y:S01]  /*c1d00*/  IMAD.MOV.U32 R71, RZ, RZ, 0x41cdcd64 ;  /* 0x41cdcd64ff477424 */ /* 0x000fe200078e00ff */
[----:B-----5:R-:W-:Y:S02]  /*c1d10*/  PRMT R45, R42, 0x8880, RZ ;  /* 0x000088802a2d7816 */ /* 0x020fe400000000ff */
[----:B---3--:R-:W-:-:S05]  /*c1d20*/  PRMT R40, R69, 0x5410, R40 ;  /* 0x0000541045287816 */ /* 0x008fca0000000028 */
[----:B------:R-:W-:-:S04]  /*c1d30*/  IDP.2A.LO.S16.U8 R40, R40, R78, R45 ;  /* 0x0000004e28287226 */ /* 0x000fc8000000122d */
[----:B------:R-:W-:-:S04]  /*c1d40*/  IMAD R40, R40, 0x8, R81 ;  /* 0x0000000828287824 */ /* 0x000fc800078e0251 */
[----:B------:R-:W2:Y:S02]  /*c1d50*/  LDC.64 R60, c[0x3][R40+0x5208] ;  /* 0x00d48200283c7b82 */ /* 0x000ea40000000a00 */
[----:B--2---:R-:W-:-:S14]  /*c1d60*/  DSETP.GEU.AND P0, PT, |R60|, R70, PT ;  /* 0x000000463c00722a */ /* 0x004fdc0003f0e200 */
[----:B------:R-:W-:Y:S05]  /*c1d70*/  @P0 BRA `(.L_x_2513) ;  /* 0x0000000800280947 */ /* 0x000fea0003800000 */
[----:B------:R-:W-:Y:S01]  /*c1d80*/  PRMT R42, R42, 0x8880, RZ ;  /* 0x000088802a2a7816 */ /* 0x000fe200000000ff */
[----:B------:R-:W2:Y:S01]  /*c1d90*/  LDC.64 R60, c[0x3][R40+0x4e20] ;  /* 0x00d38800283c7b82 */ /* 0x000ea20000000a00 */
[C---:B------:R-:W-:Y:S02]  /*c1da0*/  R2UR UR4, R50.reuse ;  /* 0x00000000320472ca */ /* 0x040fe400000e0000 */
[----:B------:R-:W-:Y:S01]  /*c1db0*/  R2UR UR5, R51 ;  /* 0x00000000330572ca */ /* 0x000fe200000e0000 */
[----:B------:R-:W-:Y:S01]  /*c1dc0*/  IMAD R42, R69, 0x5, R42 ;  /* 0x00000005452a7824 */ /* 0x000fe200078e022a */
[----:B------:R-:W-:Y:S02]  /*c1dd0*/  R2UR UR10, R50 ;  /* 0x00000000320a72ca */ /* 0x000fe400000e0000 */
[----:B------:R-:W-:Y:S02]  /*c1de0*/  R2UR UR11, R51 ;  /* 0x00000000330b72ca */ /* 0x000fe400000e0000 */
[----:B------:R-:W-:-:S02]  /*c1df0*/  LEA R73, R42, 0x10000, 0x3 ;  /* 0x000100002a497811 */ /* 0x000fc400078e18ff */
[C---:B------:R-:W-:Y:S02]  /*c1e00*/  R2UR UR8, R50.reuse ;  /* 0x00000000320872ca */ /* 0x040fe400000e0000 */
[----:B------:R-:W2:Y:S01]  /*c1e10*/  LDC.64 R74, c[0x3][R73+-0x4e30] ;  /* 0x00ec7400494a7b82 */ /* 0x000ea20000000a00 */
[C---:B------:R-:W-:Y:S02]  /*c1e20*/  R2UR UR9, R51.reuse ;  /* 0x00000000330972ca */ /* 0x040fe400000e0000 */
        /* <DEDUP_REMOVED lines=63> */
.L_x_2515:
[----:B------:R-:W-:Y:S05]  /*c2220*/  BSYNC.RECONVERGENT B4 ;  /* 0x0000000000047941 */ /* 0x000fea0003800200 */
.L_x_2514:
        /* <DEDUP_REMOVED lines=30> */
.L_x_2518:
[----:B------:R-:W-:Y:S05]  /*c2410*/  BSYNC.RECONVERGENT B4 ;  /* 0x0000000000047941 */ /* 0x000fea0003800200 */
.L_x_2517:
        /* <DEDUP_REMOVED lines=19> */
.L_x_2516:
        /* <DEDUP_REMOVED lines=13> */
.L_x_2513:
[----:B------:R-:W-:Y:S05]  /*c2620*/  BSYNC.RECONVERGENT B0 ;  /* 0x0000000000007941 */ /* 0x000fea0003800200 */
.L_x_2512:
        /* <DEDUP_REMOVED lines=8> */
[----:B------:R-:W3:Y:S01]  /*c26b0*/  LDG.E.S8 R40, desc[UR10][R14.64+0x1c] ;  /* 0x00001c0a0e287981 */ /* 0x000ee2000c1e1300 */
[----:B--2-4-:R-:W-:Y:S01]  /*c26c0*/  IMAD.MOV.U32 R70, RZ, RZ, 0x519 ;  /* 0x00000519ff467424 */ /* 0x014fe200078e00ff */
[----:B------:R-:W-:Y:S01]  /*c26d0*/  BSSY.RECONVERGENT B0, `(.L_x_2519) ;  /* 0x0000093000007945 */ /* 0x000fe20003800200 */
[----:B------:R-:W-:-:S02]  /*c26e0*/  IMAD.MOV.U32 R71, RZ, RZ, 0x50 ;  /* 0x00000050ff477424 */ /* 0x000fc400078e00ff */
[----:B------:R-:W-:Y:S02]  /*c26f0*/  IMAD.MOV.U32 R84, RZ, RZ, -0x800000 ;  /* 0xff800000ff547424 */ /* 0x000fe400078e00ff */
[----:B------:R-:W-:Y:S01]  /*c2700*/  IMAD.MOV.U32 R85, RZ, RZ, 0x41cdcd64 ;  /* 0x41cdcd64ff557424 */ /* 0x000fe200078e00ff */
[----:B-----5:R-:W-:-:S05]  /*c2710*/  PRMT R45, R42, 0x5410, R69 ;  /* 0x000054102a2d7816 */ /* 0x020fca0000000045 */
[----:B---3--:R-:W-:-:S04]  /*c2720*/  IDP.2A.LO.S16.U8 R40, R45, R70, R40 ;  /* 0x000000462d287226 */ /* 0x008fc80000001228 */
        /* <DEDUP_REMOVED lines=8> */
.L_x_2520:
        /* <DEDUP_REMOVED lines=69> */
.L_x_2523:
[----:B------:R-:W-:Y:S05]  /*c2c00*/  BSYNC.RECONVERGENT B4 ;  /* 0x0000000000047941 */ /* 0x000fea0003800200 */
.L_x_2522:
        /* <DEDUP_REMOVED lines=30> */
.L_x_2526:
[----:B------:R-:W-:Y:S05]  /*c2df0*/  BSYNC.RECONVERGENT B4 ;  /* 0x0000000000047941 */ /* 0x000fea0003800200 */
.L_x_2525:
        /* <DEDUP_REMOVED lines=19> */
.L_x_2524:
        /* <DEDUP_REMOVED lines=13> */
.L_x_2521:
[----:B------:R-:W-:Y:S05]  /*c3000*/  BSYNC.RECONVERGENT B0 ;  /* 0x0000000000007941 */ /* 0x000fea0003800200 */
.L_x_2519:
        /* <DEDUP_REMOVED lines=9> */
[----:B--2-4-:R-:W-:-:S06]  /*c30a0*/  LEA R60, R40, 0x10000, 0x3 ;  /* 0x00010000283c7811 */ /* 0x014fcc00078e18ff */
        /* <DEDUP_REMOVED lines=33> */
.L_x_2528:
[----:B------:R-:W-:Y:S05]  /*c32c0*/  BSYNC.RECONVERGENT B0 ;  /* 0x0000000000007941 */ /* 0x000fea0003800200 */
.L_x_2527:
        /* <DEDUP_REMOVED lines=22> */
.L_x_2529:
[C---:B------:R-:W-:Y:S02]  /*c3430*/  R2UR UR4, R50.reuse ;  /* 0x00000000320472ca */ /* 0x040fe400000e0000 */
[C---:B------:R-:W-:Y:S02]  /*c3440*/  R2UR UR5, R51.reuse ;  /* 0x00000000330572ca */ /* 0x040fe400000e0000 */
[----:B------:R-:W-:Y:S02]  /*c3450*/  R2UR UR8, R50 ;  /* 0x00000000320872ca */ /* 0x000fe400000e0000 */
[----:B------:R-:W-:-:S09]  /*c3460*/  R2UR UR9, R51 ;  /* 0x00000000330972ca */ /* 0x000fd200000e0000 */
[----:B------:R4:W-:Y:S04]  /*c3470*/  STG.E.64 desc[UR4][R46.64+0x2710], R60 ;  /* 0x0027103c2e007986 */ /* 0x0009e8000c101b04 */
[----:B------:R4:W-:Y:S02]  /*c3480*/  STG.E.64 desc[UR8][R46.64+0x2718], R70 ;  /* 0x002718462e007986 */ /* 0x0009e4000c101b08 */
.L_x_2504:
[----:B------:R-:W-:Y:S05]  /*c3490*/  BSYNC.RECONVERGENT B1 ;  /* 0x0000000000017941 */ /* 0x000fea0003800200 */
.L_x_2503:
[----:B------:R-:W-:Y:S02]  /*c34a0*/  R2UR UR4, R50 ;  /* 0x00000000320472ca */ /* 0x000fe400000e0000 */
[----:B------:R-:W-:-:S13]  /*c34b0*/  R2UR UR5, R51 ;  /* 0x00000000330572ca */ /* 0x000fda00000e0000 */
[----:B------:R-:W5:Y:S01]  /*c34c0*/  LDG.E R14, desc[UR4][R48.64+0xc8] ;  /* 0x0000c804300e7981 */ /* 0x000f62000c1e1900 */
[----:B------:R-:W-:Y:S01]  /*c34d0*/  BSSY.RECONVERGENT B0, `(.L_x_2530) ;  /* 0x000000e000007945 */ /* 0x000fe20003800200 */
[----:B-----5:R-:W-:-:S13]  /*c34e0*/  ISETP.GE.AND P0, PT, R14, 0x1, PT ;  /* 0x000000010e00780c */ /* 0x020fda0003f06270 */
[----:B------:R-:W-:Y:S05]  /*c34f0*/  @!P0 BRA `(.L_x_2531) ;  /* 0x00000000002c8947 */ /* 0x000fea0003800000 */
[----:B------:R-:W-:-:S07]  /*c3500*/  IMAD.MOV.U32 R45, RZ, RZ, RZ ;  /* 0x000000ffff2d7224 */ /* 0x000fce00078e00ff */
.L_x_2532:
        /* <DEDUP_REMOVED lines=10> */
.L_x_2531:
[----:B------:R-:W-:Y:S05]  /*c35b0*/  BSYNC.RECONVERGENT B0 ;  /* 0x0000000000007941 */ /* 0x000fea0003800200 */
.L_x_2530:
        /* <DEDUP_REMOVED lines=8> */
.L_x_2535:
        /* <DEDUP_REMOVED lines=11> */
.L_x_2534:
[----:B------:R-:W-:Y:S05]  /*c36f0*/  BSYNC.RECONVERGENT B0 ;  /* 0x0000000000007941 */ /* 0x000fea0003800200 */
.L_x_2533:
[C---:B------:R-:W-:Y:S01]  /*c3700*/  R2UR UR4, R50.reuse ;  /* 0x00000000320472ca */ /* 0x040fe200000e0000 */
[----:B------:R-:W5:Y:S01]  /*c3710*/  LDC.64 R14, c[0x0][0x3a0] ;  /* 0x0000e800ff0e7b82 */ /* 0x000f620000000a00 */
[C---:B------:R-:W-:Y:S02]  /*c3720*/  R2UR UR5, R51.reuse ;  /* 0x00000000330572ca */ /* 0x040fe400000e0000 */
[----:B------:R-:W-:Y:S02]  /*c3730*/  R2UR UR8, R50 ;  /* 0x00000000320872ca */ /* 0x000fe400000e0000 */
[----:B------:R-:W-:-:S09]  /*c3740*/  R2UR UR9, R51 ;  /* 0x00000000330972ca */ /* 0x000fd200000e0000 */
[----:B------:R-:W2:Y:S04]  /*c3750*/  LDG.E R69, desc[UR4][R48.64+0xd0] ;  /* 0x0000d00430457981 */ /* 0x000ea8000c1e1900 */
[----:B---3--:R-:W3:Y:S01]  /*c3760*/  LDG.E R76, desc[UR8][R48.64+0xd4] ;  /* 0x0000d408304c7981 */ /* 0x008ee2000c1e1900 */
        /* <DEDUP_REMOVED lines=22> */
.L_x_2603:
        /* <DEDUP_REMOVED lines=46> */
.L_x_2540:
        /* <DEDUP_REMOVED lines=67> */
[----:B------:R-:W-:-:S04]  /*c3fe0*/  PRMT R42, R42, 0x8880, RZ ;  /* 0x000088802a2a7816 */ /* 0x000fc800000000ff */
[----:B------:R-:W-:Y:S02]  /*c3ff0*/  PRMT R42, R42, 0x5410, R42 ;  /* 0x000054102a2a7816 */ /* 0x000fe4000000002a */
        /* <DEDUP_REMOVED lines=50> */
[----:B------:R-:W3:Y:S03]  /*c4320*/  LDC.64 R60, c[0x3][R45+-0x4d68] ;  /* 0x00eca6002d3c7b82 */ /* 0x000ee60000000a00 */
[----:B------:R-:W-:-:S05]  /*c4330*/  IMAD.SHL.U32 R90, R42, 0x8, RZ ;  /* 0x000000082a5a7824 */ /* 0x000fca00078e00ff */
        /* <DEDUP_REMOVED lines=40> */
.L_x_2546:
[----:B------:R-:W-:Y:S05]  /*c45c0*/  BSYNC.RECONVERGENT B4 ;  /* 0x0000000000047941 */ /* 0x000fea0003800200 */
.L_x_2545:
        /* <DEDUP_REMOVED lines=30> */
.L_x_2549:
[----:B------:R-:W-:Y:S05]  /*c47b0*/  BSYNC.RECONVERGENT B4 ;  /* 0x0000000000047941 */ /* 0x000fea0003800200 */
.L_x_2548:
        /* <DEDUP_REMOVED lines=19> */
.L_x_2547:
        /* <DEDUP_REMOVED lines=14> */
.L_x_2544:
        /* <DEDUP_REMOVED lines=65> */
.L_x_2552:
[----:B------:R-:W-:Y:S05]  /*c4de0*/  BSYNC.RECONVERGENT B4 ;  /* 0x0000000000047941 */ /* 0x000fea0003800200 */
.L_x_2551:
        /* <DEDUP_REMOVED lines=30> */
.L_x_2555:
[----:B------:R-:W-:Y:S05]  /*c4fd0*/  BSYNC.RECONVERGENT B4 ;  /* 0x0000000000047941 */ /* 0x000fea0003800200 */
.L_x_2554:
        /* <DEDUP_REMOVED lines=19> */
.L_x_2553:
        /* <DEDUP_REMOVED lines=14> */
.L_x_2543:
        /* <DEDUP_REMOVED lines=15> */
.L_x_2556:
        /* <DEDUP_REMOVED lines=65> */
.L_x_2558:
[----:B------:R-:W-:Y:S05]  /*c56f0*/  BSYNC.RECONVERGENT B4 ;  /* 0x0000000000047941 */ /* 0x000fea0003800200 */
.L_x_2557:
        /* <DEDUP_REMOVED lines=30> */
.L_x_2561:
[----:B------:R-:W-:Y:S05]  /*c58e0*/  BSYNC.RECONVERGENT B4 ;  /* 0x0000000000047941 */ /* 0x000fea0003800200 */
.L_x_2560:
        /* <DEDUP_REMOVED lines=19> */
.L_x_2559:
        /* <DEDUP_REMOVED lines=13> */
.L_x_2550:
[----:B------:R-:W-:Y:S05]  /*c5af0*/  BSYNC.RECONVERGENT B0 ;  /* 0x0000000000007941 */ /* 0x000fea0003800200 */
.L_x_2542:
        /* <DEDUP_REMOVED lines=9> */
[----:B0--34-:R-:W-:-:S06]  /*c5b90*/  LEA R58, R40, 0x10000, 0x3 ;  /* 0x00010000283a7811 */ /* 0x019fcc00078e18ff */
        /* <DEDUP_REMOVED lines=33> */
.L_x_2563:
[----:B------:R-:W-:Y:S05]  /*c5db0*/  BSYNC.RECONVERGENT B0 ;  /* 0x0000000000007941 */ /* 0x000fea0003800200 */
.L_x_2562:
        /* <DEDUP_REMOVED lines=26> */
.L_x_2564:
[C---:B------:R-:W-:Y:S02]  /*c5f60*/  R2UR UR8, R50.reuse ;  /* 0x00000000320872ca */ /* 0x040fe400000e0000 */
[C---:B------:R-:W-:Y:S02]  /*c5f70*/  R2UR UR9, R51.reuse ;  /* 0x00000000330972ca */ /* 0x040fe400000e0000 */
[----:B------:R-:W-:Y:S02]  /*c5f80*/  R2UR UR4, R50 ;  /* 0x00000000320472ca */ /* 0x000fe400000e0000 */
[----:B------:R-:W-:-:S09]  /*c5f90*/  R2UR UR5, R51 ;  /* 0x00000000330572ca */ /* 0x000fd200000e0000 */
[----:B------:R3:W-:Y:S04]  /*c5fa0*/  STG.E.64 desc[UR8][R46.64+0x2740], R60 ;  /* 0x0027403c2e007986 */ /* 0x0007e8000c101b08 */
[----:B------:R3:W-:Y:S02]  /*c5fb0*/  STG.E.64 desc[UR4][R46.64+0x2738], R58 ;  /* 0x0027383a2e007986 */ /* 0x0007e4000c101b04 */
.L_x_2541:
[----:B------:R-:W-:Y:S05]  /*c5fc0*/  BSYNC.RECONVERGENT B1 ;  /* 0x0000000000017941 */ /* 0x000fea0003800200 */
.L_x_2539:
        /* <DEDUP_REMOVED lines=65> */
.L_x_2566:
[----:B------:R-:W-:Y:S05]  /*c63e0*/  BSYNC.RELIABLE B0 ;  /* 0x0000000000007941 */ /* 0x000fea0003800100 */
.L_x_2565:
        /* <DEDUP_REMOVED lines=16> */
[----:B------:R-:W3:Y:S01]  /*c64f0*/  LDG.E.U8 R42, desc[UR12][R12.64+-0x1] ;  /* 0xffffff0c0c2a7981 */ /* 0x000ee2000c1e1100 */
        /* <DEDUP_REMOVED lines=63> */
.L_x_2569:
[----:B------:R-:W-:Y:S05]  /*c68f0*/  BSYNC.RECONVERGENT B0 ;  /* 0x0000000000007941 */ /* 0x000fea0003800200 */
.L_x_2568:
[----:B------:R-:W-:Y:S01]  /*c6900*/  R2UR UR4, R50 ;  /* 0x00000000320472ca */ /* 0x000fe200000e0000 */
[----:B------:R-:W-:Y:S01]  /*c6910*/  IMAD.MOV.U32 R13, RZ, RZ, 0x3 ;  /* 0x00000003ff0d7424 */ /* 0x000fe200078e00ff */
[----:B------:R-:W-:Y:S01]  /*c6920*/  R2UR UR5, R51 ;  /* 0x00000000330572ca */ /* 0x000fe200000e0000 */
[----:B------:R-:W-:-:S12]  /*c6930*/  BSSY.RECONVERGENT B4, `(.L_x_2570) ;  /* 0x0000359000047945 */ /* 0x000fd80003800200 */
[----:B------:R0:W-:Y:S01]  /*c6940*/  STG.E desc[UR4][R48.64+0xd8], R13 ;  /* 0x0000d80d30007986 */ /* 0x0001e2000c101904 */
[----:B------:R-:W-:Y:S05]  /*c6950*/  @!P0 BRA `(.L_x_2571) ;  /* 0x0000003400588947 */ /* 0x000fea0003800000 */
[----:B0-----:R-:W-:-:S07]  /*c6960*/  IMAD.MOV.U32 R13, RZ, RZ, 0x3 ;  /* 0x00000003ff0d7424 */ /* 0x001fce00078e00ff */
.L_x_2602:
[----:B------:R-:W-:-:S13]  /*c6970*/  ISETP.GT.AND P0, PT, R13, 0x20, PT ;  /* 0x000000200d00780c */ /* 0x000fda0003f04270 */
[----:B0--3--:R-:W-:Y:S05]  /*c6980*/  @P0 BRA `(.L_x_2571) ;  /* 0x00000034004c0947 */ /* 0x009fea0003800000 */
[----:B------:R-:W-:Y:S01]  /*c6990*/  IADD3 R15, PT, PT, R76, 0x1, -R13 ;  /* 0x000000014c0f7810 */ /* 0x000fe20007ffe80d */
[----:B------:R-:W-:Y:S01]  /*c69a0*/  VIADD R74, R69, 0xffffffff ;  /* 0xffffffff454a7836 */ /* 0x000fe20000000000 */
[C---:B------:R-:W-:Y:S01]  /*c69b0*/  R2UR UR4, R50.reuse ;  /* 0x00000000320472ca */ /* 0x040fe200000e0000 */
[----:B---3--:R-:W-:Y:S01]  /*c69c0*/  IMAD.IADD R45, R37, 0x1, R76 ;  /* 0x00000001252d7824 */ /* 0x008fe200078e024c */
        /* <DEDUP_REMOVED lines=19> */
.L_x_2601:
        /* <DEDUP_REMOVED lines=104> */
.L_x_2578:
[----:B------:R-:W-:Y:S05]  /*c7180*/  BSYNC.RECONVERGENT B8 ;  /* 0x0000000000087941 */ /* 0x000fea0003800200 */
.L_x_2577:
        /* <DEDUP_REMOVED lines=57> */
.L_x_2580:
[----:B------:R-:W-:Y:S05]  /*c7520*/  BSYNC.RECONVERGENT B8 ;  /* 0x0000000000087941 */ /* 0x000fea0003800200 */
.L_x_2579:
        /* <DEDUP_REMOVED lines=34> */
.L_x_2582:
[----:B------:R-:W-:Y:S05]  /*c7750*/  BSYNC.RECONVERGENT B8 ;  /* 0x0000000000087941 */ /* 0x000fea0003800200 */
.L_x_2581:
        /* <DEDUP_REMOVED lines=10> */
.L_x_2576:
        /* <DEDUP_REMOVED lines=11> */
[----:B------:R-:W2:Y:S01]  /*c78b0*/  LDG.E.S8 R14, desc[UR4][R88.64] ;  /* 0x00000004580e7981 */ /* 0x000ea2000c1e1300 */
[----:B------:R-:W-:-:S03]  /*c78c0*/  R2UR UR13, R51 ;  /* 0x00000000330d72ca */ /* 0x000fc600000e0000 */
[----:B---3--:R-:W2:Y:S04]  /*c78d0*/  LDG.E.S8 R61, desc[UR8][R86.64+0x1b] ;  /* 0x00001b08563d7981 */ /* 0x008ea8000c1e1300 */
        /* <DEDUP_REMOVED lines=90> */
.L_x_2585:
[----:B------:R-:W-:Y:S05]  /*c7e80*/  BSYNC.RECONVERGENT B8 ;  /* 0x0000000000087941 */ /* 0x000fea0003800200 */
.L_x_2584:
        /* <DEDUP_REMOVED lines=34> */
.L_x_2587:
[----:B------:R-:W-:Y:S05]  /*c80b0*/  BSYNC.RECONVERGENT B8 ;  /* 0x0000000000087941 */ /* 0x000fea0003800200 */
.L_x_2586:
        /* <DEDUP_REMOVED lines=10> */
.L_x_2575:
        /* <DEDUP_REMOVED lines=129> */
.L_x_2590:
[----:B------:R-:W-:Y:S05]  /*c8970*/  BSYNC.RECONVERGENT B8 ;  /* 0x0000000000087941 */ /* 0x000fea0003800200 */
.L_x_2589:
        /* <DEDUP_REMOVED lines=34> */
.L_x_2592:
[----:B------:R-:W-:Y:S05]  /*c8ba0*/  BSYNC.RECONVERGENT B8 ;  /* 0x0000000000087941 */ /* 0x000fea0003800200 */
.L_x_2591:
        /* <DEDUP_REMOVED lines=9> */
.L_x_2593:
[C---:B------:R-:W-:Y:S02]  /*c8c40*/  R2UR UR8, R50.reuse ;  /* 0x00000000320872ca */ /* 0x040fe400000e0000 */
[C---:B------:R-:W-:Y:S02]  /*c8c50*/  R2UR UR9, R51.reuse ;  /* 0x00000000330972ca */ /* 0x040fe400000e0000 */
[----:B------:R-:W-:Y:S02]  /*c8c60*/  R2UR UR4, R50 ;  /* 0x00000000320472ca */ /* 0x000fe400000e0000 */
[----:B------:R-:W-:-:S09]  /*c8c70*/  R2UR UR5, R51 ;  /* 0x00000000330572ca */ /* 0x000fd200000e0000 */
[----:B------:R2:W-:Y:S04]  /*c8c80*/  STG.E.64 desc[UR8][R46.64+0x2740], R70 ;  /* 0x002740462e007986 */ /* 0x0005e8000c101b08 */
[----:B------:R2:W-:Y:S01]  /*c8c90*/  STG.E.64 desc[UR4][R46.64+0x2738], R72 ;  /* 0x002738482e007986 */ /* 0x0005e2000c101b04 */
[----:B------:R-:W-:Y:S05]  /*c8ca0*/  BRA `(.L_x_2583) ;  /* 0x0000000800e07947 */ /* 0x000fea0003800000 */
.L_x_2588:
        /* <DEDUP_REMOVED lines=139> */
.L_x_2595:
[----:B------:R-:W-:Y:S05]  /*c9560*/  BSYNC.RECONVERGENT B8 ;  /* 0x0000000000087941 */ /* 0x000fea0003800200 */
.L_x_2594:
        /* <DEDUP_REMOVED lines=34> */
.L_x_2597:
[----:B------:R-:W-:Y:S05]  /*c9790*/  BSYNC.RECONVERGENT B8 ;  /* 0x0000000000087941 */ /* 0x000fea0003800200 */
.L_x_2596:
        /* <DEDUP_REMOVED lines=9> */
.L_x_2583:
[----:B------:R-:W-:Y:S05]  /*c9830*/  BSYNC.RECONVERGENT B0 ;  /* 0x0000000000007941 */ /* 0x000fea0003800200 */
.L_x_2574:
[----:B------:R-:W-:Y:S01]  /*c9840*/  R2UR UR4, R50 ;  /* 0x00000000320472ca */ /* 0x000fe200000e0000 */
[----:B0-2---:R-:W0:Y:S01]  /*c9850*/  LDC.64 R60, c[0x0][0x3a0] ;  /* 0x0000e800ff3c7b82 */ /* 0x005e220000000a00 */
[----:B------:R-:W-:-:S13]  /*c9860*/  R2UR UR5, R51 ;  /* 0x00000000330572ca */ /* 0x000fda00000e0000 */
[----:B------:R-:W2:Y:S02]  /*c9870*/  LDG.E R15, desc[UR4][R48.64+0xcc] ;  /* 0x0000cc04300f7981 */ /* 0x000ea4000c1e1900 */
        /* <DEDUP_REMOVED lines=48> */
[----:B0-----:R-:W-:Y:S05]  /*c9b80*/  @P1 BRA `(.L_x_2600) ;  /* 0x00000000006c1947 */ /* 0x001fea0003800000 */
        /* <DEDUP_REMOVED lines=27> */
.L_x_2600:
[----:B------:R-:W-:Y:S02]  /*c9d40*/  R2UR UR4, R50 ;  /* 0x00000000320472ca */ /* 0x000fe400000e0000 */
[----:B------:R-:W-:-:S13]  /*c9d50*/  R2UR UR5, R51 ;  /* 0x00000000330572ca */ /* 0x000fda00000e0000 */
[----:B------:R0:W-:Y:S02]  /*c9d60*/  STG.E desc[UR4][R48.64+0xf8], RZ ;  /* 0x0000f8ff30007986 */ /* 0x0001e4000c101904 */
.L_x_2599:
[----:B------:R-:W-:Y:S05]  /*c9d70*/  BSYNC.RELIABLE B0 ;  /* 0x0000000000007941 */ /* 0x000fea0003800100 */
.L_x_2598:
        /* <DEDUP_REMOVED lines=13> */
.L_x_2573:
[----:B------:R-:W-:Y:S05]  /*c9e50*/  BSYNC.RECONVERGENT B1 ;  /* 0x0000000000017941 */ /* 0x000fea0003800200 */
.L_x_2572:
[----:B------:R-:W-:Y:S02]  /*c9e60*/  R2UR UR4, R50 ;  /* 0x00000000320472ca */ /* 0x000fe400000e0000 */
[----:B------:R-:W-:-:S13]  /*c9e70*/  R2UR UR5, R51 ;  /* 0x00000000330572ca */ /* 0x000fda00000e0000 */
[----:B0-----:R-:W5:Y:S02]  /*c9e80*/  LDG.E R13, desc[UR4][R48.64+0xd8] ;  /* 0x0000d804300d7981 */ /* 0x001f64000c1e1900 */
[----:B-----5:R-:W-:-:S05]  /*c9e90*/  VIADD R13, R13, 0x1 ;  /* 0x000000010d0d7836 */ /* 0x020fca0000000000 */
[----:B------:R0:W-:Y:S01]  /*c9ea0*/  STG.E desc[UR4][R48.64+0xd8], R13 ;  /* 0x0000d80d30007986 */ /* 0x0001e2000c101904 */
[----:B------:R-:W-:Y:S05]  /*c9eb0*/  @P0 BRA `(.L_x_2602) ;  /* 0xffffffc800ac0947 */ /* 0x000fea000383ffff */
.L_x_2571:
[----:B------:R-:W-:Y:S05]  /*c9ec0*/  BSYNC.RECONVERGENT B4 ;  /* 0x0000000000047941 */ /* 0x000fea0003800200 */
.L_x_2570:
[----:B------:R-:W-:Y:S05]  /*c9ed0*/  BRA `(.L_x_2603) ;  /* 0xffffff98007c7947 */ /* 0x000fea000383ffff */
.L_x_2567:
[----:B------:R-:W-:Y:S05]  /*c9ee0*/  BSYNC.RECONVERGENT B6 ;  /* 0x0000000000067941 */ /* 0x000fea0003800200 */
.L_x_2538:
        /* <DEDUP_REMOVED lines=42> */
.L_x_2608:
        /* <DEDUP_REMOVED lines=15> */
.L_x_2607:
[----:B------:R-:W-:Y:S05]  /*ca280*/  BSYNC.RECONVERGENT B0 ;  /* 0x0000000000007941 */ /* 0x000fea0003800200 */
.L_x_2606:
[----:B------:R-:W-:Y:S01]  /*ca290*/  R2UR UR4, R50 ;  /* 0x00000000320472ca */ /* 0x000fe200000e0000 */
[----:B------:R-:W-:Y:S01]  /*ca2a0*/  BSSY.RECONVERGENT B0, `(.L_x_2609) ;  /* 0x0000015000007945 */ /* 0x000fe20003800200 */
[----:B------:R-:W-:Y:S02]  /*ca2b0*/  R2UR UR5, R51 ;  /* 0x00000000330572ca */ /* 0x000fe400000e0000 */
[----:B------:R-:W-:-:S11]  /*ca2c0*/  ISETP.GE.AND P0, PT, R40, 0x1, PT ;  /* 0x000000012800780c */ /* 0x000fd60003f06270 */
[----:B------:R2:W-:Y:S02]  /*ca2d0*/  STG.E desc[UR4][R48.64+0xd8], RZ ;  /* 0x0000d8ff30007986 */ /* 0x0005e4000c101904 */
[----:B------:R-:W-:Y:S05]  /*ca2e0*/  @!P0 BRA `(.L_x_2610) ;  /* 0x0000000000408947 */ /* 0x000fea0003800000 */
[----:B------:R-:W-:-:S07]  /*ca2f0*/  IMAD.MOV.U32 R59, RZ, RZ, RZ ;  /* 0x000000ffff3b7224 */ /* 0x000fce00078e00ff */
.L_x_2611:
        /* <DEDUP_REMOVED lines=15> */
.L_x_2610:
[----:B------:R-:W-:Y:S05]  /*ca3f0*/  BSYNC.RECONVERGENT B0 ;  /* 0x0000000000007941 */ /* 0x000fea0003800200 */
.L_x_2609:
        /* <DEDUP_REMOVED lines=37> */
.L_x_2613:
[----:B------:R-:W-:Y:S05]  /*ca650*/  BSYNC.RECONVERGENT B0 ;  /* 0x0000000000007941 */ /* 0x000fea0003800200 */
.L_x_2612:
[----:B------:R-:W-:Y:S01]  /*ca660*/  UMOV UR4, 0x66666666 ;  /* 0x6666666600047882 */ /* 0x000fe20000000000 */
[----:B------:R-:W-:Y:S01]  /*ca670*/  UMOV UR5, 0x40711266 ;  /* 0x4071126600057882 */ /* 0x000fe20000000000 */
[----:B------:R-:W-:Y:S01]  /*ca680*/  IMAD.MOV.U32 R14, RZ, RZ, 0x0 ;  /* 0x00000000ff0e7424 */ /* 0x000fe200078e00ff */
[----:B------:R-:W-:Y:S01]  /*ca690*/  DADD R12, R98, -UR4 ;  /* 0x80000004620c7e29 */ /* 0x000fe20008000000 */
[----:B------:R-:W-:-:S07]  /*ca6a0*/  IMAD.MOV.U32 R15, RZ, RZ, 0x3fe00000 ;  /* 0x3fe00000ff0f7424 */ /* 0x000fce00078e00ff */
[----:B------:R-:W-:-:S11]  /*ca6b0*/  DFMA R12, R12, 100, R14 ;  /* 0x405900000c0c782b */ /* 0x000fd6000000000e */
.L_x_2605:
[----:B------:R-:W-:Y:S05]  /*ca6c0*/  BSYNC.RECONVERGENT B1 ;  /* 0x0000000000017941 */ /* 0x000fea0003800200 */
.L_x_2604:
        /* <DEDUP_REMOVED lines=25> */
.L_x_2614:
[----:B------:R-:W-:Y:S05]  /*ca860*/  BSYNC.RECONVERGENT B0 ;  /* 0x0000000000007941 */ /* 0x000fea0003800200 */
.L_x_2537:
[----:B------:R-:W-:Y:S05]  /*ca870*/  BSYNC.RECONVERGENT B7 ;  /* 0x0000000000077941 */ /* 0x000fea0003800200 */
.L_x_2536:
        /* <DEDUP_REMOVED lines=10> */
[----:B------:R-:W-:-:S06]  /*ca920*/  IMAD R12, R12, R15, 0x31 ;  /* 0x000000310c0c7424 */ /* 0x000fcc00078e020f */
[----:B------:R-:W5:Y:S02]  /*ca930*/  I2F.F64.U32 R12, R12 ;  /* 0x0000000c000c7312 */ /* 0x000f640000201800 */
[----:B-----5:R-:W-:-:S14]  /*ca940*/  DSETP.GT.AND P0, PT, R98, R12, PT ;  /* 0x0000000c6200722a */ /* 0x020fdc0003f04000 */
        /* <DEDUP_REMOVED lines=12> */
[----:B----4-:R-:W3:Y:S04]  /*caa10*/  LDG.E R61, desc[UR8][R14.64+0x4] ;  /* 0x000004080e3d7981 */ /* 0x010ee8000c1e1900 */
[----:B------:R0:W5:Y:S01]  /*caa20*/  LDG.E R72, desc[UR4][R14.64] ;  /* 0x000000040e487981 */ /* 0x000162000c1e1900 */
[----:B------:R-:W-:Y:S02]  /*caa30*/  UMOV UR4, 0x2c ;  /* 0x0000002c00047882 */ /* 0x000fe40000000000 */
[----:B------:R-:W-:Y:S02]  /*caa40*/  LEA R45, R40, UR4, 0x2 ;  /* 0x00000004282d7c11 */ /* 0x000fe4000f8e10ff */
[C---:B--2---:R-:W-:Y:S01]  /*caa50*/  LEA R40, R58.reuse, UR4, 0x2 ;  /* 0x000000043a287c11 */ /* 0x044fe2000f8e10ff */
[----:B------:R-:W-:-:S03]  /*caa60*/  IMAD R58, R58, 0x4, R17 ;  /* 0x000000043a3a7824 */ /* 0x000fc600078e0211 */
[----:B------:R-:W2:Y:S03]  /*caa70*/  LDC R45, c[0x3][R45] ;  /* 0x00c000002d2d7b82 */ /* 0x000ea60000000800 */
[----:B------:R-:W4:Y:S05]  /*caa80*/  LDS R58, [R58] ;  /* 0x000000003a3a7984 */ /* 0x000f2a0000000800 */
[----:B------:R-:W0:Y:S01]  /*caa90*/  LDC R40, c[0x3][R40] ;  /* 0x00c0000028287b82 */ /* 0x000e220000000800 */
[----:B------:R-:W-:Y:S01]  /*caaa0*/  R2UR UR4, R50 ;  /* 0x00000000320472ca */ /* 0x000fe200000e0000 */
[----:B------:R-:W-:-:S12]  /*caab0*/  BSSY.RECONVERGENT B0, `(.L_x_2616) ;  /* 0x000013f000007945 */ /* 0x000fd80003800200 */
[----:B------:R0:W-:Y:S01]  /*caac0*/  STG.E desc[UR4][R48.64+0xd8], RZ ;  /* 0x0000d8ff30007986 */ /* 0x0001e2000c101904 */
[----:B---3--:R-:W-:-:S04]  /*caad0*/  LOP3.LUT R59, R61, 0x80000001, RZ, 0xc0, !PT ;  /* 0x800000013d3b7812 */ /* 0x008fc800078ec0ff */
[----:B------:R-:W-:-:S13]  /*caae0*/  ISETP.NE.AND P0, PT, R59, 0x1, PT ;  /* 0x000000013b00780c */ /* 0x000fda0003f05270 */
[----:B------:R-:W-:Y:S02]  /*caaf0*/  @!P0 R2UR UR8, R50 ;  /* 0x00000000320882ca */ /* 0x000fe400000e0000 */
[----:B------:R-:W-:-:S13]  /*cab00*/  @!P0 R2UR UR9, R51 ;  /* 0x00000000330982ca */ /* 0x000fda00000e0000 */
[----:B------:R3:W-:Y:S01]  /*cab10*/  @!P0 STG.E desc[UR8][R48.64+0xf8], RZ ;  /* 0x0000f8ff30008986 */ /* 0x0007e2000c101908 */
[----:B0-2-4-:R-:W-:Y:S05]  /*cab20*/  @!P0 BRA `(.L_x_2617) ;  /* 0x0000000c00e88947 */ /* 0x015fea0003800000 */
[----:B------:R-:W-:Y:S01]  /*cab30*/  R2UR UR4, R50 ;  /* 0x00000000320472ca */ /* 0x000fe200000e0000 */
[----:B------:R-:W-:Y:S01]  /*cab40*/  IMAD.MOV.U32 R59, RZ, RZ, 0x1 ;  /* 0x00000001ff3b7424 */ /* 0x000fe200078e00ff */
[----:B------:R-:W-:Y:S02]  /*cab50*/  R2UR UR5, R51 ;  /* 0x00000000330572ca */ /* 0x000fe400000e0000 */
[----:B------:R-:W-:-:S11]  /*cab60*/  ISETP.GE.AND P0, PT, R61, 0x2, PT ;  /* 0x000000023d00780c */ /* 0x000fd60003f06270 */
[----:B------:R0:W-:Y:S02]  /*cab70*/  STG.E desc[UR4][R48.64+0xf8], R59 ;  /* 0x0000f83b30007986 */ /* 0x0001e4000c101904 */
[----:B------:R-:W-:Y:S05]  /*cab80*/  @!P0 BRA `(.L_x_2618) ;  /* 0x0000000000ac8947 */ /* 0x000fea0003800000 */
[----:B0-----:R-:W-:Y:S01]  /*cab90*/  LEA.HI R59, R61, R61, RZ, 0x1 ;  /* 0x0000003d3d3b7211 */ /* 0x001fe200078f08ff */
[----:B-----5:R-:W-:Y:S02]  /*caba0*/  IMAD.IADD R74, R72, 0x1, R61 ;  /* 0x00000001484a7824 */ /* 0x020fe400078e023d */
[----:B------:R-:W-:Y:S01]  /*cabb0*/  IMAD.MOV.U32 R69, RZ, RZ, RZ ;  /* 0x000000ffff457224 */ /* 0x000fe200078e00ff */
[----:B------:R-:W-:-:S07]  /*cabc0*/  SHF.R.S32.HI R76, RZ, 0x1, R59 ;  /* 0x00000001ff4c7819 */ /* 0x000fce000001143b */
.L_x_2621:
[----:B------:R-:W0:Y:S01]  /*cabd0*/  LDCU.64 UR4, c[0x0][0x380] ;  /* 0x00007000ff0477ac */ /* 0x000e220008000a00 */
[----:B------:R-:W-:Y:S01]  /*cabe0*/  LOP3.LUT R59, RZ, R69, RZ, 0x33, !PT ;  /* 0x00000045ff3b7212 */ /* 0x000fe200078e33ff */
[----:B------:R-:W-:Y:S01]  /*cabf0*/  IMAD.IADD R61, R72, 0x1, R69 ;  /* 0x00000001483d7824 */ /* 0x000fe200078e0245 */
[----:B------:R-:W-:Y:S02]  /*cac00*/  R2UR UR8, R50 ;  /* 0x00000000320872ca */ /* 0x000fe400000e0000 */
[C---:B------:R-:W-:Y:S01]  /*cac10*/  R2UR UR9, R51.reuse ;  /* 0x00000000330972ca */ /* 0x040fe200000e0000 */
[----:B------:R-:W-:Y:S01]  /*cac20*/  IMAD.IADD R59, R74, 0x1, R59 ;  /* 0x000000014a3b7824 */ /* 0x000fe200078e023b */
[----:B------:R-:W-:Y:S02]  /*cac30*/  R2UR UR10, R50 ;  /* 0x00000000320a72ca */ /* 0x000fe400000e0000 */
[----:B------:R-:W-:Y:S02]  /*cac40*/  R2UR UR11, R51 ;  /* 0x00000000330b72ca */ /* 0x000fe400000e0000 */
[----:B0-----:R-:W-:-:S02]  /*cac50*/  IADD3 R60, P0, PT, R61, UR4, RZ ;  /* 0x000000043d3c7c10 */ /* 0x001fc4000ff1e0ff */
[----:B------:R-:W-:Y:S02]  /*cac60*/  IADD3 R70, P1, PT, R59, UR4, RZ ;  /* 0x000000043b467c10 */ /* 0x000fe4000ff3e0ff */
[----:B------:R-:W-:Y:S02]  /*cac70*/  LEA.HI.X.SX32 R61, R61, UR5, 0x1, P0 ;  /* 0x000000053d3d7c11 */ /* 0x000fe400080f0eff */
[----:B------:R-:W-:-:S03]  /*cac80*/  LEA.HI.X.SX32 R71, R59, UR5, 0x1, P1 ;  /* 0x000000053b477c11 */ /* 0x000fc600088f0eff */
[----:B--2---:R-:W2:Y:S04]  /*cac90*/  LDG.E.U8 R60, desc[UR8][R60.64] ;  /* 0x000000083c3c7981 */ /* 0x004ea8000c1e1100 */
        /* <DEDUP_REMOVED lines=26> */
.L_x_2618:
[----:B------:R-:W4:Y:S01]  /*cae40*/  LDC.64 R60, c[0x0][0x388] ;  /* 0x0000e200ff3c7b82 */ /* 0x000f220000000a00 */
[----:B------:R-:W-:Y:S01]  /*cae50*/  R2UR UR4, R50 ;  /* 0x00000000320472ca */ /* 0x000fe200000e0000 */
[----:B0-----:R-:W-:Y:S01]  /*cae60*/  IMAD R59, R58, 0xa, RZ ;  /* 0x0000000a3a3b7824 */ /* 0x001fe200078e02ff */
[----:B------:R-:W-:-:S03]  /*cae70*/  R2UR UR5, R51 ;  /* 0x00000000330572ca */ /* 0x000fc600000e0000 */
[----:B----4-:R-:W-:-:S10]  /*cae80*/  IMAD.WIDE R60, R59, 0x4, R60 ;  /* 0x000000043b3c7825 */ /* 0x010fd400078e023c */
[----:B--2---:R-:W2:Y:S04]  /*cae90*/  LDG.E R69, desc[UR4][R60.64+0x4] ;  /* 0x000004043c457981 */ /* 0x004ea8000c1e1900 */
        /* <DEDUP_REMOVED lines=14> */
[----:B--2---:R-:W-:Y:S01]  /*caf80*/  LEA.HI R59, R69, R69, RZ, 0x1 ;  /* 0x00000045453b7211 */ /* 0x004fe200078f08ff */
[----:B-----5:R-:W-:Y:S02]  /*caf90*/  IMAD.IADD R74, R72, 0x1, R69 ;  /* 0x00000001484a7824 */ /* 0x020fe400078e0245 */
[----:B------:R-:W-:Y:S01]  /*cafa0*/  IMAD.MOV.U32 R69, RZ, RZ, RZ ;  /* 0x000000ffff457224 */ /* 0x000fe200078e00ff */
[----:B------:R-:W-:-:S07]  /*cafb0*/  SHF.R.S32.HI R76, RZ, 0x1, R59 ;  /* 0x00000001ff4c7819 */ /* 0x000fce000001143b */
.L_x_2626:
[----:B------:R-:W2:Y:S01]  /*cafc0*/  LDCU.64 UR4, c[0x0][0x380] ;  /* 0x00007000ff0477ac */ /* 0x000ea20008000a00 */
[----:B------:R-:W-:Y:S01]  /*cafd0*/  LOP3.LUT R59, RZ, R69, RZ, 0x33, !PT ;  /* 0x00000045ff3b7212 */ /* 0x000fe200078e33ff */
[----:B0-----:R-:W-:Y:S01]  /*cafe0*/  IMAD.IADD R61, R72, 0x1, R69 ;  /* 0x00000001483d7824 */ /* 0x001fe200078e0245 */
        /* <DEDUP_REMOVED lines=10> */
[----:B----4-:R-:W4:Y:S01]  /*cb090*/  LDG.E.U8 R70, desc[UR10][R70.64] ;  /* 0x0000000a46467981 */ /* 0x010f22000c1e1100 */
        /* <DEDUP_REMOVED lines=25> */
.L_x_2623:
        /* <DEDUP_REMOVED lines=62> */
.L_x_2625:
[----:B------:R-:W-:Y:S02]  /*cb610*/  R2UR UR4, R50 ;  /* 0x00000000320472ca */ /* 0x000fe400000e0000 */
[----:B------:R-:W-:-:S13]  /*cb620*/  R2UR UR5, R51 ;  /* 0x00000000330572ca */ /* 0x000fda00000e0000 */
[----:B------:R2:W-:Y:S01]  /*cb630*/  STG.E desc[UR4][R48.64+0xf8], RZ ;  /* 0x0000f8ff30007986 */ /* 0x0005e2000c101904 */
[----:B------:R-:W-:Y:S05]  /*cb640*/  BRA `(.L_x_2622) ;  /* 0x00000000000c7947 */ /* 0x000fea0003800000 */
.L_x_2624:
[----:B------:R-:W-:Y:S02]  /*cb650*/  R2UR UR4, R50 ;  /* 0x00000000320472ca */ /* 0x000fe400000e0000 */
[----:B------:R-:W-:-:S13]  /*cb660*/  R2UR UR5, R51 ;  /* 0x00000000330572ca */ /* 0x000fda00000e0000 */
[----:B------:R4:W-:Y:S02]  /*cb670*/  STG.E desc[UR4][R48.64+0xf8], RZ ;  /* 0x0000f8ff30007986 */ /* 0x0009e4000c101904 */
.L_x_2622:
        /* <DEDUP_REMOVED lines=62> */
.L_x_2620:
[----:B------:R-:W-:Y:S02]  /*cba60*/  R2UR UR4, R50 ;  /* 0x00000000320472ca */ /* 0x000fe400000e0000 */
[----:B------:R-:W-:-:S13]  /*cba70*/  R2UR UR5, R51 ;  /* 0x00000000330572ca */ /* 0x000fda00000e0000 */
[----:B------:R2:W-:Y:S01]  /*cba80*/  STG.E desc[UR4][R48.64+0xf8], RZ ;  /* 0x0000f8ff30007986 */ /* 0x0005e2000c101904 */
[----:B------:R-:W-:Y:S05]  /*cba90*/  BRA `(.L_x_2617) ;  /* 0x00000000000c7947 */ /* 0x000fea0003800000 */
.L_x_2619:
[----:B------:R-:W-:Y:S02]  /*cbaa0*/  R2UR UR4, R50 ;  /* 0x00000000320472ca */ /* 0x000fe400000e0000 */
[----:B------:R-:W-:-:S13]  /*cbab0*/  R2UR UR5, R51 ;  /* 0x00000000330572ca */ /* 0x000fda00000e0000 */
[----:B------:R0:W-:Y:S02]  /*cbac0*/  STG.E desc[UR4][R48.64+0xf8], RZ ;  /* 0x0000f8ff30007986 */ /* 0x0001e4000c101904 */
.L_x_2617:
        /* <DEDUP_REMOVED lines=61> */
.L_x_2627:
[----:B------:R-:W-:Y:S05]  /*cbea0*/  BSYNC.RECONVERGENT B0 ;  /* 0x0000000000007941 */ /* 0x000fea0003800200 */
.L_x_2616:
[----:B------:R-:W-:Y:S01]  /*cbeb0*/  R2UR UR4, R50 ;  /* 0x00000000320472ca */ /* 0x000fe200000e0000 */
[----:B0---4-:R-:W0:Y:S01]  /*cbec0*/  LDC.64 R60, c[0x0][0x388] ;  /* 0x0000e200ff3c7b82 */ /* 0x011e220000000a00 */
[----:B------:R-:W-:-:S13]  /*cbed0*/  R2UR UR5, R51 ;  /* 0x00000000330572ca */ /* 0x000fda00000e0000 */
[----:B------:R-:W4:Y:S01]  /*cbee0*/  LDG.E R69, desc[UR4][R14.64+0x4] ;  /* 0x000004040e457981 */ /* 0x000f22000c1e1900 */
[----:B------:R-:W-:Y:S01]  /*cbef0*/  R2UR UR8, R50 ;  /* 0x00000000320872ca */ /* 0x000fe200000e0000 */
[----:B--2---:R-:W-:Y:S01]  /*cbf00*/  IMAD R59, R58, 0xa, RZ ;  /* 0x0000000a3a3b7824 */ /* 0x004fe200078e02ff */
[----:B------:R-:W-:-:S03]  /*cbf10*/  R2UR UR9, R51 ;  /* 0x00000000330972ca */ /* 0x000fc600000e0000 */
[----:B0-----:R-:W-:Y:S01]  /*cbf20*/  IMAD.WIDE R58, R59, 0x4, R60 ;  /* 0x000000043b3a7825 */ /* 0x001fe200078e023c */
[----:B------:R-:W-:Y:S01]  /*cbf30*/  ISETP.NE.AND P0, PT, R45, 0x1, PT ;  /* 0x000000012d00780c */ /* 0x000fe20003f05270 */
[----:B----4-:R0:W-:Y:S08]  /*cbf40*/  STG.E desc[UR4][R48.64+0xc8], R69 ;  /* 0x0000c84530007986 */ /* 0x0101f0000c101904 */
        /* <DEDUP_REMOVED lines=8> */
.L_x_2639:
        /* <DEDUP_REMOVED lines=29> */
.L_x_2635:
[----:B------:R-:W-:Y:S01]  /*cc1a0*/  R2UR UR4, R50 ;  /* 0x00000000320472ca */ /* 0x000fe200000e0000 */
[----:B------:R-:W-:Y:S01]  /*cc1b0*/  IMAD.MOV.U32 R69, RZ, RZ, 0x3 ;  /* 0x00000003ff457424 */ /* 0x000fe200078e00ff */
[----:B------:R-:W-:Y:S02]  /*cc1c0*/  R2UR UR5, R51 ;  /* 0x00000000330572ca */ /* 0x000fe400000e0000 */
[----:B------:R-:W-:-:S05]  /*cc1d0*/  IADD3 R60, P0, PT, R45, R56, RZ ;  /* 0x000000382d3c7210 */ /* 0x000fca0007f1e0ff */
[----:B------:R-:W-:-:S06]  /*cc1e0*/  IMAD.X R61, RZ, RZ, R57, P0 ;  /* 0x000000ffff3d7224 */ /* 0x000fcc00000e0639 */
[----:B------:R2:W-:Y:S01]  /*cc1f0*/  STG.E.U8 desc[UR4][R60.64], R69 ;  /* 0x000000453c007986 */ /* 0x0005e2000c101104 */
[----:B------:R-:W-:Y:S05]  /*cc200*/  BRA `(.L_x_2637) ;  /* 0x0000000000647947 */ /* 0x000fea0003800000 */
.L_x_2634:
        /* <DEDUP_REMOVED lines=11> */
.L_x_2636:
[----:B------:R-:W-:Y:S05]  /*cc2c0*/  BSYNC.RELIABLE B6 ;  /* 0x0000000000067941 */ /* 0x000fea0003800100 */
.L_x_2633:
[----:B------:R-:W-:Y:S01]  /*cc2d0*/  R2UR UR4, R50 ;  /* 0x00000000320472ca */ /* 0x000fe200000e0000 */
[----:B------:R-:W-:Y:S01]  /*cc2e0*/  IMAD.MOV.U32 R69, RZ, RZ, 0x4 ;  /* 0x00000004ff457424 */ /* 0x000fe200078e00ff */
[----:B------:R-:W-:Y:S02]  /*cc2f0*/  R2UR UR5, R51 ;  /* 0x00000000330572ca */ /* 0x000fe400000e0000 */
[----:B0-----:R-:W-:-:S05]  /*cc300*/  IADD3 R60, P0, PT, R45, R56, RZ ;  /* 0x000000382d3c7210 */ /* 0x001fca0007f1e0ff */
[----:B------:R-:W-:-:S06]  /*cc310*/  IMAD.X R61, RZ, RZ, R57, P0 ;  /* 0x000000ffff3d7224 */ /* 0x000fcc00000e0639 */
[----:B------:R0:W-:Y:S01]  /*cc320*/  STG.E.U8 desc[UR4][R60.64], R69 ;  /* 0x000000453c007986 */ /* 0x0001e2000c101104 */
[----:B------:R-:W-:Y:S05]  /*cc330*/  BRA `(.L_x_2637) ;  /* 0x0000000000187947 */ /* 0x000fea0003800000 */
.L_x_2638:
[----:B------:R-:W-:Y:S01]  /*cc340*/  R2UR UR4, R50 ;  /* 0x00000000320472ca */ /* 0x000fe200000e0000 */
[----:B------:R-:W-:Y:S01]  /*cc350*/  IMAD.MOV.U32 R69, RZ, RZ, 0x1 ;  /* 0x00000001ff457424 */ /* 0x000fe200078e00ff */
[----:B------:R-:W-:Y:S02]  /*cc360*/  R2UR UR5, R51 ;  /* 0x00000000330572ca */ /* 0x000fe400000e0000 */
[----:B------:R-:W-:-:S05]  /*cc370*/  IADD3 R60, P0, PT, R45, R56, RZ ;  /* 0x000000382d3c7210 */ /* 0x000fca0007f1e0ff */
[----:B------:R-:W-:-:S06]  /*cc380*/  IMAD.X R61, RZ, RZ, R57, P0 ;  /* 0x000000ffff3d7224 */ /* 0x000fcc00000e0639 */
[----:B------:R4:W-:Y:S02]  /*cc390*/  STG.E.U8 desc[UR4][R60.64], R69 ;  /* 0x000000453c007986 */ /* 0x0009e4000c101104 */
.L_x_2637:
[----:B------:R-:W-:Y:S05]  /*cc3a0*/  BSYNC.RECONVERGENT B4 ;  /* 0x0000000000047941 */ /* 0x000fea0003800200 */
.L_x_2632:
[----:B------:R-:W-:Y:S02]  /*cc3b0*/  R2UR UR4, R50 ;  /* 0x00000000320472ca */ /* 0x000fe400000e0000 */
[----:B------:R-:W-:-:S13]  /*cc3c0*/  R2UR UR5, R51 ;  /* 0x00000000330572ca */ /* 0x000fda00000e0000 */
[----:B0-2-4-:R-:W2:Y:S02]  /*cc3d0*/  LDG.E R60, desc[UR4][R48.64+0xc8] ;  /* 0x0000c804303c7981 */ /* 0x015ea4000c1e1900 */
[C---:B--2---:R-:W-:Y:S01]  /*cc3e0*/  ISETP.GE.AND P0, PT, R45.reuse, R60, PT ;  /* 0x0000003c2d00720c */ /* 0x044fe20003f06270 */
[----:B------:R-:W-:-:S12]  /*cc3f0*/  VIADD R45, R45, 0x1 ;  /* 0x000000012d2d7836 */ /* 0x000fd80000000000 */
[----:B------:R-:W-:Y:S05]  /*cc400*/  @!P0 BRA `(.L_x_2639) ;  /* 0xfffffff800f08947 */ /* 0x000fea000383ffff */
.L_x_2631:
[----:B------:R-:W-:Y:S05]  /*cc410*/  BSYNC.RECONVERGENT B1 ;  /* 0x0000000000017941 */ /* 0x000fea0003800200 */
.L_x_2630:
[----:B------:R-:W-:Y:S05]  /*cc420*/  BRA `(.L_x_2640) ;  /* 0x0000000400187947 */ /* 0x000fea0003800000 */
.L_x_2629:
[----:B------:R-:W-:-:S13]  /*cc430*/  ISETP.GE.AND P0, PT, R69, 0x1, PT ;  /* 0x000000014500780c */ /* 0x000fda0003f06270 */
[----:B------:R-:W-:Y:S05]  /*cc440*/  @!P0 BRA `(.L_x_2640) ;  /* 0x0000000400108947 */ /* 0x000fea0003800000 */
[----:B------:R-:W-:-:S07]  /*cc450*/  IMAD.MOV.U32 R45, RZ, RZ, 0x1 ;  /* 0x00000001ff2d7424 */ /* 0x000fce00078e00ff */
.L_x_2649:
        /* <DEDUP_REMOVED lines=27> */
.L_x_2644:
[----:B------:R-:W-:Y:S02]  /*cc610*/  R2UR UR4, R50 ;  /* 0x00000000320472ca */ /* 0x000fe400000e0000 */
[----:B------:R-:W-:Y:S02]  /*cc620*/  R2UR UR5, R51 ;  /* 0x00000000330572ca */ /* 0x000fe400000e0000 */
[----:B------:R-:W-:-:S04]  /*cc630*/  IADD3 R60, P0, PT, R45, R56, RZ ;  /* 0x000000382d3c7210 */ /* 0x000fc80007f1e0ff */
[----:B------:R-:W-:-:S07]  /*cc640*/  LEA.HI.X.SX32 R61, R45, R57, 0x1, P0 ;  /* 0x000000392d3d7211 */ /* 0x000fce00000f0eff */
[----:B------:R2:W-:Y:S01]  /*cc650*/  STG.E.U8 desc[UR4][R60.64], RZ ;  /* 0x000000ff3c007986 */ /* 0x0005e2000c101104 */
[----:B------:R-:W-:Y:S05]  /*cc660*/  BRA `(.L_x_2646) ;  /* 0x00000000006c7947 */ /* 0x000fea0003800000 */
.L_x_2643:
[----:B------:R-:W-:-:S13]  /*cc670*/  ISETP.NE.AND P0, PT, R60, 0x47, PT ;  /* 0x000000473c00780c */ /* 0x000fda0003f05270 */
[----:B------:R-:W-:Y:S05]  /*cc680*/  @!P0 BREAK.RELIABLE B4 ;  /* 0x0000000000048942 */ /* 0x000fea0003800100 */
[----:B------:R-:W-:Y:S05]  /*cc690*/  @!P0 BRA `(.L_x_2647) ;  /* 0x0000000000488947 */ /* 0x000fea0003800000 */
[----:B------:R-:W-:-:S13]  /*cc6a0*/  ISETP.NE.AND P0, PT, R60, 0x54, PT ;  /* 0x000000543c00780c */ /* 0x000fda0003f05270 */
[----:B------:R-:W-:Y:S05]  /*cc6b0*/  @!P0 BREAK.RELIABLE B4 ;  /* 0x0000000000048942 */ /* 0x000fea0003800100 */
[----:B------:R-:W-:Y:S05]  /*cc6c0*/  @!P0 BRA `(.L_x_2648) ;  /* 0x0000000000208947 */ /* 0x000fea0003800000 */
.L_x_2645:
[----:B------:R-:W-:Y:S05]  /*cc6d0*/  BSYNC.RELIABLE B4 ;  /* 0x0000000000047941 */ /* 0x000fea0003800100 */
.L_x_2642:
[----:B------:R-:W-:Y:S01]  /*cc6e0*/  R2UR UR4, R50 ;  /* 0x00000000320472ca */ /* 0x000fe200000e0000 */
[----:B------:R-:W-:Y:S01]  /*cc6f0*/  IMAD.MOV.U32 R69, RZ, RZ, 0x4 ;  /* 0x00000004ff457424 */ /* 0x000fe200078e00ff */
[----:B------:R-:W-:Y:S02]  /*cc700*/  R2UR UR5, R51 ;  /* 0x00000000330572ca */ /* 0x000fe400000e0000 */
[----:B------:R-:W-:-:S04]  /*cc710*/  IADD3 R60, P0, PT, R45, R56, RZ ;  /* 0x000000382d3c7210 */ /* 0x000fc80007f1e0ff */
[----:B------:R-:W-:-:S07]  /*cc720*/  LEA.HI.X.SX32 R61, R45, R57, 0x1, P0 ;  /* 0x000000392d3d7211 */ /* 0x000fce00000f0eff */
[----:B------:R0:W-:Y:S01]  /*cc730*/  STG.E.U8 desc[UR4][R60.64], R69 ;  /* 0x000000453c007986 */ /* 0x0001e2000c101104 */
[----:B------:R-:W-:Y:S05]  /*cc740*/  BRA `(.L_x_2646) ;  /* 0x0000000000347947 */ /* 0x000fea0003800000 */
.L_x_2648:
[----:B------:R-:W-:Y:S01]  /*cc750*/  R2UR UR4, R50 ;  /* 0x00000000320472ca */ /* 0x000fe200000e0000 */
[----:B------:R-:W-:Y:S01]  /*cc760*/  IMAD.MOV.U32 R69, RZ, RZ, 0x3 ;  /* 0x00000003ff457424 */ /* 0x000fe200078e00ff */
[----:B------:R-:W-:Y:S02]  /*cc770*/  R2UR UR5, R51 ;  /* 0x00000000330572ca */ /* 0x000fe400000e0000 */
[----:B------:R-:W-:-:S04]  /*cc780*/  IADD3 R60, P0, PT, R45, R56, RZ ;  /* 0x000000382d3c7210 */ /* 0x000fc80007f1e0ff */
[----:B------:R-:W-:-:S07]  /*cc790*/  LEA.HI.X.SX32 R61, R45, R57, 0x1, P0 ;  /* 0x000000392d3d7211 */ /* 0x000fce00000f0eff */
[----:B------:R0:W-:Y:S01]  /*cc7a0*/  STG.E.U8 desc[UR4][R60.64], R69 ;  /* 0x000000453c007986 */ /* 0x0001e2000c101104 */
[----:B------:R-:W-:Y:S05]  /*cc7b0*/  BRA `(.L_x_2646) ;  /* 0x0000000000187947 */ /* 0x000fea0003800000 */
.L_x_2647:
[----:B------:R-:W-:Y:S01]  /*cc7c0*/  R2UR UR4, R50 ;  /* 0x00000000320472ca */ /* 0x000fe200000e0000 */
[----:B------:R-:W-:Y:S01]  /*cc7d0*/  IMAD.MOV.U32 R69, RZ, RZ, 0x2 ;  /* 0x00000002ff457424 */ /* 0x000fe200078e00ff */
[----:B------:R-:W-:Y:S02]  /*cc7e0*/  R2UR UR5, R51 ;  /* 0x00000000330572ca */ /* 0x000fe400000e0000 */
[----:B------:R-:W-:-:S04]  /*cc7f0*/  IADD3 R60, P0, PT, R45, R56, RZ ;  /* 0x000000382d3c7210 */ /* 0x000fc80007f1e0ff */
[----:B------:R-:W-:-:S07]  /*cc800*/  LEA.HI.X.SX32 R61, R45, R57, 0x1, P0 ;  /* 0x000000392d3d7211 */ /* 0x000fce00000f0eff */
[----:B------:R4:W-:Y:S02]  /*cc810*/  STG.E.U8 desc[UR4][R60.64], R69 ;  /* 0x000000453c007986 */ /* 0x0009e4000c101104 */
.L_x_2646:
[----:B------:R-:W-:Y:S05]  /*cc820*/  BSYNC.RECONVERGENT B1 ;  /* 0x0000000000017941 */ /* 0x000fea0003800200 */
.L_x_2641:
[----:B------:R-:W-:Y:S02]  /*cc830*/  R2UR UR4, R50 ;  /* 0x00000000320472ca */ /* 0x000fe400000e0000 */
[----:B------:R-:W-:-:S13]  /*cc840*/  R2UR UR5, R51 ;  /* 0x00000000330572ca */ /* 0x000fda00000e0000 */
[----:B0-2-4-:R-:W2:Y:S02]  /*cc850*/  LDG.E R60, desc[UR4][R48.64+0xc8] ;  /* 0x0000c804303c7981 */ /* 0x015ea4000c1e1900 */
[C---:B--2---:R-:W-:Y:S01]  /*cc860*/  ISETP.GE.AND P0, PT, R45.reuse, R60, PT ;  /* 0x0000003c2d00720c */ /* 0x044fe20003f06270 */
[----:B------:R-:W-:-:S12]  /*cc870*/  VIADD R45, R45, 0x1 ;  /* 0x000000012d2d7836 */ /* 0x000fd80000000000 */
[----:B------:R-:W-:Y:S05]  /*cc880*/  @!P0 BRA `(.L_x_2649) ;  /* 0xfffffff800f48947 */ /* 0x000fea000383ffff */
.L_x_2640:
[----:B------:R-:W-:Y:S05]  /*cc890*/  BSYNC.RECONVERGENT B0 ;  /* 0x0000000000007941 */ /* 0x000fea0003800200 */
.L_x_2628:
[----:B------:R-:W-:Y:S01]  /*cc8a0*/  ISETP.NE.AND P0, PT, R40, 0x1, PT ;  /* 0x000000012800780c */ /* 0x000fe20003f05270 */
        /* <DEDUP_REMOVED lines=9> */
.L_x_2661:
[----:B------:R-:W-:Y:S02]  /*cc940*/  R2UR UR4, R50 ;  /* 0x00000000320472ca */ /* 0x000fe400000e0000 */
[----:B------:R-:W-:-:S13]  /*cc950*/  R2UR UR5, R51 ;  /* 0x00000000330572ca */ /* 0x000fda00000e0000 */
[----:B------:R-:W2:Y:S01]  /*cc960*/  LDG.E R14, desc[UR4][R58.64] ;  /* 0x000000043a0e7981 */ /* 0x000ea2000c1e1900 */
[----:B------:R-:W4:Y:S01]  /*cc970*/  LDCU.64 UR4, c[0x0][0x380] ;  /* 0x00007000ff0477ac */ /* 0x000f220008000a00 */
[----:B------:R-:W-:Y:S02]  /*cc980*/  R2UR UR8, R50 ;  /* 0x00000000320872ca */ /* 0x000fe400000e0000 */
[----:B------:R-:W-:Y:S02]  /*cc990*/  R2UR UR9, R51 ;  /* 0x00000000330972ca */ /* 0x000fe400000e0000 */
[----:B--2---:R-:W-:-:S04]  /*cc9a0*/  IADD3 R15, PT, PT, R45, -0x1, R14 ;  /* 0xffffffff2d0f7810 */ /* 0x004fc80007ffe00e */
        /* <DEDUP_REMOVED lines=21> */
.L_x_2657:
[----:B------:R-:W-:Y:S01]  /*ccb00*/  R2UR UR4, R50 ;  /* 0x00000000320472ca */ /* 0x000fe200000e0000 */
[----:B------:R-:W-:Y:S01]  /*ccb10*/  IMAD.MOV.U32 R40, RZ, RZ, 0x3 ;  /* 0x00000003ff287424 */ /* 0x000fe200078e00ff */
[----:B------:R-:W-:Y:S02]  /*ccb20*/  R2UR UR5, R51 ;  /* 0x00000000330572ca */ /* 0x000fe400000e0000 */
[----:B------:R-:W-:-:S04]  /*ccb30*/  IADD3 R14, P0, PT, R45, R56, RZ ;  /* 0x000000382d0e7210 */ /* 0x000fc80007f1e0ff */
[----:B------:R-:W-:-:S07]  /*ccb40*/  LEA.HI.X.SX32 R15, R45, R57, 0x1, P0 ;  /* 0x000000392d0f7211 */ /* 0x000fce00000f0eff */
[----:B------:R4:W-:Y:S01]  /*ccb50*/  STG.E.U8 desc[UR4][R14.64+0x1b], R40 ;  /* 0x00001b280e007986 */ /* 0x0009e2000c101104 */
[----:B------:R-:W-:Y:S05]  /*ccb60*/  BRA `(.L_x_2659) ;  /* 0x0000000000647947 */ /* 0x000fea0003800000 */
.L_x_2656:
        /* <DEDUP_REMOVED lines=11> */
.L_x_2658:
[----:B------:R-:W-:Y:S05]  /*ccc20*/  BSYNC.RELIABLE B6 ;  /* 0x0000000000067941 */ /* 0x000fea0003800100 */
.L_x_2655:
[----:B------:R-:W-:Y:S01]  /*ccc30*/  R2UR UR4, R50 ;  /* 0x00000000320472ca */ /* 0x000fe200000e0000 */
[----:B------:R-:W-:Y:S01]  /*ccc40*/  IMAD.MOV.U32 R40, RZ, RZ, 0x4 ;  /* 0x00000004ff287424 */ /* 0x000fe200078e00ff */
[----:B------:R-:W-:Y:S02]  /*ccc50*/  R2UR UR5, R51 ;  /* 0x00000000330572ca */ /* 0x000fe400000e0000 */
[----:B--2---:R-:W-:-:S04]  /*ccc60*/  IADD3 R14, P0, PT, R45, R56, RZ ;  /* 0x000000382d0e7210 */ /* 0x004fc80007f1e0ff */
[----:B------:R-:W-:-:S07]  /*ccc70*/  LEA.HI.X.SX32 R15, R45, R57, 0x1, P0 ;  /* 0x000000392d0f7211 */ /* 0x000fce00000f0eff */
[----:B------:R2:W-:Y:S01]  /*ccc80*/  STG.E.U8 desc[UR4][R14.64+0x1b], R40 ;  /* 0x00001b280e007986 */ /* 0x0005e2000c101104 */
[----:B------:R-:W-:Y:S05]  /*ccc90*/  BRA `(.L_x_2659) ;  /* 0x0000000000187947 */ /* 0x000fea0003800000 */
.L_x_2660:
[----:B------:R-:W-:Y:S01]  /*ccca0*/  R2UR UR4, R50 ;  /* 0x00000000320472ca */ /* 0x000fe200000e0000 */
[----:B------:R-:W-:Y:S01]  /*cccb0*/  IMAD.MOV.U32 R40, RZ, RZ, 0x1 ;  /* 0x00000001ff287424 */ /* 0x000fe200078e00ff */
[----:B------:R-:W-:Y:S02]  /*cccc0*/  R2UR UR5, R51 ;  /* 0x00000000330572ca */ /* 0x000fe400000e0000 */
[----:B------:R-:W-:-:S04]  /*cccd0*/  IADD3 R14, P0, PT, R45, R56, RZ ;  /* 0x000000382d0e7210 */ /* 0x000fc80007f1e0ff */
[----:B------:R-:W-:-:S07]  /*ccce0*/  LEA.HI.X.SX32 R15, R45, R57, 0x1, P0 ;  /* 0x000000392d0f7211 */ /* 0x000fce00000f0eff */
[----:B------:R2:W-:Y:S02]  /*cccf0*/  STG.E.U8 desc[UR4][R14.64+0x1b], R40 ;  /* 0x00001b280e007986 */ /* 0x0005e4000c101104 */
.L_x_2659:
[----:B------:R-:W-:Y:S05]  /*ccd00*/  BSYNC.RECONVERGENT B4 ;  /* 0x0000000000047941 */ /* 0x000fea0003800200 */
.L_x_2654:
[----:B------:R-:W-:Y:S02]  /*ccd10*/  R2UR UR4, R50 ;  /* 0x00000000320472ca */ /* 0x000fe400000e0000 */
[----:B------:R-:W-:-:S13]  /*ccd20*/  R2UR UR5, R51 ;  /* 0x00000000330572ca */ /* 0x000fda00000e0000 */
[----:B--2-4-:R-:W2:Y:S02]  /*ccd30*/  LDG.E R15, desc[UR4][R48.64+0xcc] ;  /* 0x0000cc04300f7981 */ /* 0x014ea4000c1e1900 */
[C---:B--2---:R-:W-:Y:S01]  /*ccd40*/  ISETP.GE.AND P0, PT, R45.reuse, R15, PT ;  /* 0x0000000f2d00720c */ /* 0x044fe20003f06270 */
[----:B------:R-:W-:-:S12]  /*ccd50*/  VIADD R45, R45, 0x1 ;  /* 0x000000012d2d7836 */ /* 0x000fd80000000000 */
[----:B------:R-:W-:Y:S05]  /*ccd60*/  @!P0 BRA `(.L_x_2661) ;  /* 0xfffffff800f48947 */ /* 0x000fea000383ffff */
[----:B------:R-:W-:Y:S05]  /*ccd70*/  BSYNC.RECONVERGENT B1 ;  /* 0x0000000000017941 */ /* 0x000fea0003800200 */
.L_x_2653:
[----:B------:R-:W-:Y:S05]  /*ccd80*/  BRA `(.L_x_2652) ;  /* 0x0000000400347947 */ /* 0x000fea0003800000 */
.L_x_2651:
[----:B------:R-:W-:Y:S02]  /*ccd90*/  R2UR UR4, R50 ;  /* 0x00000000320472ca */ /* 0x000fe400000e0000 */
[----:B------:R-:W-:-:S13]  /*ccda0*/  R2UR UR5, R51 ;  /* 0x00000000330572ca */ /* 0x000fda00000e0000 */
[----:B------:R-:W2:Y:S02]  /*ccdb0*/  LDG.E R15, desc[UR4][R48.64+0xcc] ;  /* 0x0000cc04300f7981 */ /* 0x000ea4000c1e1900 */
[----:B--2---:R-:W-:-:S13]  /*ccdc0*/  ISETP.GE.AND P0, PT, R15, 0x1, PT ;  /* 0x000000010f00780c */ /* 0x004fda0003f06270 */
[----:B------:R-:W-:Y:S05]  /*ccdd0*/  @!P0 BRA `(.L_x_2652) ;  /* 0x0000000400208947 */ /* 0x000fea0003800000 */
[----:B------:R-:W-:Y:S01]  /*ccde0*/  BSSY.RECONVERGENT B1, `(.L_x_2652) ;  /* 0x0000047000017945 */ /* 0x000fe20003800200 */
[----:B------:R-:W-:-:S07]  /*ccdf0*/  IMAD.MOV.U32 R45, RZ, RZ, 0x1 ;  /* 0x00000001ff2d7424 */ /* 0x000fce00078e00ff */
.L_x_2670:
[C---:B------:R-:W-:Y:S02]  /*cce00*/  R2UR UR4, R50.reuse ;  /* 0x00000000320472ca */ /* 0x040fe400000e0000 */
[C---:B------:R-:W-:Y:S02]  /*cce10*/  R2UR UR5, R51.reuse ;  /* 0x00000000330572ca */ /* 0x040fe400000e0000 */
[----:B------:R-:W-:Y:S02]  /*cce20*/  R2UR UR8, R50 ;  /* 0x00000000320872ca */ /* 0x000fe400000e0000 */
[----:B------:R-:W-:-:S09]  /*cce30*/  R2UR UR9, R51 ;  /* 0x00000000330972ca */ /* 0x000fd200000e0000 */
[----:B------:R-:W2:Y:S01]  /*cce40*/  LDG.E R14, desc[UR4][R58.64] ;  /* 0x000000043a0e7981 */ /* 0x000ea2000c1e1900 */
[----:B------:R-:W4:Y:S03]  /*cce50*/  LDCU.64 UR4, c[0x0][0x380] ;  /* 0x00007000ff0477ac */ /* 0x000f260008000a00 */
[----:B------:R-:W2:Y:S02]  /*cce60*/  LDG.E R15, desc[UR8][R58.64+0x4] ;  /* 0x000004083a0f7981 */ /* 0x000ea4000c1e1900 */
        /* <DEDUP_REMOVED lines=22> */
.L_x_2665:
[----:B------:R-:W-:Y:S02]  /*ccfd0*/  R2UR UR4, R50 ;  /* 0x00000000320472ca */ /* 0x000fe400000e0000 */
[----:B------:R-:W-:Y:S02]  /*ccfe0*/  R2UR UR5, R51 ;  /* 0x00000000330572ca */ /* 0x000fe400000e0000 */
[----:B------:R-:W-:-:S05]  /*ccff0*/  IADD3 R14, P0, PT, R45, R56, RZ ;  /* 0x000000382d0e7210 */ /* 0x000fca0007f1e0ff */
[----:B------:R-:W-:-:S06]  /*cd000*/  IMAD.X R15, RZ, RZ, R57, P0 ;  /* 0x000000ffff0f7224 */ /* 0x000fcc00000e0639 */
[----:B------:R4:W-:Y:S01]  /*cd010*/  STG.E.U8 desc[UR4][R14.64+0x1b], RZ ;  /* 0x00001bff0e007986 */ /* 0x0009e2000c101104 */
[----:B------:R-:W-:Y:S05]  /*cd020*/  BRA `(.L_x_2667) ;  /* 0x00000000006c7947 */ /* 0x000fea0003800000 */
.L_x_2664:
[----:B------:R-:W-:-:S13]  /*cd030*/  ISETP.NE.AND P0, PT, R14, 0x47, PT ;  /* 0x000000470e00780c */ /* 0x000fda0003f05270 */
[----:B------:R-:W-:Y:S05]  /*cd040*/  @!P0 BREAK.RELIABLE B6 ;  /* 0x0000000000068942 */ /* 0x000fea0003800100 */
[----:B------:R-:W-:Y:S05]  /*cd050*/  @!P0 BRA `(.L_x_2668) ;  /* 0x0000000000488947 */ /* 0x000fea0003800000 */
[----:B------:R-:W-:-:S13]  /*cd060*/  ISETP.NE.AND P0, PT, R14, 0x54, PT ;  /* 0x000000540e00780c */ /* 0x000fda0003f05270 */
[----:B------:R-:W-:Y:S05]  /*cd070*/  @!P0 BREAK.RELIABLE B6 ;  /* 0x0000000000068942 */ /* 0x000fea0003800100 */
[----:B------:R-:W-:Y:S05]  /*cd080*/  @!P0 BRA `(.L_x_2669) ;  /* 0x0000000000208947 */ /* 0x000fea0003800000 */
.L_x_2666:
[----:B------:R-:W-:Y:S05]  /*cd090*/  BSYNC.RELIABLE B6 ;  /* 0x0000000000067941 */ /* 0x000fea0003800100 */
.L_x_2663:
[----:B------:R-:W-:Y:S01]  /*cd0a0*/  R2UR UR4, R50 ;  /* 0x00000000320472ca */ /* 0x000fe200000e0000 */
[----:B------:R-:W-:Y:S01]  /*cd0b0*/  IMAD.MOV.U32 R40, RZ, RZ, 0x4 ;  /* 0x00000004ff287424 */ /* 0x000fe200078e00ff */
[----:B------:R-:W-:Y:S02]  /*cd0c0*/  R2UR UR5, R51 ;  /* 0x00000000330572ca */ /* 0x000fe400000e0000 */
[----:B------:R-:W-:-:S05]  /*cd0d0*/  IADD3 R14, P0, PT, R45, R56, RZ ;  /* 0x000000382d0e7210 */ /* 0x000fca0007f1e0ff */
[----:B------:R-:W-:-:S06]  /*cd0e0*/  IMAD.X R15, RZ, RZ, R57, P0 ;  /* 0x000000ffff0f7224 */ /* 0x000fcc00000e0639 */
[----:B------:R2:W-:Y:S01]  /*cd0f0*/  STG.E.U8 desc[UR4][R14.64+0x1b], R40 ;  /* 0x00001b280e007986 */ /* 0x0005e2000c101104 */
[----:B------:R-:W-:Y:S05]  /*cd100*/  BRA `(.L_x_2667) ;  /* 0x0000000000347947 */ /* 0x000fea0003800000 */
.L_x_2669:
[----:B------:R-:W-:Y:S01]  /*cd110*/  R2UR UR4, R50 ;  /* 0x00000000320472ca */ /* 0x000fe200000e0000 */
[----:B------:R-:W-:Y:S01]  /*cd120*/  IMAD.MOV.U32 R40, RZ, RZ, 0x3 ;  /* 0x00000003ff287424 */ /* 0x000fe200078e00ff */
[----:B------:R-:W-:Y:S02]  /*cd130*/  R2UR UR5, R51 ;  /* 0x00000000330572ca */ /* 0x000fe400000e0000 */
[----:B------:R-:W-:-:S05]  /*cd140*/  IADD3 R14, P0, PT, R45, R56, RZ ;  /* 0x000000382d0e7210 */ /* 0x000fca0007f1e0ff */
[----:B------:R-:W-:-:S06]  /*cd150*/  IMAD.X R15, RZ, RZ, R57, P0 ;  /* 0x000000ffff0f7224 */ /* 0x000fcc00000e0639 */
[----:B------:R2:W-:Y:S01]  /*cd160*/  STG.E.U8 desc[UR4][R14.64+0x1b], R40 ;  /* 0x00001b280e007986 */ /* 0x0005e2000c101104 */
[----:B------:R-:W-:Y:S05]  /*cd170*/  BRA `(.L_x_2667) ;  /* 0x0000000000187947 */ /* 0x000fea0003800000 */
.L_x_2668:
[----:B------:R-:W-:Y:S01]  /*cd180*/  R2UR UR4, R50 ;  /* 0x00000000320472ca */ /* 0x000fe200000e0000 */
[----:B------:R-:W-:Y:S01]  /*cd190*/  IMAD.MOV.U32 R40, RZ, RZ, 0x2 ;  /* 0x00000002ff287424 */ /* 0x000fe200078e00ff */
[----:B------:R-:W-:Y:S02]  /*cd1a0*/  R2UR UR5, R51 ;  /* 0x00000000330572ca */ /* 0x000fe400000e0000 */
[----:B------:R-:W-:-:S05]  /*cd1b0*/  IADD3 R14, P0, PT, R45, R56, RZ ;  /* 0x000000382d0e7210 */ /* 0x000fca0007f1e0ff */
[----:B------:R-:W-:-:S06]  /*cd1c0*/  IMAD.X R15, RZ, RZ, R57, P0 ;  /* 0x000000ffff0f7224 */ /* 0x000fcc00000e0639 */
[----:B------:R2:W-:Y:S02]  /*cd1d0*/  STG.E.U8 desc[UR4][R14.64+0x1b], R40 ;  /* 0x00001b280e007986 */ /* 0x0005e4000c101104 */
.L_x_2667:
[----:B------:R-:W-:Y:S05]  /*cd1e0*/  BSYNC.RECONVERGENT B4 ;  /* 0x0000000000047941 */ /* 0x000fea0003800200 */
.L_x_2662:
[----:B------:R-:W-:Y:S02]  /*cd1f0*/  R2UR UR4, R50 ;  /* 0x00000000320472ca */ /* 0x000fe400000e0000 */
[----:B------:R-:W-:-:S13]  /*cd200*/  R2UR UR5, R51 ;  /* 0x00000000330572ca */ /* 0x000fda00000e0000 */
[----:B--2-4-:R-:W2:Y:S02]  /*cd210*/  LDG.E R15, desc[UR4][R48.64+0xcc] ;  /* 0x0000cc04300f7981 */ /* 0x014ea4000c1e1900 */
[C---:B--2---:R-:W-:Y:S01]  /*cd220*/  ISETP.GE.AND P0, PT, R45.reuse, R15, PT ;  /* 0x0000000f2d00720c */ /* 0x044fe20003f06270 */
[----:B------:R-:W-:-:S12]  /*cd230*/  VIADD R45, R45, 0x1 ;  /* 0x000000012d2d7836 */ /* 0x000fd80000000000 */
[----:B------:R-:W-:Y:S05]  /*cd240*/  @!P0 BRA `(.L_x_2670) ;  /* 0xfffffff800ec8947 */ /* 0x000fea000383ffff */
[----:B------:R-:W-:Y:S05]  /*cd250*/  BSYNC.RECONVERGENT B1 ;  /* 0x0000000000017941 */ /* 0x000fea0003800200 */
.L_x_2652:
[----:B------:R-:W-:Y:S05]  /*cd260*/  BSYNC.RECONVERGENT B0 ;  /* 0x0000000000007941 */ /* 0x000fea0003800200 */
.L_x_2650:
        /* <DEDUP_REMOVED lines=18> */
[----:B------:R-:W-:-:S05]  /*cd390*/  LEA.HI.X.SX32 R59, R40, UR5, 0x1, P0 ;  /* 0x00000005283b7c11 */ /* 0x000fca00080f0eff */
[----:B------:R2:W-:Y:S04]  /*cd3a0*/  STG.E.U8 desc[UR8][R58.64], R45 ;  /* 0x0000002d3a007986 */ /* 0x0005e8000c101108 */
[----:B------:R2:W-:Y:S04]  /*cd3b0*/  STG.E.U8 desc[UR10][R14.64], R45 ;  /* 0x0000002d0e007986 */ /* 0x0005e8000c10110a */
[----:B------:R-:W4:Y:S01]  /*cd3c0*/  LDG.E R40, desc[UR12][R48.64+0xc8] ;  /* 0x0000c80c30287981 */ /* 0x000f22000c1e1900 */
[----:B------:R-:W-:Y:S01]  /*cd3d0*/  R2UR UR4, R50 ;  /* 0x00000000320472ca */ /* 0x000fe200000e0000 */
[----:B0-----:R-:W-:Y:S01]  /*cd3e0*/  IMAD.MOV.U32 R61, RZ, RZ, 0x1 ;  /* 0x00000001ff3d7424 */ /* 0x001fe200078e00ff */
[----:B------:R-:W-:Y:S01]  /*cd3f0*/  R2UR UR5, R51 ;  /* 0x00000000330572ca */ /* 0x000fe200000e0000 */
[----:B------:R-:W-:-:S12]  /*cd400*/  BSSY.RECONVERGENT B0, `(.L_x_2671) ;  /* 0x0000066000007945 */ /* 0x000fd80003800200 */
[----:B------:R2:W-:Y:S01]  /*cd410*/  STG.E desc[UR4][R48.64+0xd8], R61 ;  /* 0x0000d83d30007986 */ /* 0x0005e2000c101904 */
[----:B----4-:R-:W-:-:S13]  /*cd420*/  ISETP.GE.AND P0, PT, R40, 0x1, PT ;  /* 0x000000012800780c */ /* 0x010fda0003f06270 */
[----:B--2---:R-:W-:Y:S05]  /*cd430*/  @!P0 BRA `(.L_x_2672) ;  /* 0x0000000400888947 */ /* 0x004fea0003800000 */
[----:B------:R-:W-:Y:S02]  /*cd440*/  R2UR UR4, R50 ;  /* 0x00000000320472ca */ /* 0x000fe400000e0000 */
[----:B------:R-:W-:-:S13]  /*cd450*/  R2UR UR5, R51 ;  /* 0x00000000330572ca */ /* 0x000fda00000e0000 */
[----:B------:R0:W5:Y:S01]  /*cd460*/  LDG.E R70, desc[UR4][R48.64+0xcc] ;  /* 0x0000cc0430467981 */ /* 0x000162000c1e1900 */
[----:B------:R-:W-:-:S07]  /*cd470*/  IMAD.MOV.U32 R15, RZ, RZ, 0x1 ;  /* 0x00000001ff0f7424 */ /* 0x000fce00078e00ff */
.L_x_2677:
        /* <DEDUP_REMOVED lines=8> */
[----:B--2---:R-:W-:-:S07]  /*cd500*/  IMAD.MOV.U32 R45, RZ, RZ, 0x1 ;  /* 0x00000001ff2d7424 */ /* 0x004fce00078e00ff */
.L_x_2676:
[----:B------:R-:W-:Y:S01]  /*cd510*/  R2UR UR4, R50 ;  /* 0x00000000320472ca */ /* 0x000fe200000e0000 */
[----:B----4-:R-:W2:Y:S01]  /*cd520*/  LDC.64 R60, c[0x0][0x3a0] ;  /* 0x0000e800ff3c7b82 */ /* 0x010ea20000000a00 */
[----:B------:R-:W-:-:S13]  /*cd530*/  R2UR UR5, R51 ;  /* 0x00000000330572ca */ /* 0x000fda00000e0000 */
[----:B------:R-:W4:Y:S01]  /*cd540*/  LDG.E R69, desc[UR4][R48.64+0xd8] ;  /* 0x0000d80430457981 */ /* 0x000f22000c1e1900 */
[----:B------:R-:W-:Y:S02]  /*cd550*/  R2UR UR8, R50 ;  /* 0x00000000320872ca */ /* 0x000fe400000e0000 */
[----:B------:R-:W-:Y:S02]  /*cd560*/  R2UR UR9, R51 ;  /* 0x00000000330972ca */ /* 0x000fe400000e0000 */
[----:B------:R-:W-:-:S04]  /*cd570*/  IADD3 R14, P1, PT, R45, R56, RZ ;  /* 0x000000382d0e7210 */ /* 0x000fc80007f3e0ff */
[----:B------:R-:W-:-:S07]  /*cd580*/  LEA.HI.X.SX32 R15, R45, R57, 0x1, P1 ;  /* 0x000000392d0f7211 */ /* 0x000fce00008f0eff */
        /* <DEDUP_REMOVED lines=33> */
[----:B----4-:R-:W-:-:S04]  /*cd7a0*/  @P0 VIADD R45, R40, 0xffffffff ;  /* 0xffffffff282d0836 */ /* 0x010fc80000000000 */
[----:B-----5:R-:W-:-:S04]  /*cd7b0*/  @P0 IMAD R45, R45, R69, R38 ;  /* 0x000000452d2d0224 */ /* 0x020fc800078e0226 */
[----:B---3--:R-:W-:Y:S02]  /*cd7c0*/  @P0 IMAD.IADD R45, R70, 0x1, R45 ;  /* 0x00000001462d0824 */ /* 0x008fe400078e022d */
[----:B------:R-:W-:Y:S02]  /*cd7d0*/  @P0 IMAD.MOV.U32 R70, RZ, RZ, 0x0 ;  /* 0x00000000ff460424 */ /* 0x000fe400078e00ff */
        /* <DEDUP_REMOVED lines=26> */
.L_x_2675:
[C---:B------:R-:W-:Y:S02]  /*cd980*/  R2UR UR4, R50.reuse ;  /* 0x00000000320472ca */ /* 0x040fe400000e0000 */
[C---:B------:R-:W-:Y:S02]  /*cd990*/  R2UR UR5, R51.reuse ;  /* 0x00000000330572ca */ /* 0x040fe400000e0000 */
[----:B------:R-:W-:Y:S02]  /*cd9a0*/  R2UR UR8, R50 ;  /* 0x00000000320872ca */ /* 0x000fe400000e0000 */
[----:B------:R-:W-:-:S09]  /*cd9b0*/  R2UR UR9, R51 ;  /* 0x00000000330972ca */ /* 0x000fd200000e0000 */
[----:B------:R2:W5:Y:S04]  /*cd9c0*/  LDG.E R15, desc[UR4][R48.64+0xd8] ;  /* 0x0000d804300f7981 */ /* 0x000568000c1e1900 */
[----:B------:R2:W5:Y:S02]  /*cd9d0*/  LDG.E R40, desc[UR8][R48.64+0xc8] ;  /* 0x0000c80830287981 */ /* 0x000564000c1e1900 */
.L_x_2674:
[----:B------:R-:W-:Y:S05]  /*cd9e0*/  BSYNC.RECONVERGENT B1 ;  /* 0x0000000000017941 */ /* 0x000fea0003800200 */
.L_x_2673:
[----:B------:R-:W-:Y:S01]  /*cd9f0*/  R2UR UR4, R50 ;  /* 0x00000000320472ca */ /* 0x000fe200000e0000 */
[----:B--2-45:R-:W-:Y:S01]  /*cda00*/  VIADD R45, R15, 0x1 ;  /* 0x000000010f2d7836 */ /* 0x034fe20000000000 */
[----:B------:R-:W-:Y:S02]  /*cda10*/  R2UR UR5, R51 ;  /* 0x00000000330572ca */ /* 0x000fe400000e0000 */
[----:B------:R-:W-:Y:S01]  /*cda20*/  ISETP.GE.AND P0, PT, R15, R40, PT ;  /* 0x000000280f00720c */ /* 0x000fe20003f06270 */
[----:B------:R-:W-:-:S10]  /*cda30*/  IMAD.MOV.U32 R15, RZ, RZ, R45 ;  /* 0x000000ffff0f7224 */ /* 0x000fd400078e002d */
[----:B------:R2:W-:Y:S02]  /*cda40*/  STG.E desc[UR4][R48.64+0xd8], R45 ;  /* 0x0000d82d30007986 */ /* 0x0005e4000c101904 */
[----:B------:R-:W-:Y:S05]  /*cda50*/  @!P0 BRA `(.L_x_2677) ;  /* 0xfffffff800888947 */ /* 0x000fea000383ffff */
.L_x_2672:
[----:B------:R-:W-:Y:S05]  /*cda60*/  BSYNC.RECONVERGENT B0 ;  /* 0x0000000000007941 */ /* 0x000fea0003800200 */
.L_x_2671:
        /* <DEDUP_REMOVED lines=10> */
[----:B--2---:R2:W5:Y:S01]  /*cdb10*/  LDG.E R45, desc[UR4][R48.64+0xcc] ;  /* 0x0000cc04302d7981 */ /* 0x004562000c1e1900 */
[----:B----4-:R-:W-:-:S07]  /*cdb20*/  IMAD.MOV.U32 R15, RZ, RZ, 0x1 ;  /* 0x00000001ff0f7424 */ /* 0x010fce00078e00ff */
.L_x_2756:
[----:B------:R-:W-:Y:S01]  /*cdb30*/  R2UR UR4, R50 ;  /* 0x00000000320472ca */ /* 0x000fe200000e0000 */
[----:B0-----:R-:W-:Y:S01]  /*cdb40*/  IMAD.MOV.U32 R59, RZ, RZ, 0x1 ;  /* 0x00000001ff3b7424 */ /* 0x001fe200078e00ff */
[----:B------:R-:W-:Y:S01]  /*cdb50*/  R2UR UR5, R51 ;  /* 0x00000000330572ca */ /* 0x000fe200000e0000 */
[----:B------:R-:W-:Y:S01]  /*cdb60*/  BSSY.RECONVERGENT B9, `(.L_x_2680) ;  /* 0x0000724000097945 */ /* 0x000fe20003800200 */
[----:B-----5:R-:W-:-:S11]  /*cdb70*/  ISETP.GE.AND P0, PT, R45, 0x1, PT ;  /* 0x000000012d00780c */ /* 0x020fd60003f06270 */
[----:B------:R4:W-:Y:S02]  /*cdb80*/  STG.E desc[UR4][R48.64+0xe8], R59 ;  /* 0x0000e83b30007986 */ /* 0x0009e4000c101904 */
[----:B-123--:R-:W-:Y:S05]  /*cdb90*/  @!P0 BRA `(.L_x_2681) ;  /* 0x0000007000808947 */ /* 0x00efea0003800000 */
[----:B------:R-:W-:Y:S01]  /*cdba0*/  BSSY.RECONVERGENT B8, `(.L_x_2682) ;  /* 0x0000719000087945 */ /* 0x000fe20003800200 */
[----:B----4-:R-:W-:-:S07]  /*cdbb0*/  IMAD.MOV.U32 R59, RZ, RZ, 0x1 ;  /* 0x00000001ff3b7424 */ /* 0x010fce00078e00ff */
.L_x_2755:
[----:B------:R-:W-:Y:S01]  /*cdbc0*/  R2UR UR4, R50 ;  /* 0x00000000320472ca */ /* 0x000fe200000e0000 */
[----:B--234-:R-:W4:Y:S01]  /*cdbd0*/  LDC.64 R70, c[0x0][0x3a0] ;  /* 0x0000e800ff467b82 */ /* 0x01cf220000000a00 */
[----:B------:R-:W-:-:S13]  /*cdbe0*/  R2UR UR5, R51 ;  /* 0x00000000330572ca */ /* 0x000fda00000e0000 */
[----:B------:R-:W5:Y:S02]  /*cdbf0*/  LDG.E R14, desc[UR4][R48.64+0xe4] ;  /* 0x0000e404300e7981 */ /* 0x000f64000c1e1900 */
[----:B-----5:R-:W-:-:S04]  /*cdc00*/  VIADD R14, R14, 0xffffffff ;  /* 0xffffffff0e0e7836 */ /* 0x020fc80000000000 */
[----:B------:R-:W-:-:S04]  /*cdc10*/  IMAD R14, R45, R14, R37 ;  /* 0x0000000e2d0e7224 */ /* 0x000fc800078e0225 */
[----:B------:R-:W-:-:S04]  /*cdc20*/  IMAD.IADD R61, R14, 0x1, R59 ;  /* 0x000000010e3d7824 */ /* 0x000fc800078e023b */
[----:B----4-:R-:W-:-:S06]  /*cdc30*/  IMAD.WIDE R60, R61, 0x8, R70 ;  /* 0x000000083d3c7825 */ /* 0x010fcc00078e0246 */
[----:B------:R-:W4:Y:S01]  /*cdc40*/  LDG.E.64 R60, desc[UR4][R60.64] ;  /* 0x000000043c3c7981 */ /* 0x000f22000c1e1b00 */
[----:B------:R-:W-:Y:S01]  /*cdc50*/  IMAD.MOV.U32 R14, RZ, RZ, -0x800000 ;  /* 0xff800000ff0e7424 */ /* 0x000fe200078e00ff */
[----:B------:R-:W-:Y:S05]  /*cdc60*/  BMOV.32.CLEAR RZ, B7 ;  /* 0x0000000007ff7355 */ /* 0x000fea0000100000 */
[----:B------:R-:W-:Y:S01]  /*cdc70*/  IMAD.MOV.U32 R15, RZ, RZ, 0x41cdcd64 ;  /* 0x41cdcd64ff0f7424 */ /* 0x000fe200078e00ff */
[----:B------:R-:W-:Y:S01]  /*cdc80*/  BSSY.RECONVERGENT B7, `(.L_x_2683) ;  /* 0x0000704000077945 */ /* 0x000fe20003800200 */
[----:B------:R-:W-:-:S04]  /*cdc90*/  IMAD.MOV.U32 R58, RZ, RZ, R59 ;  /* 0x000000ffff3a7224 */ /* 0x000fc800078e003b */
[----:B----4-:R-:W-:-:S14]  /*cdca0*/  DSETP.GEU.AND P0, PT, |R60|, R14, PT ;  /* 0x0000000e3c00722a */ /* 0x010fdc0003f0e200 */
[----:B01----:R-:W-:Y:S05]  /*cdcb0*/  @P0 BRA `(.L_x_2684) ;  /* 0x0000007000000947 */ /* 0x003fea0003800000 */
        /* <DEDUP_REMOVED lines=15> */
[----:B------:R-:W2:Y:S01]  /*cddb0*/  LDG.E R73, desc[UR12][R48.64+0xe8] ;  /* 0x0000e80c30497981 */ /* 0x000ea2000c1e1900 */
[----:B-----5:R-:W-:-:S02]  /*cddc0*/  IADD3 R60, P0, PT, R69, R56, RZ ;  /* 0x00000038453c7210 */ /* 0x020fc40007f1e0ff */
[----:B--2---:R-:W-:Y:S02]  /*cddd0*/  IADD3 R58, P1, PT, R73, R56, RZ ;  /* 0x00000038493a7210 */ /* 0x004fe40007f3e0ff */
        /* <DEDUP_REMOVED lines=27> */
.L_x_2686:
        /* <DEDUP_REMOVED lines=21> */
[----:B----4-:R-:W-:Y:S02]  /*ce0e0*/  IDP.4A.S8.U8 R45, R70, UR4, R45 ;  /* 0x00000004462d7c26 */ /* 0x010fe4000800022d */
        /* <DEDUP_REMOVED lines=10> */
[----:B------:R-:W4:Y:S04]  /*ce190*/  LDG.E.S8 R40, desc[UR10][R60.64] ;  /* 0x0000000a3c287981 */ /* 0x000f28000c1e1300 */
[----:B------:R-:W5:Y:S01]  /*ce1a0*/  LDG.E.S8 R69, desc[UR14][R60.64+-0x1] ;  /* 0xffffff0e3c457981 */ /* 0x000f62000c1e1300 */
[----:B--2---:R-:W-:-:S02]  /*ce1b0*/  PRMT R70, R70, 0x3340, R45 ;  /* 0x0000334046467816 */ /* 0x004fc4000000002d */
[----:B------:R-:W-:Y:S02]  /*ce1c0*/  PRMT R45, R45, 0x8880, RZ ;  /* 0x000088802d2d7816 */ /* 0x000fe400000000ff */
[----:B----4-:R-:W-:-:S03]  /*ce1d0*/  PRMT R71, R40, 0x3340, RZ ;  /* 0x0000334028477816 */ /* 0x010fc600000000ff */
        /* <DEDUP_REMOVED lines=27> */
[C---:B-----5:R-:W-:Y:S02]  /*ce390*/  PRMT R69, R45.reuse, 0x8880, RZ ;  /* 0x000088802d457816 */ /* 0x060fe400000000ff */
[----:B------:R-:W-:-:S04]  /*ce3a0*/  PRMT R45, R45, 0x8880, RZ ;  /* 0x000088802d2d7816 */ /* 0x000fc800000000ff */
[----:B------:R-:W-:Y:S02]  /*ce3b0*/  PRMT R45, R45, 0x5410, R45 ;  /* 0x000054102d2d7816 */ /* 0x000fe4000000002d */
        /* <DEDUP_REMOVED lines=49> */
[----:B--2---:R-:W-:Y:S02]  /*ce6d0*/  IMAD.IADD R40, R72, 0x1, R71 ;  /* 0x0000000148287824 */ /* 0x004fe400078e0247 */
[----:B------:R-:W2:Y:S02]  /*ce6e0*/  LDC.64 R70, c[0x3][R69+-0x4d68] ;  /* 0x00eca60045467b82 */ /* 0x000ea40000000a00 */
[----:B------:R-:W-:-:S06]  /*ce6f0*/  IMAD.SHL.U32 R40, R40, 0x8, RZ ;  /* 0x0000000828287824 */ /* 0x000fcc00078e00ff */
        /* <DEDUP_REMOVED lines=40> */
.L_x_2692:
[----:B------:R-:W-:Y:S05]  /*ce980*/  BSYNC.RECONVERGENT B4 ;  /* 0x0000000000047941 */ /* 0x000fea0003800200 */
.L_x_2691:
        /* <DEDUP_REMOVED lines=30> */
.L_x_2695:
[----:B------:R-:W-:Y:S05]  /*ceb70*/  BSYNC.RECONVERGENT B4 ;  /* 0x0000000000047941 */ /* 0x000fea0003800200 */
.L_x_2694:
        /* <DEDUP_REMOVED lines=19> */
.L_x_2693:
        /* <DEDUP_REMOVED lines=14> */
.L_x_2690:
[----:B------:R-:W-:Y:S01]  /*ced90*/  IMAD R72, R73, -0x18, R72 ;  /* 0xffffffe849487824 */ /* 0x000fe200078e0248 */
        /* <DEDUP_REMOVED lines=64> */
.L_x_2698:
[----:B------:R-:W-:Y:S05]  /*cf1a0*/  BSYNC.RECONVERGENT B4 ;  /* 0x0000000000047941 */ /* 0x000fea0003800200 */
.L_x_2697:
        /* <DEDUP_REMOVED lines=30> */
.L_x_2701:
[----:B------:R-:W-:Y:S05]  /*cf390*/  BSYNC.RECONVERGENT B4 ;  /* 0x0000000000047941 */ /* 0x000fea0003800200 */
.L_x_2700:
        /* <DEDUP_REMOVED lines=19> */
.L_x_2699:
        /* <DEDUP_REMOVED lines=14> */
.L_x_2689:
        /* <DEDUP_REMOVED lines=15> */
.L_x_2702:
        /* <DEDUP_REMOVED lines=65> */
.L_x_2704:
[----:B------:R-:W-:Y:S05]  /*cfab0*/  BSYNC.RECONVERGENT B4 ;  /* 0x0000000000047941 */ /* 0x000fea0003800200 */
.L_x_2703:
        /* <DEDUP_REMOVED lines=30> */
.L_x_2707:
[----:B------:R-:W-:Y:S05]  /*cfca0*/  BSYNC.RECONVERGENT B4 ;  /* 0x0000000000047941 */ /* 0x000fea0003800200 */
.L_x_2706:
        /* <DEDUP_REMOVED lines=19> */
.L_x_2705:
        /* <DEDUP_REMOVED lines=13> */
.L_x_2696:
[----:B------:R-:W-:Y:S05]  /*cfeb0*/  BSYNC.RECONVERGENT B0 ;  /* 0x0000000000007941 */ /* 0x000fea0003800200 */
.L_x_2688:
        /* <DEDUP_REMOVED lines=43> */
.L_x_2709:
[----:B------:R-:W-:Y:S05]  /*d0170*/  BSYNC.RECONVERGENT B0 ;  /* 0x0000000000007941 */ /* 0x000fea0003800200 */
.L_x_2708:
        /* <DEDUP_REMOVED lines=24> */
.L_x_2710:
[C---:B------:R-:W-:Y:S02]  /*d0300*/  R2UR UR4, R50.reuse ;  /* 0x00000000320472ca */ /* 0x040fe400000e0000 */
[C---:B------:R-:W-:Y:S02]  /*d0310*/  R2UR UR5, R51.reuse ;  /* 0x00000000330572ca */ /* 0x040fe400000e0000 */
[----:B------:R-:W-:Y:S02]  /*d0320*/  R2UR UR8, R50 ;  /* 0x00000000320872ca */ /* 0x000fe400000e0000 */
[----:B------:R-:W-:-:S09]  /*d0330*/  R2UR UR9, R51 ;  /* 0x00000000330972ca */ /* 0x000fd200000e0000 */
[----:B------:R3:W-:Y:S04]  /*d0340*/  STG.E.64 desc[UR4][R46.64+0x2738], R70 ;  /* 0x002738462e007986 */ /* 0x0007e8000c101b04 */
[----:B------:R3:W-:Y:S02]  /*d0350*/  STG.E.64 desc[UR8][R46.64+0x2740], R72 ;  /* 0x002740482e007986 */ /* 0x0007e4000c101b08 */
.L_x_2687:
[----:B------:R-:W-:Y:S05]  /*d0360*/  BSYNC.RECONVERGENT B1 ;  /* 0x0000000000017941 */ /* 0x000fea0003800200 */
.L_x_2685:
        /* <DEDUP_REMOVED lines=30> */
.L_x_2712:
[----:B------:R-:W-:Y:S05]  /*d0550*/  BSYNC.RECONVERGENT B0 ;  /* 0x0000000000007941 */ /* 0x000fea0003800200 */
.L_x_2711:
        /* <DEDUP_REMOVED lines=56> */
.L_x_2714:
[----:B------:R-:W-:Y:S05]  /*d08e0*/  BSYNC.RECONVERGENT B0 ;  /* 0x0000000000007941 */ /* 0x000fea0003800200 */
.L_x_2713:
        /* <DEDUP_REMOVED lines=41> */
[----:B------:R-:W-:-:S04]  /*d0b80*/  IMAD R40, R40, 0x8, R91 ;  /* 0x0000000828287824 */ /* 0x000fc800078e025b */
        /* <DEDUP_REMOVED lines=14> */
[----:B------:R-:W2:Y:S02]  /*d0c70*/  LDG.E R40, desc[UR4][R48.64+0xcc] ;  /* 0x0000cc0430287981 */ /* 0x000ea4000c1e1900 */
[----:B--2--5:R-:W-:-:S04]  /*d0c80*/  IMAD R59, R89, R40, R88 ;  /* 0x00000028593b7224 */ /* 0x024fc800078e0258 */
        /* <DEDUP_REMOVED lines=20> */
[----:B------:R-:W-:-:S04]  /*d0dd0*/  IMAD R40, R40, 0x8, R91 ;  /* 0x0000000828287824 */ /* 0x000fc800078e025b */
        /* <DEDUP_REMOVED lines=10> */
.L_x_2716:
        /* <DEDUP_REMOVED lines=14> */
.L_x_2717:
[----:B------:R-:W-:Y:S05]  /*d0f60*/  BSYNC.RECONVERGENT B0 ;  /* 0x0000000000007941 */ /* 0x000fea0003800200 */
.L_x_2715:
        /* <DEDUP_REMOVED lines=23> */
[----:B01-34-:R-:W-:Y:S05]  /*d10e0*/  CALL.REL.NOINC `($__internal_0_$__cuda_sm20_div_rn_f64_full) ;  /* 0x0000094800bc7944 */ /* 0x01bfea0003c00000 */
.L_x_2719:
[----:B------:R-:W-:Y:S05]  /*d10f0*/  BSYNC.RECONVERGENT B0 ;  /* 0x0000000000007941 */ /* 0x000fea0003800200 */
.L_x_2718:
        /* <DEDUP_REMOVED lines=23> */
[----:B----4-:R-:W-:Y:S01]  /*d1270*/  @!P1 IMAD.MOV.U32 R58, RZ, RZ, 0x0 ;  /* 0x00000000ff3a9424 */ /* 0x010fe200078e00ff */
        /* <DEDUP_REMOVED lines=10> */
[----:B0-----:R-:W4:Y:S01]  /*d1320*/  LDG.E R14, desc[UR4][R48.64+0xcc] ;  /* 0x0000cc04300e7981 */ /* 0x001f22000c1e1900 */
[C---:B------:R-:W-:Y:S02]  /*d1330*/  R2UR UR10, R50.reuse ;  /* 0x00000000320a72ca */ /* 0x040fe400000e0000 */
[C---:B------:R-:W-:Y:S02]  /*d1340*/  R2UR UR11, R51.reuse ;  /* 0x00000000330b72ca */ /* 0x040fe400000e0000 */
[----:B------:R-:W-:Y:S02]  /*d1350*/  R2UR UR8, R50 ;  /* 0x00000000320872ca */ /* 0x000fe400000e0000 */
[----:B------:R-:W-:Y:S01]  /*d1360*/  R2UR UR9, R51 ;  /* 0x00000000330972ca */ /* 0x000fe200000e0000 */
[----:B----4-:R-:W-:-:S04]  /*d1370*/  IMAD R15, R74, R14, R69 ;  /* 0x0000000e4a0f7224 */ /* 0x010fc800078e0245 */
[----:B--2---:R-:W-:-:S05]  /*d1380*/  IMAD.WIDE R14, R15, 0x8, R70 ;  /* 0x000000080f0e7825 */ /* 0x004fca00078e0246 */
[----:B------:R4:W-:Y:S04]  /*d1390*/  STG.E.64 desc[UR4][R14.64], R58 ;  /* 0x0000003a0e007986 */ /* 0x0009e8000c101b04 */
[----:B------:R-:W2:Y:S04]  /*d13a0*/  LDG.E R40, desc[UR10][R48.64+0xcc] ;  /* 0x0000cc0a30287981 */ /* 0x000ea8000c1e1900 */
[----:B------:R-:W5:Y:S01]  /*d13b0*/  LDG.E.64 R60, desc[UR8][R46.64+0x2770] ;  /* 0x002770082e3c7981 */ /* 0x000f62000c1e1b00 */
[----:B--2---:R-:W-:-:S04]  /*d13c0*/  IMAD R45, R74, R40, R45 ;  /* 0x000000284a2d7224 */ /* 0x004fc800078e022d */
[----:B------:R-:W-:-:S05]  /*d13d0*/  IMAD.WIDE R70, R45, 0x8, R70 ;  /* 0x000000082d467825 */ /* 0x000fca00078e0246 */
[----:B-----5:R4:W-:Y:S01]  /*d13e0*/  STG.E.64 desc[UR4][R70.64], R60 ;  /* 0x0000003c46007986 */ /* 0x0209e2000c101b04 */
[----:B------:R-:W-:Y:S05]  /*d13f0*/  BRA `(.L_x_2722) ;  /* 0x0000000000487947 */ /* 0x000fea0003800000 */
.L_x_2721:
[----:B------:R-:W-:-:S14]  /*d1400*/  DSETP.GE.AND P0, PT, R60, R98, PT ;  /* 0x000000623c00722a */ /* 0x000fdc0003f06000 */
[----:B------:R-:W-:Y:S05]  /*d1410*/  @!P0 BRA `(.L_x_2722) ;  /* 0x0000000000408947 */ /* 0x000fea0003800000 */
        /* <DEDUP_REMOVED lines=11> */
[----:B------:R-:W4:Y:S04]  /*d14d0*/  LDG.E R40, desc[UR10][R48.64+0xcc] ;  /* 0x0000cc0a30287981 */ /* 0x000f28000c1e1900 */
[----:B------:R-:W5:Y:S01]  /*d14e0*/  LDG.E.64 R58, desc[UR8][R46.64+0x2768] ;  /* 0x002768082e3a7981 */ /* 0x000f62000c1e1b00 */
[----:B----4-:R-:W-:-:S04]  /*d14f0*/  IMAD R45, R74, R40, R45 ;  /* 0x000000284a2d7224 */ /* 0x010fc800078e022d */
[----:B------:R-:W-:-:S05]  /*d1500*/  IMAD.WIDE R60, R45, 0x8, R60 ;  /* 0x000000082d3c7825 */ /* 0x000fca00078e023c */
[----:B-----5:R2:W-:Y:S02]  /*d1510*/  STG.E.64 desc[UR4][R60.64], R58 ;  /* 0x0000003a3c007986 */ /* 0x0205e4000c101b04 */
.L_x_2722:
[----:B------:R-:W-:Y:S05]  /*d1520*/  BSYNC.RECONVERGENT B0 ;  /* 0x0000000000007941 */ /* 0x000fea0003800200 */
.L_x_2720:
[----:B------:R-:W-:Y:S01]  /*d1530*/  R2UR UR4, R50 ;  /* 0x00000000320472ca */ /* 0x000fe200000e0000 */
[----:B0-2-4-:R-:W-:Y:S01]  /*d1540*/  IMAD.MOV.U32 R15, RZ, RZ, 0x3 ;  /* 0x00000003ff0f7424 */ /* 0x015fe200078e00ff */
[----:B------:R-:W-:Y:S01]  /*d1550*/  R2UR UR5, R51 ;  /* 0x00000000330572ca */ /* 0x000fe200000e0000 */
[----:B------:R-:W-:Y:S05]  /*d1560*/  BMOV.32.CLEAR RZ, B6 ;  /* 0x0000000006ff7355 */ /* 0x000fea0000100000 */
[----:B------:R-:W-:Y:S01]  /*d1570*/  BSSY.RECONVERGENT B6, `(.L_x_2723) ;  /* 0x000036e000067945 */ /* 0x000fe20003800200 */
[----:B------:R-:W-:-:S06]  /*d1580*/  IMAD.MOV.U32 R14, RZ, RZ, 0x3 ;  /* 0x00000003ff0e7424 */ /* 0x000fcc00078e00ff */
[----:B------:R0:W-:Y:S02]  /*d1590*/  STG.E desc[UR4][R48.64+0xd8], R15 ;  /* 0x0000d80f30007986 */ /* 0x0001e4000c101904 */
.L_x_2754:
[----:B------:R-:W-:Y:S02]  /*d15a0*/  R2UR UR4, R50 ;  /* 0x00000000320472ca */ /* 0x000fe400000e0000 */
[----:B------:R-:W-:-:S13]  /*d15b0*/  R2UR UR5, R51 ;  /* 0x00000000330572ca */ /* 0x000fda00000e0000 */
[----:B0-2-4-:R-:W2:Y:S02]  /*d15c0*/  LDG.E R15, desc[UR4][R48.64+0xe8] ;  /* 0x0000e804300f7981 */ /* 0x015ea4000c1e1900 */
[----:B--2---:R-:W-:-:S05]  /*d15d0*/  IMAD.IADD R15, R15, 0x1, -R14 ;  /* 0x000000010f0f7824 */ /* 0x004fca00078e0a0e */
[----:B------:R-:W-:-:S13]  /*d15e0*/  ISETP.GE.U32.AND P0, PT, R15, 0x7fffffff, PT ;  /* 0x7fffffff0f00780c */ /* 0x000fda0003f06070 */
[C---:B------:R-:W-:Y:S02]  /*d15f0*/  @P0 R2UR UR4, R50.reuse ;  /* 0x00000000320402ca */ /* 0x040fe400000e0000 */
[C---:B------:R-:W-:Y:S02]  /*d1600*/  @P0 R2UR UR5, R51.reuse ;  /* 0x00000000330502ca */ /* 0x040fe400000e0000 */
[----:B------:R-:W-:Y:S02]  /*d1610*/  @!P0 R2UR UR8, R50 ;  /* 0x00000000320882ca */ /* 0x000fe400000e0000 */
[----:B------:R-:W-:-:S09]  /*d1620*/  @!P0 R2UR UR9, R51 ;  /* 0x00000000330982ca */ /* 0x000fd200000e0000 */
[----:B------:R-:W2:Y:S04]  /*d1630*/  @P0 LDG.E R40, desc[UR4][R48.64+0xe4] ;  /* 0x0000e40430280981 */ /* 0x000ea8000c1e1900 */
        /* <DEDUP_REMOVED lines=17> */
[----:B----4-:R-:W-:-:S05]  /*d1750*/  @!P0 VIADD R59, R58, 0xffffffff ;  /* 0xffffffff3a3b8836 */ /* 0x010fca0000000000 */
[----:B------:R-:W-:Y:S01]  /*d1760*/  ISETP.GE.AND P1, PT, R59, 0x1, PT ;  /* 0x000000013b00780c */ /* 0x000fe20003f26270 */
[----:B------:R0:W-:-:S12]  /*d1770*/  @!P0 STG.E desc[UR12][R48.64+0xdc], R59 ;  /* 0x0000dc3b30008986 */ /* 0x0001d8000c10190c */
[----:B0-----:R-:W-:Y:S05]  /*d1780*/  @!P1 BRA `(.L_x_2725) ;  /* 0x0000003400109947 */ /* 0x001fea0003800000 */
[----:B------:R-:W-:Y:S01]  /*d1790*/  BSSY.RECONVERGENT B1, `(.L_x_2726) ;  /* 0x0000340000017945 */ /* 0x000fe20003800200 */
.L_x_2753:
        /* <DEDUP_REMOVED lines=38> */
[----:B------:R-:W4:Y:S04]  /*d1a00*/  LDG.E R71, desc[UR12][R48.64+0xe0] ;  /* 0x0000e00c30477981 */ /* 0x000f28000c1e1900 */
[----:B------:R-:W5:Y:S04]  /*d1a10*/  LDG.E R73, desc[UR14][R48.64+0xe4] ;  /* 0x0000e40e30497981 */ /* 0x000f68000c1e1900 */
[----:B------:R-:W3:Y:S01]  /*d1a20*/  LDG.E R69, desc[UR16][R48.64+0xe8] ;  /* 0x0000e81030457981 */ /* 0x000ee2000c1e1900 */
        /* <DEDUP_REMOVED lines=8> */
[----:B----4-:R-:W-:-:S03]  /*d1ab0*/  LOP3.LUT R60, RZ, R71, RZ, 0x33, !PT ;  /* 0x00000047ff3c7212 */ /* 0x010fc600078e33ff */
[----:B-----5:R-:W-:Y:S02]  /*d1ac0*/  IMAD.IADD R81, R73, 0x1, R40 ;  /* 0x0000000149517824 */ /* 0x020fe400078e0228 */
[----:B---3--:R-:W-:-:S03]  /*d1ad0*/  IMAD.IADD R60, R69, 0x1, R60 ;  /* 0x00000001453c7824 */ /* 0x008fc600078e023c */
        /* <DEDUP_REMOVED lines=23> */
[----:B--2---:R0:W5:Y:S01]  /*d1c50*/  @!P0 LDG.E.64 R80, desc[UR8][R46.64+0x2758] ;  /* 0x002758082e508981 */ /* 0x004162000c1e1b00 */
        /* <DEDUP_REMOVED lines=55> */
.L_x_2734:
[----:B------:R-:W-:Y:S05]  /*d1fd0*/  BSYNC.RECONVERGENT B11 ;  /* 0x00000000000b7941 */ /* 0x000fea0003800200 */
.L_x_2733:
        /* <DEDUP_REMOVED lines=25> */
[----:B------:R-:W-:Y:S05]  /*d2170*/  BMOV.32.CLEAR RZ, B11 ;  /* 0x000000000bff7355 */ /* 0x000fea0000100000 */
        /* <DEDUP_REMOVED lines=30> */
.L_x_2736:
[----:B------:R-:W-:Y:S05]  /*d2360*/  BSYNC.RECONVERGENT B11 ;  /* 0x00000000000b7941 */ /* 0x000fea0003800200 */
.L_x_2735:
        /* <DEDUP_REMOVED lines=36> */
.L_x_2738:
[----:B------:R-:W-:Y:S05]  /*d25b0*/  BSYNC.RECONVERGENT B11 ;  /* 0x00000000000b7941 */ /* 0x000fea0003800200 */
.L_x_2737:
        /* <DEDUP_REMOVED lines=12> */
.L_x_2732:
        /* <DEDUP_REMOVED lines=16> */
[----:B------:R-:W3:Y:S01]  /*d2780*/  LDG.E.S8 R87, desc[UR8][R82.64+0x1b] ;  /* 0x00001b0852577981 */ /* 0x000ee2000c1e1300 */
[----:B--2---:R-:W-:-:S03]  /*d2790*/  LEA.HI.X.SX32 R81, R69, R57, 0x1, P0 ;  /* 0x0000003945517211 */ /* 0x004fc600000f0eff */
        /* <DEDUP_REMOVED lines=33> */
[----:B---3--:R-:W-:-:S05]  /*d29b0*/  IMAD R60, R84, 0x5, R83 ;  /* 0x00000005543c7824 */ /* 0x008fca00078e0253 */
[----:B0-----:R-:W-:Y:S02]  /*d29c0*/  LEA R86, R60, 0x10000, 0x3 ;  /* 0x000100003c567811 */ /* 0x001fe400078e18ff */
[----:B----4-:R-:W-:-:S04]  /*d29d0*/  LEA R40, R40, UR4, 0x3 ;  /* 0x0000000428287c11 */ /* 0x010fc8000f8e18ff */
[----:B------:R-:W0:Y:S01]  /*d29e0*/  LDC.64 R60, c[0x3][R40+0x5fa0] ;  /* 0x00d7e800283c7b82 */ /* 0x000e220000000a00 */
[----:B-----5:R-:W-:-:S07]  /*d29f0*/  IMAD R72, R78, 0x5, R81 ;  /* 0x000000054e487824 */ /* 0x020fce00078e0251 */
[----:B------:R-:W0:Y:S01]  /*d2a00*/  LDC.64 R86, c[0x3][R86+-0x4e30] ;  /* 0x00ec740056567b82 */ /* 0x000e220000000a00 */
[----:B------:R-:W-:-:S07]  /*d2a10*/  LEA R84, R72, 0x10000, 0x3 ;  /* 0x0001000048547811 */ /* 0x000fce00078e18ff */
[----:B------:R-:W3:Y:S01]  /*d2a20*/  LDC.64 R82, c[0x3][R84+-0x4e30] ;  /* 0x00ec740054527b82 */ /* 0x000ee20000000a00 */
[----:B------:R-:W-:Y:S01]  /*d2a30*/  R2UR UR4, R50 ;  /* 0x00000000320472ca */ /* 0x000fe200000e0000 */
[----:B0-----:R-:W-:-:S08]  /*d2a40*/  DADD R60, R60, R86 ;  /* 0x000000003c3c7229 */ /* 0x001fd00000000056 */
[----:B---3--:R-:W-:-:S07]  /*d2a50*/  DADD R60, R60, R82 ;  /* 0x000000003c3c7229 */ /* 0x008fce0000000052 */
        /* <DEDUP_REMOVED lines=42> */
[----:B-1----:R-:W-:Y:S05]  /*d2d00*/  CALL.REL.NOINC `($__internal_0_$__cuda_sm20_div_rn_f64_full) ;  /* 0x0000092c00b47944 */ /* 0x002fea0003c00000 */
[----:B------:R-:W-:Y:S02]  /*d2d10*/  IMAD.MOV.U32 R58, RZ, RZ, R98 ;  /* 0x000000ffff3a7224 */ /* 0x000fe400078e0062 */
[----:B------:R-:W-:-:S07]  /*d2d20*/  IMAD.MOV.U32 R59, RZ, RZ, R99 ;  /* 0x000000ffff3b7224 */ /* 0x000fce00078e0063 */
.L_x_2741:
[----:B------:R-:W-:Y:S05]  /*d2d30*/  BSYNC.RECONVERGENT B11 ;  /* 0x00000000000b7941 */ /* 0x000fea0003800200 */
.L_x_2740:
        /* <DEDUP_REMOVED lines=35> */
[----:B-1----:R-:W-:Y:S05]  /*d2f70*/  CALL.REL.NOINC `($__internal_0_$__cuda_sm20_div_rn_f64_full) ;  /* 0x0000092c00187944 */ /* 0x002fea0003c00000 */
.L_x_2743:
[----:B------:R-:W-:Y:S05]  /*d2f80*/  BSYNC.RECONVERGENT B11 ;  /* 0x00000000000b7941 */ /* 0x000fea0003800200 */
.L_x_2742:
        /* <DEDUP_REMOVED lines=12> */
.L_x_2731:
        /* <DEDUP_REMOVED lines=19> */
[-C--:B--2---:R-:W-:Y:S02]  /*d3180*/  LEA.HI.X.SX32 R81, R61, R57.reuse, 0x1, P0 ;  /* 0x000000393d517211 */ /* 0x084fe400000f0eff */
        /* <DEDUP_REMOVED lines=107> */
[----:B-1----:R-:W-:Y:S05]  /*d3840*/  CALL.REL.NOINC `($__internal_0_$__cuda_sm20_div_rn_f64_full) ;  /* 0x0000092000e47944 */ /* 0x002fea0003c00000 */
[----:B------:R-:W-:Y:S02]  /*d3850*/  IMAD.MOV.U32 R58, RZ, RZ, R98 ;  /* 0x000000ffff3a7224 */ /* 0x000fe400078e0062 */
[----:B------:R-:W-:-:S07]  /*d3860*/  IMAD.MOV.U32 R59, RZ, RZ, R99 ;  /* 0x000000ffff3b7224 */ /* 0x000fce00078e0063 */
.L_x_2746:
[----:B------:R-:W-:Y:S05]  /*d3870*/  BSYNC.RECONVERGENT B11 ;  /* 0x00000000000b7941 */ /* 0x000fea0003800200 */
.L_x_2745:
        /* <DEDUP_REMOVED lines=36> */
.L_x_2748:
[----:B------:R-:W-:Y:S05]  /*d3ac0*/  BSYNC.RECONVERGENT B11 ;  /* 0x00000000000b7941 */ /* 0x000fea0003800200 */
.L_x_2747:
        /* <DEDUP_REMOVED lines=16> */
.L_x_2744:
        /* <DEDUP_REMOVED lines=12> */
[-C--:B--2---:R-:W-:Y:S02]  /*d3c90*/  LEA.HI.X.SX32 R81, R61, R57.reuse, 0x1, P0 ;  /* 0x000000393d517211 */ /* 0x084fe400000f0eff */
        /* <DEDUP_REMOVED lines=50> */
[----:B------:R-:W3:Y:S04]  /*d3fc0*/  LDG.E.U8 R72, desc[UR14][R80.64] ;  /* 0x0000000e50487981 */ /* 0x000ee8000c1e1100 */
[----:B0-----:R-:W4:Y:S04]  /*d3fd0*/  LDG.E.U8 R86, desc[UR16][R84.64+0x1b] ;  /* 0x00001b1054567981 */ /* 0x001f28000c1e1100 */
        /* <DEDUP_REMOVED lines=77> */
.L_x_2750:
[----:B------:R-:W-:Y:S05]  /*d44b0*/  BSYNC.RECONVERGENT B11 ;  /* 0x00000000000b7941 */ /* 0x000fea0003800200 */
.L_x_2749:
        /* <DEDUP_REMOVED lines=36> */
.L_x_2752:
[----:B------:R-:W-:Y:S05]  /*d4700*/  BSYNC.RECONVERGENT B11 ;  /* 0x00000000000b7941 */ /* 0x000fea0003800200 */
.L_x_2751:
        /* <DEDUP_REMOVED lines=10> */
.L_x_2739:
[----:B------:R0:W-:Y:S05]  /*d47b0*/  BMOV.32 B11, R45 ;  /* 0x0000002d0b007356 */ /* 0x0001ea0000000000 */
[----:B------:R-:W-:Y:S05]  /*d47c0*/  BSYNC.RECONVERGENT B11 ;  /* 0x00000000000b7941 */ /* 0x000fea0003800200 */
.L_x_2730:
        /* <DEDUP_REMOVED lines=47> */
.L_x_2729:
[----:B------:R-:W-:Y:S05]  /*d4ac0*/  BSYNC.RECONVERGENT B0 ;  /* 0x0000000000007941 */ /* 0x000fea0003800200 */
.L_x_2728:
[C---:B------:R-:W-:Y:S02]  /*d4ad0*/  R2UR UR4, R50.reuse ;  /* 0x00000000320472ca */ /* 0x040fe400000e0000 */
[C---:B------:R-:W-:Y:S02]  /*d4ae0*/  R2UR UR5, R51.reuse ;  /* 0x00000000330572ca */ /* 0x040fe400000e0000 */
[----:B------:R-:W-:Y:S02]  /*d4af0*/  R2UR UR8, R50 ;  /* 0x00000000320872ca */ /* 0x000fe400000e0000 */
[----:B------:R-:W-:-:S09]  /*d4b00*/  R2UR UR9, R51 ;  /* 0x00000000330972ca */ /* 0x000fd200000e0000 */
[----:B0-----:R-:W2:Y:S04]  /*d4b10*/  LDG.E R14, desc[UR4][R48.64+0xdc] ;  /* 0x0000dc04300e7981 */ /* 0x001ea8000c1e1900 */
[----:B------:R-:W4:Y:S01]  /*d4b20*/  LDG.E R45, desc[UR8][R48.64+0xe0] ;  /* 0x0000e008302d7981 */ /* 0x000f22000c1e1900 */
[C---:B--2---:R-:W-:Y:S01]  /*d4b30*/  ISETP.GT.AND P0, PT, R14.reuse, 0x1, PT ;  /* 0x000000010e00780c */ /* 0x044fe20003f04270 */
[----:B------:R-:W-:Y:S02]  /*d4b40*/  VIADD R59, R14, 0xffffffff ;  /* 0xffffffff0e3b7836 */ /* 0x000fe40000000000 */
[----:B----4-:R-:W-:-:S03]  /*d4b50*/  VIADD R45, R45, 0x1 ;  /* 0x000000012d2d7836 */ /* 0x010fc60000000000 */
[----:B------:R0:W-:Y:S04]  /*d4b60*/  STG.E desc[UR4][R48.64+0xdc], R59 ;  /* 0x0000dc3b30007986 */ /* 0x0001e8000c101904 */
[----:B------:R0:W-:Y:S03]  /*d4b70*/  STG.E desc[UR8][R48.64+0xe0], R45 ;  /* 0x0000e02d30007986 */ /* 0x0001e6000c101908 */
[----:B------:R-:W-:Y:S05]  /*d4b80*/  @P0 BRA `(.L_x_2753) ;  /* 0xffffffcc00040947 */ /* 0x000fea000383ffff */
.L_x_2727:
[----:B------:R-:W-:Y:S05]  /*d4b90*/  BSYNC.RECONVERGENT B1 ;  /* 0x0000000000017941 */ /* 0x000fea0003800200 */
.L_x_2726:
[----:B------:R-:W-:Y:S02]  /*d4ba0*/  R2UR UR4, R50 ;  /* 0x00000000320472ca */ /* 0x000fe400000e0000 */
[----:B------:R-:W-:-:S13]  /*d4bb0*/  R2UR UR5, R51 ;  /* 0x00000000330572ca */ /* 0x000fda00000e0000 */
[----:B------:R2:W5:Y:S02]  /*d4bc0*/  LDG.E R14, desc[UR4][R48.64+0xd8] ;  /* 0x0000d804300e7981 */ /* 0x000564000c1e1900 */
.L_x_2725:
[----:B------:R-:W-:Y:S05]  /*d4bd0*/  BSYNC.RECONVERGENT B4 ;  /* 0x0000000000047941 */ /* 0x000fea0003800200 */
.L_x_2724:
        /* <DEDUP_REMOVED lines=8> */
.L_x_2723:
[C---:B------:R-:W-:Y:S02]  /*d4c60*/  R2UR UR4, R50.reuse ;  /* 0x00000000320472ca */ /* 0x040fe400000e0000 */
[C---:B------:R-:W-:Y:S02]  /*d4c70*/  R2UR UR5, R51.reuse ;  /* 0x00000000330572ca */ /* 0x040fe400000e0000 */
[----:B------:R-:W-:Y:S02]  /*d4c80*/  R2UR UR8, R50 ;  /* 0x00000000320872ca */ /* 0x000fe400000e0000 */
[----:B------:R-:W-:-:S09]  /*d4c90*/  R2UR UR9, R51 ;  /* 0x00000000330972ca */ /* 0x000fd200000e0000 */
[----:B------:R1:W5:Y:S04]  /*d4ca0*/  LDG.E R58, desc[UR4][R48.64+0xe8] ;  /* 0x0000e804303a7981 */ /* 0x000368000c1e1900 */
[----:B0-----:R1:W5:Y:S02]  /*d4cb0*/  LDG.E R45, desc[UR8][R48.64+0xcc] ;  /* 0x0000cc08302d7981 */ /* 0x001364000c1e1900 */
.L_x_2684:
[----:B------:R-:W-:Y:S05]  /*d4cc0*/  BSYNC.RECONVERGENT B7 ;  /* 0x0000000000077941 */ /* 0x000fea0003800200 */
.L_x_2683:
[----:B------:R-:W-:Y:S01]  /*d4cd0*/  R2UR UR4, R50 ;  /* 0x00000000320472ca */ /* 0x000fe200000e0000 */
[C---:B-----5:R-:W-:Y:S01]  /*d4ce0*/  VIADD R59, R58.reuse, 0x1 ;  /* 0x000000013a3b7836 */ /* 0x060fe20000000000 */
[----:B------:R-:W-:Y:S02]  /*d4cf0*/  R2UR UR5, R51 ;  /* 0x00000000330572ca */ /* 0x000fe400000e0000 */
[----:B------:R-:W-:-:S11]  /*d4d00*/  ISETP.GE.AND P0, PT, R58, R45, PT ;  /* 0x0000002d3a00720c */ /* 0x000fd60003f06270 */
[----:B------:R0:W-:Y:S02]  /*d4d10*/  STG.E desc[UR4][R48.64+0xe8], R59 ;  /* 0x0000e83b30007986 */ /* 0x0001e4000c101904 */
[----:B------:R-:W-:Y:S05]  /*d4d20*/  @!P0 BRA `(.L_x_2755) ;  /* 0xffffff8c00a48947 */ /* 0x000fea000383ffff */
[----:B------:R-:W-:Y:S05]  /*d4d30*/  BSYNC.RECONVERGENT B8 ;  /* 0x0000000000087941 */ /* 0x000fea0003800200 */
.L_x_2682:
[C---:B------:R-:W-:Y:S02]  /*d4d40*/  R2UR UR4, R50.reuse ;  /* 0x00000000320472ca */ /* 0x040fe400000e0000 */
[C---:B------:R-:W-:Y:S02]  /*d4d50*/  R2UR UR5, R51.reuse ;  /* 0x00000000330572ca */ /* 0x040fe400000e0000 */
[----:B------:R-:W-:Y:S02]  /*d4d60*/  R2UR UR8, R50 ;  /* 0x00000000320872ca */ /* 0x000fe400000e0000 */
[----:B------:R-:W-:-:S09]  /*d4d70*/  R2UR UR9, R51 ;  /* 0x00000000330972ca */ /* 0x000fd200000e0000 */
[----:B----4-:R4:W5:Y:S04]  /*d4d80*/  LDG.E R15, desc[UR4][R48.64+0xe4] ;  /* 0x0000e404300f7981 */ /* 0x010968000c1e1900 */
[----:B------:R4:W5:Y:S02]  /*d4d90*/  LDG.E R40, desc[UR8][R48.64+0xc8] ;  /* 0x0000c80830287981 */ /* 0x000964000c1e1900 */
.L_x_2681:
[----:B------:R-:W-:Y:S05]  /*d4da0*/  BSYNC.RECONVERGENT B9 ;  /* 0x0000000000097941 */ /* 0x000fea0003800200 */
.L_x_2680:
[----:B------:R-:W-:Y:S01]  /*d4db0*/  R2UR UR4, R50 ;  /* 0x00000000320472ca */ /* 0x000fe200000e0000 */
[----:B0---45:R-:W-:Y:S01]  /*d4dc0*/  VIADD R59, R15, 0x1 ;  /* 0x000000010f3b7836 */ /* 0x031fe20000000000 */
[----:B------:R-:W-:Y:S02]  /*d4dd0*/  R2UR UR5, R51 ;  /* 0x00000000330572ca */ /* 0x000fe400000e0000 */
[----:B------:R-:W-:Y:S01]  /*d4de0*/  ISETP.GE.AND P0, PT, R15, R40, PT ;  /* 0x000000280f00720c */ /* 0x000fe20003f06270 */
[----:B------:R-:W-:-:S10]  /*d4df0*/  IMAD.MOV.U32 R15, RZ, RZ, R59 ;  /* 0x000000ffff0f7224 */ /* 0x000fd400078e003b */
[----:B------:R0:W-:Y:S02]  /*d4e00*/  STG.E desc[UR4][R48.64+0xe4], R59 ;  /* 0x0000e43b30007986 */ /* 0x0001e4000c101904 */
[----:B------:R-:W-:Y:S05]  /*d4e10*/  @!P0 BRA `(.L_x_2756) ;  /* 0xffffff8c00448947 */ /* 0x000fea000383ffff */
.L_x_2679:
[----:B------:R-:W-:Y:S05]  /*d4e20*/  BSYNC.RECONVERGENT B10 ;  /* 0x00000000000a7941 */ /* 0x000fea0003800200 */
.L_x_2678:
[C---:B------:R-:W-:Y:S01]  /*d4e30*/  R2UR UR4, R50.reuse ;  /* 0x00000000320472ca */ /* 0x040fe200000e0000 */
[----:B------:R-:W-:Y:S01]  /*d4e40*/  IMAD.MOV.U32 R14, RZ, RZ, 0x0 ;  /* 0x00000000ff0e7424 */ /* 0x000fe200078e00ff */
[C---:B------:R-:W-:Y:S01]  /*d4e50*/  R2UR UR5, R51.reuse ;  /* 0x00000000330572ca */ /* 0x040fe200000e0000 */
[----:B----4-:R-:W-:Y:S01]  /*d4e60*/  IMAD.MOV.U32 R15, RZ, RZ, -0x100000 ;  /* 0xfff00000ff0f7424 */ /* 0x010fe200078e00ff */
[----:B------:R-:W-:Y:S02]  /*d4e70*/  R2UR UR8, R50 ;  /* 0x00000000320872ca */ /* 0x000fe400000e0000 */
[----:B------:R-:W-:-:S09]  /*d4e80*/  R2UR UR9, R51 ;  /* 0x00000000330972ca */ /* 0x000fd200000e0000 */
[----:B------:R4:W-:Y:S04]  /*d4e90*/  STG.E.64 desc[UR4][R46.64+0x2728], R14 ;  /* 0x0027280e2e007986 */ /* 0x0009e8000c101b04 */
[----:B--2---:R-:W2:Y:S01]  /*d4ea0*/  LDG.E R61, desc[UR8][R48.64+0xc8] ;  /* 0x0000c808303d7981 */ /* 0x004ea2000c1e1900 */
        /* <DEDUP_REMOVED lines=8> */
[----:B------:R-:W-:Y:S05]  /*d4f30*/  BMOV.32.CLEAR RZ, B6 ;  /* 0x0000000006ff7355 */ /* 0x000fea0000100000 */
[----:B------:R-:W-:Y:S01]  /*d4f40*/  BSSY.RECONVERGENT B6, `(.L_x_2757) ;  /* 0x00002e5000067945 */ /* 0x000fe20003800200 */
[----:B------:R-:W-:-:S02]  /*d4f50*/  IMAD.MOV.U32 R58, RZ, RZ, 0x0 ;  /* 0x00000000ff3a7424 */ /* 0x000fc400078e00ff */
[----:B0-----:R-:W-:Y:S01]  /*d4f60*/  IMAD.MOV.U32 R59, RZ, RZ, -0x100000 ;  /* 0xfff00000ff3b7424 */ /* 0x001fe200078e00ff */
[----:B--2---:R-:W-:-:S13]  /*d4f70*/  ISETP.GE.AND P0, PT, R40, 0x1, PT ;  /* 0x000000012800780c */ /* 0x004fda0003f06270 */
[----:B----4-:R-:W-:Y:S05]  /*d4f80*/  @!P0 BRA `(.L_x_2758) ;  /* 0x0000002c00808947 */ /* 0x010fea0003800000 */
[C---:B------:R-:W-:Y:S01]  /*d4f90*/  IADD3 R60, P0, PT, R61.reuse, R56, RZ ;  /* 0x000000383d3c7210 */ /* 0x040fe20007f1e0ff */
[----:B------:R-:W-:Y:S01]  /*d4fa0*/  BSSY.RECONVERGENT B4, `(.L_x_2759) ;  /* 0x00002db000047945 */ /* 0x000fe20003800200 */
[C---:B------:R-:W-:Y:S02]  /*d4fb0*/  VIADD R69, R61.reuse, 0xffffffff ;  /* 0xffffffff3d457836 */ /* 0x040fe40000000000 */
[----:B------:R-:W-:Y:S01]  /*d4fc0*/  IMAD.MOV.U32 R45, RZ, RZ, 0x1 ;  /* 0x00000001ff2d7424 */ /* 0x000fe200078e00ff */
[----:B------:R-:W-:-:S08]  /*d4fd0*/  LEA.HI.X.SX32 R61, R61, R57, 0x1, P0 ;  /* 0x000000393d3d7211 */ /* 0x000fd000000f0eff */
.L_x_2791:
[C---:B------:R-:W-:Y:S02]  /*d4fe0*/  R2UR UR4, R50.reuse ;  /* 0x00000000320472ca */ /* 0x040fe400000e0000 */
[C---:B------:R-:W-:Y:S02]  /*d4ff0*/  R2UR UR5, R51.reuse ;  /* 0x00000000330572ca */ /* 0x040fe400000e0000 */
[----:B------:R-:W-:Y:S02]  /*d5000*/  R2UR UR8, R50 ;  /* 0x00000000320872ca */ /* 0x000fe400000e0000 */
[----:B------:R-:W-:Y:S02]  /*d5010*/  R2UR UR9, R51 ;  /* 0x00000000330972ca */ /* 0x000fe400000e0000 */
[----:B------:R-:W-:-:S05]  /*d5020*/  IADD3 R58, P0, PT, R45, R56, RZ ;  /* 0x000000382d3a7210 */ /* 0x000fca0007f1e0ff */
[----:B------:R-:W-:Y:S02]  /*d5030*/  IMAD.X R59, RZ, RZ, R57, P0 ;  /* 0x000000ffff3b7224 */ /* 0x000fe400000e0639 */
[----:B---3--:R-:W2:Y:S04]  /*d5040*/  LDG.E.U8 R73, desc[UR4][R60.64] ;  /* 0x000000043c497981 */ /* 0x008ea8000c1e1100 */
        /* <DEDUP_REMOVED lines=15> */
.L_x_2761:
        /* <DEDUP_REMOVED lines=74> */
[----:B--2---:R-:W0:Y:S02]  /*d55e0*/  LDC.64 R14, c[0x3][R40+0x5208] ;  /* 0x00d48200280e7b82 */ /* 0x004e240000000a00 */
[----:B0-----:R-:W-:-:S14]  /*d55f0*/  DSETP.GEU.AND P1, PT, |R14|, R70, PT ;  /* 0x000000460e00722a */ /* 0x001fdc0003f2e200 */
        /* <DEDUP_REMOVED lines=91> */
.L_x_2766:
[----:B------:R-:W-:Y:S05]  /*d5bb0*/  BSYNC.RECONVERGENT B7 ;  /* 0x0000000000077941 */ /* 0x000fea0003800200 */
.L_x_2765:
        /* <DEDUP_REMOVED lines=31> */
.L_x_2769:
[----:B------:R-:W-:Y:S05]  /*d5db0*/  BSYNC.RECONVERGENT B7 ;  /* 0x0000000000077941 */ /* 0x000fea0003800200 */
.L_x_2768:
        /* <DEDUP_REMOVED lines=19> */
.L_x_2767:
        /* <DEDUP_REMOVED lines=13> */
.L_x_2764:
[----:B------:R-:W-:Y:S05]  /*d5fc0*/  BSYNC.RECONVERGENT B0 ;  /* 0x0000000000007941 */ /* 0x000fea0003800200 */
.L_x_2763:
        /* <DEDUP_REMOVED lines=96> */
.L_x_2773:
[----:B------:R-:W-:Y:S05]  /*d65d0*/  BSYNC.RECONVERGENT B7 ;  /* 0x0000000000077941 */ /* 0x000fea0003800200 */
.L_x_2772:
        /* <DEDUP_REMOVED lines=31> */
.L_x_2776:
[----:B------:R-:W-:Y:S05]  /*d67d0*/  BSYNC.RECONVERGENT B7 ;  /* 0x0000000000077941 */ /* 0x000fea0003800200 */
.L_x_2775:
        /* <DEDUP_REMOVED lines=19> */
.L_x_2774:
        /* <DEDUP_REMOVED lines=13> */
.L_x_2771:
[----:B------:R-:W-:Y:S05]  /*d69e0*/  BSYNC.RECONVERGENT B0 ;  /* 0x0000000000007941 */ /* 0x000fea0003800200 */
.L_x_2770:
        /* <DEDUP_REMOVED lines=10> */
[----:B------:R-:W-:Y:S01]  /*d6a90*/  BSSY.RECONVERGENT B0, `(.L_x_2777) ;  /* 0x0000095000007945 */ /* 0x000fe20003800200 */
[----:B------:R-:W-:-:S02]  /*d6aa0*/  IMAD.MOV.U32 R87, RZ, RZ, 0x50 ;  /* 0x00000050ff577424 */ /* 0x000fc400078e00ff */
[----:B------:R-:W-:Y:S02]  /*d6ab0*/  IMAD.MOV.U32 R80, RZ, RZ, -0x800000 ;  /* 0xff800000ff507424 */ /* 0x000fe400078e00ff */
        /* <DEDUP_REMOVED lines=11> */
.L_x_2778:
        /* <DEDUP_REMOVED lines=70> */
.L_x_2781:
[----:B------:R-:W-:Y:S05]  /*d6fd0*/  BSYNC.RECONVERGENT B7 ;  /* 0x0000000000077941 */ /* 0x000fea0003800200 */
.L_x_2780:
        /* <DEDUP_REMOVED lines=31> */
.L_x_2784:
[----:B------:R-:W-:Y:S05]  /*d71d0*/  BSYNC.RECONVERGENT B7 ;  /* 0x0000000000077941 */ /* 0x000fea0003800200 */
.L_x_2783:
        /* <DEDUP_REMOVED lines=19> */
.L_x_2782:
        /* <DEDUP_REMOVED lines=13> */
.L_x_2779:
[----:B------:R-:W-:Y:S05]  /*d73e0*/  BSYNC.RECONVERGENT B0 ;  /* 0x0000000000007941 */ /* 0x000fea0003800200 */
.L_x_2777:
        /* <DEDUP_REMOVED lines=22> */
[----:B---3--:R-:W-:-:S05]  /*d7550*/  IMAD R40, R40, 0x5, R73 ;  /* 0x0000000528287824 */ /* 0x008fca00078e0249 */
[----:B------:R-:W3:Y:S01]  /*d7560*/  MUFU.RCP64H R73, R93 ;  /* 0x0000005d00497308 */ /* 0x000ee20000001800 */
[----:B------:R-:W-:-:S06]  /*d7570*/  LEA R70, R40, 0x10000, 0x3 ;  /* 0x0001000028467811 */ /* 0x000fcc00078e18ff */
        /* <DEDUP_REMOVED lines=18> */
.L_x_2786:
[----:B------:R-:W-:Y:S05]  /*d76a0*/  BSYNC.RECONVERGENT B0 ;  /* 0x0000000000007941 */ /* 0x000fea0003800200 */
.L_x_2785:
        /* <DEDUP_REMOVED lines=15> */
.L_x_2762:
[----:B------:R-:W-:Y:S05]  /*d77a0*/  BSYNC.RECONVERGENT B1 ;  /* 0x0000000000017941 */ /* 0x000fea0003800200 */
.L_x_2760:
        /* <DEDUP_REMOVED lines=18> */
[----:B--2---:R-:W-:-:S08]  /*d78d0*/  IMAD.WIDE R72, R59, 0x8, R72 ;  /* 0x000000083b487825 */ /* 0x004fd000078e0248 */
[----:B------:R-:W2:Y:S04]  /*d78e0*/  LDG.E.64 R78, desc[UR4][R72.64+0x1388] ;  /* 0x00138804484e7981 */ /* 0x000ea8000c1e1b00 */
[----:B------:R-:W4:Y:S01]  /*d78f0*/  LDG.E.64 R76, desc[UR4][R72.64] ;  /* 0x00000004484c7981 */ /* 0x000f22000c1e1b00 */
[----:B------:R-:W-:Y:S01]  /*d7900*/  UMOV UR4, 0xcccccccd ;  /* 0xcccccccd00047882 */ /* 0x000fe20000000000 */
[----:B------:R-:W-:Y:S01]  /*d7910*/  UMOV UR5, 0x4016cccc ;  /* 0x4016cccc00057882 */ /* 0x000fe20000000000 */
[----:B------:R-:W-:Y:S01]  /*d7920*/  BSSY.RECONVERGENT B0, `(.L_x_2787) ;  /* 0x0000018000007945 */ /* 0x000fe20003800200 */
[----:B--2---:R-:W-:Y:S02]  /*d7930*/  DADD R78, R14, R78 ;  /* 0x000000000e4e7229 */ /* 0x004fe4000000004e */
[----:B----4-:R-:W-:-:S06]  /*d7940*/  DADD R76, R70, R76 ;  /* 0x00000000464c7229 */ /* 0x010fcc000000004c */
        /* <DEDUP_REMOVED lines=18> */
[----:B------:R-:W-:Y:S05]  /*d7a70*/  BMOV.32.CLEAR RZ, B11 ;  /* 0x000000000bff7355 */ /* 0x000fea0000100000 */
[----:B------:R-:W-:-:S07]  /*d7a80*/  MOV R40, 0xd7aa0 ;  /* 0x000d7aa000287802 */ /* 0x000fce0000000f00 */
[----:B01----:R-:W-:Y:S05]  /*d7a90*/  CALL.REL.NOINC `($__internal_0_$__cuda_sm20_div_rn_f64_full) ;  /* 0x000008e000507944 */ /* 0x003fea0003c00000 */
.L_x_2788:
[----:B------:R-:W-:Y:S05]  /*d7aa0*/  BSYNC.RECONVERGENT B0 ;  /* 0x0000000000007941 */ /* 0x000fea0003800200 */
.L_x_2787:
        /* <DEDUP_REMOVED lines=38> */
.L_x_2790:
[----:B------:R-:W-:Y:S05]  /*d7d10*/  BSYNC.RECONVERGENT B0 ;  /* 0x0000000000007941 */ /* 0x000fea0003800200 */
.L_x_2789:
[C---:B-----5:R-:W-:Y:S01]  /*d7d20*/  ISETP.GE.AND P0, PT, R45.reuse, R40, PT ;  /* 0x000000282d00720c */ /* 0x060fe20003f06270 */
[----:B--2---:R-:W-:-:S12]  /*d7d30*/  VIADD R45, R45, 0x1 ;  /* 0x000000012d2d7836 */ /* 0x004fd80000000000 */
[----:B------:R-:W-:Y:S05]  /*d7d40*/  @!P0 BRA `(.L_x_2791) ;  /* 0xffffffd000a48947 */ /* 0x000fea000383ffff */
[----:B------:R-:W-:Y:S05]  /*d7d50*/  BSYNC.RECONVERGENT B4 ;  /* 0x0000000000047941 */ /* 0x000fea0003800200 */
.L_x_2759:
[----:B------:R-:W-:Y:S02]  /*d7d60*/  R2UR UR4, R50 ;  /* 0x00000000320472ca */ /* 0x000fe400000e0000 */
[----:B------:R-:W-:-:S13]  /*d7d70*/  R2UR UR5, R51 ;  /* 0x00000000330572ca */ /* 0x000fda00000e0000 */
[----:B------:R2:W5:Y:S02]  /*d7d80*/  LDG.E.64 R58, desc[UR4][R46.64+0x2728] ;  /* 0x002728042e3a7981 */ /* 0x000564000c1e1b00 */
.L_x_2758:
[----:B------:R-:W-:Y:S05]  /*d7d90*/  BSYNC.RECONVERGENT B6 ;  /* 0x0000000000067941 */ /* 0x000fea0003800200 */
.L_x_2757:
        /* <DEDUP_REMOVED lines=18> */
[----:B------:R0:W-:Y:S04]  /*d7ec0*/  @P0 STG.E desc[UR4][R48.64+0xd4], R69 ;  /* 0x0000d44530000986 */ /* 0x0001e8000c101904 */
[----:B------:R0:W-:Y:S01]  /*d7ed0*/  @P0 STG.E desc[UR8][R48.64+0xd0], R69 ;  /* 0x0000d04530000986 */ /* 0x0001e2000c101908 */
[----:B----4-:R-:W-:Y:S01]  /*d7ee0*/  @!P0 SHF.R.S32.HI R59, RZ, 0x1f, R58 ;  /* 0x0000001fff3b8819 */ /* 0x010fe2000001143a */
        /* <DEDUP_REMOVED lines=21> */
[----:B------:R-:W-:Y:S02]  /*d8040*/  @P0 IMAD.MOV.U32 R71, RZ, RZ, -0x40100000 ;  /* 0xbff00000ff470424 */ /* 0x000fe400078e00ff */
        /* <DEDUP_REMOVED lines=169> */
.L_x_2797:
[----:B------:R-:W-:Y:S05]  /*d8ae0*/  BSYNC.RECONVERGENT B4 ;  /* 0x0000000000047941 */ /* 0x000fea0003800200 */
.L_x_2796:
        /* <DEDUP_REMOVED lines=30> */
.L_x_2800:
[----:B------:R-:W-:Y:S05]  /*d8cd0*/  BSYNC.RECONVERGENT B4 ;  /* 0x0000000000047941 */ /* 0x000fea0003800200 */
.L_x_2799:
        /* <DEDUP_REMOVED lines=19> */
.L_x_2798:
        /* <DEDUP_REMOVED lines=13> */
.L_x_2795:
[----:B------:R-:W-:Y:S05]  /*d8ee0*/  BSYNC.RECONVERGENT B0 ;  /* 0x0000000000007941 */ /* 0x000fea0003800200 */
.L_x_2794:
[C---:B------:R-:W-:Y:S02]  /*d8ef0*/  R2UR UR10, R50.reuse ;  /* 0x00000000320a72ca */ /* 0x040fe400000e0000 */
[C---:B------:R-:W-:Y:S02]  /*d8f00*/  R2UR UR11, R51.reuse ;  /* 0x00000000330b72ca */ /* 0x040fe400000e0000 */
[C---:B------:R-:W-:Y:S02]  /*d8f10*/  R2UR UR4, R50.reuse ;  /* 0x00000000320472ca */ /* 0x040fe400000e0000 */
[C---:B------:R-:W-:Y:S02]  /*d8f20*/  R2UR UR5, R51.reuse ;  /* 0x00000000330572ca */ /* 0x040fe400000e0000 */
[----:B------:R-:W-:Y:S02]  /*d8f30*/  R2UR UR8, R50 ;  /* 0x00000000320872ca */ /* 0x000fe400000e0000 */
[----:B------:R-:W-:-:S05]  /*d8f40*/  R2UR UR9, R51 ;  /* 0x00000000330972ca */ /* 0x000fca00000e0000 */
[----:B------:R-:W4:Y:S04]  /*d8f50*/  LDG.E.U8 R45, desc[UR10][R58.64+0x1b] ;  /* 0x00001b0a3a2d7981 */ /* 0x000f28000c1e1100 */
[----:B0--3--:R-:W3:Y:S04]  /*d8f60*/  LDG.E.S8 R75, desc[UR4][R60.64] ;  /* 0x000000043c4b7981 */ /* 0x009ee8000c1e1300 */
[----:B------:R-:W3:Y:S01]  /*d8f70*/  LDG.E.S8 R40, desc[UR8][R60.64+0x1] ;  /* 0x000001083c287981 */ /* 0x000ee2000c1e1300 */
[----:B------:R-:W-:Y:S01]  /*d8f80*/  IMAD.MOV.U32 R84, RZ, RZ, 0x519 ;  /* 0x00000519ff547424 */ /* 0x000fe200078e00ff */
[----:B------:R-:W-:Y:S01]  /*d8f90*/  BSSY.RECONVERGENT B0, `(.L_x_2801) ;  /* 0x0000093000007945 */ /* 0x000fe20003800200 */
[----:B------:R-:W-:-:S02]  /*d8fa0*/  IMAD.MOV.U32 R85, RZ, RZ, 0x50 ;  /* 0x00000050ff557424 */ /* 0x000fc400078e00ff */
[----:B------:R-:W-:Y:S02]  /*d8fb0*/  IMAD.MOV.U32 R72, RZ, RZ, -0x800000 ;  /* 0xff800000ff487424 */ /* 0x000fe400078e00ff */
[----:B------:R-:W-:Y:S01]  /*d8fc0*/  IMAD.MOV.U32 R73, RZ, RZ, 0x41cdcd64 ;  /* 0x41cdcd64ff497424 */ /* 0x000fe200078e00ff */
[----:B----4-:R-:W-:Y:S02]  /*d8fd0*/  PRMT R69, R45, 0x8880, RZ ;  /* 0x000088802d457816 */ /* 0x010fe400000000ff */
[----:B---3--:R-:W-:-:S05]  /*d8fe0*/  PRMT R40, R75, 0x5410, R40 ;  /* 0x000054104b287816 */ /* 0x008fca0000000028 */
        /* <DEDUP_REMOVED lines=9> */
[----:B------:R-:W-:Y:S01]  /*d9080*/  R2UR UR10, R50 ;  /* 0x00000000320a72ca */ /* 0x000fe200000e0000 */
[----:B------:R-:W0:Y:S01]  /*d9090*/  LDC.64 R70, c[0x3][R40+0x4e20] ;  /* 0x00d3880028467b82 */ /* 0x000e220000000a00 */
[----:B------:R-:W-:Y:S02]  /*d90a0*/  R2UR UR11, R51 ;  /* 0x00000000330b72ca */ /* 0x000fe400000e0000 */
[----:B------:R-:W-:-:S02]  /*d90b0*/  LEA R83, R45, 0x10000, 0x3 ;  /* 0x000100002d537811 */ /* 0x000fc400078e18ff */
[C---:B------:R-:W-:Y:S02]  /*d90c0*/  R2UR UR8, R50.reuse ;  /* 0x00000000320872ca */ /* 0x040fe400000e0000 */
[C---:B------:R-:W-:Y:S01]  /*d90d0*/  R2UR UR9, R51.reuse ;  /* 0x00000000330972ca */ /* 0x040fe200000e0000 */
[----:B------:R-:W0:Y:S01]  /*d90e0*/  LDC.64 R76, c[0x3][R83+-0x4e30] ;  /* 0x00ec7400534c7b82 */ /* 0x000e220000000a00 */
[----:B------:R-:W-:Y:S02]  /*d90f0*/  R2UR UR12, R50 ;  /* 0x00000000320c72ca */ /* 0x000fe400000e0000 */
[----:B------:R-:W-:Y:S01]  /*d9100*/  R2UR UR13, R51 ;  /* 0x00000000330d72ca */ /* 0x000fe200000e0000 */
        /* <DEDUP_REMOVED lines=59> */
.L_x_2804:
[----:B------:R-:W-:Y:S05]  /*d94c0*/  BSYNC.RECONVERGENT B4 ;  /* 0x0000000000047941 */ /* 0x000fea0003800200 */
.L_x_2803:
        /* <DEDUP_REMOVED lines=30> */
.L_x_2807:
[----:B------:R-:W-:Y:S05]  /*d96b0*/  BSYNC.RECONVERGENT B4 ;  /* 0x0000000000047941 */ /* 0x000fea0003800200 */
.L_x_2806:
        /* <DEDUP_REMOVED lines=19> */
.L_x_2805:
        /* <DEDUP_REMOVED lines=13> */
.L_x_2802:
[----:B------:R-:W-:Y:S05]  /*d98c0*/  BSYNC.RECONVERGENT B0 ;  /* 0x0000000000007941 */ /* 0x000fea0003800200 */
.L_x_2801:
[C---:B------:R-:W-:Y:S02]  /*d98d0*/  R2UR UR4, R50.reuse ;  /* 0x00000000320472ca */ /* 0x040fe400000e0000 */
[C---:B------:R-:W-:Y:S02]  /*d98e0*/  R2UR UR5, R51.reuse ;  /* 0x00000000330572ca */ /* 0x040fe400000e0000 */
[C---:B------:R-:W-:Y:S02]  /*d98f0*/  R2UR UR8, R50.reuse ;  /* 0x00000000320872ca */ /* 0x040fe400000e0000 */
[C---:B------:R-:W-:Y:S02]  /*d9900*/  R2UR UR9, R51.reuse ;  /* 0x00000000330972ca */ /* 0x040fe400000e0000 */
[----:B------:R-:W-:Y:S02]  /*d9910*/  R2UR UR10, R50 ;  /* 0x00000000320a72ca */ /* 0x000fe400000e0000 */
[----:B------:R-:W-:-:S05]  /*d9920*/  R2UR UR11, R51 ;  /* 0x00000000330b72ca */ /* 0x000fca00000e0000 */
[----:B------:R-:W5:Y:S04]  /*d9930*/  LDG.E.S8 R69, desc[UR4][R60.64] ;  /* 0x000000043c457981 */ /* 0x000f68000c1e1300 */
[----:B0---4-:R-:W5:Y:S04]  /*d9940*/  LDG.E.S8 R72, desc[UR8][R58.64+0x1b] ;  /* 0x00001b083a487981 */ /* 0x011f68000c1e1300 */
[----:B------:R-:W4:Y:S01]  /*d9950*/  LDG.E.S8 R40, desc[UR10][R58.64+0x1c] ;  /* 0x00001c0a3a287981 */ /* 0x000f22000c1e1300 */
[----:B------:R-:W-:Y:S01]  /*d9960*/  IMAD.MOV.U32 R73, RZ, RZ, 0x519 ;  /* 0x00000519ff497424 */ /* 0x000fe200078e00ff */
[----:B------:R-:W-:Y:S01]  /*d9970*/  BSSY.RECONVERGENT B0, `(.L_x_2808) ;  /* 0x0000093000007945 */ /* 0x000fe20003800200 */
[----:B------:R-:W-:-:S02]  /*d9980*/  IMAD.MOV.U32 R85, RZ, RZ, 0x50 ;  /* 0x00000050ff557424 */ /* 0x000fc400078e00ff */
[----:B------:R-:W-:Y:S02]  /*d9990*/  IMAD.MOV.U32 R82, RZ, RZ, -0x800000 ;  /* 0xff800000ff527424 */ /* 0x000fe400078e00ff */
[----:B------:R-:W-:Y:S01]  /*d99a0*/  IMAD.MOV.U32 R83, RZ, RZ, 0x41cdcd64 ;  /* 0x41cdcd64ff537424 */ /* 0x000fe200078e00ff */
[----:B-----5:R-:W-:-:S05]  /*d99b0*/  PRMT R45, R69, 0x5410, R72 ;  /* 0x00005410452d7816 */ /* 0x020fca0000000048 */
[----:B----4-:R-:W-:-:S04]  /*d99c0*/  IDP.2A.LO.S16.U8 R40, R45, R73, R40 ;  /* 0x000000492d287226 */ /* 0x010fc80000001228 */
        /* <DEDUP_REMOVED lines=8> */
.L_x_2809:
[----:B------:R-:W-:Y:S01]  /*d9a50*/  IMAD R45, R69, 0x5, R72 ;  /* 0x00000005452d7824 */ /* 0x000fe200078e0248 */
        /* <DEDUP_REMOVED lines=68> */
.L_x_2812:
[----:B------:R-:W-:Y:S05]  /*d9ea0*/  BSYNC.RECONVERGENT B4 ;  /* 0x0000000000047941 */ /* 0x000fea0003800200 */
.L_x_2811:
        /* <DEDUP_REMOVED lines=30> */
.L_x_2815:
[----:B------:R-:W-:Y:S05]  /*da090*/  BSYNC.RECONVERGENT B4 ;  /* 0x0000000000047941 */ /* 0x000fea0003800200 */
.L_x_2814:
        /* <DEDUP_REMOVED lines=19> */
.L_x_2813:
        /* <DEDUP_REMOVED lines=13> */
.L_x_2810:
[----:B------:R-:W-:Y:S05]  /*da2a0*/  BSYNC.RECONVERGENT B0 ;  /* 0x0000000000007941 */ /* 0x000fea0003800200 */
.L_x_2808:
        /* <DEDUP_REMOVED lines=9> */
[----:B0-----:R-:W-:-:S06]  /*da340*/  LEA R70, R40, 0x10000, 0x3 ;  /* 0x0001000028467811 */ /* 0x001fcc00078e18ff */
        /* <DEDUP_REMOVED lines=19> */
[----:B------:R-:W-:-:S06]  /*da480*/  LEA R72, R40, 0x10000, 0x3 ;  /* 0x0001000028487811 */ /* 0x000fcc00078e18ff */
        /* <DEDUP_REMOVED lines=13> */
.L_x_2817:
[----:B------:R-:W-:Y:S05]  /*da560*/  BSYNC.RECONVERGENT B0 ;  /* 0x0000000000007941 */ /* 0x000fea0003800200 */
.L_x_2816:
        /* <DEDUP_REMOVED lines=22> */
.L_x_2818:
[C---:B------:R-:W-:Y:S02]  /*da6d0*/  R2UR UR4, R50.reuse ;  /* 0x00000000320472ca */ /* 0x040fe400000e0000 */
[C---:B------:R-:W-:Y:S02]  /*da6e0*/  R2UR UR5, R51.reuse ;  /* 0x00000000330572ca */ /* 0x040fe400000e0000 */
[----:B------:R-:W-:Y:S02]  /*da6f0*/  R2UR UR8, R50 ;  /* 0x00000000320872ca */ /* 0x000fe400000e0000 */
[----:B------:R-:W-:-:S09]  /*da700*/  R2UR UR9, R51 ;  /* 0x00000000330972ca */ /* 0x000fd200000e0000 */
[----:B------:R4:W-:Y:S04]  /*da710*/  STG.E.64 desc[UR4][R46.64+0x2710], R70 ;  /* 0x002710462e007986 */ /* 0x0009e8000c101b04 */
[----:B------:R4:W-:Y:S02]  /*da720*/  STG.E.64 desc[UR8][R46.64+0x2718], R72 ;  /* 0x002718482e007986 */ /* 0x0009e4000c101b08 */
.L_x_2793:
[----:B------:R-:W-:Y:S05]  /*da730*/  BSYNC.RECONVERGENT B1 ;  /* 0x0000000000017941 */ /* 0x000fea0003800200 */
.L_x_2792:
[----:B------:R-:W-:Y:S02]  /*da740*/  R2UR UR4, R50 ;  /* 0x00000000320472ca */ /* 0x000fe400000e0000 */
[----:B------:R-:W-:-:S13]  /*da750*/  R2UR UR5, R51 ;  /* 0x00000000330572ca */ /* 0x000fda00000e0000 */
[----:B------:R-:W5:Y:S01]  /*da760*/  LDG.E R40, desc[UR4][R48.64+0xc8] ;  /* 0x0000c80430287981 */ /* 0x000f62000c1e1900 */
[----:B------:R-:W-:Y:S01]  /*da770*/  BSSY.RECONVERGENT B0, `(.L_x_2819) ;  /* 0x000000e000007945 */ /* 0x000fe20003800200 */
[----:B-----5:R-:W-:-:S13]  /*da780*/  ISETP.GE.AND P0, PT, R40, 0x1, PT ;  /* 0x000000012800780c */ /* 0x020fda0003f06270 */
[----:B------:R-:W-:Y:S05]  /*da790*/  @!P0 BRA `(.L_x_2820) ;  /* 0x00000000002c8947 */ /* 0x000fea0003800000 */
[----:B------:R-:W-:-:S07]  /*da7a0*/  IMAD.MOV.U32 R45, RZ, RZ, RZ ;  /* 0x000000ffff2d7224 */ /* 0x000fce00078e00ff */
.L_x_2821:
        /* <DEDUP_REMOVED lines=10> */
.L_x_2820:
[----:B------:R-:W-:Y:S05]  /*da850*/  BSYNC.RECONVERGENT B0 ;  /* 0x0000000000007941 */ /* 0x000fea0003800200 */
.L_x_2819:
        /* <DEDUP_REMOVED lines=8> */
.L_x_2824:
        /* <DEDUP_REMOVED lines=11> */
.L_x_2823:
[----:B------:R-:W-:Y:S05]  /*da990*/  BSYNC.RECONVERGENT B0 ;  /* 0x0000000000007941 */ /* 0x000fea0003800200 */
.L_x_2822:
        /* <DEDUP_REMOVED lines=29> */
.L_x_2892:
        /* <DEDUP_REMOVED lines=21> */
[----:B---3--:R-:W3:Y:S01]  /*dacc0*/  LDG.E.U8 R69, desc[UR14][R14.64] ;  /* 0x0000000e0e457981 */ /* 0x008ee2000c1e1100 */
[----:B------:R-:W-:Y:S01]  /*dacd0*/  BSSY.RECONVERGENT B1, `(.L_x_2828) ;  /* 0x0000259000017945 */ /* 0x000fe20003800200 */
[----:B--2---:R-:W-:Y:S02]  /*dace0*/  PRMT R45, R61, 0x8880, RZ ;  /* 0x000088803d2d7816 */ /* 0x004fe400000000ff */
[----:B---3--:R-:W-:-:S05]  /*dacf0*/  PRMT R40, R69, 0x8880, RZ ;  /* 0x0000888045287816 */ /* 0x008fca00000000ff */
[----:B------:R-:W-:-:S05]  /*dad00*/  IMAD.IADD R40, R45, 0x1, R40 ;  /* 0x000000012d287824 */ /* 0x000fca00078e0228 */
[----:B------:R-:W-:-:S13]  /*dad10*/  ISETP.NE.AND P0, PT, R40, 0x3, PT ;  /* 0x000000032800780c */ /* 0x000fda0003f05270 */
[----:B0---4-:R-:W-:Y:S05]  /*dad20*/  @!P0 BRA `(.L_x_2829) ;  /* 0x0000000000488947 */ /* 0x011fea0003800000 */
[----:B------:R-:W-:Y:S01]  /*dad30*/  R2UR UR4, R50 ;  /* 0x00000000320472ca */ /* 0x000fe200000e0000 */
[----:B----4-:R-:W0:Y:S01]  /*dad40*/  LDC.64 R72, c[0x0][0x3a0] ;  /* 0x0000e800ff487b82 */ /* 0x010e220000000a00 */
        /* <DEDUP_REMOVED lines=16> */
.L_x_2829:
        /* <DEDUP_REMOVED lines=24> */
[----:B----4-:R-:W-:Y:S01]  /*dafd0*/  LEA R71, R45, 0x10000, 0x3 ;  /* 0x000100002d477811 */ /* 0x010fe200078e18ff */
        /* <DEDUP_REMOVED lines=136> */
.L_x_2835:
[----:B------:R-:W-:Y:S05]  /*db860*/  BSYNC.RECONVERGENT B4 ;  /* 0x0000000000047941 */ /* 0x000fea0003800200 */
.L_x_2834:
        /* <DEDUP_REMOVED lines=30> */
.L_x_2838:
[----:B------:R-:W-:Y:S05]  /*dba50*/  BSYNC.RECONVERGENT B4 ;  /* 0x0000000000047941 */ /* 0x000fea0003800200 */
.L_x_2837:
        /* <DEDUP_REMOVED lines=19> */
.L_x_2836:
        /* <DEDUP_REMOVED lines=14> */
.L_x_2833:
        /* <DEDUP_REMOVED lines=65> */
.L_x_2841:
[----:B------:R-:W-:Y:S05]  /*dc080*/  BSYNC.RECONVERGENT B4 ;  /* 0x0000000000047941 */ /* 0x000fea0003800200 */
.L_x_2840:
        /* <DEDUP_REMOVED lines=30> */
.L_x_2844:
[----:B------:R-:W-:Y:S05]  /*dc270*/  BSYNC.RECONVERGENT B4 ;  /* 0x0000000000047941 */ /* 0x000fea0003800200 */
.L_x_2843:
        /* <DEDUP_REMOVED lines=19> */
.L_x_2842:
        /* <DEDUP_REMOVED lines=14> */
.L_x_2832:
        /* <DEDUP_REMOVED lines=15> */
.L_x_2845:
        /* <DEDUP_REMOVED lines=65> */
.L_x_2847:
[----:B------:R-:W-:Y:S05]  /*dc990*/  BSYNC.RECONVERGENT B4 ;  /* 0x0000000000047941 */ /* 0x000fea0003800200 */
.L_x_2846:
        /* <DEDUP_REMOVED lines=30> */
.L_x_2850:
[----:B------:R-:W-:Y:S05]  /*dcb80*/  BSYNC.RECONVERGENT B4 ;  /* 0x0000000000047941 */ /* 0x000fea0003800200 */
.L_x_2849:
        /* <DEDUP_REMOVED lines=19> */
.L_x_2848:
        /* <DEDUP_REMOVED lines=13> */
.L_x_2839:
[----:B------:R-:W-:Y:S05]  /*dcd90*/  BSYNC.RECONVERGENT B0 ;  /* 0x0000000000007941 */ /* 0x000fea0003800200 */
.L_x_2831:
        /* <DEDUP_REMOVED lines=9> */
[----:B0--3--:R-:W-:-:S06]  /*dce30*/  LEA R60, R40, 0x10000, 0x3 ;  /* 0x00010000283c7811 */ /* 0x009fcc00078e18ff */
        /* <DEDUP_REMOVED lines=33> */
.L_x_2852:
[----:B------:R-:W-:Y:S05]  /*dd050*/  BSYNC.RECONVERGENT B0 ;  /* 0x0000000000007941 */ /* 0x000fea0003800200 */
.L_x_2851:
        /* <DEDUP_REMOVED lines=26> */
.L_x_2853:
[C---:B------:R-:W-:Y:S02]  /*dd200*/  R2UR UR8, R50.reuse ;  /* 0x00000000320872ca */ /* 0x040fe400000e0000 */
[C---:B------:R-:W-:Y:S02]  /*dd210*/  R2UR UR9, R51.reuse ;  /* 0x00000000330972ca */ /* 0x040fe400000e0000 */
[----:B------:R-:W-:Y:S02]  /*dd220*/  R2UR UR4, R50 ;  /* 0x00000000320472ca */ /* 0x000fe400000e0000 */
[----:B------:R-:W-:-:S09]  /*dd230*/  R2UR UR5, R51 ;  /* 0x00000000330572ca */ /* 0x000fd200000e0000 */
[----:B------:R2:W-:Y:S04]  /*dd240*/  STG.E.64 desc[UR8][R46.64+0x2740], R70 ;  /* 0x002740462e007986 */ /* 0x0005e8000c101b08 */
[----:B------:R2:W-:Y:S02]  /*dd250*/  STG.E.64 desc[UR4][R46.64+0x2738], R60 ;  /* 0x0027383c2e007986 */ /* 0x0005e4000c101b04 */
.L_x_2830:
[----:B------:R-:W-:Y:S05]  /*dd260*/  BSYNC.RECONVERGENT B1 ;  /* 0x0000000000017941 */ /* 0x000fea0003800200 */
.L_x_2828:
        /* <DEDUP_REMOVED lines=64> */
.L_x_2855:
[----:B------:R-:W-:Y:S05]  /*dd670*/  BSYNC.RELIABLE B0 ;  /* 0x0000000000007941 */ /* 0x000fea0003800100 */
.L_x_2854:
        /* <DEDUP_REMOVED lines=79> */
.L_x_2858:
[----:B------:R-:W-:Y:S05]  /*ddb70*/  BSYNC.RECONVERGENT B0 ;  /* 0x0000000000007941 */ /* 0x000fea0003800200 */
.L_x_2857:
[----:B------:R-:W-:Y:S01]  /*ddb80*/  R2UR UR4, R50 ;  /* 0x00000000320472ca */ /* 0x000fe200000e0000 */
[----:B------:R-:W-:Y:S01]  /*ddb90*/  IMAD.MOV.U32 R15, RZ, RZ, 0x3 ;  /* 0x00000003ff0f7424 */ /* 0x000fe200078e00ff */
[----:B------:R-:W-:Y:S01]  /*ddba0*/  R2UR UR5, R51 ;  /* 0x00000000330572ca */ /* 0x000fe200000e0000 */
[----:B------:R-:W-:-:S12]  /*ddbb0*/  BSSY.RECONVERGENT B4, `(.L_x_2859) ;  /* 0x0000359000047945 */ /* 0x000fd80003800200 */
[----:B------:R0:W-:Y:S01]  /*ddbc0*/  STG.E desc[UR4][R48.64+0xd8], R15 ;  /* 0x0000d80f30007986 */ /* 0x0001e2000c101904 */
[----:B------:R-:W-:Y:S05]  /*ddbd0*/  @!P0 BRA `(.L_x_2860) ;  /* 0x0000003400588947 */ /* 0x000fea0003800000 */
[----:B0-----:R-:W-:-:S07]  /*ddbe0*/  IMAD.MOV.U32 R15, RZ, RZ, 0x3 ;  /* 0x00000003ff0f7424 */ /* 0x001fce00078e00ff */
.L_x_2891:
[----:B------:R-:W-:-:S13]  /*ddbf0*/  ISETP.GT.AND P0, PT, R15, 0x20, PT ;  /* 0x000000200f00780c */ /* 0x000fda0003f04270 */
[----:B0-2---:R-:W-:Y:S05]  /*ddc00*/  @P0 BRA `(.L_x_2860) ;  /* 0x00000034004c0947 */ /* 0x005fea0003800000 */
        /* <DEDUP_REMOVED lines=23> */
.L_x_2890:
[----:B------:R-:W-:-:S04]  /*ddd80*/  ISETP.GE.AND P0, PT, R59, R78, PT ;  /* 0x0000004e3b00720c */ /* 0x000fc80003f06270 */
[----:B------:R-:W-:-:S13]  /*ddd90*/  ISETP.LT.OR P0, PT, R71, 0x1, P0 ;  /* 0x000000014700780c */ /* 0x000fda0000701670 */
[----:B--23--:R-:W-:Y:S05]  /*ddda0*/  @P0 BRA `(.L_x_2862) ;  /* 0x0000003000c80947 */ /* 0x00cfea0003800000 */
        /* <DEDUP_REMOVED lines=101> */
.L_x_2867:
[----:B------:R-:W-:Y:S05]  /*de400*/  BSYNC.RECONVERGENT B8 ;  /* 0x0000000000087941 */ /* 0x000fea0003800200 */
.L_x_2866:
        /* <DEDUP_REMOVED lines=57> */
.L_x_2869:
[----:B------:R-:W-:Y:S05]  /*de7a0*/  BSYNC.RECONVERGENT B8 ;  /* 0x0000000000087941 */ /* 0x000fea0003800200 */
.L_x_2868:
        /* <DEDUP_REMOVED lines=34> */
.L_x_2871:
[----:B------:R-:W-:Y:S05]  /*de9d0*/  BSYNC.RECONVERGENT B8 ;  /* 0x0000000000087941 */ /* 0x000fea0003800200 */
.L_x_2870:
        /* <DEDUP_REMOVED lines=10> */
.L_x_2865:
        /* <DEDUP_REMOVED lines=50> */
[----:B------:R-:W-:Y:S01]  /*deda0*/  LEA R88, R58, 0x10000, 0x3 ;  /* 0x000100003a587811 */ /* 0x000fe200078e18ff */
[----:B-----5:R-:W-:Y:S02]  /*dedb0*/  IMAD R79, R59, 0x5, R72 ;  /* 0x000000053b4f7824 */ /* 0x020fe400078e0248 */
[----:B------:R-:W2:Y:S03]  /*dedc0*/  LDC.64 R58, c[0x3][R40+0x5fa0] ;  /* 0x00d7e800283a7b82 */ /* 0x000ea60000000a00 */
[----:B------:R-:W-:-:S05]  /*dedd0*/  LEA R79, R79, 0x10000, 0x3 ;  /* 0x000100004f4f7811 */ /* 0x000fca00078e18ff */
[----:B------:R-:W2:Y:S08]  /*dede0*/  LDC.64 R72, c[0x3][R88+-0x4e30] ;  /* 0x00ec740058487b82 */ /* 0x000eb00000000a00 */
        /* <DEDUP_REMOVED lines=49> */
.L_x_2874:
[----:B------:R-:W-:Y:S05]  /*df100*/  BSYNC.RECONVERGENT B8 ;  /* 0x0000000000087941 */ /* 0x000fea0003800200 */
.L_x_2873:
        /* <DEDUP_REMOVED lines=34> */
.L_x_2876:
[----:B------:R-:W-:Y:S05]  /*df330*/  BSYNC.RECONVERGENT B8 ;  /* 0x0000000000087941 */ /* 0x000fea0003800200 */
.L_x_2875:
        /* <DEDUP_REMOVED lines=10> */
.L_x_2864:
        /* <DEDUP_REMOVED lines=129> */
.L_x_2879:
[----:B------:R-:W-:Y:S05]  /*dfbf0*/  BSYNC.RECONVERGENT B8 ;  /* 0x0000000000087941 */ /* 0x000fea0003800200 */
.L_x_2878:
        /* <DEDUP_REMOVED lines=34> */
.L_x_2881:
[----:B------:R-:W-:Y:S05]  /*dfe20*/  BSYNC.RECONVERGENT B8 ;  /* 0x0000000000087941 */ /* 0x000fea0003800200 */
.L_x_2880:
        /* <DEDUP_REMOVED lines=9> */
.L_x_2882:
[C---:B------:R-:W-:Y:S02]  /*dfec0*/  R2UR UR8, R50.reuse ;  /* 0x00000000320872ca */ /* 0x040fe400000e0000 */
[C---:B------:R-:W-:Y:S02]  /*dfed0*/  R2UR UR9, R51.reuse ;  /* 0x00000000330972ca */ /* 0x040fe400000e0000 */
[----:B------:R-:W-:Y:S02]  /*dfee0*/  R2UR UR4, R50 ;  /* 0x00000000320472ca */ /* 0x000fe400000e0000 */
[----:B------:R-:W-:-:S09]  /*dfef0*/  R2UR UR5, R51 ;  /* 0x00000000330572ca */ /* 0x000fd200000e0000 */
[----:B------:R2:W-:Y:S04]  /*dff00*/  STG.E.64 desc[UR8][R46.64+0x2740], R72 ;  /* 0x002740482e007986 */ /* 0x0005e8000c101b08 */
[----:B------:R2:W-:Y:S01]  /*dff10*/  STG.E.64 desc[UR4][R46.64+0x2738], R74 ;  /* 0x0027384a2e007986 */ /* 0x0005e2000c101b04 */
[----:B------:R-:W-:Y:S05]  /*dff20*/  BRA `(.L_x_2872) ;  /* 0x0000000800e07947 */ /* 0x000fea0003800000 */
.L_x_2877:
        /* <DEDUP_REMOVED lines=79> */
[----:B------:R-:W-:Y:S02]  /*e0420*/  IDP.4A.S8.U8 R88, R59, UR6, R88 ;  /* 0x000000063b587c26 */ /* 0x000fe40008000258 */
[----:B------:R-:W2:Y:S03]  /*e0430*/  LDC.64 R58, c[0x3][R40+0x5eb0] ;  /* 0x00d7ac00283a7b82 */ /* 0x000ea60000000a00 */
[----:B------:R-:W-:-:S05]  /*e0440*/  LEA R74, R88, UR4, 0x3 ;  /* 0x00000004584a7c11 */ /* 0x000fca000f8e18ff */
        /* <DEDUP_REMOVED lines=57> */
.L_x_2884:
[----:B------:R-:W-:Y:S05]  /*e07e0*/  BSYNC.RECONVERGENT B8 ;  /* 0x0000000000087941 */ /* 0x000fea0003800200 */
.L_x_2883:
        /* <DEDUP_REMOVED lines=34> */
.L_x_2886:
[----:B------:R-:W-:Y:S05]  /*e0a10*/  BSYNC.RECONVERGENT B8 ;  /* 0x0000000000087941 */ /* 0x000fea0003800200 */
.L_x_2885:
        /* <DEDUP_REMOVED lines=9> */
.L_x_2872:
[----:B------:R-:W-:Y:S05]  /*e0ab0*/  BSYNC.RECONVERGENT B0 ;  /* 0x0000000000007941 */ /* 0x000fea0003800200 */
.L_x_2863:
[----:B------:R-:W-:Y:S01]  /*e0ac0*/  R2UR UR4, R50 ;  /* 0x00000000320472ca */ /* 0x000fe200000e0000 */
[----:B0-23--:R-:W0:Y:S01]  /*e0ad0*/  LDC.64 R70, c[0x0][0x3a0] ;  /* 0x0000e800ff467b82 */ /* 0x00de220000000a00 */
        /* <DEDUP_REMOVED lines=78> */
.L_x_2889:
[----:B------:R-:W-:Y:S02]  /*e0fc0*/  R2UR UR4, R50 ;  /* 0x00000000320472ca */ /* 0x000fe400000e0000 */
[----:B------:R-:W-:-:S13]  /*e0fd0*/  R2UR UR5, R51 ;  /* 0x00000000330572ca */ /* 0x000fda00000e0000 */
[----:B------:R3:W-:Y:S02]  /*e0fe0*/  STG.E desc[UR4][R48.64+0xf8], RZ ;  /* 0x0000f8ff30007986 */ /* 0x0007e4000c101904 */
.L_x_2888:
[----:B------:R-:W-:Y:S05]  /*e0ff0*/  BSYNC.RELIABLE B0 ;  /* 0x0000000000007941 */ /* 0x000fea0003800100 */
.L_x_2887:
        /* <DEDUP_REMOVED lines=13> */
.L_x_2862:
[----:B------:R-:W-:Y:S05]  /*e10d0*/  BSYNC.RECONVERGENT B1 ;  /* 0x0000000000017941 */ /* 0x000fea0003800200 */
.L_x_2861:
[----:B------:R-:W-:Y:S02]  /*e10e0*/  R2UR UR4, R50 ;  /* 0x00000000320472ca */ /* 0x000fe400000e0000 */
[----:B------:R-:W-:-:S13]  /*e10f0*/  R2UR UR5, R51 ;  /* 0x00000000330572ca */ /* 0x000fda00000e0000 */
[----:B0-----:R-:W5:Y:S02]  /*e1100*/  LDG.E R15, desc[UR4][R48.64+0xd8] ;  /* 0x0000d804300f7981 */ /* 0x001f64000c1e1900 */
[----:B-----5:R-:W-:-:S05]  /*e1110*/  VIADD R15, R15, 0x1 ;  /* 0x000000010f0f7836 */ /* 0x020fca0000000000 */
[----:B------:R0:W-:Y:S01]  /*e1120*/  STG.E desc[UR4][R48.64+0xd8], R15 ;  /* 0x0000d80f30007986 */ /* 0x0001e2000c101904 */
[----:B------:R-:W-:Y:S05]  /*e1130*/  @P0 BRA `(.L_x_2891) ;  /* 0xffffffc800ac0947 */ /* 0x000fea000383ffff */
.L_x_2860:
[----:B------:R-:W-:Y:S05]  /*e1140*/  BSYNC.RECONVERGENT B4 ;  /* 0x0000000000047941 */ /* 0x000fea0003800200 */
.L_x_2859:
[----:B------:R-:W-:Y:S05]  /*e1150*/  BRA `(.L_x_2892) ;  /* 0xffffff9800847947 */ /* 0x000fea000383ffff */
.L_x_2856:
[----:B------:R-:W-:Y:S05]  /*e1160*/  BSYNC.RECONVERGENT B6 ;  /* 0x0000000000067941 */ /* 0x000fea0003800200 */
.L_x_2827:
        /* <DEDUP_REMOVED lines=42> */
.L_x_2897:
        /* <DEDUP_REMOVED lines=15> */
.L_x_2896:
[----:B------:R-:W-:Y:S05]  /*e1500*/  BSYNC.RECONVERGENT B0 ;  /* 0x0000000000007941 */ /* 0x000fea0003800200 */
.L_x_2895:
[----:B------:R-:W-:Y:S01]  /*e1510*/  R2UR UR4, R50 ;  /* 0x00000000320472ca */ /* 0x000fe200000e0000 */
[----:B------:R-:W-:Y:S01]  /*e1520*/  BSSY.RECONVERGENT B0, `(.L_x_2898) ;  /* 0x0000015000007945 */ /* 0x000fe20003800200 */
[----:B------:R-:W-:Y:S02]  /*e1530*/  R2UR UR5, R51 ;  /* 0x00000000330572ca */ /* 0x000fe400000e0000 */
[----:B------:R-:W-:-:S11]  /*e1540*/  ISETP.GE.AND P0, PT, R40, 0x1, PT ;  /* 0x000000012800780c */ /* 0x000fd60003f06270 */
[----:B------:R2:W-:Y:S02]  /*e1550*/  STG.E desc[UR4][R48.64+0xd8], RZ ;  /* 0x0000d8ff30007986 */ /* 0x0005e4000c101904 */
[----:B------:R-:W-:Y:S05]  /*e1560*/  @!P0 BRA `(.L_x_2899) ;  /* 0x0000000000408947 */ /* 0x000fea0003800000 */
[----:B------:R-:W-:-:S07]  /*e1570*/  IMAD.MOV.U32 R61, RZ, RZ, RZ ;  /* 0x000000ffff3d7224 */ /* 0x000fce00078e00ff */
.L_x_2900:
        /* <DEDUP_REMOVED lines=15> */
.L_x_2899:
[----:B------:R-:W-:Y:S05]  /*e1670*/  BSYNC.RECONVERGENT B0 ;  /* 0x0000000000007941 */ /* 0x000fea0003800200 */
.L_x_2898:
        /* <DEDUP_REMOVED lines=37> */
.L_x_2902:
[----:B------:R-:W-:Y:S05]  /*e18d0*/  BSYNC.RECONVERGENT B0 ;  /* 0x0000000000007941 */ /* 0x000fea0003800200 */
.L_x_2901:
[----:B------:R-:W-:Y:S01]  /*e18e0*/  UMOV UR4, 0x66666666 ;  /* 0x6666666600047882 */ /* 0x000fe20000000000 */
[----:B------:R-:W-:Y:S01]  /*e18f0*/  UMOV UR5, 0x40711266 ;  /* 0x4071126600057882 */ /* 0x000fe20000000000 */
[----:B------:R-:W-:Y:S01]  /*e1900*/  IMAD.MOV.U32 R58, RZ, RZ, 0x0 ;  /* 0x00000000ff3a7424 */ /* 0x000fe200078e00ff */
[----:B------:R-:W-:Y:S01]  /*e1910*/  DADD R14, R98, -UR4 ;  /* 0x80000004620e7e29 */ /* 0x000fe20008000000 */
[----:B------:R-:W-:-:S07]  /*e1920*/  IMAD.MOV.U32 R59, RZ, RZ, 0x3fe00000 ;  /* 0x3fe00000ff3b7424 */ /* 0x000fce00078e00ff */
[----:B------:R-:W-:-:S11]  /*e1930*/  DFMA R14, R14, 100, R58 ;  /* 0x405900000e0e782b */ /* 0x000fd6000000003a */
.L_x_2894:
[----:B------:R-:W-:Y:S05]  /*e1940*/  BSYNC.RECONVERGENT B1 ;  /* 0x0000000000017941 */ /* 0x000fea0003800200 */
.L_x_2893:
        /* <DEDUP_REMOVED lines=25> */
.L_x_2903:
[----:B------:R-:W-:Y:S05]  /*e1ae0*/  BSYNC.RECONVERGENT B0 ;  /* 0x0000000000007941 */ /* 0x000fea0003800200 */
.L_x_2826:
[----:B------:R-:W-:Y:S05]  /*e1af0*/  BSYNC.RECONVERGENT B7 ;  /* 0x0000000000077941 */ /* 0x000fea0003800200 */
.L_x_2825:
[----:B------:R-:W-:Y:S01]  /*e1b00*/  R2UR UR4, R50 ;  /* 0x00000000320472ca */ /* 0x000fe200000e0000 */
[----:B------:R-:W-:Y:S01]  /*e1b10*/  DSETP.GT.AND P0, PT, R98, R12, PT ;  /* 0x0000000c6200722a */ /* 0x000fe20003f04000 */
[----:B------:R-:W-:-:S13]  /*e1b20*/  R2UR UR5, R51 ;  /* 0x00000000330572ca */ /* 0x000fda00000e0000 */
[----:B------:R0:W-:Y:S01]  /*e1b30*/  STG.E.64 desc[UR4][R46.64+0x2778], R98 ;  /* 0x002778622e007986 */ /* 0x0001e2000c101b04 */
[----:B------:R-:W-:Y:S05]  /*e1b40*/  @P0 BRA `(.L_x_2904) ;  /* 0x00000004005c0947 */ /* 0x000fea0003800000 */
[C---:B------:R-:W-:Y:S01]  /*e1b50*/  R2UR UR8, R50.reuse ;  /* 0x00000000320872ca */ /* 0x040fe200000e0000 */
[----:B------:R-:W5:Y:S01]  /*e1b60*/  LDCU.64 UR10, c[0x0][0x3a0] ;  /* 0x00007400ff0a77ac */ /* 0x000f620008000a00 */
[C---:B------:R-:W-:Y:S02]  /*e1b70*/  R2UR UR9, R51.reuse ;  /* 0x00000000330972ca */ /* 0x040fe400000e0000 */
[----:B------:R-:W-:Y:S01]  /*e1b80*/  R2UR UR4, R50 ;  /* 0x00000000320472ca */ /* 0x000fe200000e0000 */
[----:B------:R-:W1:Y:S01]  /*e1b90*/  LDCU.64 UR12, c[0x0][0x3a8] ;  /* 0x00007500ff0c77ac */ /* 0x000e620008000a00 */
[----:B------:R-:W-:Y:S01]  /*e1ba0*/  R2UR UR5, R51 ;  /* 0x00000000330572ca */ /* 0x000fe200000e0000 */
[----:B------:R-:W2:Y:S08]  /*e1bb0*/  LDCU.64 UR14, c[0x0][0x3b0] ;  /* 0x00007600ff0e77ac */ /* 0x000eb00008000a00 */
[----:B------:R-:W3:Y:S01]  /*e1bc0*/  LDG.E R14, desc[UR8][R48.64+0x100] ;  /* 0x00010008300e7981 */ /* 0x000ee2000c1e1900 */
[----:B------:R-:W4:Y:S03]  /*e1bd0*/  LDCU.64 UR8, c[0x0][0x388] ;  /* 0x00007100ff0877ac */ /* 0x000f260008000a00 */
[----:B------:R-:W3:Y:S01]  /*e1be0*/  LDG.E R12, desc[UR4][R48.64+0x104] ;  /* 0x00010404300c7981 */ /* 0x000ee2000c1e1900 */
[----:B------:R-:W-:Y:S01]  /*e1bf0*/  UMOV UR4, 0x2c ;  /* 0x0000002c00047882 */ /* 0x000fe20000000000 */
[----:B------:R-:W-:Y:S04]  /*e1c00*/  BSSY.RECONVERGENT B4, `(.L_x_2905) ;  /* 0x000001c000047945 */ /* 0x000fe80003800200 */
[----:B------:R-:W-:Y:S05]  /*e1c10*/  BMOV.32.CLEAR RZ, B1 ;  /* 0x0000000001ff7355 */ /* 0x000fea0000100000 */
[----:B------:R-:W-:Y:S05]  /*e1c20*/  BMOV.32.CLEAR RZ, B11 ;  /* 0x000000000bff7355 */ /* 0x000fea0000100000 */
[----:B-----5:R-:W-:-:S02]  /*e1c30*/  IMAD.U32 R84, RZ, RZ, UR10 ;  /* 0x0000000aff547e24 */ /* 0x020fc4000f8e00ff */
[----:B----4-:R-:W-:Y:S02]  /*e1c40*/  IMAD.U32 R104, RZ, RZ, UR8 ;  /* 0x00000008ff687e24 */ /* 0x010fe4000f8e00ff */
[----:B------:R-:W-:Y:S02]  /*e1c50*/  IMAD.U32 R105, RZ, RZ, UR9 ;  /* 0x00000009ff697e24 */ /* 0x000fe4000f8e00ff */
[----:B------:R-:W-:Y:S02]  /*e1c60*/  IMAD.U32 R85, RZ, RZ, UR11 ;  /* 0x0000000bff557e24 */ /* 0x000fe4000f8e00ff */
[----:B-1----:R-:W-:Y:S02]  /*e1c70*/  IMAD.U32 R80, RZ, RZ, UR12 ;  /* 0x0000000cff507e24 */ /* 0x002fe4000f8e00ff */
[----:B------:R-:W-:Y:S02]  /*e1c80*/  IMAD.U32 R81, RZ, RZ, UR13 ;  /* 0x0000000dff517e24 */ /* 0x000fe4000f8e00ff */
[----:B--2---:R-:W-:-:S02]  /*e1c90*/  IMAD.U32 R60, RZ, RZ, UR14 ;  /* 0x0000000eff3c7e24 */ /* 0x004fc4000f8e00ff */
[----:B------:R-:W-:Y:S02]  /*e1ca0*/  IMAD.U32 R59, RZ, RZ, UR15 ;  /* 0x0000000fff3b7e24 */ /* 0x000fe4000f8e00ff */
[----:B------:R-:W-:Y:S02]  /*e1cb0*/  IMAD.MOV.U32 R69, RZ, RZ, 0x3 ;  /* 0x00000003ff457424 */ /* 0x000fe400078e00ff */
[----:B------:R-:W-:Y:S01]  /*e1cc0*/  IMAD.MOV.U32 R58, RZ, RZ, R39 ;  /* 0x000000ffff3a7224 */ /* 0x000fe200078e0027 */
[----:B---3--:R-:W-:Y:S02]  /*e1cd0*/  LEA R42, R14, UR4, 0x2 ;  /* 0x000000040e2a7c11 */ /* 0x008fe4000f8e10ff */
[----:B------:R-:W-:-:S04]  /*e1ce0*/  LEA R13, R12, UR4, 0x2 ;  /* 0x000000040c0d7c11 */ /* 0x000fc8000f8e10ff */
[----:B------:R-:W1:Y:S01]  /*e1cf0*/  LDC R42, c[0x3][R42] ;  /* 0x00c000002a2a7b82 */ /* 0x000e620000000800 */
[--C-:B------:R-:W-:Y:S01]  /*e1d00*/  IMAD R40, R14, 0x4, R17.reuse ;  /* 0x000000040e287824 */ /* 0x100fe200078e0211 */
[----:B------:R-:W2:Y:S01]  /*e1d10*/  LDCU.64 UR4, c[0x0][0x380] ;  /* 0x00007000ff0477ac */ /* 0x000ea20008000a00 */
[----:B------:R-:W-:-:S04]  /*e1d20*/  IMAD R12, R12, 0x4, R17 ;  /* 0x000000040c0c7824 */ /* 0x000fc800078e0211 */
[----:B------:R-:W3:Y:S01]  /*e1d30*/  LDS R40, [R40] ;  /* 0x0000000028287984 */ /* 0x000ee20000000800 */
[----:B------:R-:W4:Y:S03]  /*e1d40*/  LDC R13, c[0x3][R13] ;  /* 0x00c000000d0d7b82 */ /* 0x000f260000000800 */
[----:B------:R0:W0:Y:S01]  /*e1d50*/  LDS R103, [R12] ;  /* 0x000000000c677984 */ /* 0x0000220000000800 */
[----:B--2---:R-:W-:Y:S02]  /*e1d60*/  IMAD.U32 R15, RZ, RZ, UR4 ;  /* 0x00000004ff0f7e24 */ /* 0x004fe4000f8e00ff */
[----:B------:R-:W-:Y:S01]  /*e1d70*/  IMAD.U32 R14, RZ, RZ, UR5 ;  /* 0x00000005ff0e7e24 */ /* 0x000fe2000f8e00ff */
[----:B-1----:R-:W-:Y:S02]  /*e1d80*/  IADD3 R107, PT, PT, -R42, 0x1, RZ ;  /* 0x000000012a6b7810 */ /* 0x002fe40007ffe1ff */
[----:B------:R-:W-:-:S02]  /*e1d90*/  MOV R42, 0xe1dc0 ;  /* 0x000e1dc0002a7802 */ /* 0x000fc40000000f00 */
[----:B0--34-:R-:W-:-:S07]  /*e1da0*/  IADD3 R106, PT, PT, -R13, 0x1, RZ ;  /* 0x000000010d6a7810 */ /* 0x019fce0007ffe1ff */
[----:B------:R-:W-:Y:S05]  /*e1db0*/  CALL.REL.NOINC `($_Z4LAMPPcPiS0_S0_PdS0_S_Pf$_Z4thalPcPiiiiiiPdiS0_S_) ;  /* 0x000006b400787944 */ /* 0x000fea0003c00000 */
[----:B------:R-:W-:Y:S05]  /*e1dc0*/  BSYNC.RECONVERGENT B4 ;  /* 0x0000000000047941 */ /* 0x000fea0003800200 */
.L_x_2905:
[----:B------:R-:W-:Y:S01]  /*e1dd0*/  R2UR UR4, R50 ;  /* 0x00000000320472ca */ /* 0x000fe200000e0000 */
[----:B------:R-:W0:Y:S01]  /*e1de0*/  LDS R42, [R16] ;  /* 0x00000000102a7984 */ /* 0x000e220000000800 */
[----:B------:R-:W-:-:S13]  /*e1df0*/  R2UR UR5, R51 ;  /* 0x00000000330572ca */ /* 0x000fda00000e0000 */
[----:B------:R-:W2:Y:S01]  /*e1e00*/  LDG.E.64 R12, desc[UR4][R46.64+0x2778] ;  /* 0x002778042e0c7981 */ /* 0x000ea2000c1e1b00 */
[----:B------:R-:W-:Y:S01]  /*e1e10*/  IMAD.MOV.U32 R45, RZ, RZ, -0x5 ;  /* 0xfffffffbff2d7424 */ /* 0x000fe200078e00ff */
[----:B0-----:R-:W-:-:S04]  /*e1e20*/  LEA.HI R14, R42, R42, RZ, 0x1 ;  /* 0x0000002a2a0e7211 */ /* 0x001fc800078f08ff */
[----:B------:R-:W-:-:S04]  /*e1e30*/  SHF.R.S32.HI R15, RZ, 0x1, R14 ;  /* 0x00000001ff0f7819 */ /* 0x000fc8000001140e */
[----:B------:R-:W-:-:S04]  /*e1e40*/  LEA.HI R14, R14, R15, RZ, 0x1 ;  /* 0x0000000f0e0e7211 */ /* 0x000fc800078f08ff */
[----:B------:R-:W-:-:S05]  /*e1e50*/  LOP3.LUT R14, R14, 0xfffffffe, RZ, 0xc0, !PT ;  /* 0xfffffffe0e0e7812 */ /* 0x000fca00078ec0ff */
[----:B------:R-:W-:-:S04]  /*e1e60*/  IMAD.IADD R14, R15, 0x1, -R14 ;  /* 0x000000010f0e7824 */ /* 0x000fc800078e0a0e */
[----:B------:R-:W-:-:S06]  /*e1e70*/  IMAD R14, R14, R45, 0x31 ;  /* 0x000000310e0e7424 */ /* 0x000fcc00078e022d */
[----:B------:R-:W2:Y:S02]  /*e1e80*/  I2F.F64.U32 R14, R14 ;  /* 0x0000000e000e7312 */ /* 0x000ea40000201800 */
[----:B--2---:R-:W-:-:S14]  /*e1e90*/  DSETP.GT.AND P0, PT, R12, R14, PT ;  /* 0x0000000e0c00722a */ /* 0x004fdc0003f04000 */
[----:B------:R-:W-:Y:S05]  /*e1ea0*/  @P0 BRA `(.L_x_2906) ;  /* 0x0000000000740947 */ /* 0x000fea0003800000 */
[----:B------:R-:W-:Y:S02]  /*e1eb0*/  R2UR UR4, R50 ;  /* 0x00000000320472ca */ /* 0x000fe400000e0000 */
[----:B------:R-:W-:-:S13]  /*e1ec0*/  R2UR UR5, R51 ;  /* 0x00000000330572ca */ /* 0x000fda00000e0000 */
[----:B------:R0:W5:Y:S02]  /*e1ed0*/  LDG.E R14, desc[UR4][R48.64+0x104] ;  /* 0x00010404300e7981 */ /* 0x000164000c1e1900 */
.L_x_1745:
[----:B------:R-:W-:Y:S01]  /*e1ee0*/  R2UR UR4, R50 ;  /* 0x00000000320472ca */ /* 0x000fe200000e0000 */
[C---:B0----5:R-:W-:Y:S01]  /*e1ef0*/  VIADD R13, R14.reuse, 0x1 ;  /* 0x000000010e0d7836 */ /* 0x061fe20000000000 */
        /* <DEDUP_REMOVED lines=10> */
[----:B------:R-:W-:Y:S05]  /*e1fa0*/  @P0 BREAK.RELIABLE B2 ;  /* 0x0000000000020942 */ /* 0x000fea0003800100 */
[----:B------:R-:W-:Y:S05]  /*e1fb0*/  @!P0 BRA `(.L_x_2908) ;  /* 0xfffffa3000088947 */ /* 0x000fea000383ffff */
[----:B------:R-:W-:Y:S01]  /*e1fc0*/  R2UR UR4, R50 ;  /* 0x00000000320472ca */ /* 0x000fe200000e0000 */
[----:B0-----:R-:W-:Y:S01]  /*e1fd0*/  IMAD.MOV.U32 R13, RZ, RZ, 0x1 ;  /* 0x00000001ff0d7424 */ /* 0x001fe200078e00ff */
[----:B------:R-:W-:-:S13]  /*e1fe0*/  R2UR UR5, R51 ;  /* 0x00000000330572ca */ /* 0x000fda00000e0000 */
[----:B------:R0:W-:Y:S01]  /*e1ff0*/  STG.E desc[UR4][R48.64+0x108], R13 ;  /* 0x0001080d30007986 */ /* 0x0001e2000c101904 */
[----:B------:R-:W-:Y:S05]  /*e2000*/  BRA `(.L_x_2909) ;  /* 0x0000000000047947 */ /* 0x000fea0003800000 */
.L_x_1743:
[----:B------:R-:W-:Y:S05]  /*e2010*/  BREAK.RELIABLE B2 ;  /* 0x0000000000027942 */ /* 0x000fea0003800100 */
.L_x_2909:
[----:B------:R-:W-:Y:S01]  /*e2020*/  R2UR UR4, R50 ;  /* 0x00000000320472ca */ /* 0x000fe200000e0000 */
[----:B0-----:R-:W-:Y:S01]  /*e2030*/  IMAD.MOV.U32 R13, RZ, RZ, 0x1 ;  /* 0x00000001ff0d7424 */ /* 0x001fe200078e00ff */
[----:B------:R-:W-:Y:S01]  /*e2040*/  R2UR UR5, R51 ;  /* 0x00000000330572ca */ /* 0x000fe200000e0000 */
[----:B------:R-:W-:-:S12]  /*e2050*/  IMAD.MOV.U32 R58, RZ, RZ, 0x1 ;  /* 0x00000001ff3a7424 */ /* 0x000fd800078e00ff */
[----:B------:R0:W-:Y:S01]  /*e2060*/  STG.E desc[UR4][R48.64+0x124], R13 ;  /* 0x0001240d30007986 */ /* 0x0001e2000c101904 */
[----:B------:R-:W-:Y:S05]  /*e2070*/  BRA `(.L_x_1618) ;  /* 0x0000000000707947 */ /* 0x000fea0003800000 */
.L_x_2906:
[----:B------:R-:W-:Y:S02]  /*e2080*/  R2UR UR4, R50 ;  /* 0x00000000320472ca */ /* 0x000fe400000e0000 */
[----:B------:R-:W-:-:S13]  /*e2090*/  R2UR UR5, R51 ;  /* 0x00000000330572ca */ /* 0x000fda00000e0000 */
[----:B------:R0:W-:Y:S01]  /*e20a0*/  STG.E desc[UR4][R48.64+0x108], RZ ;  /* 0x000108ff30007986 */ /* 0x0001e2000c101904 */
[----:B------:R-:W-:Y:S05]  /*e20b0*/  BRA `(.L_x_1620) ;  /* 0x00000000003c7947 */ /* 0x000fea0003800000 */
.L_x_2904:
[----:B------:R-:W-:Y:S02]  /*e20c0*/  R2UR UR4, R50 ;  /* 0x00000000320472ca */ /* 0x000fe400000e0000 */
[----:B------:R-:W-:-:S13]  /*e20d0*/  R2UR UR5, R51 ;  /* 0x00000000330572ca */ /* 0x000fda00000e0000 */
[----:B------:R0:W-:Y:S01]  /*e20e0*/  STG.E desc[UR4][R48.64+0x108], RZ ;  /* 0x000108ff30007986 */ /* 0x0001e2000c101904 */
[----:B------:R-:W-:Y:S05]  /*e20f0*/  BRA `(.L_x_1620) ;  /* 0x00000000002c7947 */ /* 0x000fea0003800000 */
.L_x_2615:
[----:B------:R-:W-:Y:S02]  /*e2100*/  R2UR UR4, R50 ;  /* 0x00000000320472ca */ /* 0x000fe400000e0000 */
[----:B------:R-:W-:-:S13]  /*e2110*/  R2UR UR5, R51 ;  /* 0x00000000330572ca */ /* 0x000fda00000e0000 */
[----:B------:R0:W-:Y:S01]  /*e2120*/  STG.E desc[UR4][R48.64+0x108], RZ ;  /* 0x000108ff30007986 */ /* 0x0001e2000c101904 */
[----:B------:R-:W-:Y:S05]  /*e2130*/  BRA `(.L_x_1620) ;  /* 0x00000000001c7947 */ /* 0x000fea0003800000 */
.L_x_2326:
[----:B------:R-:W-:Y:S02]  /*e2140*/  R2UR UR4, R50 ;  /* 0x00000000320472ca */ /* 0x000fe400000e0000 */
[----:B------:R-:W-:-:S13]  /*e2150*/  R2UR UR5, R51 ;  /* 0x00000000330572ca */ /* 0x000fda00000e0000 */
[----:B------:R0:W-:Y:S01]  /*e2160*/  STG.E desc[UR4][R48.64+0x108], RZ ;  /* 0x000108ff30007986 */ /* 0x0001e2000c101904 */
[----:B------:R-:W-:Y:S05]  /*e2170*/  BRA `(.L_x_1620) ;  /* 0x00000000000c7947 */ /* 0x000fea0003800000 */
.L_x_2037:
[----:B------:R-:W-:Y:S02]  /*e2180*/  R2UR UR4, R50 ;  /* 0x00000000320472ca */ /* 0x000fe400000e0000 */
[----:B------:R-:W-:-:S13]  /*e2190*/  R2UR UR5, R51 ;  /* 0x00000000330572ca */ /* 0x000fda00000e0000 */
[----:B------:R0:W-:Y:S02]  /*e21a0*/  STG.E desc[UR4][R48.64+0x108], RZ ;  /* 0x000108ff30007986 */ /* 0x0001e4000c101904 */
.L_x_1620:
[----:B------:R-:W-:Y:S05]  /*e21b0*/  BSYNC.RELIABLE B2 ;  /* 0x0000000000027941 */ /* 0x000fea0003800100 */
.L_x_1619:
[----:B------:R-:W5:Y:S02]  /*e21c0*/  LDS R40, [R17+0x14] ;  /* 0x0000140011287984 */ /* 0x000f640000000800 */
[----:B-----5:R-:W-:-:S05]  /*e21d0*/  VIADD R40, R40, 0x1 ;  /* 0x0000000128287836 */ /* 0x020fca0000000000 */
[----:B------:R0:W-:Y:S01]  /*e21e0*/  STS [R17+0x14], R40 ;  /* 0x0000142811007388 */ /* 0x0001e20000000800 */
[----:B------:R-:W-:-:S13]  /*e21f0*/  ISETP.GE.AND P0, PT, R40, R7, PT ;  /* 0x000000072800720c */ /* 0x000fda0003f06270 */
[----:B0-----:R-:W-:Y:S05]  /*e2200*/  @!P0 BRA `(.L_x_2910) ;  /* 0xfffff9bc00f88947 */ /* 0x001fea000383ffff */
.L_x_1621:
[----:B------:R-:W-:Y:S02]  /*e2210*/  R2UR UR4, R50 ;  /* 0x00000000320472ca */ /* 0x000fe400000e0000 */
[----:B------:R-:W-:-:S13]  /*e2220*/  R2UR UR5, R51 ;  /* 0x00000000330572ca */ /* 0x000fda00000e0000 */
[----:B------:R0:W5:Y:S02]  /*e2230*/  LDG.E R58, desc[UR4][R48.64+0x124] ;  /* 0x00012404303a7981 */ /* 0x000164000c1e1900 */
.L_x_1618:
[----:B------:R0:W-:Y:S05]  /*e2240*/  BMOV.32 B11, R44 ;  /* 0x0000002c0b007356 */ /* 0x0001ea0000000000 */
[----:B------:R-:W-:Y:S05]  /*e2250*/  BSYNC.RECONVERGENT B11 ;  /* 0x00000000000b7941 */ /* 0x000fea0003800200 */
.L_x_1617:
[----:B-----5:R-:W-:Y:S01]  /*e2260*/  ISETP.NE.AND P0, PT, R58, 0x1, PT ;  /* 0x000000013a00780c */ /* 0x020fe20003f05270 */
[----:B------:R-:W-:-:S12]  /*e2270*/  IMAD.MOV.U32 R42, RZ, RZ, 0x1 ;  /* 0x00000001ff2a7424 */ /* 0x000fd800078e00ff */
[----:B------:R-:W-:Y:S05]  /*e2280*/  @!P0 BREAK.RELIABLE B3 ;  /* 0x0000000000038942 */ /* 0x000fea0003800100 */
[----:B------:R-:W-:Y:S05]  /*e2290*/  @!P0 BRA `(.L_x_1614) ;  /* 0x00000000001c8947 */ /* 0x000fea0003800000 */
[----:B------:R0:W0:Y:S01]  /*e22a0*/  LDS R12, [R17+0x8] ;  /* 0x00000800110c7984 */ /* 0x0000220000000800 */
[----:B------:R-:W-:-:S07]  /*e22b0*/  IMAD.MOV.U32 R42, RZ, RZ, R58 ;  /* 0x000000ffff2a7224 */ /* 0x000fce00078e003a */
.L_x_1616:
[----:B------:R-:W-:Y:S05]  /*e22c0*/  BSYNC.RELIABLE B3 ;  /* 0x0000000000037941 */ /* 0x000fea0003800100 */
.L_x_1615:
[----:B0-----:R-:W-:-:S05]  /*e22d0*/  VIADD R12, R12, 0x1 ;  /* 0x000000010c0c7836 */ /* 0x001fca0000000000 */
[----:B------:R0:W-:Y:S01]  /*e22e0*/  STS [R17+0x8], R12 ;  /* 0x0000080c11007388 */ /* 0x0001e20000000800 */
[----:B------:R-:W-:-:S13]  /*e22f0*/  ISETP.GE.AND P0, PT, R12, R7, PT ;  /* 0x000000070c00720c */ /* 0x000fda0003f06270 */
[----:B------:R-:W-:Y:S05]  /*e2300*/  @!P0 BRA `(.L_x_2911) ;  /* 0xfffff9b800d88947 */ /* 0x000fea000383ffff */
.L_x_1614:
[----:B------:R0:W-:Y:S05]  /*e2310*/  BMOV.32 B11, R8 ;  /* 0x000000080b007356 */ /* 0x0001ea0000000000 */
[----:B------:R-:W-:Y:S05]  /*e2320*/  BSYNC.RECONVERGENT B11 ;  /* 0x00000000000b7941 */ /* 0x000fea0003800200 */
.L_x_1613:
[----:B------:R-:W-:Y:S01]  /*e2330*/  ISETP.NE.AND P0, PT, R42, 0x1, PT ;  /* 0x000000012a00780c */ /* 0x000fe20003f05270 */
[----:B------:R-:W-:-:S12]  /*e2340*/  IMAD.MOV.U32 R37, RZ, RZ, 0x0 ;  /* 0x00000000ff257424 */ /* 0x000fd800078e00ff */
[----:B01234-:R-:W-:Y:S05]  /*e2350*/  @!P0 RET.REL.NODEC R36 `(_Z4LAMPPcPiS0_S0_PdS0_S_Pf) ;  /* 0xfffff1dc24288950 */ /* 0x01ffea0003c3ffff */
[----:B------:R-:W0:Y:S01]  /*e2360*/  LDS R7, [R17+0x4] ;  /* 0x0000040011077984 */ /* 0x000e220000000800 */
[----:B------:R-:W1:Y:S01]  /*e2370*/  LDC.64 R8, c[0x0][0x388] ;  /* 0x0000e200ff087b82 */ /* 0x000e620000000a00 */
[----:B------:R-:W-:Y:S02]  /*e2380*/  R2UR UR4, R50 ;  /* 0x00000000320472ca */ /* 0x000fe400000e0000 */
[----:B------:R-:W-:-:S05]  /*e2390*/  R2UR UR5, R51 ;  /* 0x00000000330572ca */ /* 0x000fca00000e0000 */
[----:B------:R-:W2:Y:S01]  /*e23a0*/  LDC.64 R42, c[0x3][RZ] ;  /* 0x00c00000ff2a7b82 */ /* 0x000ea20000000a00 */
[----:B0-----:R-:W-:-:S04]  /*e23b0*/  IMAD R7, R7, 0xa, RZ ;  /* 0x0000000a07077824 */ /* 0x001fc800078e02ff */
[----:B-1----:R-:W-:-:S05]  /*e23c0*/  IMAD.WIDE R8, R7, 0x4, R8 ;  /* 0x0000000407087825 */ /* 0x002fca00078e0208 */
[----:B------:R0:W3:Y:S01]  /*e23d0*/  LDG.E R46, desc[UR4][R8.64+0x24] ;  /* 0x00002404082e7981 */ /* 0x0000e2000c1e1900 */
[----:B------:R-:W2:Y:S01]  /*e23e0*/  LDCU UR4, c[0x3][0x8] ;  /* 0x00c00100ff0477ac */ /* 0x000ea20008000800 */
[----:B------:R-:W-:Y:S01]  /*e23f0*/  IMAD.MOV.U32 R40, RZ, RZ, -0x1 ;  /* 0xffffffffff287424 */ /* 0x000fe200078e00ff */
[----:B------:R-:W1:Y:S01]  /*e2400*/  LDC R15, c[0x0][0x380] ;  /* 0x0000e000ff0f7b82 */ /* 0x000e620000000800 */
[----:B------:R-:W-:Y:S03]  /*e2410*/  BSSY.RECONVERGENT B0, `(.L_x_2912) ;  /* 0x000070e000007945 */ /* 0x000fe60003800200 */
[----:B------:R4:W-:Y:S01]  /*e2420*/  STS [R17+0x14], R40 ;  /* 0x0000142811007388 */ /* 0x0009e20000000800 */
[----:B------:R-:W0:Y:S05]  /*e2430*/  BMOV.32.CLEAR R44, B0 ;  /* 0x00000000002c7355 */ /* 0x000e2a0000100000 */
[----:B------:R-:W0:Y:S01]  /*e2440*/  LDC R14, c[0x0][0x384] ;  /* 0x0000e100ff0e7b82 */ /* 0x000e220000000800 */
[----:B--2---:R-:W-:-:S07]  /*e2450*/  IADD3 R7, PT, PT, R42, UR4, R43 ;  /* 0x000000042a077c10 */ /* 0x004fce000fffe02b */
[----:B------:R-:W2:Y:S08]  /*e2460*/  LDC R12, c[0x0][0x388] ;  /* 0x0000e200ff0c7b82 */ /* 0x000eb00000000800 */
[----:B------:R-:W1:Y:S08]  /*e2470*/  LDC R13, c[0x0][0x38c] ;  /* 0x0000e300ff0d7b82 */ /* 0x000e700000000800 */
[----:B------:R-:W1:Y:S08]  /*e2480*/  LDC R10, c[0x0][0x3a0] ;  /* 0x0000e800ff0a7b82 */ /* 0x000e700000000800 */
[----:B------:R-:W1:Y:S08]  /*e2490*/  LDC R11, c[0x0][0x3a4] ;  /* 0x0000e900ff0b7b82 */ /* 0x000e700000000800 */
[----:B0-----:R-:W0:Y:S08]  /*e24a0*/  LDC R8, c[0x0][0x3a8] ;  /* 0x0000ea00ff087b82 */ /* 0x001e300000000800 */
[----:B------:R-:W0:Y:S08]  /*e24b0*/  LDC R9, c[0x0][0x3ac] ;  /* 0x0000eb00ff097b82 */ /* 0x000e300000000800 */
[----:B------:R-:W0:Y:S08]  /*e24c0*/  LDC R38, c[0x0][0x3b0] ;  /* 0x0000ec00ff267b82 */ /* 0x000e300000000800 */
[----:B------:R-:W0:Y:S01]  /*e24d0*/  LDC R37, c[0x0][0x3b4] ;  /* 0x0000ed00ff257b82 */ /* 0x000e220000000800 */
[----:B---3--:R4:W-:Y:S01]  /*e24e0*/  STS [R17+0x8], R46 ;  /* 0x0000082e11007388 */ /* 0x0089e20000000800 */
[----:B------:R-:W-:-:S13]  /*e24f0*/  ISETP.GE.AND P0, PT, R46, R7, PT ;  /* 0x000000072e00720c */ /* 0x000fda0003f06270 */
[----:B012-4-:R-:W-:Y:S05]  /*e2500*/  @P0 BRA `(.L_x_2913) ;  /* 0x0000006c00f40947 */ /* 0x017fea0003800000 */
[----:B------:R-:W0:Y:S02]  /*e2510*/  LDCU UR4, c[0x3][0xc] ;  /* 0x00c00180ff0477ac */ /* 0x000e240008000800 */
[----:B0-----:R-:W-:-:S09]  /*e2520*/  UISETP.NE.AND UP0, UPT, UR4, URZ, UPT ;  /* 0x000000ff0400728c */ /* 0x001fd2000bf05270 */
[----:B------:R-:W-:Y:S05]  /*e2530*/  BRA.U !UP0, `(.L_x_2914) ;  /* 0x0000006908847547 */ /* 0x000fea000b800000 */
[----:B------:R-:W0:Y:S02]  /*e2540*/  LDC R47, c[0x3][0x1c] ;  /* 0x00c00700ff2f7b82 */ /* 0x000e240000000800 */
[----:B0-----:R-:W-:-:S07]  /*e2550*/  VIADD R47, R47, 0x8 ;  /* 0x000000082f2f7836 */ /* 0x001fce0000000000 */
.L_x_3030:
[----:B------:R-:W-:-:S13]  /*e2560*/  ISETP.NE.AND P0, PT, R46, -0x1, PT ;  /* 0xffffffff2e00780c */ /* 0x000fda0003f05270 */
[----:B01234-:R-:W-:Y:S05]  /*e2570*/  @!P0 BRA `(.L_x_2913) ;  /* 0x0000006c00d88947 */ /* 0x01ffea0003800000 */
[----:B------:R-:W0:Y:S01]  /*e2580*/  LDS R40, [R17+0xc] ;  /* 0x00000c0011287984 */ /* 0x000e220000000800 */
[----:B------:R-:W1:Y:S01]  /*e2590*/  LDC.64 R76, c[0x0][0x388] ;  /* 0x0000e200ff4c7b82 */ /* 0x000e620000000a00 */
[----:B------:R-:W-:Y:S01]  /*e25a0*/  R2UR UR4, R50 ;  /* 0x00000000320472ca */ /* 0x000fe200000e0000 */
[----:B------:R-:W-:Y:S01]  /*e25b0*/  IMAD R57, R46, 0xa, RZ ;  /* 0x0000000a2e397824 */ /* 0x000fe200078e02ff */
[C---:B------:R-:W-:Y:S02]  /*e25c0*/  R2UR UR5, R51.reuse ;  /* 0x00000000330572ca */ /* 0x040fe400000e0000 */
[----:B------:R-:W-:Y:S02]  /*e25d0*/  R2UR UR8, R50 ;  /* 0x00000000320872ca */ /* 0x000fe400000e0000 */
[----:B------:R-:W-:Y:S01]  /*e25e0*/  R2UR UR9, R51 ;  /* 0x00000000330972ca */ /* 0x000fe200000e0000 */
[----:B-1----:R-:W-:-:S04]  /*e25f0*/  IMAD.WIDE R56, R57, 0x4, R76 ;  /* 0x0000000439387825 */ /* 0x002fc800078e024c */
[----:B0-----:R-:W-:-:S04]  /*e2600*/  IMAD R59, R40, 0xa, RZ ;  /* 0x0000000a283b7824 */ /* 0x001fc800078e02ff */
[----:B------:R-:W2:Y:S01]  /*e2610*/  LDG.E R40, desc[UR4][R56.64] ;  /* 0x0000000438287981 */ /* 0x000ea2000c1e1900 */
[----:B------:R-:W-:-:S05]  /*e2620*/  IMAD.WIDE R58, R59, 0x4, R76 ;  /* 0x000000043b3a7825 */ /* 0x000fca00078e024c */
[----:B------:R-:W3:Y:S01]  /*e2630*/  LDG.E R41, desc[UR8][R58.64] ;  /* 0x000000083a297981 */ /* 0x000ee2000c1e1900 */
[----:B--2---:R-:W-:-:S05]  /*e2640*/  VIADD R40, R40, 0x12 ;  /* 0x0000001228287836 */ /* 0x004fca0000000000 */
[----:B---3--:R-:W-:-:S13]  /*e2650*/  ISETP.GT.AND P0, PT, R40, R41, PT ;  /* 0x000000292800720c */ /* 0x008fda0003f04270 */
[----:B------:R-:W-:Y:S05]  /*e2660*/  @P0 BRA `(.L_x_2913) ;  /* 0x0000006c009c0947 */ /* 0x000fea0003800000 */
[----:B------:R-:W-:Y:S01]  /*e2670*/  R2UR UR4, R50 ;  /* 0x00000000320472ca */ /* 0x000fe200000e0000 */
[----:B------:R-:W-:Y:S01]  /*e2680*/  IMAD.WIDE R40, R46, -0x18, R56 ;  /* 0xffffffe82e287825 */ /* 0x000fe200078e0238 */
[----:B------:R-:W-:Y:S01]  /*e2690*/  R2UR UR5, R51 ;  /* 0x00000000330572ca */ /* 0x000fe200000e0000 */
[----:B------:R-:W0:-:S12]  /*e26a0*/  LDS R60, [R16] ;  /* 0x00000000103c7984 */ /* 0x000e180000000800 */
[----:B------:R-:W2:Y:S02]  /*e26b0*/  LDG.E R40, desc[UR4][R40.64+0x8] ;  /* 0x0000080428287981 */ /* 0x000ea4000c1e1900 */
[----:B--2---:R-:W-:-:S05]  /*e26c0*/  IMAD.HI R42, R40, 0x66666667, RZ ;  /* 0x66666667282a7827 */ /* 0x004fca00078e02ff */
[----:B------:R-:W-:-:S04]  /*e26d0*/  SHF.R.U32.HI R43, RZ, 0x1f, R42 ;  /* 0x0000001fff2b7819 */ /* 0x000fc8000001162a */
[----:B------:R-:W-:-:S04]  /*e26e0*/  LEA.HI.SX32 R43, R42, R43, 0x1e ;  /* 0x0000002b2a2b7211 */ /* 0x000fc800078ff2ff */
[----:B0-----:R-:W-:-:S13]  /*e26f0*/  LOP3.LUT P0, RZ, R43, R60, RZ, 0xc0, !PT ;  /* 0x0000003c2bff7212 */ /* 0x001fda000780c0ff */
[----:B------:R-:W-:Y:S05]  /*e2700*/  @!P0 BRA `(.L_x_2915) ;  /* 0x0000006400fc8947 */ /* 0x000fea0003800000 */
[----:B------:R-:W0:Y:S01]  /*e2710*/  LDC R72, c[0x3][0x1c] ;  /* 0x00c00700ff487b82 */ /* 0x000e220000000800 */
[----:B------:R1:W2:Y:S01]  /*e2720*/  LDS.64 R60, [R17] ;  /* 0x00000000113c7984 */ /* 0x0002a20000000a00 */
[----:B------:R-:W-:Y:S02]  /*e2730*/  R2UR UR4, R50 ;  /* 0x00000000320472ca */ /* 0x000fe400000e0000 */
[----:B------:R-:W-:-:S13]  /*e2740*/  R2UR UR5, R51 ;  /* 0x00000000330572ca */ /* 0x000fda00000e0000 */
[----:B------:R1:W-:Y:S01]  /*e2750*/  STG.E desc[UR4][R48.64+0x120], RZ ;  /* 0x000120ff30007986 */ /* 0x0003e2000c101904 */
[----:B0-----:R-:W-:-:S13]  /*e2760*/  ISETP.GE.AND P0, PT, R72, 0x1, PT ;  /* 0x000000014800780c */ /* 0x001fda0003f06270 */
[----:B-12---:R-:W-:Y:S05]  /*e2770*/  @!P0 BRA `(.L_x_2916) ;  /* 0x00000000005c8947 */ /* 0x006fea0003800000 */
[----:B------:R-:W0:Y:S01]  /*e2780*/  LDS R42, [R17] ;  /* 0x00000000112a7984 */ /* 0x000e220000000800 */
[----:B------:R-:W-:Y:S01]  /*e2790*/  BSSY.RECONVERGENT B0, `(.L_x_2916) ;  /* 0x0000015000007945 */ /* 0x000fe20003800200 */
[----:B------:R-:W-:Y:S02]  /*e27a0*/  IMAD.MOV.U32 R43, RZ, RZ, RZ ;  /* 0x000000ffff2b7224 */ /* 0x000fe400078e00ff */
[----:B0-----:R-:W-:-:S07]  /*e27b0*/  IMAD R42, R47, R42, RZ ;  /* 0x0000002a2f2a7224 */ /* 0x001fce00078e02ff */
.L_x_2917:
        /* <DEDUP_REMOVED lines=19> */
.L_x_2916:
[----:B------:R-:W-:Y:S01]  /*e28f0*/  R2UR UR4, R50 ;  /* 0x00000000320472ca */ /* 0x000fe200000e0000 */
[----:B------:R-:W-:Y:S01]  /*e2900*/  IMAD R61, R61, 0xa, RZ ;  /* 0x0000000a3d3d7824 */ /* 0x000fe200078e02ff */
[----:B------:R-:W-:Y:S01]  /*e2910*/  R2UR UR5, R51 ;  /* 0x00000000330572ca */ /* 0x000fe200000e0000 */
[----:B------:R-:W0:Y:S02]  /*e2920*/  LDS.128 R40, [R17+0x10] ;  /* 0x0000100011287984 */ /* 0x000e240000000c00 */
[----:B------:R-:W-:-:S10]  /*e2930*/  IMAD.WIDE R70, R61, 0x4, R76 ;  /* 0x000000043d467825 */ /* 0x000fd400078e024c */
[----:B------:R-:W2:Y:S01]  /*e2940*/  LDG.E R61, desc[UR4][R70.64+0xc] ;  /* 0x00000c04463d7981 */ /* 0x000ea2000c1e1900 */
[----:B------:R-:W-:Y:S02]  /*e2950*/  R2UR UR8, R50 ;  /* 0x00000000320872ca */ /* 0x000fe400000e0000 */
[----:B------:R-:W-:Y:S01]  /*e2960*/  R2UR UR9, R51 ;  /* 0x00000000330972ca */ /* 0x000fe200000e0000 */
[----:B--2---:R1:W-:-:S12]  /*e2970*/  STG.E desc[UR4][R48.64+0x128], R61 ;  /* 0x0001283d30007986 */ /* 0x0043d8000c101904 */
[----:B------:R-:W2:Y:S01]  /*e2980*/  LDG.E R69, desc[UR8][R58.64+0xc] ;  /* 0x00000c083a457981 */ /* 0x000ea2000c1e1900 */
[----:B0-----:R-:W-:-:S04]  /*e2990*/  IMAD R73, R40, 0xa, RZ ;  /* 0x0000000a28497824 */ /* 0x001fc800078e02ff */
[----:B------:R-:W-:Y:S01]  /*e29a0*/  IMAD.WIDE R72, R73, 0x4, R76 ;  /* 0x0000000449487825 */ /* 0x000fe200078e024c */
[----:B--2---:R0:W-:Y:S04]  /*e29b0*/  STG.E desc[UR4][R48.64+0x12c], R69 ;  /* 0x00012c4530007986 */ /* 0x0041e8000c101904 */
[----:B------:R-:W2:Y:S01]  /*e29c0*/  LDG.E R81, desc[UR8][R72.64+0xc] ;  /* 0x00000c0848517981 */ /* 0x000ea2000c1e1900 */
[----:B------:R-:W-:-:S04]  /*e29d0*/  IMAD R75, R42, 0xa, RZ ;  /* 0x0000000a2a4b7824 */ /* 0x000fc800078e02ff */
[----:B------:R-:W-:Y:S01]  /*e29e0*/  IMAD.WIDE R74, R75, 0x4, R76 ;  /* 0x000000044b4a7825 */ /* 0x000fe200078e024c */
[----:B--2---:R2:W-:Y:S04]  /*e29f0*/  STG.E desc[UR4][R48.64+0x130], R81 ;  /* 0x0001305130007986 */ /* 0x0045e8000c101904 */
[----:B-1----:R-:W3:Y:S01]  /*e2a00*/  LDG.E R61, desc[UR8][R74.64+0xc] ;  /* 0x00000c084a3d7981 */ /* 0x002ee2000c1e1900 */
[----:B------:R-:W-:-:S04]  /*e2a10*/  IMAD R79, R43, 0xa, RZ ;  /* 0x0000000a2b4f7824 */ /* 0x000fc800078e02ff */
[----:B------:R-:W-:Y:S01]  /*e2a20*/  IMAD.WIDE R78, R79, 0x4, R76 ;  /* 0x000000044f4e7825 */ /* 0x000fe200078e024c */
[----:B---3--:R1:W-:Y:S04]  /*e2a30*/  STG.E desc[UR4][R48.64+0x134], R61 ;  /* 0x0001343d30007986 */ /* 0x0083e8000c101904 */
[----:B0-----:R-:W3:Y:S01]  /*e2a40*/  LDG.E R69, desc[UR8][R78.64+0xc] ;  /* 0x00000c084e457981 */ /* 0x001ee2000c1e1900 */
[----:B------:R-:W-:-:S03]  /*e2a50*/  ISETP.NE.AND P0, PT, R41, -0x1, PT ;  /* 0xffffffff2900780c */ /* 0x000fc60003f05270 */
[----:B---3--:R0:W-:Y:S04]  /*e2a60*/  STG.E desc[UR4][R48.64+0x138], R69 ;  /* 0x0001384530007986 */ /* 0x0081e8000c101904 */
[----:B------:R-:W3:Y:S06]  /*e2a70*/  LDG.E R83, desc[UR8][R56.64+0xc] ;  /* 0x00000c0838537981 */ /* 0x000eec000c1e1900 */
[----:B------:R-:W-:Y:S01]  /*e2a80*/  @P0 R2UR UR8, R50 ;  /* 0x00000000320802ca */ /* 0x000fe200000e0000 */
[----:B--2---:R-:W-:Y:S01]  /*e2a90*/  @P0 IMAD R81, R41, 0xa, RZ ;  /* 0x0000000a29510824 */ /* 0x004fe200078e02ff */
[----:B------:R-:W-:-:S03]  /*e2aa0*/  @P0 R2UR UR9, R51 ;  /* 0x00000000330902ca */ /* 0x000fc600000e0000 */
[----:B------:R-:W-:Y:S01]  /*e2ab0*/  @P0 IMAD.WIDE R80, R81, 0x4, R76 ;  /* 0x0000000451500825 */ /* 0x000fe200078e024c */
[----:B---3--:R0:W-:Y:S09]  /*e2ac0*/  STG.E desc[UR4][R48.64+0x13c], R83 ;  /* 0x00013c5330007986 */ /* 0x0081f2000c101904 */
[----:B------:R-:W2:Y:S01]  /*e2ad0*/  @P0 LDG.E R81, desc[UR8][R80.64+0xc] ;  /* 0x00000c0850510981 */ /* 0x000ea2000c1e1900 */
[----:B------:R-:W-:Y:S01]  /*e2ae0*/  @P0 R2UR UR4, R50 ;  /* 0x00000000320402ca */ /* 0x000fe200000e0000 */
[----:B-1----:R-:W-:Y:S01]  /*e2af0*/  IMAD R61, R60, 0xa, RZ ;  /* 0x0000000a3c3d7824 */ /* 0x002fe200078e02ff */
[----:B------:R-:W-:-:S02]  /*e2b00*/  @P0 R2UR UR5, R51 ;  /* 0x00000000330502ca */ /* 0x000fc400000e0000 */
[----:B------:R-:W-:Y:S01]  /*e2b10*/  R2UR UR8, R50 ;  /* 0x00000000320872ca */ /* 0x000fe200000e0000 */
[----:B------:R-:W-:Y:S01]  /*e2b20*/  IMAD.WIDE R76, R61, 0x4, R76 ;  /* 0x000000043d4c7825 */ /* 0x000fe200078e024c */
[----:B------:R-:W-:-:S09]  /*e2b30*/  R2UR UR9, R51 ;  /* 0x00000000330972ca */ /* 0x000fd200000e0000 */
[----:B--2---:R0:W-:Y:S04]  /*e2b40*/  @P0 STG.E desc[UR4][R48.64+0x140], R81 ;  /* 0x0001405130000986 */ /* 0x0041e8000c101904 */
[----:B------:R-:W2:Y:S01]  /*e2b50*/  LDG.E R61, desc[UR8][R76.64+0xc] ;  /* 0x00000c084c3d7981 */ /* 0x000ea2000c1e1900 */
[----:B------:R-:W-:Y:S02]  /*e2b60*/  R2UR UR4, R50 ;  /* 0x00000000320472ca */ /* 0x000fe400000e0000 */
[----:B------:R-:W-:-:S13]  /*e2b70*/  R2UR UR5, R51 ;  /* 0x00000000330572ca */ /* 0x000fda00000e0000 */
[----:B--2---:R0:W-:Y:S04]  /*e2b80*/  STG.E desc[UR4][R48.64+0x100], R61 ;  /* 0x0001003d30007986 */ /* 0x0041e8000c101904 */
[----:B------:R-:W2:Y:S01]  /*e2b90*/  LDG.E R40, desc[UR8][R76.64+0x10] ;  /* 0x000010084c287981 */ /* 0x000ea2000c1e1900 */
[----:B------:R-:W-:Y:S01]  /*e2ba0*/  BSSY.RECONVERGENT B4, `(.L_x_2918) ;  /* 0x00002ec000047945 */ /* 0x000fe20003800200 */
[----:B--2---:R-:W-:-:S13]  /*e2bb0*/  ISETP.GE.AND P0, PT, R61, R40, PT ;  /* 0x000000283d00720c */ /* 0x004fda0003f06270 */
[----:B0-----:R-:W-:Y:S05]  /*e2bc0*/  @P0 BRA `(.L_x_2919) ;  /* 0x0000002c00a40947 */ /* 0x001fea0003800000 */
[----:B------:R-:W-:Y:S02]  /*e2bd0*/  IMAD.MOV.U32 R69, RZ, RZ, R61 ;  /* 0x000000ffff457224 */ /* 0x000fe400078e003d */
[----:B------:R-:W-:Y:S02]  /*e2be0*/  IMAD.MOV.U32 R61, RZ, RZ, R41 ;  /* 0x000000ffff3d7224 */ /* 0x000fe400078e0029 */
[----:B------:R-:W-:-:S07]  /*e2bf0*/  IMAD.MOV.U32 R42, RZ, RZ, R46 ;  /* 0x000000ffff2a7224 */ /* 0x000fce00078e002e */
.L_x_2971:
[----:B0-----:R-:W0:Y:S01]  /*e2c00*/  LDC.64 R82, c[0x0][0x390] ;  /* 0x0000e400ff527b82 */ /* 0x001e220000000a00 */
[----:B------:R-:W-:Y:S01]  /*e2c10*/  R2UR UR4, R50 ;  /* 0x00000000320472ca */ /* 0x000fe200000e0000 */
[----:B-1----:R-:W-:Y:S01]  /*e2c20*/  IMAD R81, R69, 0x3, RZ ;  /* 0x0000000345517824 */ /* 0x002fe200078e02ff */
[----:B------:R-:W-:-:S03]  /*e2c30*/  R2UR UR5, R51 ;  /* 0x00000000330572ca */ /* 0x000fc600000e0000 */
[----:B0-----:R-:W-:-:S10]  /*e2c40*/  IMAD.WIDE R82, R81, 0x4, R82 ;  /* 0x0000000451527825 */ /* 0x001fd400078e0252 */
[----:B------:R-:W2:Y:S01]  /*e2c50*/  LDG.E R40, desc[UR4][R82.64+0x8] ;  /* 0x0000080452287981 */ /* 0x000ea2000c1e1900 */
[----:B------:R-:W-:Y:S05]  /*e2c60*/  BMOV.32.CLEAR RZ, B3 ;  /* 0x0000000003ff7355 */ /* 0x000fea0000100000 */
[----:B------:R-:W-:Y:S01]  /*e2c70*/  BSSY.RECONVERGENT B3, `(.L_x_2920) ;  /* 0x00002d5000037945 */ /* 0x000fe20003800200 */
[----:B--2---:R-:W-:-:S04]  /*e2c80*/  LOP3.LUT R40, R40, 0x1, RZ, 0xc0, !PT ;  /* 0x0000000128287812 */ /* 0x004fc800078ec0ff */
[----:B------:R-:W-:-:S13]  /*e2c90*/  ISETP.NE.U32.AND P0, PT, R40, 0x1, PT ;  /* 0x000000012800780c */ /* 0x000fda0003f05070 */
[----:B----4-:R-:W-:Y:S05]  /*e2ca0*/  @P0 BRA `(.L_x_2921) ;  /* 0x0000002c00440947 */ /* 0x010fea0003800000 */
[----:B------:R-:W-:Y:S01]  /*e2cb0*/  R2UR UR4, R50 ;  /* 0x00000000320472ca */ /* 0x000fe200000e0000 */
[----:B------:R-:W0:Y:S01]  /*e2cc0*/  LDC.64 R80, c[0x0][0x398] ;  /* 0x0000e600ff507b82 */ /* 0x000e220000000a00 */
[----:B------:R-:W-:-:S13]  /*e2cd0*/  R2UR UR5, R51 ;  /* 0x00000000330572ca */ /* 0x000fda00000e0000 */
[----:B------:R-:W2:Y:S01]  /*e2ce0*/  LDG.E R83, desc[UR4][R82.64] ;  /* 0x0000000452537981 */ /* 0x000ea2000c1e1900 */
[----:B------:R-:W-:Y:S01]  /*e2cf0*/  IMAD R40, R47, R60, RZ ;  /* 0x0000003c2f287224 */ /* 0x000fe200078e02ff */
        /* <DEDUP_REMOVED lines=17> */
[----:B------:R-:W-:Y:S05]  /*e2e10*/  BMOV.32.CLEAR RZ, B2 ;  /* 0x0000000002ff7355 */ /* 0x000fea0000100000 */
[----:B------:R-:W-:Y:S01]  /*e2e20*/  BSSY.RECONVERGENT B2, `(.L_x_2922) ;  /* 0x00002b6000027945 */ /* 0x000fe20003800200 */
[----:B------:R-:W-:-:S07]  /*e2e30*/  IMAD.MOV.U32 R69, RZ, RZ, R81 ;  /* 0x000000ffff457224 */ /* 0x000fce00078e0051 */
.L_x_2970:
[----:B-1-3--:R-:W0:Y:S01]  /*e2e40*/  LDC.64 R80, c[0x0][0x390] ;  /* 0x0000e400ff507b82 */ /* 0x00ae220000000a00 */
        /* <DEDUP_REMOVED lines=10> */
[----:B----4-:R-:W-:Y:S05]  /*e2ef0*/  @P0 BRA `(.L_x_2924) ;  /* 0x0000000000180947 */ /* 0x010fea0003800000 */
[----:B------:R-:W-:Y:S02]  /*e2f00*/  R2UR UR4, R50 ;  /* 0x00000000320472ca */ /* 0x000fe400000e0000 */
[----:B------:R-:W-:-:S13]  /*e2f10*/  R2UR UR5, R51 ;  /* 0x00000000330572ca */ /* 0x000fda00000e0000 */
[----:B------:R-:W2:Y:S02]  /*e2f20*/  LDG.E R80, desc[UR4][R48.64+0x128] ;  /* 0x0001280430507981 */ /* 0x000ea4000c1e1900 */
[----:B--2---:R-:W-:-:S05]  /*e2f30*/  VIADD R81, R80, 0x1 ;  /* 0x0000000150517836 */ /* 0x004fca0000000000 */
[----:B------:R0:W-:Y:S01]  /*e2f40*/  STG.E desc[UR4][R48.64+0x128], R81 ;  /* 0x0001285130007986 */ /* 0x0001e2000c101904 */
[----:B------:R-:W-:Y:S05]  /*e2f50*/  BRA `(.L_x_2925) ;  /* 0x0000002800607947 */ /* 0x000fea0003800000 */
.L_x_2924:
        /* <DEDUP_REMOVED lines=26> */
.L_x_2927:
        /* <DEDUP_REMOVED lines=14> */
[----:B------:R-:W-:Y:S05]  /*e31e0*/  BMOV.32.CLEAR RZ, B6 ;  /* 0x0000000006ff7355 */ /* 0x000fea0000100000 */
[----:B------:R-:W-:Y:S01]  /*e31f0*/  BSSY.RECONVERGENT B6, `(.L_x_2929) ;  /* 0x000026a000067945 */ /* 0x000fe20003800200 */
[----:B------:R-:W-:-:S03]  /*e3200*/  IMAD.MOV.U32 R69, RZ, RZ, R81 ;  /* 0x000000ffff457224 */ /* 0x000fc600078e0051 */
[----:B------:R-:W0:Y:S05]  /*e3210*/  BMOV.32.CLEAR R92, B6 ;  /* 0x00000000065c7355 */ /* 0x000e2a0000100000 */
.L_x_2969:
[----:B-1-3--:R-:W1:Y:S01]  /*e3220*/  LDC.64 R80, c[0x0][0x390] ;  /* 0x0000e400ff507b82 */ /* 0x00ae620000000a00 */
        /* <DEDUP_REMOVED lines=18> */
.L_x_2931:
        /* <DEDUP_REMOVED lines=25> */
.L_x_2934:
        /* <DEDUP_REMOVED lines=20> */
.L_x_2968:
[----:B--23--:R-:W2:Y:S01]  /*e3620*/  LDC.64 R80, c[0x0][0x390] ;  /* 0x0000e400ff507b82 */ /* 0x00cea20000000a00 */
        /* <DEDUP_REMOVED lines=18> */
.L_x_2938:
        /* <DEDUP_REMOVED lines=26> */
.L_x_2941:
        /* <DEDUP_REMOVED lines=19> */
.L_x_2967:
        /* <DEDUP_REMOVED lines=19> */
.L_x_2945:
        /* <DEDUP_REMOVED lines=25> */
.L_x_2948:
        /* <DEDUP_REMOVED lines=22> */
.L_x_2966:
        /* <DEDUP_REMOVED lines=20> */
.L_x_2952:
        /* <DEDUP_REMOVED lines=25> */
.L_x_2955:
[----:B------:R-:W-:-:S05]  /*e4110*/  IMAD.IADD R82, R82, 0x1, -R89 ;  /* 0x0000000152527824 */ /* 0x000fca00078e0a59 */
[----:B------:R-:W-:-:S13]  /*e4120*/  ISETP.GT.AND P0, PT, R82, 0x12c, PT ;  /* 0x0000012c5200780c */ /* 0x000fda0003f04270 */
[----:B------:R-:W-:Y:S05]  /*e4130*/  @P0 BREAK.RELIABLE B9 ;  /* 0x0000000000090942 */ /* 0x000fea0003800100 */
[----:B------:R-:W-:Y:S05]  /*e4140*/  @P0 BRA `(.L_x_2954) ;  /* 0x0000001400000947 */ /* 0x000fea0003800000 */
        /* <DEDUP_REMOVED lines=8> */
[----:B------:R-:W4:Y:S01]  /*e41d0*/  LDG.E R82, desc[UR4][R86.64+0x4] ;  /* 0x0000040456527981 */ /* 0x000f22000c1e1900 */
        /* <DEDUP_REMOVED lines=48> */
[----:B------:R-:W4:Y:S04]  /*e44e0*/  LDG.E R102, desc[UR12][R72.64+0x4] ;  /* 0x0000040c48667981 */ /* 0x000f28000c1e1900 */
[----:B------:R-:W5:Y:S01]  /*e44f0*/  LDG.E R100, desc[UR8][R74.64+0x4] ;  /* 0x000004084a647981 */ /* 0x000f62000c1e1900 */
[----:B---3--:R-:W-:-:S04]  /*e4500*/  IMAD R99, R99, 0x3, RZ ;  /* 0x0000000363637824 */ /* 0x008fc800078e02ff */
[----:B------:R-:W-:-:S05]  /*e4510*/  IMAD.WIDE R84, R99, 0x4, R84 ;  /* 0x0000000463547825 */ /* 0x000fca00078e0254 */
[----:B------:R-:W5:Y:S01]  /*e4520*/  LDG.E R99, desc[UR4][R84.64+0x4] ;  /* 0x0000040454637981 */ /* 0x000f62000c1e1900 */
[----:B----4-:R-:W-:-:S05]  /*e4530*/  IMAD.IADD R101, R101, 0x1, R102 ;  /* 0x0000000165657824 */ /* 0x010fca00078e0266 */
[----:B------:R-:W-:-:S04]  /*e4540*/  LOP3.LUT R101, RZ, R101, RZ, 0x33, !PT ;  /* 0x00000065ff657212 */ /* 0x000fc800078e33ff */
[----:B-----5:R-:W-:-:S05]  /*e4550*/  IADD3 R99, PT, PT, R101, R100, R99 ;  /* 0x0000006465637210 */ /* 0x020fca0007ffe063 */
        /* <DEDUP_REMOVED lines=36> */
[----:B------:R-:W-:Y:S01]  /*e47a0*/  R2UR UR4, R50 ;  /* 0x00000000320472ca */ /* 0x000fe200000e0000 */
[----:B------:R-:W3:Y:S01]  /*e47b0*/  LDC.64 R90, c[0x0][0x388] ;  /* 0x0000e200ff5a7b82 */ /* 0x000ee20000000a00 */
[----:B------:R-:W-:-:S13]  /*e47c0*/  R2UR UR5, R51 ;  /* 0x00000000330572ca */ /* 0x000fda00000e0000 */
[----:B------:R-:W4:Y:S01]  /*e47d0*/  LDG.E R99, desc[UR4][R48.64+0x13c] ;  /* 0x00013c0430637981 */ /* 0x000f22000c1e1900 */
[----:B------:R-:W-:Y:S01]  /*e47e0*/  R2UR UR8, R50 ;  /* 0x00000000320872ca */ /* 0x000fe200000e0000 */
[----:B------:R-:W-:Y:S01]  /*e47f0*/  IMAD R101, R46, 0xa, RZ ;  /* 0x0000000a2e657824 */ /* 0x000fe200078e02ff */
[C---:B------:R-:W-:Y:S01]  /*e4800*/  R2UR UR9, R51.reuse ;  /* 0x00000000330972ca */ /* 0x040fe200000e0000 */
[----:B------:R0:W-:Y:S01]  /*e4810*/  STG.E desc[UR4][R48.64+0x11c], RZ ;  /* 0x00011cff30007986 */ /* 0x0001e2000c101904 */
[----:B------:R-:W-:Y:S02]  /*e4820*/  R2UR UR10, R50 ;  /* 0x00000000320a72ca */ /* 0x000fe400000e0000 */
[----:B------:R-:W-:Y:S01]  /*e4830*/  R2UR UR11, R51 ;  /* 0x00000000330b72ca */ /* 0x000fe200000e0000 */
[----:B---3--:R-:W-:-:S08]  /*e4840*/  IMAD.WIDE R90, R101, 0x4, R90 ;  /* 0x00000004655a7825 */ /* 0x008fd000078e025a */
[----:B----4-:R3:W-:Y:S04]  /*e4850*/  STG.E desc[UR8][R48.64+0x118], R99 ;  /* 0x0001186330007986 */ /* 0x0107e8000c101908 */
[----:B------:R-:W4:Y:S01]  /*e4860*/  LDG.E R90, desc[UR10][R90.64+0x10] ;  /* 0x0000100a5a5a7981 */ /* 0x000f22000c1e1900 */
[----:B------:R-:W-:Y:S01]  /*e4870*/  IMAD.MOV.U32 R42, RZ, RZ, R46 ;  /* 0x000000ffff2a7224 */ /* 0x000fe200078e002e */
[----:B----4-:R-:W-:-:S13]  /*e4880*/  ISETP.GE.AND P0, PT, R99, R90, PT ;  /* 0x0000005a6300720c */ /* 0x010fda0003f06270 */
[----:B0--3--:R-:W-:Y:S05]  /*e4890*/  @P0 BRA `(.L_x_2956) ;  /* 0x0000000800fc0947 */ /* 0x009fea0003800000 */
[----:B------:R-:W-:-:S07]  /*e48a0*/  IMAD.MOV.U32 R101, RZ, RZ, R99 ;  /* 0x000000ffff657224 */ /* 0x000fce00078e0063 */
.L_x_2960:
[----:B0-----:R-:W0:Y:S01]  /*e48b0*/  LDC.64 R90, c[0x0][0x390] ;  /* 0x0000e400ff5a7b82 */ /* 0x001e220000000a00 */
        /* <DEDUP_REMOVED lines=34> */
[----:B------:R-:W-:Y:S05]  /*e4ae0*/  @P0 BRA `(.L_x_2956) ;  /* 0x0000000800680947 */ /* 0x000fea0003800000 */
[C---:B------:R-:W-:Y:S02]  /*e4af0*/  R2UR UR4, R50.reuse ;  /* 0x00000000320472ca */ /* 0x040fe400000e0000 */
[C---:B------:R-:W-:Y:S02]  /*e4b00*/  R2UR UR5, R51.reuse ;  /* 0x00000000330572ca */ /* 0x040fe400000e0000 */
[----:B------:R-:W-:Y:S02]  /*e4b10*/  R2UR UR8, R50 ;  /* 0x00000000320872ca */ /* 0x000fe400000e0000 */
[----:B------:R-:W-:-:S09]  /*e4b20*/  R2UR UR9, R51 ;  /* 0x00000000330972ca */ /* 0x000fd200000e0000 */
[----:B------:R-:W4:Y:S04]  /*e4b30*/  LDG.E R42, desc[UR4][R86.64+0x4] ;  /* 0x00000404562a7981 */ /* 0x000f28000c1e1900 */
[----:B------:R-:W4:Y:S02]  /*e4b40*/  LDG.E R91, desc[UR8][R70.64+0x4] ;  /* 0x00000408465b7981 */ /* 0x000f24000c1e1900 */
[----:B----4-:R-:W-:-:S05]  /*e4b50*/  IMAD.IADD R42, R42, 0x1, R91 ;  /* 0x000000012a2a7824 */ /* 0x010fca00078e025b */
[----:B------:R-:W-:-:S13]  /*e4b60*/  ISETP.GT.AND P0, PT, R42, R109, PT ;  /* 0x0000006d2a00720c */ /* 0x000fda0003f04270 */
[----:B------:R-:W-:Y:S05]  /*e4b70*/  @P0 BRA `(.L_x_2958) ;  /* 0x0000000000300947 */ /* 0x000fea0003800000 */
[----:B------:R-:W0:Y:S01]  /*e4b80*/  LDC.64 R90, c[0x0][0x388] ;  /* 0x0000e200ff5a7b82 */ /* 0x000e220000000a00 */
[----:B------:R-:W-:Y:S01]  /*e4b90*/  R2UR UR4, R50 ;  /* 0x00000000320472ca */ /* 0x000fe200000e0000 */
[----:B------:R-:W-:Y:S01]  /*e4ba0*/  IMAD R107, R46, 0xa, RZ ;  /* 0x0000000a2e6b7824 */ /* 0x000fe200078e02ff */
[C---:B------:R-:W-:Y:S02]  /*e4bb0*/  R2UR UR5, R51.reuse ;  /* 0x00000000330572ca */ /* 0x040fe400000e0000 */
[----:B------:R-:W-:Y:S02]  /*e4bc0*/  R2UR UR8, R50 ;  /* 0x00000000320872ca */ /* 0x000fe400000e0000 */
[----:B------:R-:W-:Y:S01]  /*e4bd0*/  R2UR UR9, R51 ;  /* 0x00000000330972ca */ /* 0x000fe200000e0000 */
[----:B0-----:R-:W-:-:S12]  /*e4be0*/  IMAD.WIDE R90, R107, 0x4, R90 ;  /* 0x000000046b5a7825 */ /* 0x001fd800078e025a */
[----:B------:R-:W4:Y:S04]  /*e4bf0*/  LDG.E R107, desc[UR8][R88.64+0x4] ;  /* 0x00000408586b7981 */ /* 0x000f28000c1e1900 */
[----:B------:R-:W5:Y:S02]  /*e4c00*/  LDG.E R90, desc[UR4][R90.64+0x4] ;  /* 0x000004045a5a7981 */ /* 0x000f64000c1e1900 */
[----:B-----5:R-:W-:-:S05]  /*e4c10*/  IMAD.IADD R42, R109, 0x1, R90 ;  /* 0x000000016d2a7824 */ /* 0x020fca00078e025a */
[----:B----4-:R-:W-:-:S13]  /*e4c20*/  ISETP.GT.AND P0, PT, R42, R107, PT ;  /* 0x0000006b2a00720c */ /* 0x010fda0003f04270 */
[----:B------:R-:W-:Y:S05]  /*e4c30*/  @!P0 BRA `(.L_x_2959) ;  /* 0x00000000002c8947 */ /* 0x000fea0003800000 */
.L_x_2958:
        /* <DEDUP_REMOVED lines=8> */
[----:B----4-:R-:W-:Y:S05]  /*e4cc0*/  @!P0 BRA `(.L_x_2960) ;  /* 0xfffffff800f88947 */ /* 0x010fea000383ffff */
[----:B------:R-:W-:Y:S01]  /*e4cd0*/  IMAD.MOV.U32 R42, RZ, RZ, R46 ;  /* 0x000000ffff2a7224 */ /* 0x000fe200078e002e */
[----:B------:R-:W-:Y:S06]  /*e4ce0*/  BRA `(.L_x_2956) ;  /* 0x0000000400e87947 */ /* 0x000fec0003800000 */
.L_x_2959:
[----:B------:R-:W-:Y:S01]  /*e4cf0*/  R2UR UR4, R50 ;  /* 0x00000000320472ca */ /* 0x000fe200000e0000 */
[----:B------:R-:W-:Y:S01]  /*e4d00*/  IMAD.MOV.U32 R87, RZ, RZ, 0x1 ;  /* 0x00000001ff577424 */ /* 0x000fe200078e00ff */
[----:B------:R-:W-:Y:S01]  /*e4d10*/  R2UR UR5, R51 ;  /* 0x00000000330572ca */ /* 0x000fe200000e0000 */
[----:B------:R-:W-:-:S12]  /*e4d20*/  IMAD.MOV.U32 R42, RZ, RZ, R46 ;  /* 0x000000ffff2a7224 */ /* 0x000fd800078e002e */
[----:B------:R4:W-:Y:S02]  /*e4d30*/  STG.E desc[UR4][R48.64+0x11c], R87 ;  /* 0x00011c5730007986 */ /* 0x0009e4000c101904 */
.L_x_2957:
[----:B------:R-:W-:Y:S01]  /*e4d40*/  ISETP.NE.AND P0, PT, R61, -0x1, PT ;  /* 0xffffffff3d00780c */ /* 0x000fe20003f05270 */
[----:B------:R-:W-:-:S12]  /*e4d50*/  IMAD.MOV.U32 R61, RZ, RZ, -0x1 ;  /* 0xffffffffff3d7424 */ /* 0x000fd800078e00ff */
[----:B------:R-:W-:Y:S05]  /*e4d60*/  @!P0 BRA `(.L_x_2961) ;  /* 0x0000000400988947 */ /* 0x000fea0003800000 */
[----:B------:R-:W-:Y:S01]  /*e4d70*/  R2UR UR4, R50 ;  /* 0x00000000320472ca */ /* 0x000fe200000e0000 */
[----:B----4-:R-:W4:Y:S01]  /*e4d80*/  LDC.64 R86, c[0x0][0x388] ;  /* 0x0000e200ff567b82 */ /* 0x010f220000000a00 */
[----:B------:R-:W-:-:S13]  /*e4d90*/  R2UR UR5, R51 ;  /* 0x00000000330572ca */ /* 0x000fda00000e0000 */
[----:B------:R-:W5:Y:S01]  /*e4da0*/  LDG.E R89, desc[UR4][R48.64+0x140] ;  /* 0x0001400430597981 */ /* 0x000f62000c1e1900 */
[C---:B------:R-:W-:Y:S01]  /*e4db0*/  R2UR UR8, R50.reuse ;  /* 0x00000000320872ca */ /* 0x040fe200000e0000 */
[----:B------:R-:W-:Y:S01]  /*e4dc0*/  IMAD R61, R41, 0xa, RZ ;  /* 0x0000000a293d7824 */ /* 0x000fe200078e02ff */
[C---:B------:R-:W-:Y:S01]  /*e4dd0*/  R2UR UR9, R51.reuse ;  /* 0x00000000330972ca */ /* 0x040fe200000e0000 */
[----:B------:R0:W-:Y:S01]  /*e4de0*/  STG.E desc[UR4][R48.64+0x11c], RZ ;  /* 0x00011cff30007986 */ /* 0x0001e2000c101904 */
[----:B------:R-:W-:Y:S02]  /*e4df0*/  R2UR UR10, R50 ;  /* 0x00000000320a72ca */ /* 0x000fe400000e0000 */
[----:B------:R-:W-:Y:S01]  /*e4e00*/  R2UR UR11, R51 ;  /* 0x00000000330b72ca */ /* 0x000fe200000e0000 */
[----:B----4-:R-:W-:-:S08]  /*e4e10*/  IMAD.WIDE R86, R61, 0x4, R86 ;  /* 0x000000043d567825 */ /* 0x010fd000078e0256 */
[----:B-----5:R4:W-:Y:S04]  /*e4e20*/  STG.E desc[UR8][R48.64+0x118], R89 ;  /* 0x0001185930007986 */ /* 0x0209e8000c101908 */
[----:B------:R-:W5:Y:S01]  /*e4e30*/  LDG.E R87, desc[UR10][R86.64+0x10] ;  /* 0x0000100a56577981 */ /* 0x000f62000c1e1900 */
[----:B------:R-:W-:Y:S01]  /*e4e40*/  IMAD.MOV.U32 R61, RZ, RZ, R41 ;  /* 0x000000ffff3d7224 */ /* 0x000fe200078e0029 */
[----:B-----5:R-:W-:Y:S02]  /*e4e50*/  ISETP.NE.AND P0, PT, R87, RZ, PT ;  /* 0x000000ff5700720c */ /* 0x020fe40003f05270 */
[----:B------:R4:W-:Y:S11]  /*e4e60*/  STG.E desc[UR4][R48.64+0x118], R87 ;  /* 0x0001185730007986 */ /* 0x0009f6000c101904 */
[----:B0-----:R-:W-:Y:S05]  /*e4e70*/  @!P0 BRA `(.L_x_2956) ;  /* 0x0000000400848947 */ /* 0x001fea0003800000 */
[----:B------:R-:W-:-:S07]  /*e4e80*/  IMAD.MOV.U32 R88, RZ, RZ, R87 ;  /* 0x000000ffff587224 */ /* 0x000fce00078e0057 */
.L_x_2965:
[----:B0---4-:R-:W0:Y:S01]  /*e4e90*/  LDC.64 R86, c[0x0][0x390] ;  /* 0x0000e400ff567b82 */ /* 0x011e220000000a00 */
[----:B------:R-:W-:Y:S01]  /*e4ea0*/  R2UR UR4, R50 ;  /* 0x00000000320472ca */ /* 0x000fe200000e0000 */
[----:B------:R-:W-:Y:S01]  /*e4eb0*/  IMAD R61, R88, 0x3, RZ ;  /* 0x00000003583d7824 */ /* 0x000fe200078e02ff */
[----:B------:R-:W-:-:S03]  /*e4ec0*/  R2UR UR5, R51 ;  /* 0x00000000330572ca */ /* 0x000fc600000e0000 */
[----:B0-----:R-:W-:-:S10]  /*e4ed0*/  IMAD.WIDE R86, R61, 0x4, R86 ;  /* 0x000000043d567825 */ /* 0x001fd400078e0256 */
[----:B------:R-:W4:Y:S01]  /*e4ee0*/  LDG.E R90, desc[UR4][R86.64] ;  /* 0x00000004565a7981 */ /* 0x000f22000c1e1900 */
[----:B------:R-:W-:Y:S05]  /*e4ef0*/  BMOV.32.CLEAR RZ, B11 ;  /* 0x000000000bff7355 */ /* 0x000fea0000100000 */
[----:B------:R-:W-:Y:S01]  /*e4f00*/  BSSY.RELIABLE B11, `(.L_x_2962) ;  /* 0x00000380000b7945 */ /* 0x000fe20003800100 */
[----:B----4-:R-:W-:-:S13]  /*e4f10*/  ISETP.GE.AND P0, PT, R90, R93, PT ;  /* 0x0000005d5a00720c */ /* 0x010fda0003f06270 */
        /* <DEDUP_REMOVED lines=42> */
[C---:B------:R-:W-:Y:S01]  /*e51c0*/  R2UR UR4, R50.reuse ;  /* 0x00000000320472ca */ /* 0x040fe200000e0000 */
        /* <DEDUP_REMOVED lines=11> */
.L_x_2963:
[----:B------:R-:W-:Y:S05]  /*e5280*/  BSYNC.RELIABLE B11 ;  /* 0x00000000000b7941 */ /* 0x000fea0003800100 */
.L_x_2962:
[----:B------:R-:W5:Y:S01]  /*e5290*/  LDC.64 R86, c[0x0][0x388] ;  /* 0x0000e200ff567b82 */ /* 0x000f620000000a00 */
[----:B------:R-:W-:Y:S01]  /*e52a0*/  R2UR UR4, R50 ;  /* 0x00000000320472ca */ /* 0x000fe200000e0000 */
[----:B------:R-:W-:Y:S01]  /*e52b0*/  IMAD R61, R41, 0xa, RZ ;  /* 0x0000000a293d7824 */ /* 0x000fe200078e02ff */
[C---:B------:R-:W-:Y:S01]  /*e52c0*/  R2UR UR5, R51.reuse ;  /* 0x00000000330572ca */ /* 0x040fe200000e0000 */
[----:B------:R-:W-:Y:S01]  /*e52d0*/  VIADD R91, R88, 0x1 ;  /* 0x00000001585b7836 */ /* 0x000fe20000000000 */
[----:B------:R-:W-:Y:S02]  /*e52e0*/  R2UR UR8, R50 ;  /* 0x00000000320872ca */ /* 0x000fe400000e0000 */
[----:B------:R-:W-:-:S09]  /*e52f0*/  R2UR UR9, R51 ;  /* 0x00000000330972ca */ /* 0x000fd200000e0000 */
[----:B------:R0:W-:Y:S01]  /*e5300*/  STG.E desc[UR4][R48.64+0x118], R91 ;  /* 0x0001185b30007986 */ /* 0x0001e2000c101904 */
[----:B-----5:R-:W-:-:S05]  /*e5310*/  IMAD.WIDE R86, R61, 0x4, R86 ;  /* 0x000000043d567825 */ /* 0x020fca00078e0256 */
[----:B------:R-:W5:Y:S01]  /*e5320*/  LDG.E R88, desc[UR8][R86.64+0x10] ;  /* 0x0000100856587981 */ /* 0x000f62000c1e1900 */
[----:B------:R-:W-:Y:S01]  /*e5330*/  IMAD.MOV.U32 R61, RZ, RZ, R41 ;  /* 0x000000ffff3d7224 */ /* 0x000fe200078e0029 */
[----:B-----5:R-:W-:Y:S02]  /*e5340*/  ISETP.NE.AND P0, PT, R88, RZ, PT ;  /* 0x000000ff5800720c */ /* 0x020fe40003f05270 */
[----:B------:R0:W-:Y:S11]  /*e5350*/  STG.E desc[UR4][R48.64+0x118], R88 ;  /* 0x0001185830007986 */ /* 0x0001f6000c101904 */
[----:B------:R-:W-:Y:S05]  /*e5360*/  @!P0 BRA `(.L_x_2956) ;  /* 0x0000000000488947 */ /* 0x000fea0003800000 */
[----:B------:R-:W-:Y:S05]  /*e5370*/  BRA `(.L_x_2965) ;  /* 0xfffffff800c47947 */ /* 0x000fea000383ffff */
.L_x_2964:
[----:B------:R-:W-:Y:S01]  /*e5380*/  R2UR UR4, R50 ;  /* 0x00000000320472ca */ /* 0x000fe200000e0000 */
[----:B------:R-:W-:Y:S01]  /*e5390*/  IMAD.MOV.U32 R69, RZ, RZ, 0x1 ;  /* 0x00000001ff457424 */ /* 0x000fe200078e00ff */
[----:B------:R-:W-:Y:S01]  /*e53a0*/  R2UR UR5, R51 ;  /* 0x00000000330572ca */ /* 0x000fe200000e0000 */
[----:B------:R-:W-:-:S12]  /*e53b0*/  IMAD.MOV.U32 R61, RZ, RZ, R41 ;  /* 0x000000ffff3d7224 */ /* 0x000fd800078e0029 */
[----:B------:R0:W-:Y:S02]  /*e53c0*/  STG.E desc[UR4][R48.64+0x11c], R69 ;  /* 0x00011c4530007986 */ /* 0x0001e4000c101904 */
.L_x_2961:
[----:B------:R-:W1:Y:S01]  /*e53d0*/  LDCU.64 UR4, c[0x0][0x398] ;  /* 0x00007300ff0477ac */ /* 0x000e620008000a00 */
[----:B------:R-:W-:Y:S01]  /*e53e0*/  IADD3 R93, P0, PT, R40, R93, RZ ;  /* 0x0000005d285d7210 */ /* 0x000fe20007f1e0ff */
[----:B------:R-:W-:Y:S01]  /*e53f0*/  IMAD.MOV.U32 R83, RZ, RZ, 0x1 ;  /* 0x00000001ff537424 */ /* 0x000fe200078e00ff */
[C---:B------:R-:W-:Y:S02]  /*e5400*/  R2UR UR8, R50.reuse ;  /* 0x00000000320872ca */ /* 0x040fe400000e0000 */
[C---:B------:R-:W-:Y:S02]  /*e5410*/  R2UR UR9, R51.reuse ;  /* 0x00000000330972ca */ /* 0x040fe400000e0000 */
[----:B------:R-:W-:Y:S02]  /*e5420*/  R2UR UR10, R50 ;  /* 0x00000000320a72ca */ /* 0x000fe400000e0000 */
[----:B------:R-:W-:Y:S02]  /*e5430*/  R2UR UR11, R51 ;  /* 0x00000000330b72ca */ /* 0x000fe400000e0000 */
[----:B------:R-:W-:-:S02]  /*e5440*/  LEA.HI.X.SX32 R82, R40, R95, 0x1, P0 ;  /* 0x0000005f28527211 */ /* 0x000fc400000f0eff */
[----:B-1----:R-:W-:-:S04]  /*e5450*/  LEA R80, P0, R93, UR4, 0x2 ;  /* 0x000000045d507c11 */ /* 0x002fc8000f8010ff */
[----:B------:R-:W-:-:S05]  /*e5460*/  LEA.HI.X R81, R93, UR5, R82, 0x2, P0 ;  /* 0x000000055d517c11 */ /* 0x000fca00080f1452 */
[----:B------:R1:W-:Y:S04]  /*e5470*/  STG.E desc[UR8][R80.64+0x20], R83 ;  /* 0x0000205350007986 */ /* 0x0003e8000c101908 */
[----:B0-----:R1:W5:Y:S02]  /*e5480*/  LDG.E R69, desc[UR10][R48.64+0x114] ;  /* 0x0001140a30457981 */ /* 0x001364000c1e1900 */
.L_x_2956:
[----:B------:R0:W-:Y:S05]  /*e5490*/  BMOV.32 B10, R105 ;  /* 0x000000690a007356 */ /* 0x0001ea0000000000 */
[----:B------:R-:W-:Y:S05]  /*e54a0*/  BSYNC.RECONVERGENT B10 ;  /* 0x00000000000a7941 */ /* 0x000fea0003800200 */
.L_x_2953:
[----:B------:R-:W-:Y:S05]  /*e54b0*/  BSYNC.RELIABLE B9 ;  /* 0x0000000000097941 */ /* 0x000fea0003800100 */
.L_x_2951:
[C---:B------:R-:W-:Y:S01]  /*e54c0*/  R2UR UR4, R50.reuse ;  /* 0x00000000320472ca */ /* 0x040fe200000e0000 */
[----:B-----5:R-:W-:Y:S01]  /*e54d0*/  VIADD R69, R69, 0x1 ;  /* 0x0000000145457836 */ /* 0x020fe20000000000 */
[C---:B------:R-:W-:Y:S02]  /*e54e0*/  R2UR UR5, R51.reuse ;  /* 0x00000000330572ca */ /* 0x040fe400000e0000 */
[----:B------:R-:W-:Y:S02]  /*e54f0*/  R2UR UR8, R50 ;  /* 0x00000000320872ca */ /* 0x000fe400000e0000 */
[----:B------:R-:W-:-:S09]  /*e5500*/  R2UR UR9, R51 ;  /* 0x00000000330972ca */ /* 0x000fd200000e0000 */
[----:B------:R0:W-:Y:S04]  /*e5510*/  STG.E desc[UR4][R48.64+0x114], R69 ;  /* 0x0001144530007986 */ /* 0x0001e8000c101904 */
[----:B-1----:R-:W2:Y:S02]  /*e5520*/  LDG.E R80, desc[UR8][R78.64+0x10] ;  /* 0x000010084e507981 */ /* 0x002ea4000c1e1900 */
[----:B--2---:R-:W-:-:S13]  /*e5530*/  ISETP.GE.AND P0, PT, R69, R80, PT ;  /* 0x000000504500720c */ /* 0x004fda0003f06270 */
[----:B0-----:R-:W-:Y:S05]  /*e5540*/  @!P0 BRA `(.L_x_2966) ;  /* 0xffffffe8003c8947 */ /* 0x001fea000383ffff */
.L_x_2954:
[----:B0-----:R0:W-:Y:S05]  /*e5550*/  BMOV.32 B11, R104 ;  /* 0x000000680b007356 */ /* 0x0011ea0000000000 */
[----:B------:R-:W-:Y:S05]  /*e5560*/  BSYNC.RECONVERGENT B11 ;  /* 0x00000000000b7941 */ /* 0x000fea0003800200 */
.L_x_2950:
[----:B------:R-:W-:Y:S02]  /*e5570*/  R2UR UR4, R50 ;  /* 0x00000000320472ca */ /* 0x000fe400000e0000 */
[----:B------:R-:W-:-:S13]  /*e5580*/  R2UR UR5, R51 ;  /* 0x00000000330572ca */ /* 0x000fda00000e0000 */
[----:B------:R0:W5:Y:S02]  /*e5590*/  LDG.E R69, desc[UR4][R48.64+0x110] ;  /* 0x0001100430457981 */ /* 0x000164000c1e1900 */
.L_x_2949:
[----:B------:R0:W-:Y:S05]  /*e55a0*/  BMOV.32 B9, R103 ;  /* 0x0000006709007356 */ /* 0x0001ea0000000000 */
[----:B------:R-:W-:Y:S05]  /*e55b0*/  BSYNC.RECONVERGENT B9 ;  /* 0x0000000000097941 */ /* 0x000fea0003800200 */
.L_x_2946:
[----:B------:R-:W-:Y:S05]  /*e55c0*/  BSYNC.RELIABLE B8 ;  /* 0x0000000000087941 */ /* 0x000fea0003800100 */
.L_x_2944:
        /* <DEDUP_REMOVED lines=9> */
.L_x_2947:
[----:B--2---:R2:W-:Y:S05]  /*e5660*/  BMOV.32 B11, R98 ;  /* 0x000000620b007356 */ /* 0x0045ea0000000000 */
[----:B------:R-:W-:Y:S05]  /*e5670*/  BSYNC.RECONVERGENT B11 ;  /* 0x00000000000b7941 */ /* 0x000fea0003800200 */
.L_x_2943:
[----:B------:R-:W-:Y:S02]  /*e5680*/  R2UR UR4, R50 ;  /* 0x00000000320472ca */ /* 0x000fe400000e0000 */
[----:B------:R-:W-:-:S13]  /*e5690*/  R2UR UR5, R51 ;  /* 0x00000000330572ca */ /* 0x000fda00000e0000 */
[----:B------:R0:W5:Y:S02]  /*e56a0*/  LDG.E R69, desc[UR4][R48.64+0x10c] ;  /* 0x00010c0430457981 */ /* 0x000164000c1e1900 */
.L_x_2942:
[----:B------:R0:W-:Y:S05]  /*e56b0*/  BMOV.32 B8, R97 ;  /* 0x0000006108007356 */ /* 0x0001ea0000000000 */
[----:B------:R-:W-:Y:S05]  /*e56c0*/  BSYNC.RECONVERGENT B8 ;  /* 0x0000000000087941 */ /* 0x000fea0003800200 */
.L_x_2939:
[----:B------:R-:W-:Y:S05]  /*e56d0*/  BSYNC.RELIABLE B7 ;  /* 0x0000000000077941 */ /* 0x000fea0003800100 */
.L_x_2937:
[C---:B------:R-:W-:Y:S01]  /*e56e0*/  R2UR UR4, R50.reuse ;  /* 0x00000000320472ca */ /* 0x040fe200000e0000 */
[----:B-----5:R-:W-:Y:S01]  /*e56f0*/  VIADD R69, R69, 0x1 ;  /* 0x0000000145457836 */ /* 0x020fe20000000000 */
[C---:B------:R-:W-:Y:S02]  /*e5700*/  R2UR UR5, R51.reuse ;  /* 0x00000000330572ca */ /* 0x040fe400000e0000 */
[----:B------:R-:W-:Y:S02]  /*e5710*/  R2UR UR8, R50 ;  /* 0x00000000320872ca */ /* 0x000fe400000e0000 */
[----:B------:R-:W-:-:S09]  /*e5720*/  R2UR UR9, R51 ;  /* 0x00000000330972ca */ /* 0x000fd200000e0000 */
[----:B------:R0:W-:Y:S04]  /*e5730*/  STG.E desc[UR4][R48.64+0x10c], R69 ;  /* 0x00010c4530007986 */ /* 0x0001e8000c101904 */
[----:B------:R-:W4:Y:S02]  /*e5740*/  LDG.E R80, desc[UR8][R72.64+0x10] ;  /* 0x0000100848507981 */ /* 0x000f24000c1e1900 */
[----:B----4-:R-:W-:-:S13]  /*e5750*/  ISETP.GE.AND P0, PT, R69, R80, PT ;  /* 0x000000504500720c */ /* 0x010fda0003f06270 */
[----:B0-----:R-:W-:Y:S05]  /*e5760*/  @!P0 BRA `(.L_x_2968) ;  /* 0xffffffdc00ac8947 */ /* 0x001fea000383ffff */
.L_x_2940:
[----:B-1----:R1:W-:Y:S05]  /*e5770*/  BMOV.32 B11, R96 ;  /* 0x000000600b007356 */ /* 0x0023ea0000000000 */
[----:B------:R-:W-:Y:S05]  /*e5780*/  BSYNC.RECONVERGENT B11 ;  /* 0x00000000000b7941 */ /* 0x000fea0003800200 */
.L_x_2936:
[----:B------:R-:W-:Y:S02]  /*e5790*/  R2UR UR4, R50 ;  /* 0x00000000320472ca */ /* 0x000fe400000e0000 */
[----:B------:R-:W-:-:S13]  /*e57a0*/  R2UR UR5, R51 ;  /* 0x00000000330572ca */ /* 0x000fda00000e0000 */
[----:B------:R4:W5:Y:S02]  /*e57b0*/  LDG.E R69, desc[UR4][R48.64+0x108] ;  /* 0x0001080430457981 */ /* 0x000964000c1e1900 */
.L_x_2935:
[----:B------:R0:W-:Y:S05]  /*e57c0*/  BMOV.32 B7, R94 ;  /* 0x0000005e07007356 */ /* 0x0001ea0000000000 */
[----:B------:R-:W-:Y:S05]  /*e57d0*/  BSYNC.RECONVERGENT B7 ;  /* 0x0000000000077941 */ /* 0x000fea0003800200 */
.L_x_2932:
[----:B------:R-:W-:Y:S05]  /*e57e0*/  BSYNC.RELIABLE B6 ;  /* 0x0000000000067941 */ /* 0x000fea0003800100 */
.L_x_2930:
        /* <DEDUP_REMOVED lines=9> */
.L_x_2933:
[----:B0-----:R0:W-:Y:S05]  /*e5880*/  BMOV.32 B11, R92 ;  /* 0x0000005c0b007356 */ /* 0x0011ea0000000000 */
[----:B------:R-:W-:Y:S05]  /*e5890*/  BSYNC.RECONVERGENT B11 ;  /* 0x00000000000b7941 */ /* 0x000fea0003800200 */
.L_x_2929:
[----:B------:R-:W-:Y:S02]  /*e58a0*/  R2UR UR4, R50 ;  /* 0x00000000320472ca */ /* 0x000fe400000e0000 */
[----:B------:R-:W-:-:S13]  /*e58b0*/  R2UR UR5, R51 ;  /* 0x00000000330572ca */ /* 0x000fda00000e0000 */
[----:B------:R2:W5:Y:S02]  /*e58c0*/  LDG.E R69, desc[UR4][R48.64+0x104] ;  /* 0x0001040430457981 */ /* 0x000564000c1e1900 */
.L_x_2928:
[----:B------:R-:W-:Y:S05]  /*e58d0*/  BSYNC.RECONVERGENT B0 ;  /* 0x0000000000007941 */ /* 0x000fea0003800200 */
.L_x_2925:
[----:B------:R-:W-:Y:S05]  /*e58e0*/  BSYNC.RELIABLE B1 ;  /* 0x0000000000017941 */ /* 0x000fea0003800100 */
.L_x_2923:
        /* <DEDUP_REMOVED lines=9> */
.L_x_2926:
[----:B------:R-:W-:Y:S05]  /*e5980*/  BSYNC.RECONVERGENT B2 ;  /* 0x0000000000027941 */ /* 0x000fea0003800200 */
.L_x_2922:
[----:B------:R-:W-:Y:S02]  /*e5990*/  R2UR UR4, R50 ;  /* 0x00000000320472ca */ /* 0x000fe400000e0000 */
[----:B------:R-:W-:-:S13]  /*e59a0*/  R2UR UR5, R51 ;  /* 0x00000000330572ca */ /* 0x000fda00000e0000 */
[----:B------:R0:W5:Y:S02]  /*e59b0*/  LDG.E R69, desc[UR4][R48.64+0x100] ;  /* 0x0001000430457981 */ /* 0x000164000c1e1900 */
.L_x_2921:
[----:B------:R-:W-:Y:S05]  /*e59c0*/  BSYNC.RECONVERGENT B3 ;  /* 0x0000000000037941 */ /* 0x000fea0003800200 */
.L_x_2920:
        /* <DEDUP_REMOVED lines=8> */
[----:B--2---:R-:W-:Y:S05]  /*e5a50*/  @!P0 BRA `(.L_x_2971) ;  /* 0xffffffd000688947 */ /* 0x004fea000383ffff */
.L_x_2919:
[----:B------:R-:W-:Y:S05]  /*e5a60*/  BSYNC.RECONVERGENT B4 ;  /* 0x0000000000047941 */ /* 0x000fea0003800200 */
.L_x_2918:
[----:B------:R-:W-:Y:S02]  /*e5a70*/  R2UR UR4, R50 ;  /* 0x00000000320472ca */ /* 0x000fe400000e0000 */
[----:B------:R-:W-:-:S13]  /*e5a80*/  R2UR UR5, R51 ;  /* 0x00000000330572ca */ /* 0x000fda00000e0000 */
[----:B------:R-:W2:Y:S01]  /*e5a90*/  LDG.E R61, desc[UR4][R70.64+0xc] ;  /* 0x00000c04463d7981 */ /* 0x000ea2000c1e1900 */
[----:B------:R-:W-:Y:S02]  /*e5aa0*/  R2UR UR8, R50 ;  /* 0x00000000320872ca */ /* 0x000fe400000e0000 */
[----:B------:R-:W-:Y:S01]  /*e5ab0*/  R2UR UR9, R51 ;  /* 0x00000000330972ca */ /* 0x000fe200000e0000 */
[----:B--2---:R-:W-:-:S12]  /*e5ac0*/  STG.E desc[UR4][R48.64+0x128], R61 ;  /* 0x0001283d30007986 */ /* 0x004fd8000c101904 */
[----:B------:R-:W2:Y:S04]  /*e5ad0*/  LDG.E R69, desc[UR8][R58.64+0xc] ;  /* 0x00000c083a457981 */ /* 0x000ea8000c1e1900 */
[----:B--2---:R-:W-:Y:S04]  /*e5ae0*/  STG.E desc[UR4][R48.64+0x12c], R69 ;  /* 0x00012c4530007986 */ /* 0x004fe8000c101904 */
[----:B-1----:R-:W2:Y:S04]  /*e5af0*/  LDG.E R81, desc[UR8][R72.64+0xc] ;  /* 0x00000c0848517981 */ /* 0x002ea8000c1e1900 */
[----:B--2---:R1:W-:Y:S04]  /*e5b00*/  STG.E desc[UR4][R48.64+0x130], R81 ;  /* 0x0001305130007986 */ /* 0x0043e8000c101904 */
[----:B------:R-:W2:Y:S04]  /*e5b10*/  LDG.E R83, desc[UR8][R74.64+0xc] ;  /* 0x00000c084a537981 */ /* 0x000ea8000c1e1900 */
[----:B--2---:R2:W-:Y:S04]  /*e5b20*/  STG.E desc[UR4][R48.64+0x134], R83 ;  /* 0x0001345330007986 */ /* 0x0045e8000c101904 */
[----:B------:R-:W3:Y:S01]  /*e5b30*/  LDG.E R79, desc[UR8][R78.64+0xc] ;  /* 0x00000c084e4f7981 */ /* 0x000ee2000c1e1900 */
[----:B------:R-:W-:-:S13]  /*e5b40*/  ISETP.NE.AND P0, PT, R41, -0x1, PT ;  /* 0xffffffff2900780c */ /* 0x000fda0003f05270 */
[----:B-1----:R-:W1:Y:S01]  /*e5b50*/  @P0 LDC.64 R80, c[0x0][0x388] ;  /* 0x0000e200ff500b82 */ /* 0x002e620000000a00 */
[----:B---3--:R2:W-:Y:S04]  /*e5b60*/  STG.E desc[UR4][R48.64+0x138], R79 ;  /* 0x0001384f30007986 */ /* 0x0085e8000c101904 */
[----:B------:R-:W3:Y:S01]  /*e5b70*/  LDG.E R61, desc[UR8][R56.64+0xc] ;  /* 0x00000c08383d7981 */ /* 0x000ee2000c1e1900 */
[----:B------:R-:W-:Y:S01]  /*e5b80*/  @P0 R2UR UR8, R50 ;  /* 0x00000000320802ca */ /* 0x000fe200000e0000 */
[----:B------:R-:W-:Y:S01]  /*e5b90*/  @P0 IMAD R69, R41, 0xa, RZ ;  /* 0x0000000a29450824 */ /* 0x000fe200078e02ff */
[----:B------:R-:W-:-:S03]  /*e5ba0*/  @P0 R2UR UR9, R51 ;  /* 0x00000000330902ca */ /* 0x000fc600000e0000 */
[----:B-1----:R-:W-:Y:S01]  /*e5bb0*/  @P0 IMAD.WIDE R80, R69, 0x4, R80 ;  /* 0x0000000445500825 */ /* 0x002fe200078e0250 */
[----:B---3--:R2:W-:Y:S09]  /*e5bc0*/  STG.E desc[UR4][R48.64+0x13c], R61 ;  /* 0x00013c3d30007986 */ /* 0x0085f2000c101904 */
[----:B------:R-:W3:Y:S01]  /*e5bd0*/  @P0 LDG.E R81, desc[UR8][R80.64+0xc] ;  /* 0x00000c0850510981 */ /* 0x000ee2000c1e1900 */
[----:B------:R-:W-:-:S02]  /*e5be0*/  @P0 R2UR UR4, R50 ;  /* 0x00000000320402ca */ /* 0x000fc400000e0000 */
[C---:B------:R-:W-:Y:S02]  /*e5bf0*/  @P0 R2UR UR5, R51.reuse ;  /* 0x00000000330502ca */ /* 0x040fe400000e0000 */
[----:B------:R-:W-:Y:S02]  /*e5c00*/  R2UR UR8, R50 ;  /* 0x00000000320872ca */ /* 0x000fe400000e0000 */
[----:B------:R-:W-:-:S09]  /*e5c10*/  R2UR UR9, R51 ;  /* 0x00000000330972ca */ /* 0x000fd200000e0000 */
[----:B---3--:R2:W-:Y:S04]  /*e5c20*/  @P0 STG.E desc[UR4][R48.64+0x140], R81 ;  /* 0x0001405130000986 */ /* 0x0085e8000c101904 */
[----:B------:R-:W3:Y:S01]  /*e5c30*/  LDG.E R69, desc[UR8][R76.64+0xc] ;  /* 0x00000c084c457981 */ /* 0x000ee2000c1e1900 */
[----:B------:R-:W-:Y:S02]  /*e5c40*/  R2UR UR4, R50 ;  /* 0x00000000320472ca */ /* 0x000fe400000e0000 */
[----:B------:R-:W-:-:S13]  /*e5c50*/  R2UR UR5, R51 ;  /* 0x00000000330572ca */ /* 0x000fda00000e0000 */
[----:B---3--:R2:W-:Y:S04]  /*e5c60*/  STG.E desc[UR4][R48.64+0x100], R69 ;  /* 0x0001004530007986 */ /* 0x0085e8000c101904 */
[----:B------:R-:W3:Y:S01]  /*e5c70*/  LDG.E R40, desc[UR8][R76.64+0x10] ;  /* 0x000010084c287981 */ /* 0x000ee2000c1e1900 */
[----:B------:R-:W-:Y:S01]  /*e5c80*/  BSSY.RECONVERGENT B4, `(.L_x_2972) ;  /* 0x00002f4000047945 */ /* 0x000fe20003800200 */
[----:B---3--:R-:W-:-:S13]  /*e5c90*/  ISETP.GE.AND P0, PT, R69, R40, PT ;  /* 0x000000284500720c */ /* 0x008fda0003f06270 */
[----:B--2---:R-:W-:Y:S05]  /*e5ca0*/  @P0 BRA `(.L_x_2973) ;  /* 0x0000002c00c40947 */ /* 0x004fea0003800000 */
[----:B------:R-:W-:Y:S02]  /*e5cb0*/  IMAD.MOV.U32 R61, RZ, RZ, R41 ;  /* 0x000000ffff3d7224 */ /* 0x000fe400078e0029 */
[----:B------:R-:W-:-:S07]  /*e5cc0*/  IMAD.MOV.U32 R42, RZ, RZ, R46 ;  /* 0x000000ffff2a7224 */ /* 0x000fce00078e002e */
.L_x_3025:
[----:B-1----:R-:W1:Y:S01]  /*e5cd0*/  LDC.64 R80, c[0x0][0x390] ;  /* 0x0000e400ff507b82 */ /* 0x002e620000000a00 */
[----:B------:R-:W-:Y:S01]  /*e5ce0*/  R2UR UR4, R50 ;  /* 0x00000000320472ca */ /* 0x000fe200000e0000 */
[----:B------:R-:W-:Y:S01]  /*e5cf0*/  IMAD R79, R69, 0x3, RZ ;  /* 0x00000003454f7824 */ /* 0x000fe200078e02ff */
[----:B------:R-:W-:-:S03]  /*e5d00*/  R2UR UR5, R51 ;  /* 0x00000000330572ca */ /* 0x000fc600000e0000 */
[----:B-1----:R-:W-:-:S10]  /*e5d10*/  IMAD.WIDE R80, R79, 0x4, R80 ;  /* 0x000000044f507825 */ /* 0x002fd400078e0250 */
[----:B--2---:R-:W2:Y:S01]  /*e5d20*/  LDG.E R40, desc[UR4][R80.64+0x8] ;  /* 0x0000080450287981 */ /* 0x004ea2000c1e1900 */
[----:B------:R-:W-:Y:S05]  /*e5d30*/  BMOV.32.CLEAR RZ, B3 ;  /* 0x0000000003ff7355 */ /* 0x000fea0000100000 */
[----:B------:R-:W-:Y:S01]  /*e5d40*/  BSSY.RECONVERGENT B3, `(.L_x_2974) ;  /* 0x00002de000037945 */ /* 0x000fe20003800200 */
[----:B--2---:R-:W-:-:S13]  /*e5d50*/  LOP3.LUT P0, RZ, R40, 0x2, RZ, 0xc0, !PT ;  /* 0x0000000228ff7812 */ /* 0x004fda000780c0ff */
[----:B------:R-:W-:Y:S05]  /*e5d60*/  @!P0 BRA `(.L_x_2975) ;  /* 0x0000002c006c8947 */ /* 0x000fea0003800000 */
[----:B------:R-:W-:Y:S01]  /*e5d70*/  R2UR UR4, R50 ;  /* 0x00000000320472ca */ /* 0x000fe200000e0000 */
[----:B------:R-:W1:Y:S01]  /*e5d80*/  LDC.64 R78, c[0x0][0x398] ;  /* 0x0000e600ff4e7b82 */ /* 0x000e620000000a00 */
[----:B------:R-:W-:-:S13]  /*e5d90*/  R2UR UR5, R51 ;  /* 0x00000000330572ca */ /* 0x000fda00000e0000 */
[----:B------:R-:W2:Y:S01]  /*e5da0*/  LDG.E R81, desc[UR4][R80.64] ;  /* 0x0000000450517981 */ /* 0x000ea2000c1e1900 */
[----:B------:R-:W-:Y:S01]  /*e5db0*/  IMAD R40, R47, R60, RZ ;  /* 0x0000003c2f287224 */ /* 0x000fe200078e02ff */
[----:B------:R-:W-:Y:S02]  /*e5dc0*/  R2UR UR8, R50 ;  /* 0x00000000320872ca */ /* 0x000fe400000e0000 */
[----:B------:R-:W-:Y:S02]  /*e5dd0*/  R2UR UR9, R51 ;  /* 0x00000000330972ca */ /* 0x000fe400000e0000 */
[----:B--2---:R-:W-:Y:S01]  /*e5de0*/  IADD3 R83, PT, PT, R81, 0x8, R40 ;  /* 0x0000000851537810 */ /* 0x004fe20007ffe028 */
[----:B------:R2:W-:Y:S04]  /*e5df0*/  STG.E desc[UR4][R48.64+0x120], R81 ;  /* 0x0001205130007986 */ /* 0x0005e8000c101904 */
[----:B-1----:R-:W-:-:S06]  /*e5e00*/  IMAD.WIDE R78, R83, 0x4, R78 ;  /* 0x00000004534e7825 */ /* 0x002fcc00078e024e */
[----:B------:R-:W3:Y:S02]  /*e5e10*/  LDG.E R78, desc[UR8][R78.64] ;  /* 0x000000084e4e7981 */ /* 0x000ee4000c1e1900 */
[----:B---3--:R-:W-:-:S13]  /*e5e20*/  ISETP.NE.AND P0, PT, R78, RZ, PT ;  /* 0x000000ff4e00720c */ /* 0x008fda0003f05270 */
[----:B--2---:R-:W-:Y:S05]  /*e5e30*/  @P0 BRA `(.L_x_2975) ;  /* 0x0000002c00380947 */ /* 0x004fea0003800000 */
        /* <DEDUP_REMOVED lines=8> */
[----:B-1----:R-:W-:Y:S05]  /*e5ec0*/  @P0 BRA `(.L_x_2975) ;  /* 0x0000002c00140947 */ /* 0x002fea0003800000 */
[----:B------:R-:W-:Y:S05]  /*e5ed0*/  BMOV.32.CLEAR RZ, B2 ;  /* 0x0000000002ff7355 */ /* 0x000fea0000100000 */
[----:B------:R-:W-:Y:S01]  /*e5ee0*/  BSSY.RECONVERGENT B2, `(.L_x_2976) ;  /* 0x00002c0000027945 */ /* 0x000fe20003800200 */
[----:B------:R-:W-:-:S07]  /*e5ef0*/  IMAD.MOV.U32 R69, RZ, RZ, R79 ;  /* 0x000000ffff457224 */ /* 0x000fce00078e004f */
.L_x_3024:
        /* <DEDUP_REMOVED lines=18> */
.L_x_2978:
        /* <DEDUP_REMOVED lines=26> */
.L_x_2981:
        /* <DEDUP_REMOVED lines=12> */
[----:B-1----:R-:W-:Y:S05]  /*e6280*/  @P0 BRA `(.L_x_2982) ;  /* 0x0000002400e80947 */ /* 0x002fea0003800000 */
[----:B------:R-:W-:Y:S05]  /*e6290*/  BMOV.32.CLEAR RZ, B6 ;  /* 0x0000000006ff7355 */ /* 0x000fea0000100000 */
[----:B------:R-:W-:Y:S01]  /*e62a0*/  BSSY.RECONVERGENT B6, `(.L_x_2983) ;  /* 0x0000275000067945 */ /* 0x000fe20003800200 */
[----:B------:R-:W-:-:S03]  /*e62b0*/  IMAD.MOV.U32 R69, RZ, RZ, R79 ;  /* 0x000000ffff457224 */ /* 0x000fc600078e004f */
[----:B------:R-:W1:Y:S05]  /*e62c0*/  BMOV.32.CLEAR R94, B6 ;  /* 0x00000000065e7355 */ /* 0x000e6a0000100000 */
.L_x_3023:
[----:B--2---:R-:W2:Y:S01]  /*e62d0*/  LDC.64 R78, c[0x0][0x390] ;  /* 0x0000e400ff4e7b82 */ /* 0x004ea20000000a00 */
        /* <DEDUP_REMOVED lines=18> */
.L_x_2985:
        /* <DEDUP_REMOVED lines=27> */
.L_x_2988:
        /* <DEDUP_REMOVED lines=12> */
[----:B------:R-:W0:Y:S05]  /*e6670*/  BMOV.32.CLEAR R96, B7 ;  /* 0x0000000007607355 */ /* 0x000e2a0000100000 */
[----:B---3--:R-:W-:-:S13]  /*e6680*/  ISETP.GE.AND P0, PT, R79, R78, PT ;  /* 0x0000004e4f00720c */ /* 0x008fda0003f06270 */
[----:B0-2---:R-:W-:Y:S05]  /*e6690*/  @P0 BRA `(.L_x_2989) ;  /* 0x0000002000a00947 */ /* 0x005fea0003800000 */
[----:B------:R-:W-:Y:S05]  /*e66a0*/  BMOV.32.CLEAR RZ, B7 ;  /* 0x0000000007ff7355 */ /* 0x000fea0000100000 */
[----:B------:R-:W-:Y:S01]  /*e66b0*/  BSSY.RECONVERGENT B7, `(.L_x_2990) ;  /* 0x0000223000077945 */ /* 0x000fe20003800200 */
[----:B------:R-:W-:-:S03]  /*e66c0*/  IMAD.MOV.U32 R69, RZ, RZ, R79 ;  /* 0x000000ffff457224 */ /* 0x000fc600078e004f */
[----:B------:R-:W0:Y:S05]  /*e66d0*/  BMOV.32.CLEAR R98, B7 ;  /* 0x0000000007627355 */ /* 0x000e2a0000100000 */
.L_x_3022:
        /* <DEDUP_REMOVED lines=19> */
.L_x_2992:
        /* <DEDUP_REMOVED lines=26> */
.L_x_2995:
        /* <DEDUP_REMOVED lines=18> */
.L_x_3021:
        /* <DEDUP_REMOVED lines=19> */
.L_x_2999:
        /* <DEDUP_REMOVED lines=27> */
.L_x_3002:
[----:B------:R-:W-:-:S13]  /*e6db0*/  ISETP.GT.AND P0, PT, R80, R79, PT ;  /* 0x0000004f5000720c */ /* 0x000fda0003f04270 */
[----:B------:R-:W-:Y:S05]  /*e6dc0*/  @P0 BREAK.RELIABLE B8 ;  /* 0x0000000000080942 */ /* 0x000fea0003800100 */
[----:B------:R-:W-:Y:S05]  /*e6dd0*/  @P0 BRA `(.L_x_3001) ;  /* 0x0000001800780947 */ /* 0x000fea0003800000 */
[----:B------:R-:W-:Y:S01]  /*e6de0*/  R2UR UR4, R50 ;  /* 0x00000000320472ca */ /* 0x000fe200000e0000 */
[----:B------:R-:W2:Y:S01]  /*e6df0*/  LDC.64 R78, c[0x0][0x388] ;  /* 0x0000e200ff4e7b82 */ /* 0x000ea20000000a00 */
[----:B------:R-:W-:-:S13]  /*e6e00*/  R2UR UR5, R51 ;  /* 0x00000000330572ca */ /* 0x000fda00000e0000 */
[----:B------:R-:W3:Y:S01]  /*e6e10*/  LDG.E R81, desc[UR4][R48.64+0x138] ;  /* 0x0001380430517981 */ /* 0x000ee2000c1e1900 */
[----:B------:R-:W-:Y:S01]  /*e6e20*/  R2UR UR8, R50 ;  /* 0x00000000320872ca */ /* 0x000fe200000e0000 */
[----:B------:R-:W-:Y:S01]  /*e6e30*/  IMAD R83, R43, 0xa, RZ ;  /* 0x0000000a2b537824 */ /* 0x000fe200078e02ff */
[----:B------:R-:W-:-:S03]  /*e6e40*/  R2UR UR9, R51 ;  /* 0x00000000330972ca */ /* 0x000fc600000e0000 */
[----:B--2---:R-:W-:Y:S01]  /*e6e50*/  IMAD.WIDE R78, R83, 0x4, R78 ;  /* 0x00000004534e7825 */ /* 0x004fe200078e024e */
[----:B---3--:R2:W-:Y:S09]  /*e6e60*/  STG.E desc[UR4][R48.64+0x114], R81 ;  /* 0x0001145130007986 */ /* 0x0085f2000c101904 */
        /* <DEDUP_REMOVED lines=9> */
.L_x_3020:
        /* <DEDUP_REMOVED lines=11> */
[----:B---3--:R-:W-:Y:S02]  /*e6fb0*/  ISETP.GE.AND P0, PT, R80, R95, PT ;  /* 0x0000005f5000720c */ /* 0x008fe40003f06270 */
[----:B------:R-:W-:-:S11]  /*e6fc0*/  SHF.R.S32.HI R97, RZ, 0x1f, R95 ;  /* 0x0000001fff617819 */ /* 0x000fd6000001145f */
[----:B------:R-:W-:Y:S05]  /*e6fd0*/  @P0 BRA `(.L_x_3006) ;  /* 0x0000000000180947 */ /* 0x000fea0003800000 */
[----:B------:R-:W-:Y:S02]  /*e6fe0*/  R2UR UR4, R50 ;  /* 0x00000000320472ca */ /* 0x000fe400000e0000 */
[----:B------:R-:W-:-:S13]  /*e6ff0*/  R2UR UR5, R51 ;  /* 0x00000000330572ca */ /* 0x000fda00000e0000 */
[----:B------:R-:W2:Y:S02]  /*e7000*/  LDG.E R80, desc[UR4][R48.64+0x138] ;  /* 0x0001380430507981 */ /* 0x000ea4000c1e1900 */
[----:B--2---:R-:W-:-:S05]  /*e7010*/  VIADD R81, R80, 0x1 ;  /* 0x0000000150517836 */ /* 0x004fca0000000000 */
[----:B------:R2:W-:Y:S01]  /*e7020*/  STG.E desc[UR4][R48.64+0x138], R81 ;  /* 0x0001385130007986 */ /* 0x0005e2000c101904 */
[----:B------:R-:W-:Y:S05]  /*e7030*/  BRA `(.L_x_3007) ;  /* 0x0000001400747947 */ /* 0x000fea0003800000 */
.L_x_3006:
        /* <DEDUP_REMOVED lines=27> */
.L_x_3009:
[----:B------:R-:W-:-:S13]  /*e71f0*/  ISETP.GT.AND P0, PT, R83, R88, PT ;  /* 0x000000585300720c */ /* 0x000fda0003f04270 */
[----:B------:R-:W-:Y:S05]  /*e7200*/  @P0 BREAK.RELIABLE B9 ;  /* 0x0000000000090942 */ /* 0x000fea0003800100 */
[----:B------:R-:W-:Y:S05]  /*e7210*/  @P0 BRA `(.L_x_3008) ;  /* 0x0000001400240947 */ /* 0x000fea0003800000 */
[----:B------:R-:W-:Y:S02]  /*e7220*/  R2UR UR4, R50 ;  /* 0x00000000320472ca */ /* 0x000fe400000e0000 */
        /* <DEDUP_REMOVED lines=8> */
[----:B------:R-:W-:Y:S05]  /*e72b0*/  BMOV.32.CLEAR RZ, B10 ;  /* 0x000000000aff7355 */ /* 0x000fea0000100000 */
[----:B------:R-:W-:Y:S04]  /*e72c0*/  BSSY.RECONVERGENT B10, `(.L_x_3007) ;  /* 0x00001340000a7945 */ /* 0x000fe80003800200 */
[----:B------:R-:W2:Y:S05]  /*e72d0*/  BMOV.32.CLEAR R105, B10 ;  /* 0x000000000a697355 */ /* 0x000eaa0000100000 */
[----:B---3--:R-:W-:-:S04]  /*e72e0*/  IADD3 R83, PT, PT, R88, -R82, -R83 ;  /* 0x8000005258537210 */ /* 0x008fc80007ffe853 */
[----:B------:R-:W-:Y:S01]  /*e72f0*/  ISETP.GT.U32.AND P0, PT, R83, 0x14, PT ;  /* 0x000000145300780c */ /* 0x000fe20003f04070 */
[----:B------:R3:W-:-:S12]  /*e7300*/  STG.E desc[UR4][R48.64+0x11c], R83 ;  /* 0x00011c5330007986 */ /* 0x0007d8000c101904 */
[----:B--23--:R-:W-:Y:S05]  /*e7310*/  @P0 BRA `(.L_x_3010) ;  /* 0x0000001000b40947 */ /* 0x00cfea0003800000 */
        /* <DEDUP_REMOVED lines=10> */
[----:B------:R-:W5:Y:S01]  /*e73c0*/  LDG.E R83, desc[UR8][R70.64+0x4] ;  /* 0x0000040846537981 */ /* 0x000f62000c1e1900 */
[----:B--2---:R-:W-:-:S03]  /*e73d0*/  IMAD R89, R82, 0x3, RZ ;  /* 0x0000000352597824 */ /* 0x004fc600078e02ff */
[----:B------:R-:W5:Y:S01]  /*e73e0*/  LDG.E R82, desc[UR4][R86.64+0x4] ;  /* 0x0000040456527981 */ /* 0x000f62000c1e1900 */
[----:B------:R-:W-:-:S05]  /*e73f0*/  IMAD.WIDE R88, R89, 0x4, R84 ;  /* 0x0000000459587825 */ /* 0x000fca00078e0254 */
[----:B------:R-:W3:Y:S02]  /*e7400*/  LDG.E R92, desc[UR10][R88.64+0x4] ;  /* 0x0000040a585c7981 */ /* 0x000ee4000c1e1900 */
[----:B---3--:R-:W-:-:S05]  /*e7410*/  IMAD.IADD R92, R92, 0x1, R93 ;  /* 0x000000015c5c7824 */ /* 0x008fca00078e025d */
[----:B------:R-:W-:-:S04]  /*e7420*/  LOP3.LUT R92, RZ, R92, RZ, 0x33, !PT ;  /* 0x0000005cff5c7212 */ /* 0x000fc800078e33ff */
[----:B-----5:R-:W-:-:S05]  /*e7430*/  IADD3 R83, PT, PT, R92, R83, R82 ;  /* 0x000000535c537210 */ /* 0x020fca0007ffe052 */
[----:B------:R-:W-:-:S05]  /*e7440*/  VIADD R82, R83, 0xffffffc3 ;  /* 0xffffffc353527836 */ /* 0x000fca0000000000 */
[----:B------:R-:W-:Y:S01]  /*e7450*/  ISETP.GE.U32.AND P0, PT, R82, -0x15, PT ;  /* 0xffffffeb5200780c */ /* 0x000fe20003f06070 */
[----:B------:R2:W-:-:S12]  /*e7460*/  STG.E desc[UR4][R48.64+0x11c], R83 ;  /* 0x00011c5330007986 */ /* 0x0005d8000c101904 */
[----:B--2---:R-:W-:Y:S05]  /*e7470*/  @!P0 BRA `(.L_x_3010) ;  /* 0x00000010005c8947 */ /* 0x004fea0003800000 */
[----:B------:R-:W-:Y:S02]  /*e7480*/  R2UR UR4, R50 ;  /* 0x00000000320472ca */ /* 0x000fe400000e0000 */
[----:B------:R-:W-:-:S13]  /*e7490*/  R2UR UR5, R51 ;  /* 0x00000000330572ca */ /* 0x000fda00000e0000 */
[----:B------:R-:W2:Y:S01]  /*e74a0*/  LDG.E R82, desc[UR4][R48.64+0x10c] ;  /* 0x00010c0430527981 */ /* 0x000ea2000c1e1900 */
[C---:B------:R-:W-:Y:S02]  /*e74b0*/  R2UR UR10, R50.reuse ;  /* 0x00000000320a72ca */ /* 0x040fe400000e0000 */
[C---:B------:R-:W-:Y:S01]  /*e74c0*/  R2UR UR11, R51.reuse ;  /* 0x00000000330b72ca */ /* 0x040fe200000e0000 */
[----:B------:R-:W3:Y:S01]  /*e74d0*/  LDG.E R92, desc[UR4][R88.64+0x4] ;  /* 0x00000404585c7981 */ /* 0x000ee2000c1e1900 */
[----:B------:R-:W-:Y:S02]  /*e74e0*/  R2UR UR8, R50 ;  /* 0x00000000320872ca */ /* 0x000fe400000e0000 */
[----:B------:R-:W-:-:S09]  /*e74f0*/  R2UR UR9, R51 ;  /* 0x00000000330972ca */ /* 0x000fd200000e0000 */
[----:B------:R-:W3:Y:S01]  /*e7500*/  LDG.E R101, desc[UR10][R72.64+0x4] ;  /* 0x0000040a48657981 */ /* 0x000ee2000c1e1900 */
[----:B--2---:R-:W-:-:S04]  /*e7510*/  IMAD R83, R82, 0x3, RZ ;  /* 0x0000000352537824 */ /* 0x004fc800078e02ff */
[----:B------:R-:W-:-:S05]  /*e7520*/  IMAD.WIDE R82, R83, 0x4, R84 ;  /* 0x0000000453527825 */ /* 0x000fca00078e0254 */
[----:B------:R-:W3:Y:S02]  /*e7530*/  LDG.E R93, desc[UR8][R82.64+0x4] ;  /* 0x00000408525d7981 */ /* 0x000ee4000c1e1900 */
[----:B---3--:R-:W-:-:S04]  /*e7540*/  IADD3 R93, PT, PT, R92, -R93, -R101 ;  /* 0x8000005d5c5d7210 */ /* 0x008fc80007ffe865 */
[----:B------:R-:W-:Y:S01]  /*e7550*/  ISETP.GE.AND P0, PT, R93, RZ, PT ;  /* 0x000000ff5d00720c */ /* 0x000fe20003f06270 */
[----:B------:R2:W-:-:S12]  /*e7560*/  STG.E desc[UR4][R48.64+0x11c], R93 ;  /* 0x00011c5d30007986 */ /* 0x0005d8000c101904 */
[----:B--2---:R-:W-:Y:S05]  /*e7570*/  @!P0 BRA `(.L_x_3010) ;  /* 0x00000010001c8947 */ /* 0x004fea0003800000 */
        /* <DEDUP_REMOVED lines=8> */
[----:B------:R-:W3:Y:S02]  /*e7600*/  LDG.E R93, desc[UR8][R84.64+0x4] ;  /* 0x00000408545d7981 */ /* 0x000ee4000c1e1900 */
[----:B---3--:R-:W-:-:S05]  /*e7610*/  LOP3.LUT R93, RZ, R93, RZ, 0x33, !PT ;  /* 0x0000005dff5d7212 */ /* 0x008fca00078e33ff */
[----:B--2---:R-:W-:-:S04]  /*e7620*/  IMAD.IADD R93, R92, 0x1, R93 ;  /* 0x000000015c5d7824 */ /* 0x004fc800078e025d */
[----:B------:R-:W-:-:S05]  /*e7630*/  VIADD R92, R93, 0xffffffc3 ;  /* 0xffffffc35d5c7836 */ /* 0x000fca0000000000 */
[----:B------:R-:W-:Y:S01]  /*e7640*/  ISETP.GE.U32.AND P0, PT, R92, -0x15, PT ;  /* 0xffffffeb5c00780c */ /* 0x000fe20003f06070 */
[----:B------:R2:W-:-:S12]  /*e7650*/  STG.E desc[UR4][R48.64+0x11c], R93 ;  /* 0x00011c5d30007986 */ /* 0x0005d8000c101904 */
[----:B--2---:R-:W-:Y:S05]  /*e7660*/  @!P0 BRA `(.L_x_3010) ;  /* 0x0000000c00e08947 */ /* 0x004fea0003800000 */
        /* <DEDUP_REMOVED lines=15> */
[----:B--2---:R-:W-:Y:S05]  /*e7760*/  @!P0 BRA `(.L_x_3010) ;  /* 0x0000000c00a08947 */ /* 0x004fea0003800000 */
[----:B------:R-:W2:Y:S01]  /*e7770*/  LDCU.64 UR4, c[0x0][0x388] ;  /* 0x00007100ff0477ac */ /* 0x000ea20008000a00 */
[C---:B------:R-:W-:Y:S01]  /*e7780*/  R2UR UR10, R50.reuse ;  /* 0x00000000320a72ca */ /* 0x040fe200000e0000 */
[----:B------:R-:W-:Y:S01]  /*e7790*/  IMAD R79, R43, 0xa, RZ ;  /* 0x0000000a2b4f7824 */ /* 0x000fe200078e02ff */
[C---:B------:R-:W-:Y:S02]  /*e77a0*/  R2UR UR11, R51.reuse ;  /* 0x00000000330b72ca */ /* 0x040fe400000e0000 */
[C---:B------:R-:W-:Y:S02]  /*e77b0*/  R2UR UR8, R50.reuse ;  /* 0x00000000320872ca */ /* 0x040fe400000e0000 */
[C---:B------:R-:W-:Y:S02]  /*e77c0*/  R2UR UR9, R51.reuse ;  /* 0x00000000330972ca */ /* 0x040fe400000e0000 */
[----:B------:R-:W-:Y:S02]  /*e77d0*/  R2UR UR12, R50 ;  /* 0x00000000320c72ca */ /* 0x000fe400000e0000 */
[----:B------:R-:W-:-:S05]  /*e77e0*/  R2UR UR13, R51 ;  /* 0x00000000330d72ca */ /* 0x000fca00000e0000 */
[----:B------:R-:W3:Y:S01]  /*e77f0*/  LDG.E R90, desc[UR10][R90.64+0x4] ;  /* 0x0000040a5a5a7981 */ /* 0x000ee2000c1e1900 */
[----:B--2---:R-:W-:Y:S02]  /*e7800*/  IMAD.U32 R92, RZ, RZ, UR4 ;  /* 0x00000004ff5c7e24 */ /* 0x004fe4000f8e00ff */
[----:B------:R-:W-:Y:S01]  /*e7810*/  IMAD.U32 R93, RZ, RZ, UR5 ;  /* 0x00000005ff5d7e24 */ /* 0x000fe2000f8e00ff */
[----:B------:R-:W3:Y:S01]  /*e7820*/  LDG.E R101, desc[UR8][R84.64+0x4] ;  /* 0x0000040854657981 */ /* 0x000ee2000c1e1900 */
[----:B------:R-:W-:-:S05]  /*e7830*/  IMAD.WIDE R78, R79, 0x4, R92 ;  /* 0x000000044f4e7825 */ /* 0x000fca00078e025c */
[----:B------:R-:W3:Y:S01]  /*e7840*/  LDG.E R104, desc[UR12][R78.64+0x4] ;  /* 0x0000040c4e687981 */ /* 0x000ee2000c1e1900 */
[----:B------:R-:W-:Y:S02]  /*e7850*/  R2UR UR4, R50 ;  /* 0x00000000320472ca */ /* 0x000fe400000e0000 */
[----:B------:R-:W-:Y:S02]  /*e7860*/  R2UR UR5, R51 ;  /* 0x00000000330572ca */ /* 0x000fe400000e0000 */
[----:B---3--:R-:W-:-:S04]  /*e7870*/  IADD3 R101, PT, PT, R101, -R90, -R104 ;  /* 0x8000005a65657210 */ /* 0x008fc80007ffe868 */
[----:B------:R-:W-:-:S07]  /*e7880*/  ISETP.GT.U32.AND P0, PT, R101, 0x14, PT ;  /* 0x000000146500780c */ /* 0x000fce0003f04070 */
[----:B------:R2:W-:Y:S06]  /*e7890*/  STG.E desc[UR4][R48.64+0x11c], R101 ;  /* 0x00011c6530007986 */ /* 0x0005ec000c101904 */
[----:B--2---:R-:W-:Y:S05]  /*e78a0*/  @P0 BRA `(.L_x_3010) ;  /* 0x0000000c00500947 */ /* 0x004fea0003800000 */
[----:B------:R-:W-:Y:S01]  /*e78b0*/  ISETP.NE.AND P0, PT, R42, -0x1, PT ;  /* 0xffffffff2a00780c */ /* 0x000fe20003f05270 */
[----:B------:R-:W-:-:S12]  /*e78c0*/  IMAD.MOV.U32 R42, RZ, RZ, -0x1 ;  /* 0xffffffffff2a7424 */ /* 0x000fd800078e00ff */
[----:B------:R-:W-:Y:S05]  /*e78d0*/  @!P0 BRA `(.L_x_3011) ;  /* 0x0000000400748947 */ /* 0x000fea0003800000 */
[----:B------:R-:W-:Y:S02]  /*e78e0*/  R2UR UR4, R50 ;  /* 0x00000000320472ca */ /* 0x000fe400000e0000 */
[----:B------:R-:W-:-:S13]  /*e78f0*/  R2UR UR5, R51 ;  /* 0x00000000330572ca */ /* 0x000fda00000e0000 */
[----:B------:R-:W2:Y:S01]  /*e7900*/  LDG.E R91, desc[UR4][R48.64+0x13c] ;  /* 0x00013c04305b7981 */ /* 0x000ea2000c1e1900 */
[----:B------:R-:W-:Y:S01]  /*e7910*/  R2UR UR8, R50 ;  /* 0x00000000320872ca */ /* 0x000fe200000e0000 */
[----:B------:R-:W-:Y:S01]  /*e7920*/  IMAD R101, R46, 0xa, RZ ;  /* 0x0000000a2e657824 */ /* 0x000fe200078e02ff */
[----:B------:R-:W-:Y:S01]  /*e7930*/  R2UR UR9, R51 ;  /* 0x00000000330972ca */ /* 0x000fe200000e0000 */
[----:B------:R3:W-:Y:S01]  /*e7940*/  STG.E desc[UR4][R48.64+0x11c], RZ ;  /* 0x00011cff30007986 */ /* 0x0007e2000c101904 */
[----:B------:R-:W-:Y:S01]  /*e7950*/  R2UR UR10, R50 ;  /* 0x00000000320a72ca */ /* 0x000fe200000e0000 */
[----:B------:R-:W-:Y:S01]  /*e7960*/  IMAD.WIDE R92, R101, 0x4, R92 ;  /* 0x00000004655c7825 */ /* 0x000fe200078e025c */
[----:B------:R-:W-:-:S09]  /*e7970*/  R2UR UR11, R51 ;  /* 0x00000000330b72ca */ /* 0x000fd200000e0000 */
[----:B--2---:R3:W-:Y:S04]  /*e7980*/  STG.E desc[UR8][R48.64+0x118], R91 ;  /* 0x0001185b30007986 */ /* 0x0047e8000c101908 */
[----:B------:R-:W2:Y:S01]  /*e7990*/  LDG.E R92, desc[UR10][R92.64+0x10] ;  /* 0x0000100a5c5c7981 */ /* 0x000ea2000c1e1900 */
[----:B------:R-:W-:Y:S01]  /*e79a0*/  IMAD.MOV.U32 R42, RZ, RZ, R46 ;  /* 0x000000ffff2a7224 */ /* 0x000fe200078e002e */
[----:B--2---:R-:W-:-:S13]  /*e79b0*/  ISETP.GE.AND P0, PT, R91, R92, PT ;  /* 0x0000005c5b00720c */ /* 0x004fda0003f06270 */
[----:B---3--:R-:W-:Y:S05]  /*e79c0*/  @P0 BRA `(.L_x_3010) ;  /* 0x0000000c00080947 */ /* 0x008fea0003800000 */
[----:B------:R-:W-:-:S04]  /*e79d0*/  IMAD.MOV.U32 R101, RZ, RZ, R91 ;  /* 0x000000ffff657224 */ /* 0x000fc800078e005b */
[----:B------:R-:W-:-:S07]  /*e79e0*/  IMAD.MOV.U32 R107, RZ, RZ, R101 ;  /* 0x000000ffff6b7224 */ /* 0x000fce00078e0065 */
.L_x_3014:
[----:B--2---:R-:W2:Y:S01]  /*e79f0*/  LDC.64 R90, c[0x0][0x390] ;  /* 0x0000e400ff5a7b82 */ /* 0x004ea20000000a00 */
[----:B------:R-:W-:Y:S01]  /*e7a00*/  R2UR UR4, R50 ;  /* 0x00000000320472ca */ /* 0x000fe200000e0000 */
[----:B------:R-:W-:Y:S01]  /*e7a10*/  IMAD R93, R107, 0x3, RZ ;  /* 0x000000036b5d7824 */ /* 0x000fe200078e02ff */
[----:B------:R-:W-:-:S03]  /*e7a20*/  R2UR UR5, R51 ;  /* 0x00000000330572ca */ /* 0x000fc600000e0000 */
[----:B--2---:R-:W-:-:S10]  /*e7a30*/  IMAD.WIDE R90, R93, 0x4, R90 ;  /* 0x000000045d5a7825 */ /* 0x004fd400078e025a */
[----:B------:R-:W2:Y:S02]  /*e7a40*/  LDG.E R42, desc[UR4][R90.64] ;  /* 0x000000045a2a7981 */ /* 0x000ea4000c1e1900 */
[----:B--2---:R-:W-:-:S13]  /*e7a50*/  ISETP.GE.AND P0, PT, R42, R95, PT ;  /* 0x0000005f2a00720c */ /* 0x004fda0003f06270 */
        /* <DEDUP_REMOVED lines=23> */
[----:B--2---:R-:W-:Y:S01]  /*e7bd0*/  @!P0 VIADD R101, R101, 0x1 ;  /* 0x0000000165658836 */ /* 0x004fe20000000000 */
[----:B------:R-:W-:-:S13]  /*e7be0*/  @!P0 R2UR UR5, R51 ;  /* 0x00000000330582ca */ /* 0x000fda00000e0000 */
[----:B------:R3:W-:Y:S01]  /*e7bf0*/  @!P0 STG.E desc[UR4][R48.64+0x13c], R101 ;  /* 0x00013c6530008986 */ /* 0x0007e2000c101904 */
[----:B------:R-:W-:Y:S05]  /*e7c00*/  @!P0 BRA `(.L_x_3012) ;  /* 0x0000000000688947 */ /* 0x000fea0003800000 */
[----:B------:R-:W-:Y:S01]  /*e7c10*/  ISETP.GT.AND P0, PT, R111, R92, PT ;  /* 0x0000005c6f00720c */ /* 0x000fe20003f04270 */
[----:B------:R-:W-:-:S12]  /*e7c20*/  IMAD.MOV.U32 R42, RZ, RZ, R46 ;  /* 0x000000ffff2a7224 */ /* 0x000fd800078e002e */
[----:B------:R-:W-:Y:S05]  /*e7c30*/  @P0 BRA `(.L_x_3010) ;  /* 0x00000008006c0947 */ /* 0x000fea0003800000 */
[C---:B------:R-:W-:Y:S02]  /*e7c40*/  R2UR UR4, R50.reuse ;  /* 0x00000000320472ca */ /* 0x040fe400000e0000 */
[C---:B------:R-:W-:Y:S02]  /*e7c50*/  R2UR UR5, R51.reuse ;  /* 0x00000000330572ca */ /* 0x040fe400000e0000 */
[----:B------:R-:W-:Y:S02]  /*e7c60*/  R2UR UR8, R50 ;  /* 0x00000000320872ca */ /* 0x000fe400000e0000 */
[----:B------:R-:W-:-:S09]  /*e7c70*/  R2UR UR9, R51 ;  /* 0x00000000330972ca */ /* 0x000fd200000e0000 */
[----:B------:R-:W2:Y:S04]  /*e7c80*/  LDG.E R42, desc[UR4][R88.64+0x4] ;  /* 0x00000404582a7981 */ /* 0x000ea8000c1e1900 */
[----:B------:R-:W2:Y:S02]  /*e7c90*/  LDG.E R91, desc[UR8][R58.64+0x4] ;  /* 0x000004083a5b7981 */ /* 0x000ea4000c1e1900 */
[----:B--2---:R-:W-:-:S05]  /*e7ca0*/  IMAD.IADD R42, R42, 0x1, R91 ;  /* 0x000000012a2a7824 */ /* 0x004fca00078e025b */
[----:B------:R-:W-:-:S13]  /*e7cb0*/  ISETP.GT.AND P0, PT, R42, R111, PT ;  /* 0x0000006f2a00720c */ /* 0x000fda0003f04270 */
[----:B------:R-:W-:Y:S05]  /*e7cc0*/  @P0 BRA `(.L_x_3012) ;  /* 0x0000000000380947 */ /* 0x000fea0003800000 */
[----:B------:R-:W2:Y:S01]  /*e7cd0*/  LDCU.64 UR4, c[0x0][0x388] ;  /* 0x00007100ff0477ac */ /* 0x000ea20008000a00 */
[----:B------:R-:W-:Y:S01]  /*e7ce0*/  R2UR UR8, R50 ;  /* 0x00000000320872ca */ /* 0x000fe200000e0000 */
[----:B------:R-:W-:Y:S01]  /*e7cf0*/  IMAD R91, R46, 0xa, RZ ;  /* 0x0000000a2e5b7824 */ /* 0x000fe200078e02ff */
[C---:B------:R-:W-:Y:S02]  /*e7d00*/  R2UR UR9, R51.reuse ;  /* 0x00000000330972ca */ /* 0x040fe400000e0000 */
[----:B------:R-:W-:Y:S02]  /*e7d10*/  R2UR UR10, R50 ;  /* 0x00000000320a72ca */ /* 0x000fe400000e0000 */
[----:B------:R-:W-:Y:S01]  /*e7d20*/  R2UR UR11, R51 ;  /* 0x00000000330b72ca */ /* 0x000fe200000e0000 */
[----:B--2---:R-:W-:Y:S02]  /*e7d30*/  IMAD.U32 R92, RZ, RZ, UR4 ;  /* 0x00000004ff5c7e24 */ /* 0x004fe4000f8e00ff */
[----:B------:R-:W-:-:S10]  /*e7d40*/  IMAD.U32 R93, RZ, RZ, UR5 ;  /* 0x00000005ff5d7e24 */ /* 0x000fd4000f8e00ff */
[----:B------:R-:W2:Y:S01]  /*e7d50*/  LDG.E R109, desc[UR10][R86.64+0x4] ;  /* 0x0000040a566d7981 */ /* 0x000ea2000c1e1900 */
[----:B------:R-:W-:-:S06]  /*e7d60*/  IMAD.WIDE R90, R91, 0x4, R92 ;  /* 0x000000045b5a7825 */ /* 0x000fcc00078e025c */
[----:B------:R-:W5:Y:S02]  /*e7d70*/  LDG.E R90, desc[UR8][R90.64+0x4] ;  /* 0x000004085a5a7981 */ /* 0x000f64000c1e1900 */
[----:B-----5:R-:W-:-:S05]  /*e7d80*/  IMAD.IADD R42, R111, 0x1, R90 ;  /* 0x000000016f2a7824 */ /* 0x020fca00078e025a */
[----:B--2---:R-:W-:-:S13]  /*e7d90*/  ISETP.GT.AND P0, PT, R42, R109, PT ;  /* 0x0000006d2a00720c */ /* 0x004fda0003f04270 */
[----:B------:R-:W-:Y:S05]  /*e7da0*/  @!P0 BRA `(.L_x_3013) ;  /* 0x00000000002c8947 */ /* 0x000fea0003800000 */
.L_x_3012:
        /* <DEDUP_REMOVED lines=11> */
.L_x_3013:
[----:B------:R-:W-:Y:S01]  /*e7e60*/  R2UR UR4, R50 ;  /* 0x00000000320472ca */ /* 0x000fe200000e0000 */
[----:B------:R-:W-:Y:S01]  /*e7e70*/  IMAD.MOV.U32 R87, RZ, RZ, 0x1 ;  /* 0x00000001ff577424 */ /* 0x000fe200078e00ff */
[----:B------:R-:W-:Y:S01]  /*e7e80*/  R2UR UR5, R51 ;  /* 0x00000000330572ca */ /* 0x000fe200000e0000 */
[----:B------:R-:W-:-:S12]  /*e7e90*/  IMAD.MOV.U32 R42, RZ, RZ, R46 ;  /* 0x000000ffff2a7224 */ /* 0x000fd800078e002e */
[----:B------:R2:W-:Y:S02]  /*e7ea0*/  STG.E desc[UR4][R48.64+0x11c], R87 ;  /* 0x00011c5730007986 */ /* 0x0005e4000c101904 */
.L_x_3011:
[----:B------:R-:W-:Y:S01]  /*e7eb0*/  ISETP.NE.AND P0, PT, R61, -0x1, PT ;  /* 0xffffffff3d00780c */ /* 0x000fe20003f05270 */
[----:B------:R-:W-:-:S12]  /*e7ec0*/  IMAD.MOV.U32 R61, RZ, RZ, -0x1 ;  /* 0xffffffffff3d7424 */ /* 0x000fd800078e00ff */
[----:B------:R-:W-:Y:S05]  /*e7ed0*/  @!P0 BRA `(.L_x_3015) ;  /* 0x0000000400948947 */ /* 0x000fea0003800000 */
[----:B------:R-:W-:Y:S02]  /*e7ee0*/  R2UR UR4, R50 ;  /* 0x00000000320472ca */ /* 0x000fe400000e0000 */
[----:B------:R-:W-:-:S13]  /*e7ef0*/  R2UR UR5, R51 ;  /* 0x00000000330572ca */ /* 0x000fda00000e0000 */
[----:B--2---:R-:W2:Y:S01]  /*e7f00*/  LDG.E R87, desc[UR4][R48.64+0x140] ;  /* 0x0001400430577981 */ /* 0x004ea2000c1e1900 */
[C---:B------:R-:W-:Y:S01]  /*e7f10*/  R2UR UR8, R50.reuse ;  /* 0x00000000320872ca */ /* 0x040fe200000e0000 */
[----:B------:R-:W-:Y:S01]  /*e7f20*/  IMAD R61, R41, 0xa, RZ ;  /* 0x0000000a293d7824 */ /* 0x000fe200078e02ff */
[----:B------:R-:W-:Y:S01]  /*e7f30*/  R2UR UR9, R51 ;  /* 0x00000000330972ca */ /* 0x000fe200000e0000 */
[----:B------:R0:W-:Y:S01]  /*e7f40*/  STG.E desc[UR4][R48.64+0x11c], RZ ;  /* 0x00011cff30007986 */ /* 0x0001e2000c101904 */
[----:B------:R-:W-:Y:S01]  /*e7f50*/  R2UR UR10, R50 ;  /* 0x00000000320a72ca */ /* 0x000fe200000e0000 */
[----:B------:R-:W-:Y:S01]  /*e7f60*/  IMAD.WIDE R92, R61, 0x4, R92 ;  /* 0x000000043d5c7825 */ /* 0x000fe200078e025c */
[----:B------:R-:W-:-:S09]  /*e7f70*/  R2UR UR11, R51 ;  /* 0x00000000330b72ca */ /* 0x000fd200000e0000 */
[----:B--2---:R2:W-:Y:S04]  /*e7f80*/  STG.E desc[UR8][R48.64+0x118], R87 ;  /* 0x0001185730007986 */ /* 0x0045e8000c101908 */
[----:B------:R-:W5:Y:S01]  /*e7f90*/  LDG.E R93, desc[UR10][R92.64+0x10] ;  /* 0x0000100a5c5d7981 */ /* 0x000f62000c1e1900 */
[----:B------:R-:W-:Y:S01]  /*e7fa0*/  IMAD.MOV.U32 R61, RZ, RZ, R41 ;  /* 0x000000ffff3d7224 */ /* 0x000fe200078e0029 */
[----:B-----5:R-:W-:Y:S02]  /*e7fb0*/  ISETP.NE.AND P0, PT, R93, RZ, PT ;  /* 0x000000ff5d00720c */ /* 0x020fe40003f05270 */
[----:B------:R2:W-:Y:S11]  /*e7fc0*/  STG.E desc[UR4][R48.64+0x118], R93 ;  /* 0x0001185d30007986 */ /* 0x0005f6000c101904 */
[----:B0-----:R-:W-:Y:S05]  /*e7fd0*/  @!P0 BRA `(.L_x_3010) ;  /* 0x0000000400848947 */ /* 0x001fea0003800000 */
[----:B------:R-:W-:-:S07]  /*e7fe0*/  IMAD.MOV.U32 R89, RZ, RZ, R87 ;  /* 0x000000ffff597224 */ /* 0x000fce00078e0057 */
.L_x_3019:
[----:B--2---:R-:W0:Y:S01]  /*e7ff0*/  LDC.64 R86, c[0x0][0x390] ;  /* 0x0000e400ff567b82 */ /* 0x004e220000000a00 */
[----:B------:R-:W-:Y:S01]  /*e8000*/  R2UR UR4, R50 ;  /* 0x00000000320472ca */ /* 0x000fe200000e0000 */
[----:B------:R-:W-:Y:S01]  /*e8010*/  IMAD R61, R93, 0x3, RZ ;  /* 0x000000035d3d7824 */ /* 0x000fe200078e02ff */
[----:B------:R-:W-:-:S03]  /*e8020*/  R2UR UR5, R51 ;  /* 0x00000000330572ca */ /* 0x000fc600000e0000 */
[----:B0-----:R-:W-:-:S10]  /*e8030*/  IMAD.WIDE R86, R61, 0x4, R86 ;  /* 0x000000043d567825 */ /* 0x001fd400078e0256 */
[----:B------:R-:W2:Y:S01]  /*e8040*/  LDG.E R88, desc[UR4][R86.64] ;  /* 0x0000000456587981 */ /* 0x000ea2000c1e1900 */
[----:B------:R-:W-:Y:S05]  /*e8050*/  BMOV.32.CLEAR RZ, B11 ;  /* 0x000000000bff7355 */ /* 0x000fea0000100000 */
[----:B------:R-:W-:Y:S01]  /*e8060*/  BSSY.RELIABLE B11, `(.L_x_3016) ;  /* 0x00000370000b7945 */ /* 0x000fe20003800100 */
[----:B--2---:R-:W-:-:S13]  /*e8070*/  ISETP.GE.AND P0, PT, R88, R95, PT ;  /* 0x0000005f5800720c */ /* 0x004fda0003f06270 */
        /* <DEDUP_REMOVED lines=53> */
.L_x_3017:
[----:B------:R-:W-:Y:S05]  /*e83d0*/  BSYNC.RELIABLE B11 ;  /* 0x00000000000b7941 */ /* 0x000fea0003800100 */
.L_x_3016:
[----:B------:R-:W5:Y:S01]  /*e83e0*/  LDC.64 R86, c[0x0][0x388] ;  /* 0x0000e200ff567b82 */ /* 0x000f620000000a00 */
[C---:B------:R-:W-:Y:S01]  /*e83f0*/  R2UR UR4, R50.reuse ;  /* 0x00000000320472ca */ /* 0x040fe200000e0000 */
[----:B------:R-:W-:Y:S01]  /*e8400*/  IMAD R61, R41, 0xa, RZ ;  /* 0x0000000a293d7824 */ /* 0x000fe200078e02ff */
[----:B------:R-:W-:Y:S01]  /*e8410*/  R2UR UR5, R51 ;  /* 0x00000000330572ca */ /* 0x000fe200000e0000 */
[----:B------:R-:W-:Y:S01]  /*e8420*/  VIADD R93, R93, 0x1 ;  /* 0x000000015d5d7836 */ /* 0x000fe20000000000 */
[----:B------:R-:W-:Y:S02]  /*e8430*/  R2UR UR8, R50 ;  /* 0x00000000320872ca */ /* 0x000fe400000e0000 */
[----:B------:R-:W-:-:S09]  /*e8440*/  R2UR UR9, R51 ;  /* 0x00000000330972ca */ /* 0x000fd200000e0000 */
[----:B------:R0:W-:Y:S01]  /*e8450*/  STG.E desc[UR4][R48.64+0x118], R93 ;  /* 0x0001185d30007986 */ /* 0x0001e2000c101904 */
[----:B-----5:R-:W-:-:S06]  /*e8460*/  IMAD.WIDE R86, R61, 0x4, R86 ;  /* 0x000000043d567825 */ /* 0x020fcc00078e0256 */
[----:B------:R-:W5:Y:S01]  /*e8470*/  LDG.E R87, desc[UR8][R86.64+0x10] ;  /* 0x0000100856577981 */ /* 0x000f62000c1e1900 */
[----:B------:R-:W-:Y:S01]  /*e8480*/  IMAD.MOV.U32 R61, RZ, RZ, R41 ;  /* 0x000000ffff3d7224 */ /* 0x000fe200078e0029 */
[----:B-----5:R-:W-:Y:S02]  /*e8490*/  ISETP.NE.AND P0, PT, R87, RZ, PT ;  /* 0x000000ff5700720c */ /* 0x020fe40003f05270 */
[----:B------:R0:W-:Y:S11]  /*e84a0*/  STG.E desc[UR4][R48.64+0x118], R87 ;  /* 0x0001185730007986 */ /* 0x0001f6000c101904 */
[----:B------:R-:W-:Y:S05]  /*e84b0*/  @!P0 BRA `(.L_x_3010) ;  /* 0x00000000004c8947 */ /* 0x000fea0003800000 */
[----:B0-----:R-:W-:Y:S01]  /*e84c0*/  IMAD.MOV.U32 R93, RZ, RZ, R87 ;  /* 0x000000ffff5d7224 */ /* 0x001fe200078e0057 */
[----:B------:R-:W-:Y:S06]  /*e84d0*/  BRA `(.L_x_3019) ;  /* 0xfffffff800c47947 */ /* 0x000fec000383ffff */
.L_x_3018:
[----:B------:R-:W-:Y:S01]  /*e84e0*/  R2UR UR4, R50 ;  /* 0x00000000320472ca */ /* 0x000fe200000e0000 */
[----:B------:R-:W-:Y:S01]  /*e84f0*/  IMAD.MOV.U32 R69, RZ, RZ, 0x1 ;  /* 0x00000001ff457424 */ /* 0x000fe200078e00ff */
[----:B------:R-:W-:Y:S01]  /*e8500*/  R2UR UR5, R51 ;  /* 0x00000000330572ca */ /* 0x000fe200000e0000 */
[----:B------:R-:W-:-:S12]  /*e8510*/  IMAD.MOV.U32 R61, RZ, RZ, R41 ;  /* 0x000000ffff3d7224 */ /* 0x000fd800078e0029 */
[----:B------:R0:W-:Y:S02]  /*e8520*/  STG.E desc[UR4][R48.64+0x11c], R69 ;  /* 0x00011c4530007986 */ /* 0x0001e4000c101904 */
.L_x_3015:
        /* <DEDUP_REMOVED lines=12> */
.L_x_3010:
[----:B------:R0:W-:Y:S05]  /*e85f0*/  BMOV.32 B10, R105 ;  /* 0x000000690a007356 */ /* 0x0001ea0000000000 */
[----:B------:R-:W-:Y:S05]  /*e8600*/  BSYNC.RECONVERGENT B10 ;  /* 0x00000000000a7941 */ /* 0x000fea0003800200 */
.L_x_3007:
[----:B------:R-:W-:Y:S05]  /*e8610*/  BSYNC.RELIABLE B9 ;  /* 0x0000000000097941 */ /* 0x000fea0003800100 */
.L_x_3005:
[C---:B------:R-:W-:Y:S01]  /*e8620*/  R2UR UR4, R50.reuse ;  /* 0x00000000320472ca */ /* 0x040fe200000e0000 */
[----:B-----5:R-:W-:Y:S01]  /*e8630*/  VIADD R69, R69, 0x1 ;  /* 0x0000000145457836 */ /* 0x020fe20000000000 */
[C---:B------:R-:W-:Y:S02]  /*e8640*/  R2UR UR5, R51.reuse ;  /* 0x00000000330572ca */ /* 0x040fe400000e0000 */
[----:B------:R-:W-:Y:S02]  /*e8650*/  R2UR UR8, R50 ;  /* 0x00000000320872ca */ /* 0x000fe400000e0000 */
[----:B------:R-:W-:-:S09]  /*e8660*/  R2UR UR9, R51 ;  /* 0x00000000330972ca */ /* 0x000fd200000e0000 */
[----:B------:R0:W-:Y:S04]  /*e8670*/  STG.E desc[UR4][R48.64+0x114], R69 ;  /* 0x0001144530007986 */ /* 0x0001e8000c101904 */
[----:B-1----:R-:W3:Y:S02]  /*e8680*/  LDG.E R80, desc[UR8][R78.64+0x10] ;  /* 0x000010084e507981 */ /* 0x002ee4000c1e1900 */
[----:B---3--:R-:W-:-:S13]  /*e8690*/  ISETP.GE.AND P0, PT, R69, R80, PT ;  /* 0x000000504500720c */ /* 0x008fda0003f06270 */
[----:B0-----:R-:W-:Y:S05]  /*e86a0*/  @!P0 BRA `(.L_x_3020) ;  /* 0xffffffe800148947 */ /* 0x001fea000383ffff */
.L_x_3008:
[----:B0-----:R0:W-:Y:S05]  /*e86b0*/  BMOV.32 B11, R103 ;  /* 0x000000670b007356 */ /* 0x0011ea0000000000 */
[----:B------:R-:W-:Y:S05]  /*e86c0*/  BSYNC.RECONVERGENT B11 ;  /* 0x00000000000b7941 */ /* 0x000fea0003800200 */
.L_x_3004:
[----:B------:R-:W-:Y:S02]  /*e86d0*/  R2UR UR4, R50 ;  /* 0x00000000320472ca */ /* 0x000fe400000e0000 */
[----:B------:R-:W-:-:S13]  /*e86e0*/  R2UR UR5, R51 ;  /* 0x00000000330572ca */ /* 0x000fda00000e0000 */
[----:B------:R3:W5:Y:S02]  /*e86f0*/  LDG.E R69, desc[UR4][R48.64+0x110] ;  /* 0x0001100430457981 */ /* 0x000764000c1e1900 */
.L_x_3003:
[----:B------:R0:W-:Y:S05]  /*e8700*/  BMOV.32 B9, R102 ;  /* 0x0000006609007356 */ /* 0x0001ea0000000000 */
[----:B------:R-:W-:Y:S05]  /*e8710*/  BSYNC.RECONVERGENT B9 ;  /* 0x0000000000097941 */ /* 0x000fea0003800200 */
.L_x_3000:
[----:B------:R-:W-:Y:S05]  /*e8720*/  BSYNC.RELIABLE B8 ;  /* 0x0000000000087941 */ /* 0x000fea0003800100 */
.L_x_2998:
        /* <DEDUP_REMOVED lines=9> */
.L_x_3001:
[----:B0-----:R0:W-:Y:S05]  /*e87c0*/  BMOV.32 B11, R100 ;  /* 0x000000640b007356 */ /* 0x0011ea0000000000 */
[----:B------:R-:W-:Y:S05]  /*e87d0*/  BSYNC.RECONVERGENT B11 ;  /* 0x00000000000b7941 */ /* 0x000fea0003800200 */
.L_x_2997:
[----:B------:R-:W-:Y:S02]  /*e87e0*/  R2UR UR4, R50 ;  /* 0x00000000320472ca */ /* 0x000fe400000e0000 */
[----:B------:R-:W-:-:S13]  /*e87f0*/  R2UR UR5, R51 ;  /* 0x00000000330572ca */ /* 0x000fda00000e0000 */
[----:B------:R3:W5:Y:S02]  /*e8800*/  LDG.E R69, desc[UR4][R48.64+0x10c] ;  /* 0x00010c0430457981 */ /* 0x000764000c1e1900 */
.L_x_2996:
[----:B------:R0:W-:Y:S05]  /*e8810*/  BMOV.32 B8, R99 ;  /* 0x0000006308007356 */ /* 0x0001ea0000000000 */
[----:B------:R-:W-:Y:S05]  /*e8820*/  BSYNC.RECONVERGENT B8 ;  /* 0x0000000000087941 */ /* 0x000fea0003800200 */
.L_x_2993:
[----:B------:R-:W-:Y:S05]  /*e8830*/  BSYNC.RELIABLE B7 ;  /* 0x0000000000077941 */ /* 0x000fea0003800100 */
.L_x_2991:
        /* <DEDUP_REMOVED lines=9> */
.L_x_2994:
[----:B0-----:R0:W-:Y:S05]  /*e88d0*/  BMOV.32 B11, R98 ;  /* 0x000000620b007356 */ /* 0x0011ea0000000000 */
[----:B------:R-:W-:Y:S05]  /*e88e0*/  BSYNC.RECONVERGENT B11 ;  /* 0x00000000000b7941 */ /* 0x000fea0003800200 */
.L_x_2990:
[----:B------:R-:W-:Y:S02]  /*e88f0*/  R2UR UR4, R50 ;  /* 0x00000000320472ca */ /* 0x000fe400000e0000 */
[----:B------:R-:W-:-:S13]  /*e8900*/  R2UR UR5, R51 ;  /* 0x00000000330572ca */ /* 0x000fda00000e0000 */
[----:B------:R3:W5:Y:S02]  /*e8910*/  LDG.E R69, desc[UR4][R48.64+0x108] ;  /* 0x0001080430457981 */ /* 0x000764000c1e1900 */
.L_x_2989:
[----:B------:R0:W-:Y:S05]  /*e8920*/  BMOV.32 B7, R96 ;  /* 0x0000006007007356 */ /* 0x0001ea0000000000 */
[----:B------:R-:W-:Y:S05]  /*e8930*/  BSYNC.RECONVERGENT B7 ;  /* 0x0000000000077941 */ /* 0x000fea0003800200 */
.L_x_2986:
[----:B------:R-:W-:Y:S05]  /*e8940*/  BSYNC.RELIABLE B6 ;  /* 0x0000000000067941 */ /* 0x000fea0003800100 */
.L_x_2984:
        /* <DEDUP_REMOVED lines=9> */
.L_x_2987:
[----:B-1----:R1:W-:Y:S05]  /*e89e0*/  BMOV.32 B11, R94 ;  /* 0x0000005e0b007356 */ /* 0x0023ea0000000000 */
[----:B------:R-:W-:Y:S05]  /*e89f0*/  BSYNC.RECONVERGENT B11 ;  /* 0x00000000000b7941 */ /* 0x000fea0003800200 */
.L_x_2983:
[----:B------:R-:W-:Y:S02]  /*e8a00*/  R2UR UR4, R50 ;  /* 0x00000000320472ca */ /* 0x000fe400000e0000 */
[----:B------:R-:W-:-:S13]  /*e8a10*/  R2UR UR5, R51 ;  /* 0x00000000330572ca */ /* 0x000fda00000e0000 */
[----:B------:R3:W5:Y:S02]  /*e8a20*/  LDG.E R69, desc[UR4][R48.64+0x104] ;  /* 0x0001040430457981 */ /* 0x000764000c1e1900 */
.L_x_2982:
[----:B------:R-:W-:Y:S05]  /*e8a30*/  BSYNC.RECONVERGENT B0 ;  /* 0x0000000000007941 */ /* 0x000fea0003800200 */
.L_x_2979:
[----:B------:R-:W-:Y:S05]  /*e8a40*/  BSYNC.RELIABLE B1 ;  /* 0x0000000000017941 */ /* 0x000fea0003800100 */
.L_x_2977:
        /* <DEDUP_REMOVED lines=9> */
.L_x_2980:
[----:B------:R-:W-:Y:S05]  /*e8ae0*/  BSYNC.RECONVERGENT B2 ;  /* 0x0000000000027941 */ /* 0x000fea0003800200 */
.L_x_2976:
[----:B------:R-:W-:Y:S02]  /*e8af0*/  R2UR UR4, R50 ;  /* 0x00000000320472ca */ /* 0x000fe400000e0000 */
[----:B------:R-:W-:-:S13]  /*e8b00*/  R2UR UR5, R51 ;  /* 0x00000000330572ca */ /* 0x000fda00000e0000 */
[----:B------:R2:W5:Y:S02]  /*e8b10*/  LDG.E R69, desc[UR4][R48.64+0x100] ;  /* 0x0001000430457981 */ /* 0x000564000c1e1900 */
.L_x_2975:
[----:B------:R-:W-:Y:S05]  /*e8b20*/  BSYNC.RECONVERGENT B3 ;  /* 0x0000000000037941 */ /* 0x000fea0003800200 */
.L_x_2974:
        /* <DEDUP_REMOVED lines=9> */
.L_x_2973:
[----:B------:R-:W-:Y:S05]  /*e8bc0*/  BSYNC.RECONVERGENT B4 ;  /* 0x0000000000047941 */ /* 0x000fea0003800200 */
.L_x_2972:
[----:B------:R-:W3:Y:S01]  /*e8bd0*/  LDC R56, c[0x3][0x1c] ;  /* 0x00c00700ff387b82 */ /* 0x000ee20000000800 */
[C---:B------:R-:W-:Y:S01]  /*e8be0*/  R2UR UR4, R50.reuse ;  /* 0x00000000320472ca */ /* 0x040fe200000e0000 */
[----:B------:R-:W-:Y:S01]  /*e8bf0*/  IMAD.MOV.U32 R43, RZ, RZ, RZ ;  /* 0x000000ffff2b7224 */ /* 0x000fe200078e00ff */
[C---:B------:R-:W-:Y:S02]  /*e8c00*/  R2UR UR5, R51.reuse ;  /* 0x00000000330572ca */ /* 0x040fe400000e0000 */
[----:B------:R-:W-:Y:S02]  /*e8c10*/  R2UR UR8, R50 ;  /* 0x00000000320872ca */ /* 0x000fe400000e0000 */
[----:B------:R-:W-:-:S09]  /*e8c20*/  R2UR UR9, R51 ;  /* 0x00000000330972ca */ /* 0x000fd200000e0000 */
[----:B------:R0:W-:Y:S04]  /*e8c30*/  STG.E desc[UR4][R48.64+0x11c], RZ ;  /* 0x00011cff30007986 */ /* 0x0001e8000c101904 */
[----:B------:R0:W-:Y:S01]  /*e8c40*/  STG.E desc[UR8][R48.64+0x120], RZ ;  /* 0x000120ff30007986 */ /* 0x0001e2000c101908 */
[----:B---3--:R-:W-:-:S13]  /*e8c50*/  ISETP.GE.AND P0, PT, R56, 0x1, PT ;  /* 0x000000013800780c */ /* 0x008fda0003f06270 */
[----:B0-----:R-:W-:Y:S05]  /*e8c60*/  @!P0 BRA `(.L_x_3026) ;  /* 0x0000000000548947 */ /* 0x001fea0003800000 */
[----:B------:R-:W-:Y:S01]  /*e8c70*/  BSSY.RECONVERGENT B0, `(.L_x_3026) ;  /* 0x0000014000007945 */ /* 0x000fe20003800200 */
[----:B------:R-:W-:Y:S02]  /*e8c80*/  IMAD R60, R47, R60, RZ ;  /* 0x0000003c2f3c7224 */ /* 0x000fe400078e02ff */
[----:B------:R-:W-:Y:S02]  /*e8c90*/  IMAD.MOV.U32 R57, RZ, RZ, RZ ;  /* 0x000000ffff397224 */ /* 0x000fe400078e00ff */
[----:B------:R-:W-:-:S07]  /*e8ca0*/  IMAD.MOV.U32 R43, RZ, RZ, RZ ;  /* 0x000000ffff2b7224 */ /* 0x000fce00078e00ff */
.L_x_3027:
[----:B0-----:R-:W0:Y:S01]  /*e8cb0*/  LDCU.64 UR4, c[0x0][0x398] ;  /* 0x00007300ff0477ac */ /* 0x001e220008000a00 */
[----:B------:R-:W-:Y:S02]  /*e8cc0*/  IADD3 R41, P0, PT, R60, R57, RZ ;  /* 0x000000393c297210 */ /* 0x000fe40007f1e0ff */
[----:B------:R-:W-:Y:S02]  /*e8cd0*/  R2UR UR8, R50 ;  /* 0x00000000320872ca */ /* 0x000fe400000e0000 */
[----:B------:R-:W-:Y:S02]  /*e8ce0*/  R2UR UR9, R51 ;  /* 0x00000000330972ca */ /* 0x000fe400000e0000 */
[----:B------:R-:W-:Y:S02]  /*e8cf0*/  LEA.HI.X.SX32 R42, R60, RZ, 0x1, P0 ;  /* 0x000000ff3c2a7211 */ /* 0x000fe400000f0eff */
[----:B0-----:R-:W-:-:S04]  /*e8d00*/  LEA R40, P0, R41, UR4, 0x2 ;  /* 0x0000000429287c11 */ /* 0x001fc8000f8010ff */
[----:B------:R-:W-:-:S05]  /*e8d10*/  LEA.HI.X R41, R41, UR5, R42, 0x2, P0 ;  /* 0x0000000529297c11 */ /* 0x000fca00080f142a */
[----:B------:R-:W3:Y:S01]  /*e8d20*/  LDG.E R40, desc[UR8][R40.64+0x20] ;  /* 0x0000200828287981 */ /* 0x000ee2000c1e1900 */
[----:B------:R-:W-:Y:S01]  /*e8d30*/  VIADD R57, R57, 0x1 ;  /* 0x0000000139397836 */ /* 0x000fe20000000000 */
[----:B------:R-:W-:Y:S02]  /*e8d40*/  R2UR UR4, R50 ;  /* 0x00000000320472ca */ /* 0x000fe400000e0000 */
[----:B------:R-:W-:Y:S02]  /*e8d50*/  R2UR UR5, R51 ;  /* 0x00000000330572ca */ /* 0x000fe400000e0000 */
[----:B------:R-:W-:Y:S01]  /*e8d60*/  ISETP.GE.AND P0, PT, R57, R56, PT ;  /* 0x000000383900720c */ /* 0x000fe20003f06270 */
[----:B------:R0:W-:Y:S01]  /*e8d70*/  STG.E desc[UR8][R48.64+0x120], R57 ;  /* 0x0001203930007986 */ /* 0x0001e2000c101908 */
[----:B---3--:R-:W-:-:S09]  /*e8d80*/  IMAD.IADD R43, R40, 0x1, R43 ;  /* 0x00000001282b7824 */ /* 0x008fd200078e022b */
[----:B------:R0:W-:Y:S02]  /*e8d90*/  STG.E desc[UR4][R48.64+0x11c], R43 ;  /* 0x00011c2b30007986 */ /* 0x0001e4000c101904 */
[----:B------:R-:W-:Y:S05]  /*e8da0*/  @!P0 BRA `(.L_x_3027) ;  /* 0xfffffffc00c08947 */ /* 0x000fea000383ffff */
[----:B------:R-:W-:Y:S05]  /*e8db0*/  BSYNC.RECONVERGENT B0 ;  /* 0x0000000000007941 */ /* 0x000fea0003800200 */
.L_x_3026:
[----:B------:R-:W3:Y:S02]  /*e8dc0*/  LDCU UR4, c[0x3][0x20] ;  /* 0x00c00400ff0477ac */ /* 0x000ee40008000800 */
[----:B---3--:R-:W-:-:S13]  /*e8dd0*/  ISETP.GE.AND P0, PT, R43, UR4, PT ;  /* 0x000000042b007c0c */ /* 0x008fda000bf06270 */
[----:B------:R-:W-:Y:S05]  /*e8de0*/  @!P0 BRA `(.L_x_2915) ;  /* 0x0000000000448947 */ /* 0x000fea0003800000 */
[----:B------:R-:W3:Y:S02]  /*e8df0*/  LDCU UR4, c[0x3][0x18] ;  /* 0x00c00300ff0477ac */ /* 0x000ee40008000800 */
[----:B---3--:R-:W-:-:S09]  /*e8e00*/  UISETP.NE.AND UP0, UPT, UR4, URZ, UPT ;  /* 0x000000ff0400728c */ /* 0x008fd2000bf05270 */
[----:B------:R-:W-:Y:S05]  /*e8e10*/  BRA.U !UP0, `(.L_x_3028) ;  /* 0x0000000508a07547 */ /* 0x000fea000b800000 */
[----:B------:R-:W-:Y:S04]  /*e8e20*/  BSSY.RECONVERGENT B4, `(.L_x_3029) ;  /* 0x0000007000047945 */ /* 0x000fe80003800200 */
[----:B------:R-:W-:Y:S05]  /*e8e30*/  BMOV.32.CLEAR RZ, B1 ;  /* 0x0000000001ff7355 */ /* 0x000fea0000100000 */
[----:B------:R-:W-:Y:S05]  /*e8e40*/  BMOV.32.CLEAR RZ, B10 ;  /* 0x000000000aff7355 */ /* 0x000fea0000100000 */
[----:B------:R-:W-:Y:S05]  /*e8e50*/  BMOV.32.CLEAR RZ, B11 ;  /* 0x000000000bff7355 */ /* 0x000fea0000100000 */
[----:B------:R-:W-:Y:S01]  /*e8e60*/  IMAD.MOV.U32 R112, RZ, RZ, R35 ;  /* 0x000000ffff707224 */ /* 0x000fe200078e0023 */
[----:B------:R-:W-:-:S07]  /*e8e70*/  MOV R46, 0xe8e90 ;  /* 0x000e8e90002e7802 */ /* 0x000fce0000000f00 */
[----:B012-4-:R-:W-:Y:S05]  /*e8e80*/  CALL.REL.NOINC `($_Z4LAMPPcPiS0_S0_PdS0_S_Pf$_Z15check_structurePcPiS0_iiPdS0_S_S0_) ;  /* 0x0000007800587944 */ /* 0x017fea0003c00000 */
[----:B------:R-:W-:Y:S05]  /*e8e90*/  BSYNC.RECONVERGENT B4 ;  /* 0x0000000000047941 */ /* 0x000fea0003800200 */
.L_x_3029:
[----:B------:R-:W-:Y:S02]  /*e8ea0*/  R2UR UR4, R50 ;  /* 0x00000000320472ca */ /* 0x000fe400000e0000 */
[----:B------:R-:W-:-:S13]  /*e8eb0*/  R2UR UR5, R51 ;  /* 0x00000000330572ca */ /* 0x000fda00000e0000 */
[----:B------:R-:W2:Y:S02]  /*e8ec0*/  LDG.E R40, desc[UR4][R48.64+0x108] ;  /* 0x0001080430287981 */ /* 0x000ea4000c1e1900 */
[----:B--2---:R-:W-:-:S13]  /*e8ed0*/  ISETP.NE.AND P0, PT, R40, RZ, PT ;  /* 0x000000ff2800720c */ /* 0x004fda0003f05270 */
[----:B------:R-:W-:Y:S05]  /*e8ee0*/  @P0 BRA `(.L_x_3028) ;  /* 0x00000004006c0947 */ /* 0x000fea0003800000 */
[----:B------:R3:W0:Y:S02]  /*e8ef0*/  LDS R46, [R17+0x8] ;  /* 0x00000800112e7984 */ /* 0x0006240000000800 */
.L_x_2915:
[----:B0-----:R-:W-:-:S05]  /*e8f00*/  VIADD R46, R46, 0x1 ;  /* 0x000000012e2e7836 */ /* 0x001fca0000000000 */
[----:B------:R0:W-:Y:S01]  /*e8f10*/  STS [R17+0x8], R46 ;  /* 0x0000082e11007388 */ /* 0x0001e20000000800 */
[----:B------:R-:W-:-:S13]  /*e8f20*/  ISETP.GE.AND P0, PT, R46, R7, PT ;  /* 0x000000072e00720c */ /* 0x000fda0003f06270 */
[----:B------:R-:W-:Y:S05]  /*e8f30*/  @!P0 BRA `(.L_x_3030) ;  /* 0xffffff9400888947 */ /* 0x000fea000383ffff */
[----:B------:R-:W-:Y:S05]  /*e8f40*/  BRA `(.L_x_2913) ;  /* 0x0000000400647947 */ /* 0x000fea0003800000 */
.L_x_2914:
[----:B------:R-:W0:Y:S02]  /*e8f50*/  LDCU UR4, c[0x3][0x18] ;  /* 0x00c00300ff0477ac */ /* 0x000e240008000800 */
[----:B0-----:R-:W-:-:S09]  /*e8f60*/  UISETP.NE.AND UP0, UPT, UR4, URZ, UPT ;  /* 0x000000ff0400728c */ /* 0x001fd2000bf05270 */
[----:B------:R-:W-:Y:S05]  /*e8f70*/  BRA.U !UP0, `(.L_x_3031) ;  /* 0x0000000108c87547 */ /* 0x000fea000b800000 */
.L_x_3035:
[----:B------:R-:W-:-:S13]  /*e8f80*/  ISETP.NE.AND P0, PT, R46, -0x1, PT ;  /* 0xffffffff2e00780c */ /* 0x000fda0003f05270 */
[----:B012---:R-:W-:Y:S05]  /*e8f90*/  @!P0 BRA `(.L_x_2913) ;  /* 0x0000000400508947 */ /* 0x007fea0003800000 */
[----:B------:R-:W0:Y:S01]  /*e8fa0*/  LDS R42, [R17+0xc] ;  /* 0x00000c00112a7984 */ /* 0x000e220000000800 */
[----:B------:R-:W1:Y:S01]  /*e8fb0*/  LDC.64 R40, c[0x0][0x388] ;  /* 0x0000e200ff287b82 */ /* 0x000e620000000a00 */
[----:B------:R-:W-:Y:S01]  /*e8fc0*/  R2UR UR4, R50 ;  /* 0x00000000320472ca */ /* 0x000fe200000e0000 */
[----:B------:R-:W-:Y:S01]  /*e8fd0*/  IMAD R43, R46, 0xa, RZ ;  /* 0x0000000a2e2b7824 */ /* 0x000fe200078e02ff */
[C---:B------:R-:W-:Y:S02]  /*e8fe0*/  R2UR UR5, R51.reuse ;  /* 0x00000000330572ca */ /* 0x040fe400000e0000 */
[----:B------:R-:W-:Y:S02]  /*e8ff0*/  R2UR UR8, R50 ;  /* 0x00000000320872ca */ /* 0x000fe400000e0000 */
[----:B------:R-:W-:Y:S01]  /*e9000*/  R2UR UR9, R51 ;  /* 0x00000000330972ca */ /* 0x000fe200000e0000 */
[----:B0-----:R-:W-:Y:S02]  /*e9010*/  IMAD R45, R42, 0xa, RZ ;  /* 0x0000000a2a2d7824 */ /* 0x001fe400078e02ff */
[----:B-1----:R-:W-:-:S04]  /*e9020*/  IMAD.WIDE R42, R43, 0x4, R40 ;  /* 0x000000042b2a7825 */ /* 0x002fc800078e0228 */
[----:B------:R-:W-:Y:S02]  /*e9030*/  IMAD.WIDE R40, R45, 0x4, R40 ;  /* 0x000000042d287825 */ /* 0x000fe400078e0228 */
[----:B------:R-:W2:Y:S04]  /*e9040*/  LDG.E R45, desc[UR4][R42.64] ;  /* 0x000000042a2d7981 */ /* 0x000ea8000c1e1900 */
        /* <DEDUP_REMOVED lines=8> */
[----:B------:R-:W2:Y:S01]  /*e90d0*/  LDG.E R40, desc[UR4][R40.64+0x8] ;  /* 0x0000080428287981 */ /* 0x000ea2000c1e1900 */
[----:B------:R-:W-:Y:S01]  /*e90e0*/  BSSY.RELIABLE B4, `(.L_x_3032) ;  /* 0x0000016000047945 */ /* 0x000fe20003800100 */
[----:B--2---:R-:W-:-:S05]  /*e90f0*/  IMAD.HI R42, R40, 0x66666667, RZ ;  /* 0x66666667282a7827 */ /* 0x004fca00078e02ff */
[----:B------:R-:W-:-:S04]  /*e9100*/  SHF.R.U32.HI R43, RZ, 0x1f, R42 ;  /* 0x0000001fff2b7819 */ /* 0x000fc8000001162a */
[----:B------:R-:W-:-:S04]  /*e9110*/  LEA.HI.SX32 R43, R42, R43, 0x1e ;  /* 0x0000002b2a2b7211 */ /* 0x000fc800078ff2ff */
[----:B0-----:R-:W-:-:S13]  /*e9120*/  LOP3.LUT P0, RZ, R43, R56, RZ, 0xc0, !PT ;  /* 0x000000382bff7212 */ /* 0x001fda000780c0ff */
[----:B------:R-:W-:Y:S05]  /*e9130*/  @!P0 BRA `(.L_x_3033) ;  /* 0x0000000000408947 */ /* 0x000fea0003800000 */
[----:B------:R-:W-:Y:S04]  /*e9140*/  BSSY.RECONVERGENT B0, `(.L_x_3034) ;  /* 0x0000008000007945 */ /* 0x000fe80003800200 */
[----:B------:R-:W-:Y:S05]  /*e9150*/  BMOV.32.CLEAR RZ, B1 ;  /* 0x0000000001ff7355 */ /* 0x000fea0000100000 */
[----:B------:R-:W0:Y:S05]  /*e9160*/  BMOV.32.CLEAR R45, B0 ;  /* 0x00000000002d7355 */ /* 0x000e2a0000100000 */
[----:B------:R-:W-:Y:S05]  /*e9170*/  BMOV.32.CLEAR RZ, B11 ;  /* 0x000000000bff7355 */ /* 0x000fea0000100000 */
[----:B------:R-:W-:Y:S01]  /*e9180*/  IMAD.MOV.U32 R112, RZ, RZ, R35 ;  /* 0x000000ffff707224 */ /* 0x000fe200078e0023 */
[----:B0-----:R-:W-:-:S07]  /*e9190*/  MOV R46, 0xe91b0 ;  /* 0x000e91b0002e7802 */ /* 0x001fce0000000f00 */
[----:B------:R-:W-:Y:S05]  /*e91a0*/  CALL.REL.NOINC `($_Z4LAMPPcPiS0_S0_PdS0_S_Pf$_Z15check_structurePcPiS0_iiPdS0_S_S0_) ;  /* 0x0000007400907944 */ /* 0x000fea0003c00000 */
[----:B------:R0:W-:Y:S05]  /*e91b0*/  BMOV.32 B11, R45 ;  /* 0x0000002d0b007356 */ /* 0x0001ea0000000000 */
[----:B------:R-:W-:Y:S05]  /*e91c0*/  BSYNC.RECONVERGENT B11 ;  /* 0x00000000000b7941 */ /* 0x000fea0003800200 */
.L_x_3034:
[----:B------:R-:W-:Y:S02]  /*e91d0*/  R2UR UR4, R50 ;  /* 0x00000000320472ca */ /* 0x000fe400000e0000 */
[----:B------:R-:W-:-:S13]  /*e91e0*/  R2UR UR5, R51 ;  /* 0x00000000330572ca */ /* 0x000fda00000e0000 */
[----:B------:R-:W2:Y:S02]  /*e91f0*/  LDG.E R40, desc[UR4][R48.64+0x108] ;  /* 0x0001080430287981 */ /* 0x000ea4000c1e1900 */
[----:B--2---:R-:W-:-:S13]  /*e9200*/  ISETP.NE.AND P0, PT, R40, RZ, PT ;  /* 0x000000ff2800720c */ /* 0x004fda0003f05270 */
[----:B------:R-:W-:Y:S05]  /*e9210*/  @P0 BREAK.RELIABLE B4 ;  /* 0x0000000000040942 */ /* 0x000fea0003800100 */
[----:B------:R-:W-:Y:S05]  /*e9220*/  @P0 BRA `(.L_x_3028) ;  /* 0x00000000009c0947 */ /* 0x000fea0003800000 */
[----:B------:R1:W2:Y:S02]  /*e9230*/  LDS R46, [R17+0x8] ;  /* 0x00000800112e7984 */ /* 0x0002a40000000800 */
.L_x_3033:
[----:B------:R-:W-:Y:S05]  /*e9240*/  BSYNC.RELIABLE B4 ;  /* 0x0000000000047941 */ /* 0x000fea0003800100 */
.L_x_3032:
[----:B--2---:R-:W-:-:S05]  /*e9250*/  VIADD R46, R46, 0x1 ;  /* 0x000000012e2e7836 */ /* 0x004fca0000000000 */
[----:B------:R2:W-:Y:S01]  /*e9260*/  STS [R17+0x8], R46 ;  /* 0x0000082e11007388 */ /* 0x0005e20000000800 */
[----:B------:R-:W-:-:S13]  /*e9270*/  ISETP.GE.AND P0, PT, R46, R7, PT ;  /* 0x000000072e00720c */ /* 0x000fda0003f06270 */
[----:B------:R-:W-:Y:S05]  /*e9280*/  @!P0 BRA `(.L_x_3035) ;  /* 0xfffffffc003c8947 */ /* 0x000fea000383ffff */
[----:B------:R-:W-:Y:S05]  /*e9290*/  BRA `(.L_x_2913) ;  /* 0x0000000000907947 */ /* 0x000fea0003800000 */
.L_x_3031:
[----:B------:R-:W-:-:S13]  /*e92a0*/  ISETP.NE.AND P0, PT, R46, -0x1, PT ;  /* 0xffffffff2e00780c */ /* 0x000fda0003f05270 */
[----:B------:R-:W-:Y:S05]  /*e92b0*/  @!P0 BRA `(.L_x_2913) ;  /* 0x0000000000888947 */ /* 0x000fea0003800000 */
        /* <DEDUP_REMOVED lines=24> */
[----:B------:R-:W-:Y:S05]  /*e9440*/  @P0 BRA `(.L_x_3028) ;  /* 0x0000000000140947 */ /* 0x000fea0003800000 */
[----:B------:R-:W-:-:S05]  /*e9450*/  VIADD R46, R46, 0x1 ;  /* 0x000000012e2e7836 */ /* 0x000fca0000000000 */
[----:B------:R0:W-:Y:S01]  /*e9460*/  STS [R17+0x8], R46 ;  /* 0x0000082e11007388 */ /* 0x0001e20000000800 */
[----:B------:R-:W-:-:S13]  /*e9470*/  ISETP.GE.AND P0, PT, R46, R7, PT ;  /* 0x000000072e00720c */ /* 0x000fda0003f06270 */
[----:B0-----:R-:W-:Y:S05]  /*e9480*/  @!P0 BRA `(.L_x_3031) ;  /* 0xfffffffc00848947 */ /* 0x001fea000383ffff */
[----:B------:R-:W-:Y:S05]  /*e9490*/  BRA `(.L_x_2913) ;  /* 0x0000000000107947 */ /* 0x000fea0003800000 */
.L_x_3028:
[----:B------:R-:W-:Y:S01]  /*e94a0*/  R2UR UR4, R50 ;  /* 0x00000000320472ca */ /* 0x000fe200000e0000 */
[----:B------:R-:W-:Y:S01]  /*e94b0*/  IMAD.MOV.U32 R41, RZ, RZ, 0x1 ;  /* 0x00000001ff297424 */ /* 0x000fe200078e00ff */
[----:B------:R-:W-:-:S13]  /*e94c0*/  R2UR UR5, R51 ;  /* 0x00000000330572ca */ /* 0x000fda00000e0000 */
[----:B------:R3:W-:Y:S02]  /*e94d0*/  STG.E desc[UR4][R48.64+0x124], R41 ;  /* 0x0001242930007986 */ /* 0x0007e4000c101904 */
.L_x_2913:
[----:B------:R0:W-:Y:S05]  /*e94e0*/  BMOV.32 B11, R44 ;  /* 0x0000002c0b007356 */ /* 0x0001ea0000000000 */
[----:B------:R-:W-:Y:S05]  /*e94f0*/  BSYNC.RECONVERGENT B11 ;  /* 0x00000000000b7941 */ /* 0x000fea0003800200 */
.L_x_2912:
[----:B------:R-:W-:Y:S02]  /*e9500*/  R2UR UR4, R50 ;  /* 0x00000000320472ca */ /* 0x000fe400000e0000 */
[----:B------:R-:W-:-:S13]  /*e9510*/  R2UR UR5, R51 ;  /* 0x00000000330572ca */ /* 0x000fda00000e0000 */
[----:B------:R-:W5:Y:S01]  /*e9520*/  LDG.E R40, desc[UR4][R48.64+0x124] ;  /* 0x0001240430287981 */ /* 0x000f62000c1e1900 */
[----:B---3--:R-:W-:Y:S01]  /*e9530*/  IMAD.MOV.U32 R41, RZ, RZ, 0x0 ;  /* 0x00000000ff297424 */ /* 0x008fe200078e00ff */
[----:B-----5:R-:W-:Y:S01]  /*e9540*/  ISETP.NE.AND P0, PT, R40, 0x1, PT ;  /* 0x000000012800780c */ /* 0x020fe20003f05270 */
[----:B------:R-:W-:-:S12]  /*e9550*/  IMAD.MOV.U32 R40, RZ, RZ, R36 ;  /* 0x000000ffff287224 */ /* 0x000fd800078e0024 */
[----:B012-4-:R-:W-:Y:S05]  /*e9560*/  @!P0 RET.REL.NODEC R40 `(_Z4LAMPPcPiS0_S0_PdS0_S_Pf) ;  /* 0xfffff16828a48950 */ /* 0x017fea0003c3ffff */
[----:B------:R-:W0:Y:S01]  /*e9570*/  LDS R41, [R17+0xc] ;  /* 0x00000c0011297984 */ /* 0x000e220000000800 */
[----:B------:R-:W1:Y:S01]  /*e9580*/  LDC.64 R76, c[0x0][0x388] ;  /* 0x0000e200ff4c7b82 */ /* 0x000e620000000a00 */
[----:B------:R-:W-:Y:S02]  /*e9590*/  R2UR UR4, R50 ;  /* 0x00000000320472ca */ /* 0x000fe400000e0000 */
[----:B------:R-:W-:Y:S01]  /*e95a0*/  R2UR UR5, R51 ;  /* 0x00000000330572ca */ /* 0x000fe200000e0000 */
[----:B0-----:R-:W-:-:S04]  /*e95b0*/  IMAD R41, R41, 0xa, RZ ;  /* 0x0000000a29297824 */ /* 0x001fc800078e02ff */
[----:B-1----:R-:W-:-:S08]  /*e95c0*/  IMAD.WIDE R76, R41, 0x4, R76 ;  /* 0x00000004294c7825 */ /* 0x002fd000078e024c */
[----:B------:R-:W2:Y:S01]  /*e95d0*/  LDG.E R76, desc[UR4][R76.64+0x24] ;  /* 0x000024044c4c7981 */ /* 0x000ea2000c1e1900 */
[----:B------:R-:W-:Y:S02]  /*e95e0*/  IMAD.MOV.U32 R42, RZ, RZ, -0x1 ;  /* 0xffffffffff2a7424 */ /* 0x000fe400078e00ff */
[----:B------:R-:W-:Y:S02]  /*e95f0*/  IMAD.MOV.U32 R40, RZ, RZ, R36 ;  /* 0x000000ffff287224 */ /* 0x000fe400078e0024 */
[----:B------:R-:W-:Y:S01]  /*e9600*/  IMAD.MOV.U32 R41, RZ, RZ, 0x0 ;  /* 0x00000000ff297424 */ /* 0x000fe200078e00ff */
[----:B------:R-:W-:Y:S01]  /*e9610*/  STS [R17+0x8], R42 ;  /* 0x0000082a11007388 */ /* 0x000fe20000000800 */
[----:B--2---:R-:W-:-:S03]  /*e9620*/  ISETP.GE.AND P0, PT, R76, R7, PT ;  /* 0x000000074c00720c */ /* 0x004fc60003f06270 */
[----:B------:R0:W-:Y:S10]  /*e9630*/  STS [R17+0x14], R76 ;  /* 0x0000144c11007388 */ /* 0x0001f40000000800 */
[----:B0-----:R-:W-:Y:S05]  /*e9640*/  @P0 RET.REL.NODEC R40 `(_Z4LAMPPcPiS0_S0_PdS0_S_Pf) ;  /* 0xfffff168286c0950 */ /* 0x001fea0003c3ffff */
[----:B------:R-:W0:Y:S01]  /*e9650*/  LDCU UR4, c[0x3][0xc] ;  /* 0x00c00180ff0477ac */ /* 0x000e220008000800 */
[----:B------:R-:W-:Y:S01]  /*e9660*/  BSSY.RELIABLE B4, `(.L_x_3036) ;  /* 0x0000712000047945 */ /* 0x000fe20003800100 */
[----:B0-----:R-:W-:-:S09]  /*e9670*/  UISETP.NE.AND UP0, UPT, UR4, URZ, UPT ;  /* 0x000000ff0400728c */ /* 0x001fd2000bf05270 */
[----:B------:R-:W-:Y:S05]  /*e9680*/  BRA.U !UP0, `(.L_x_3037) ;  /* 0x0000006908b47547 */ /* 0x000fea000b800000 */
[----:B------:R-:W0:Y:S02]  /*e9690*/  LDC R45, c[0x3][0x1c] ;  /* 0x00c00700ff2d7b82 */ /* 0x000e240000000800 */
[----:B0-----:R-:W-:-:S07]  /*e96a0*/  VIADD R45, R45, 0x8 ;  /* 0x000000082d2d7836 */ /* 0x001fce0000000000 */
.L_x_3153:
[----:B------:R-:W-:Y:S01]  /*e96b0*/  ISETP.NE.AND P0, PT, R76, -0x1, PT ;  /* 0xffffffff4c00780c */ /* 0x000fe20003f05270 */
[----:B------:R-:W-:Y:S02]  /*e96c0*/  IMAD.MOV.U32 R40, RZ, RZ, R36 ;  /* 0x000000ffff287224 */ /* 0x000fe400078e0024 */
[----:B------:R-:W-:-:S10]  /*e96d0*/  IMAD.MOV.U32 R41, RZ, RZ, 0x0 ;  /* 0x00000000ff297424 */ /* 0x000fd400078e00ff */
[----:B------:R-:W-:Y:S05]  /*e96e0*/  @!P0 BREAK.RELIABLE B4 ;  /* 0x0000000000048942 */ /* 0x000fea0003800100 */
[----:B01234-:R-:W-:Y:S05]  /*e96f0*/  @!P0 RET.REL.NODEC R40 `(_Z4LAMPPcPiS0_S0_PdS0_S_Pf) ;  /* 0xfffff16828408950 */ /* 0x01ffea0003c3ffff */
        /* <DEDUP_REMOVED lines=13> */
[----:B---3--:R-:W-:Y:S01]  /*e97d0*/  ISETP.GT.AND P0, PT, R40, R41, PT ;  /* 0x000000292800720c */ /* 0x008fe20003f04270 */
[----:B------:R-:W-:Y:S02]  /*e97e0*/  IMAD.MOV.U32 R40, RZ, RZ, R36 ;  /* 0x000000ffff287224 */ /* 0x000fe400078e0024 */
[----:B------:R-:W-:-:S10]  /*e97f0*/  IMAD.MOV.U32 R41, RZ, RZ, 0x0 ;  /* 0x00000000ff297424 */ /* 0x000fd400078e00ff */
[----:B------:R-:W-:Y:S05]  /*e9800*/  @P0 BREAK.RELIABLE B4 ;  /* 0x0000000000040942 */ /* 0x000fea0003800100 */
[----:B------:R-:W-:Y:S05]  /*e9810*/  @P0 RET.REL.NODEC R40 `(_Z4LAMPPcPiS0_S0_PdS0_S_Pf) ;  /* 0xfffff16428f80950 */ /* 0x000fea0003c3ffff */
[----:B------:R-:W-:Y:S01]  /*e9820*/  R2UR UR4, R50 ;  /* 0x00000000320472ca */ /* 0x000fe200000e0000 */
[----:B------:R-:W-:Y:S01]  /*e9830*/  IMAD.WIDE R40, R76, -0x18, R70 ;  /* 0xffffffe84c287825 */ /* 0x000fe200078e0246 */
[----:B------:R-:W-:Y:S01]  /*e9840*/  R2UR UR5, R51 ;  /* 0x00000000330572ca */ /* 0x000fe200000e0000 */
[----:B------:R-:W0:-:S12]  /*e9850*/  LDS R44, [R16] ;  /* 0x00000000102c7984 */ /* 0x000e180000000800 */
[----:B------:R-:W2:Y:S02]  /*e9860*/  LDG.E R40, desc[UR4][R40.64+0x8] ;  /* 0x0000080428287981 */ /* 0x000ea4000c1e1900 */
[----:B--2---:R-:W-:-:S05]  /*e9870*/  IMAD.HI R42, R40, 0x66666667, RZ ;  /* 0x66666667282a7827 */ /* 0x004fca00078e02ff */
[----:B------:R-:W-:-:S04]  /*e9880*/  SHF.R.U32.HI R43, RZ, 0x1f, R42 ;  /* 0x0000001fff2b7819 */ /* 0x000fc8000001162a */
[----:B------:R-:W-:-:S05]  /*e9890*/  LEA.HI.SX32 R43, R42, R43, 0x1e ;  /* 0x0000002b2a2b7211 */ /* 0x000fca00078ff2ff */
[----:B------:R-:W-:-:S05]  /*e98a0*/  IMAD R43, R43, -0xa, R40 ;  /* 0xfffffff62b2b7824 */ /* 0x000fca00078e0228 */
[----:B0-----:R-:W-:-:S13]  /*e98b0*/  LOP3.LUT P0, RZ, R43, R44, RZ, 0xc0, !PT ;  /* 0x0000002c2bff7212 */ /* 0x001fda000780c0ff */
[----:B------:R-:W-:Y:S05]  /*e98c0*/  @!P0 BRA `(.L_x_3038) ;  /* 0x0000006800088947 */ /* 0x000fea0003800000 */
        /* <DEDUP_REMOVED lines=11> */
.L_x_3040:
        /* <DEDUP_REMOVED lines=19> */
.L_x_3039:
        /* <DEDUP_REMOVED lines=23> */
[----:B-1----:R-:W3:Y:S07]  /*e9c20*/  LDG.E R43, desc[UR8][R74.64+0xc] ;  /* 0x00000c084a2b7981 */ /* 0x002eee000c1e1900 */
[----:B------:R-:W-:Y:S01]  /*e9c30*/  @P0 R2UR UR8, R50 ;  /* 0x00000000320802ca */ /* 0x000fe200000e0000 */
[----:B------:R-:W-:Y:S01]  /*e9c40*/  @P0 IMAD R79, R42, 0xa, RZ ;  /* 0x0000000a2a4f0824 */ /* 0x000fe200078e02ff */
[----:B------:R-:W-:-:S03]  /*e9c50*/  @P0 R2UR UR9, R51 ;  /* 0x00000000330902ca */ /* 0x000fc600000e0000 */
[----:B------:R-:W-:Y:S01]  /*e9c60*/  @P0 IMAD.WIDE R78, R79, 0x4, R72 ;  /* 0x000000044f4e0825 */ /* 0x000fe200078e0248 */
[----:B---3--:R1:W-:Y:S09]  /*e9c70*/  STG.E desc[UR4][R48.64+0x138], R43 ;  /* 0x0001382b30007986 */ /* 0x0083f2000c101904 */
[----:B------:R-:W3:Y:S01]  /*e9c80*/  @P0 LDG.E R79, desc[UR8][R78.64+0xc] ;  /* 0x00000c084e4f0981 */ /* 0x000ee2000c1e1900 */
[----:B------:R-:W-:-:S02]  /*e9c90*/  @P0 R2UR UR4, R50 ;  /* 0x00000000320402ca */ /* 0x000fc400000e0000 */
[C---:B------:R-:W-:Y:S02]  /*e9ca0*/  @P0 R2UR UR5, R51.reuse ;  /* 0x00000000330502ca */ /* 0x040fe400000e0000 */
[----:B------:R-:W-:Y:S02]  /*e9cb0*/  R2UR UR8, R50 ;  /* 0x00000000320872ca */ /* 0x000fe400000e0000 */
[----:B------:R-:W-:-:S09]  /*e9cc0*/  R2UR UR9, R51 ;  /* 0x00000000330972ca */ /* 0x000fd200000e0000 */
[----:B---3--:R3:W-:Y:S04]  /*e9cd0*/  @P0 STG.E desc[UR4][R48.64+0x13c], R79 ;  /* 0x00013c4f30000986 */ /* 0x0087e8000c101904 */
[----:B0-----:R-:W4:Y:S01]  /*e9ce0*/  LDG.E R69, desc[UR8][R70.64+0xc] ;  /* 0x00000c0846457981 */ /* 0x001f22000c1e1900 */
[----:B------:R-:W-:Y:S01]  /*e9cf0*/  R2UR UR4, R50 ;  /* 0x00000000320472ca */ /* 0x000fe200000e0000 */
[----:B--2---:R-:W-:Y:S01]  /*e9d00*/  IMAD R77, R40, 0xa, RZ ;  /* 0x0000000a284d7824 */ /* 0x004fe200078e02ff */
[----:B------:R-:W-:-:S03]  /*e9d10*/  R2UR UR5, R51 ;  /* 0x00000000330572ca */ /* 0x000fc600000e0000 */
[----:B------:R-:W-:-:S10]  /*e9d20*/  IMAD.WIDE R72, R77, 0x4, R72 ;  /* 0x000000044d487825 */ /* 0x000fd400078e0248 */
[----:B----4-:R3:W-:Y:S04]  /*e9d30*/  STG.E desc[UR4][R48.64+0x140], R69 ;  /* 0x0001404530007986 */ /* 0x0107e8000c101904 */
[----:B-1----:R-:W2:Y:S04]  /*e9d40*/  LDG.E R43, desc[UR8][R72.64+0xc] ;  /* 0x00000c08482b7981 */ /* 0x002ea8000c1e1900 */
[----:B--2---:R3:W-:Y:S04]  /*e9d50*/  STG.E desc[UR4][R48.64+0x100], R43 ;  /* 0x0001002b30007986 */ /* 0x0047e8000c101904 */
[----:B------:R-:W2:Y:S01]  /*e9d60*/  LDG.E R78, desc[UR8][R72.64+0x10] ;  /* 0x00001008484e7981 */ /* 0x000ea2000c1e1900 */
[----:B------:R-:W-:Y:S05]  /*e9d70*/  BMOV.32.CLEAR RZ, B3 ;  /* 0x0000000003ff7355 */ /* 0x000fea0000100000 */
[----:B------:R-:W-:Y:S01]  /*e9d80*/  BSSY.RECONVERGENT B3, `(.L_x_3041) ;  /* 0x00002ec000037945 */ /* 0x000fe20003800200 */
[----:B--2---:R-:W-:-:S13]  /*e9d90*/  ISETP.GE.AND P0, PT, R43, R78, PT ;  /* 0x0000004e2b00720c */ /* 0x004fda0003f06270 */
[----:B---3--:R-:W-:Y:S05]  /*e9da0*/  @P0 BRA `(.L_x_3042) ;  /* 0x0000002c00a40947 */ /* 0x008fea0003800000 */
[----:B------:R-:W-:Y:S02]  /*e9db0*/  IMAD.MOV.U32 R83, RZ, RZ, R43 ;  /* 0x000000ffff537224 */ /* 0x000fe400078e002b */
[----:B------:R-:W-:Y:S02]  /*e9dc0*/  IMAD.MOV.U32 R77, RZ, RZ, R76 ;  /* 0x000000ffff4d7224 */ /* 0x000fe400078e004c */
[----:B------:R-:W-:-:S07]  /*e9dd0*/  IMAD.MOV.U32 R43, RZ, RZ, R42 ;  /* 0x000000ffff2b7224 */ /* 0x000fce00078e002a */
.L_x_3094:
[----:B0-----:R-:W0:Y:S01]  /*e9de0*/  LDC.64 R80, c[0x0][0x390] ;  /* 0x0000e400ff507b82 */ /* 0x001e220000000a00 */
[----:B------:R-:W-:Y:S01]  /*e9df0*/  R2UR UR4, R50 ;  /* 0x00000000320472ca */ /* 0x000fe200000e0000 */
[----:B------:R-:W-:Y:S01]  /*e9e00*/  IMAD R69, R83, 0x3, RZ ;  /* 0x0000000353457824 */ /* 0x000fe200078e02ff */
[----:B------:R-:W-:-:S03]  /*e9e10*/  R2UR UR5, R51 ;  /* 0x00000000330572ca */ /* 0x000fc600000e0000 */
[----:B0-----:R-:W-:-:S10]  /*e9e20*/  IMAD.WIDE R80, R69, 0x4, R80 ;  /* 0x0000000445507825 */ /* 0x001fd400078e0250 */
[----:B------:R-:W2:Y:S01]  /*e9e30*/  LDG.E R69, desc[UR4][R80.64+0x8] ;  /* 0x0000080450457981 */ /* 0x000ea2000c1e1900 */
[----:B------:R-:W-:Y:S05]  /*e9e40*/  BMOV.32.CLEAR RZ, B2 ;  /* 0x0000000002ff7355 */ /* 0x000fea0000100000 */
[----:B------:R-:W-:Y:S01]  /*e9e50*/  BSSY.RECONVERGENT B2, `(.L_x_3043) ;  /* 0x00002d5000027945 */ /* 0x000fe20003800200 */
[----:B--2---:R-:W-:-:S04]  /*e9e60*/  LOP3.LUT R69, R69, 0x1, RZ, 0xc0, !PT ;  /* 0x0000000145457812 */ /* 0x004fc800078ec0ff */
[----:B------:R-:W-:-:S13]  /*e9e70*/  ISETP.NE.U32.AND P0, PT, R69, 0x1, PT ;  /* 0x000000014500780c */ /* 0x000fda0003f05070 */
[----:B-1--4-:R-:W-:Y:S05]  /*e9e80*/  @P0 BRA `(.L_x_3044) ;  /* 0x0000002c00440947 */ /* 0x012fea0003800000 */
        /* <DEDUP_REMOVED lines=24> */
.L_x_3093:
[----:B-1----:R-:W0:Y:S01]  /*ea010*/  LDC.64 R78, c[0x0][0x390] ;  /* 0x0000e400ff4e7b82 */ /* 0x002e220000000a00 */
[C---:B------:R-:W-:Y:S01]  /*ea020*/  R2UR UR8, R50.reuse ;  /* 0x00000000320872ca */ /* 0x040fe200000e0000 */
[----:B------:R-:W-:Y:S01]  /*ea030*/  IMAD R81, R83, 0x3, RZ ;  /* 0x0000000353517824 */ /* 0x000fe200078e02ff */
[C---:B------:R-:W-:Y:S02]  /*ea040*/  R2UR UR9, R51.reuse ;  /* 0x00000000330972ca */ /* 0x040fe400000e0000 */
[----:B------:R-:W-:Y:S02]  /*ea050*/  R2UR UR4, R50 ;  /* 0x00000000320472ca */ /* 0x000fe400000e0000 */
[----:B------:R-:W-:-:S09]  /*ea060*/  R2UR UR5, R51 ;  /* 0x00000000330572ca */ /* 0x000fd200000e0000 */
[----:B----4-:R-:W2:Y:S01]  /*ea070*/  LDG.E R85, desc[UR8][R48.64+0x120] ;  /* 0x0001200830557981 */ /* 0x010ea2000c1e1900 */
        /* <DEDUP_REMOVED lines=11> */
.L_x_3047:
        /* <DEDUP_REMOVED lines=26> */
.L_x_3050:
        /* <DEDUP_REMOVED lines=13> */
[----:B------:R-:W1:Y:S05]  /*ea3a0*/  BMOV.32.CLEAR R93, B6 ;  /* 0x00000000065d7355 */ /* 0x000e6a0000100000 */
[----:B--2---:R-:W-:-:S13]  /*ea3b0*/  ISETP.GE.AND P0, PT, R79, R78, PT ;  /* 0x0000004e4f00720c */ /* 0x004fda0003f06270 */
[----:B01----:R-:W-:Y:S05]  /*ea3c0*/  @P0 BRA `(.L_x_3051) ;  /* 0x0000002400b40947 */ /* 0x003fea0003800000 */
[----:B------:R-:W-:Y:S05]  /*ea3d0*/  BMOV.32.CLEAR RZ, B6 ;  /* 0x0000000006ff7355 */ /* 0x000fea0000100000 */
[----:B------:R-:W-:Y:S01]  /*ea3e0*/  BSSY.RECONVERGENT B6, `(.L_x_3052) ;  /* 0x0000268000067945 */ /* 0x000fe20003800200 */
[----:B------:R-:W-:-:S03]  /*ea3f0*/  IMAD.MOV.U32 R83, RZ, RZ, R79 ;  /* 0x000000ffff537224 */ /* 0x000fc600078e004f */
[----:B------:R-:W0:Y:S05]  /*ea400*/  BMOV.32.CLEAR R96, B6 ;  /* 0x0000000006607355 */ /* 0x000e2a0000100000 */
.L_x_3092:
[----:B-12---:R-:W1:Y:S01]  /*ea410*/  LDC.64 R78, c[0x0][0x390] ;  /* 0x0000e400ff4e7b82 */ /* 0x006e620000000a00 */
[C---:B------:R-:W-:Y:S01]  /*ea420*/  R2UR UR8, R50.reuse ;  /* 0x00000000320872ca */ /* 0x040fe200000e0000 */
[----:B------:R-:W-:Y:S01]  /*ea430*/  IMAD R81, R83, 0x3, RZ ;  /* 0x0000000353517824 */ /* 0x000fe200078e02ff */
[C---:B------:R-:W-:Y:S02]  /*ea440*/  R2UR UR9, R51.reuse ;  /* 0x00000000330972ca */ /* 0x040fe400000e0000 */
[----:B------:R-:W-:Y:S02]  /*ea450*/  R2UR UR4, R50 ;  /* 0x00000000320472ca */ /* 0x000fe400000e0000 */
[----:B------:R-:W-:-:S09]  /*ea460*/  R2UR UR5, R51 ;  /* 0x00000000330572ca */ /* 0x000fd200000e0000 */
[----:B----4-:R-:W2:Y:S01]  /*ea470*/  LDG.E R85, desc[UR8][R48.64+0x120] ;  /* 0x0001200830557981 */ /* 0x010ea2000c1e1900 */
[----:B-1----:R-:W-:-:S05]  /*ea480*/  IMAD.WIDE R80, R81, 0x4, R78 ;  /* 0x0000000451507825 */ /* 0x002fca00078e024e */
[----:B------:R-:W2:Y:S01]  /*ea490*/  LDG.E R82, desc[UR4][R80.64] ;  /* 0x0000000450527981 */ /* 0x000ea2000c1e1900 */
[----:B------:R-:W-:Y:S05]  /*ea4a0*/  BMOV.32.CLEAR RZ, B6 ;  /* 0x0000000006ff7355 */ /* 0x000fea0000100000 */
        /* <DEDUP_REMOVED lines=9> */
.L_x_3054:
        /* <DEDUP_REMOVED lines=25> */
.L_x_3057:
        /* <DEDUP_REMOVED lines=20> */
.L_x_3091:
[----:B--2---:R-:W2:Y:S01]  /*ea810*/  LDC.64 R78, c[0x0][0x390] ;  /* 0x0000e400ff4e7b82 */ /* 0x004ea20000000a00 */
[C---:B------:R-:W-:Y:S01]  /*ea820*/  R2UR UR8, R50.reuse ;  /* 0x00000000320872ca */ /* 0x040fe200000e0000 */
[----:B------:R-:W-:Y:S01]  /*ea830*/  IMAD R81, R83, 0x3, RZ ;  /* 0x0000000353517824 */ /* 0x000fe200078e02ff */
[C---:B------:R-:W-:Y:S02]  /*ea840*/  R2UR UR9, R51.reuse ;  /* 0x00000000330972ca */ /* 0x040fe400000e0000 */
[----:B------:R-:W-:Y:S02]  /*ea850*/  R2UR UR4, R50 ;  /* 0x00000000320472ca */ /* 0x000fe400000e0000 */
[----:B------:R-:W-:-:S09]  /*ea860*/  R2UR UR5, R51 ;  /* 0x00000000330572ca */ /* 0x000fd200000e0000 */
[----:B----4-:R-:W3:Y:S01]  /*ea870*/  LDG.E R85, desc[UR8][R48.64+0x120] ;  /* 0x0001200830557981 */ /* 0x010ee2000c1e1900 */
        /* <DEDUP_REMOVED lines=12> */
.L_x_3061:
        /* <DEDUP_REMOVED lines=26> */
.L_x_3064:
        /* <DEDUP_REMOVED lines=19> */
.L_x_3090:
        /* <DEDUP_REMOVED lines=19> */
.L_x_3068:
        /* <DEDUP_REMOVED lines=25> */
.L_x_3071:
        /* <DEDUP_REMOVED lines=21> */
.L_x_3089:
        /* <DEDUP_REMOVED lines=20> */
.L_x_3075:
        /* <DEDUP_REMOVED lines=25> */
.L_x_3078:
        /* <DEDUP_REMOVED lines=121> */
[----:B------:R-:W-:-:S04]  /*eba80*/  IMAD.MOV.U32 R101, RZ, RZ, R95 ;  /* 0x000000ffff657224 */ /* 0x000fc800078e005f */
[----:B------:R-:W-:Y:S02]  /*eba90*/  IMAD R107, R101, 0x3, RZ ;  /* 0x00000003656b7824 */ /* 0x000fe400078e02ff */
[----:B------:R-:W-:-:S07]  /*ebaa0*/  IMAD.MOV.U32 R109, RZ, RZ, R101 ;  /* 0x000000ffff6d7224 */ /* 0x000fce00078e0065 */
.L_x_3083:
[----:B0-----:R-:W0:Y:S01]  /*ebab0*/  LDC.64 R94, c[0x0][0x390] ;  /* 0x0000e400ff5e7b82 */ /* 0x001e220000000a00 */
[----:B------:R-:W-:Y:S02]  /*ebac0*/  R2UR UR4, R50 ;  /* 0x00000000320472ca */ /* 0x000fe400000e0000 */
[----:B------:R-:W-:Y:S01]  /*ebad0*/  R2UR UR5, R51 ;  /* 0x00000000330572ca */ /* 0x000fe200000e0000 */
[----:B0-----:R-:W-:-:S12]  /*ebae0*/  IMAD.WIDE R94, R107, 0x4, R94 ;  /* 0x000000046b5e7825 */ /* 0x001fd800078e025e */
        /* <DEDUP_REMOVED lines=46> */
[----:B------:R-:W4:Y:S01]  /*ebdd0*/  LDG.E R94, desc[UR8][R86.64+0x4] ;  /* 0x00000408565e7981 */ /* 0x000f22000c1e1900 */
[----:B0-----:R-:W-:-:S05]  /*ebde0*/  IMAD.WIDE R88, R43, 0x4, R88 ;  /* 0x000000042b587825 */ /* 0x001fca00078e0258 */
[----:B------:R-:W5:Y:S02]  /*ebdf0*/  LDG.E R43, desc[UR4][R88.64+0x4] ;  /* 0x00000404582b7981 */ /* 0x000f64000c1e1900 */
[----:B-----5:R-:W-:-:S05]  /*ebe00*/  IMAD.IADD R43, R102, 0x1, R43 ;  /* 0x00000001662b7824 */ /* 0x020fca00078e022b */
[----:B----4-:R-:W-:-:S13]  /*ebe10*/  ISETP.GT.AND P0, PT, R43, R94, PT ;  /* 0x0000005e2b00720c */ /* 0x010fda0003f04270 */
[----:B------:R-:W-:Y:S05]  /*ebe20*/  @!P0 BRA `(.L_x_3082) ;  /* 0x0000000000308947 */ /* 0x000fea0003800000 */
.L_x_3081:
[C---:B------:R-:W-:Y:S01]  /*ebe30*/  R2UR UR4, R50.reuse ;  /* 0x00000000320472ca */ /* 0x040fe200000e0000 */
[----:B------:R-:W-:Y:S01]  /*ebe40*/  VIADD R109, R109, 0x1 ;  /* 0x000000016d6d7836 */ /* 0x000fe20000000000 */
[C---:B------:R-:W-:Y:S02]  /*ebe50*/  R2UR UR5, R51.reuse ;  /* 0x00000000330572ca */ /* 0x040fe400000e0000 */
[----:B------:R-:W-:Y:S02]  /*ebe60*/  R2UR UR8, R50 ;  /* 0x00000000320872ca */ /* 0x000fe400000e0000 */
[----:B------:R-:W-:-:S09]  /*ebe70*/  R2UR UR9, R51 ;  /* 0x00000000330972ca */ /* 0x000fd200000e0000 */
[----:B------:R4:W-:Y:S04]  /*ebe80*/  STG.E desc[UR4][R48.64+0x118], R109 ;  /* 0x0001186d30007986 */ /* 0x0009e8000c101904 */
[----:B------:R-:W5:Y:S01]  /*ebe90*/  LDG.E R94, desc[UR8][R88.64+0x10] ;  /* 0x00001008585e7981 */ /* 0x000f62000c1e1900 */
[----:B------:R-:W-:Y:S01]  /*ebea0*/  VIADD R107, R107, 0x3 ;  /* 0x000000036b6b7836 */ /* 0x000fe20000000000 */
[----:B-----5:R-:W-:-:S13]  /*ebeb0*/  ISETP.GE.AND P0, PT, R109, R94, PT ;  /* 0x0000005e6d00720c */ /* 0x020fda0003f06270 */
[----:B----4-:R-:W-:Y:S05]  /*ebec0*/  @!P0 BRA `(.L_x_3083) ;  /* 0xfffffff800f88947 */ /* 0x010fea000383ffff */
[----:B------:R-:W-:Y:S01]  /*ebed0*/  IMAD.MOV.U32 R43, RZ, RZ, R42 ;  /* 0x000000ffff2b7224 */ /* 0x000fe200078e002a */
[----:B------:R-:W-:Y:S06]  /*ebee0*/  BRA `(.L_x_3079) ;  /* 0x0000000400dc7947 */ /* 0x000fec0003800000 */
.L_x_3082:
[----:B------:R-:W-:Y:S01]  /*ebef0*/  R2UR UR4, R50 ;  /* 0x00000000320472ca */ /* 0x000fe200000e0000 */
[----:B------:R-:W-:Y:S01]  /*ebf00*/  IMAD.MOV.U32 R85, RZ, RZ, 0x1 ;  /* 0x00000001ff557424 */ /* 0x000fe200078e00ff */
[----:B------:R-:W-:Y:S01]  /*ebf10*/  R2UR UR5, R51 ;  /* 0x00000000330572ca */ /* 0x000fe200000e0000 */
[----:B------:R-:W-:-:S12]  /*ebf20*/  IMAD.MOV.U32 R43, RZ, RZ, R42 ;  /* 0x000000ffff2b7224 */ /* 0x000fd800078e002a */
[----:B------:R4:W-:Y:S02]  /*ebf30*/  STG.E desc[UR4][R48.64+0x11c], R85 ;  /* 0x00011c5530007986 */ /* 0x0009e4000c101904 */
.L_x_3080:
[----:B------:R-:W-:Y:S01]  /*ebf40*/  ISETP.NE.AND P0, PT, R77, -0x1, PT ;  /* 0xffffffff4d00780c */ /* 0x000fe20003f05270 */
[----:B------:R-:W-:-:S12]  /*ebf50*/  IMAD.MOV.U32 R77, RZ, RZ, -0x1 ;  /* 0xffffffffff4d7424 */ /* 0x000fd800078e00ff */
[----:B------:R-:W-:Y:S05]  /*ebf60*/  @!P0 BRA `(.L_x_3084) ;  /* 0x00000004008c8947 */ /* 0x000fea0003800000 */
[----:B------:R-:W-:Y:S01]  /*ebf70*/  R2UR UR4, R50 ;  /* 0x00000000320472ca */ /* 0x000fe200000e0000 */
[----:B----4-:R-:W4:Y:S01]  /*ebf80*/  LDC.64 R84, c[0x0][0x388] ;  /* 0x0000e200ff547b82 */ /* 0x010f220000000a00 */
[----:B------:R-:W-:-:S13]  /*ebf90*/  R2UR UR5, R51 ;  /* 0x00000000330572ca */ /* 0x000fda00000e0000 */
[----:B------:R-:W5:Y:S01]  /*ebfa0*/  LDG.E R87, desc[UR4][R48.64+0x140] ;  /* 0x0001400430577981 */ /* 0x000f62000c1e1900 */
[----:B------:R-:W-:Y:S01]  /*ebfb0*/  R2UR UR8, R50 ;  /* 0x00000000320872ca */ /* 0x000fe200000e0000 */
        /* <DEDUP_REMOVED lines=13> */
.L_x_3088:
        /* <DEDUP_REMOVED lines=63> */
.L_x_3086:
[----:B------:R-:W-:Y:S05]  /*ec480*/  BSYNC.RELIABLE B11 ;  /* 0x00000000000b7941 */ /* 0x000fea0003800100 */
.L_x_3085:
[----:B------:R-:W-:Y:S01]  /*ec490*/  R2UR UR4, R50 ;  /* 0x00000000320472ca */ /* 0x000fe200000e0000 */
        /* <DEDUP_REMOVED lines=10> */
[----:B------:R-:W-:Y:S05]  /*ec540*/  BRA `(.L_x_3088) ;  /* 0xfffffff800d07947 */ /* 0x000fea000383ffff */
.L_x_3087:
[----:B------:R-:W-:Y:S01]  /*ec550*/  R2UR UR4, R50 ;  /* 0x00000000320472ca */ /* 0x000fe200000e0000 */
[----:B------:R-:W-:Y:S01]  /*ec560*/  IMAD.MOV.U32 R79, RZ, RZ, 0x1 ;  /* 0x00000001ff4f7424 */ /* 0x000fe200078e00ff */
[----:B------:R-:W-:Y:S01]  /*ec570*/  R2UR UR5, R51 ;  /* 0x00000000330572ca */ /* 0x000fe200000e0000 */
[----:B------:R-:W-:-:S12]  /*ec580*/  IMAD.MOV.U32 R77, RZ, RZ, R76 ;  /* 0x000000ffff4d7224 */ /* 0x000fd800078e004c */
[----:B------:R0:W-:Y:S02]  /*ec590*/  STG.E desc[UR4][R48.64+0x11c], R79 ;  /* 0x00011c4f30007986 */ /* 0x0001e4000c101904 */
.L_x_3084:
[----:B------:R-:W1:Y:S01]  /*ec5a0*/  LDCU.64 UR4, c[0x0][0x398] ;  /* 0x00007300ff0477ac */ /* 0x000e620008000a00 */
[----:B------:R-:W-:Y:S01]  /*ec5b0*/  IADD3 R90, P0, PT, R69, R90, RZ ;  /* 0x0000005a455a7210 */ /* 0x000fe20007f1e0ff */
[----:B------:R-:W-:Y:S01]  /*ec5c0*/  IMAD.MOV.U32 R81, RZ, RZ, 0x1 ;  /* 0x00000001ff517424 */ /* 0x000fe200078e00ff */
[C---:B------:R-:W-:Y:S02]  /*ec5d0*/  R2UR UR8, R50.reuse ;  /* 0x00000000320872ca */ /* 0x040fe400000e0000 */
[C---:B------:R-:W-:Y:S02]  /*ec5e0*/  R2UR UR9, R51.reuse ;  /* 0x00000000330972ca */ /* 0x040fe400000e0000 */
[----:B------:R-:W-:Y:S02]  /*ec5f0*/  R2UR UR10, R50 ;  /* 0x00000000320a72ca */ /* 0x000fe400000e0000 */
[----:B------:R-:W-:Y:S02]  /*ec600*/  R2UR UR11, R51 ;  /* 0x00000000330b72ca */ /* 0x000fe400000e0000 */
[----:B0-----:R-:W-:-:S02]  /*ec610*/  LEA.HI.X.SX32 R79, R69, R92, 0x1, P0 ;  /* 0x0000005c454f7211 */ /* 0x001fc400000f0eff */
[----:B-1----:R-:W-:-:S04]  /*ec620*/  LEA R78, P0, R90, UR4, 0x2 ;  /* 0x000000045a4e7c11 */ /* 0x002fc8000f8010ff */
[----:B------:R-:W-:-:S05]  /*ec630*/  LEA.HI.X R79, R90, UR5, R79, 0x2, P0 ;  /* 0x000000055a4f7c11 */ /* 0x000fca00080f144f */
[----:B------:R0:W-:Y:S04]  /*ec640*/  STG.E desc[UR8][R78.64+0x20], R81 ;  /* 0x000020514e007986 */ /* 0x0001e8000c101908 */
[----:B------:R0:W5:Y:S02]  /*ec650*/  LDG.E R91, desc[UR10][R48.64+0x114] ;  /* 0x0001140a305b7981 */ /* 0x000164000c1e1900 */
.L_x_3079:
[----:B------:R0:W-:Y:S05]  /*ec660*/  BMOV.32 B10, R105 ;  /* 0x000000690a007356 */ /* 0x0001ea0000000000 */
[----:B------:R-:W-:Y:S05]  /*ec670*/  BSYNC.RECONVERGENT B10 ;  /* 0x00000000000a7941 */ /* 0x000fea0003800200 */
.L_x_3076:
[----:B------:R-:W-:Y:S05]  /*ec680*/  BSYNC.RELIABLE B9 ;  /* 0x0000000000097941 */ /* 0x000fea0003800100 */
.L_x_3074:
        /* <DEDUP_REMOVED lines=9> */
.L_x_3077:
[----:B0-----:R0:W-:Y:S05]  /*ec720*/  BMOV.32 B11, R104 ;  /* 0x000000680b007356 */ /* 0x0011ea0000000000 */
[----:B------:R-:W-:Y:S05]  /*ec730*/  BSYNC.RECONVERGENT B11 ;  /* 0x00000000000b7941 */ /* 0x000fea0003800200 */
.L_x_3073:
[----:B------:R-:W-:Y:S02]  /*ec740*/  R2UR UR4, R50 ;  /* 0x00000000320472ca */ /* 0x000fe400000e0000 */
[----:B------:R-:W-:-:S13]  /*ec750*/  R2UR UR5, R51 ;  /* 0x00000000330572ca */ /* 0x000fda00000e0000 */
[----:B------:R0:W5:Y:S02]  /*ec760*/  LDG.E R83, desc[UR4][R48.64+0x110] ;  /* 0x0001100430537981 */ /* 0x000164000c1e1900 */
.L_x_3072:
[----:B------:R0:W-:Y:S05]  /*ec770*/  BMOV.32 B9, R103 ;  /* 0x0000006709007356 */ /* 0x0001ea0000000000 */
[----:B------:R-:W-:Y:S05]  /*ec780*/  BSYNC.RECONVERGENT B9 ;  /* 0x0000000000097941 */ /* 0x000fea0003800200 */
.L_x_3069:
[----:B------:R-:W-:Y:S05]  /*ec790*/  BSYNC.RELIABLE B8 ;  /* 0x0000000000087941 */ /* 0x000fea0003800100 */
.L_x_3067:
        /* <DEDUP_REMOVED lines=9> */
.L_x_3070:
[----:B--2---:R2:W-:Y:S05]  /*ec830*/  BMOV.32 B11, R100 ;  /* 0x000000640b007356 */ /* 0x0045ea0000000000 */
[----:B------:R-:W-:Y:S05]  /*ec840*/  BSYNC.RECONVERGENT B11 ;  /* 0x00000000000b7941 */ /* 0x000fea0003800200 */
.L_x_3066:
[----:B------:R-:W-:Y:S02]  /*ec850*/  R2UR UR4, R50 ;  /* 0x00000000320472ca */ /* 0x000fe400000e0000 */
[----:B------:R-:W-:-:S13]  /*ec860*/  R2UR UR5, R51 ;  /* 0x00000000330572ca */ /* 0x000fda00000e0000 */
[----:B------:R0:W5:Y:S02]  /*ec870*/  LDG.E R83, desc[UR4][R48.64+0x10c] ;  /* 0x00010c0430537981 */ /* 0x000164000c1e1900 */
.L_x_3065:
[----:B------:R0:W-:Y:S05]  /*ec880*/  BMOV.32 B8, R99 ;  /* 0x0000006308007356 */ /* 0x0001ea0000000000 */
[----:B------:R-:W-:Y:S05]  /*ec890*/  BSYNC.RECONVERGENT B8 ;  /* 0x0000000000087941 */ /* 0x000fea0003800200 */
.L_x_3062:
[----:B------:R-:W-:Y:S05]  /*ec8a0*/  BSYNC.RELIABLE B7 ;  /* 0x0000000000077941 */ /* 0x000fea0003800100 */
.L_x_3060:
        /* <DEDUP_REMOVED lines=9> */
.L_x_3063:
[----:B-1----:R1:W-:Y:S05]  /*ec940*/  BMOV.32 B11, R98 ;  /* 0x000000620b007356 */ /* 0x0023ea0000000000 */
[----:B------:R-:W-:Y:S05]  /*ec950*/  BSYNC.RECONVERGENT B11 ;  /* 0x00000000000b7941 */ /* 0x000fea0003800200 */
.L_x_3059:
[----:B------:R-:W-:Y:S02]  /*ec960*/  R2UR UR4, R50 ;  /* 0x00000000320472ca */ /* 0x000fe400000e0000 */
[----:B------:R-:W-:-:S13]  /*ec970*/  R2UR UR5, R51 ;  /* 0x00000000330572ca */ /* 0x000fda00000e0000 */
[----:B------:R3:W5:Y:S02]  /*ec980*/  LDG.E R83, desc[UR4][R48.64+0x108] ;  /* 0x0001080430537981 */ /* 0x000764000c1e1900 */
.L_x_3058:
[----:B------:R0:W-:Y:S05]  /*ec990*/  BMOV.32 B7, R97 ;  /* 0x0000006107007356 */ /* 0x0001ea0000000000 */
[----:B------:R-:W-:Y:S05]  /*ec9a0*/  BSYNC.RECONVERGENT B7 ;  /* 0x0000000000077941 */ /* 0x000fea0003800200 */
.L_x_3055:
[----:B------:R-:W-:Y:S05]  /*ec9b0*/  BSYNC.RELIABLE B6 ;  /* 0x0000000000067941 */ /* 0x000fea0003800100 */
.L_x_3053:
        /* <DEDUP_REMOVED lines=9> */
.L_x_3056:
[----:B0-----:R0:W-:Y:S05]  /*eca50*/  BMOV.32 B11, R96 ;  /* 0x000000600b007356 */ /* 0x0011ea0000000000 */
[----:B------:R-:W-:Y:S05]  /*eca60*/  BSYNC.RECONVERGENT B11 ;  /* 0x00000000000b7941 */ /* 0x000fea0003800200 */
.L_x_3052:
[----:B------:R-:W-:Y:S02]  /*eca70*/  R2UR UR4, R50 ;  /* 0x00000000320472ca */ /* 0x000fe400000e0000 */
[----:B------:R-:W-:-:S13]  /*eca80*/  R2UR UR5, R51 ;  /* 0x00000000330572ca */ /* 0x000fda00000e0000 */
[----:B------:R3:W5:Y:S02]  /*eca90*/  LDG.E R83, desc[UR4][R48.64+0x104] ;  /* 0x0001040430537981 */ /* 0x000764000c1e1900 */
.L_x_3051:
[----:B------:R0:W-:Y:S05]  /*ecaa0*/  BMOV.32 B6, R93 ;  /* 0x0000005d06007356 */ /* 0x0001ea0000000000 */
[----:B------:R-:W-:Y:S05]  /*ecab0*/  BSYNC.RECONVERGENT B6 ;  /* 0x0000000000067941 */ /* 0x000fea0003800200 */
.L_x_3048:
[----:B------:R-:W-:Y:S05]  /*ecac0*/  BSYNC.RELIABLE B0 ;  /* 0x0000000000007941 */ /* 0x000fea0003800100 */
.L_x_3046:
        /* <DEDUP_REMOVED lines=9> */
.L_x_3049:
[----:B------:R-:W-:Y:S05]  /*ecb60*/  BSYNC.RECONVERGENT B1 ;  /* 0x0000000000017941 */ /* 0x000fea0003800200 */
.L_x_3045:
[----:B------:R-:W-:Y:S02]  /*ecb70*/  R2UR UR4, R50 ;  /* 0x00000000320472ca */ /* 0x000fe400000e0000 */
[----:B------:R-:W-:-:S13]  /*ecb80*/  R2UR UR5, R51 ;  /* 0x00000000330572ca */ /* 0x000fda00000e0000 */
[----:B------:R0:W5:Y:S02]  /*ecb90*/  LDG.E R83, desc[UR4][R48.64+0x100] ;  /* 0x0001000430537981 */ /* 0x000164000c1e1900 */
.L_x_3044:
[----:B------:R-:W-:Y:S05]  /*ecba0*/  BSYNC.RECONVERGENT B2 ;  /* 0x0000000000027941 */ /* 0x000fea0003800200 */
.L_x_3043:
        /* <DEDUP_REMOVED lines=9> */
.L_x_3042:
[----:B------:R-:W-:Y:S05]  /*ecc40*/  BSYNC.RECONVERGENT B3 ;  /* 0x0000000000037941 */ /* 0x000fea0003800200 */
.L_x_3041:
[----:B------:R-:W-:Y:S02]  /*ecc50*/  R2UR UR4, R50 ;  /* 0x00000000320472ca */ /* 0x000fe400000e0000 */
[----:B------:R-:W-:-:S13]  /*ecc60*/  R2UR UR5, R51 ;  /* 0x00000000330572ca */ /* 0x000fda00000e0000 */
[----:B------:R-:W2:Y:S01]  /*ecc70*/  LDG.E R43, desc[UR4][R58.64+0xc] ;  /* 0x00000c043a2b7981 */ /* 0x000ea2000c1e1900 */
[----:B------:R-:W-:Y:S02]  /*ecc80*/  R2UR UR8, R50 ;  /* 0x00000000320872ca */ /* 0x000fe400000e0000 */
[----:B------:R-:W-:Y:S01]  /*ecc90*/  R2UR UR9, R51 ;  /* 0x00000000330972ca */ /* 0x000fe200000e0000 */
[----:B--2---:R2:W-:-:S12]  /*ecca0*/  STG.E desc[UR4][R48.64+0x128], R43 ;  /* 0x0001282b30007986 */ /* 0x0045d8000c101904 */
[----:B------:R-:W3:Y:S04]  /*eccb0*/  LDG.E R69, desc[UR8][R56.64+0xc] ;  /* 0x00000c0838457981 */ /* 0x000ee8000c1e1900 */
[----:B---3--:R3:W-:Y:S04]  /*eccc0*/  STG.E desc[UR4][R48.64+0x12c], R69 ;  /* 0x00012c4530007986 */ /* 0x0087e8000c101904 */
[----:B------:R-:W5:Y:S04]  /*eccd0*/  LDG.E R77, desc[UR8][R46.64+0xc] ;  /* 0x00000c082e4d7981 */ /* 0x000f68000c1e1900 */
[----:B-----5:R0:W-:Y:S04]  /*ecce0*/  STG.E desc[UR4][R48.64+0x130], R77 ;  /* 0x0001304d30007986 */ /* 0x0201e8000c101904 */
[----:B------:R-:W5:Y:S01]  /*eccf0*/  LDG.E R81, desc[UR8][R60.64+0xc] ;  /* 0x00000c083c517981 */ /* 0x000f62000c1e1900 */
[----:B------:R-:W-:-:S13]  /*ecd00*/  ISETP.NE.AND P0, PT, R42, -0x1, PT ;  /* 0xffffffff2a00780c */ /* 0x000fda0003f05270 */
[----:B-1----:R-:W1:Y:S01]  /*ecd10*/  @P0 LDC.64 R78, c[0x0][0x388] ;  /* 0x0000e200ff4e0b82 */ /* 0x002e620000000a00 */
[----:B-----5:R0:W-:Y:S04]  /*ecd20*/  STG.E desc[UR4][R48.64+0x134], R81 ;  /* 0x0001345130007986 */ /* 0x0201e8000c101904 */
[----:B------:R-:W5:Y:S01]  /*ecd30*/  LDG.E R75, desc[UR8][R74.64+0xc] ;  /* 0x00000c084a4b7981 */ /* 0x000f62000c1e1900 */
[----:B------:R-:W-:Y:S01]  /*ecd40*/  @P0 R2UR UR8, R50 ;  /* 0x00000000320802ca */ /* 0x000fe200000e0000 */
[----:B--2---:R-:W-:Y:S01]  /*ecd50*/  @P0 IMAD R43, R42, 0xa, RZ ;  /* 0x0000000a2a2b0824 */ /* 0x004fe200078e02ff */
[----:B------:R-:W-:-:S03]  /*ecd60*/  @P0 R2UR UR9, R51 ;  /* 0x00000000330902ca */ /* 0x000fc600000e0000 */
[----:B-1----:R-:W-:Y:S01]  /*ecd70*/  @P0 IMAD.WIDE R78, R43, 0x4, R78 ;  /* 0x000000042b4e0825 */ /* 0x002fe200078e024e */
[----:B-----5:R0:W-:Y:S09]  /*ecd80*/  STG.E desc[UR4][R48.64+0x138], R75 ;  /* 0x0001384b30007986 */ /* 0x0201f2000c101904 */
[----:B------:R-:W2:Y:S01]  /*ecd90*/  @P0 LDG.E R79, desc[UR8][R78.64+0xc] ;  /* 0x00000c084e4f0981 */ /* 0x000ea2000c1e1900 */
[----:B------:R-:W-:-:S02]  /*ecda0*/  @P0 R2UR UR4, R50 ;  /* 0x00000000320402ca */ /* 0x000fc400000e0000 */
[C---:B------:R-:W-:Y:S02]  /*ecdb0*/  @P0 R2UR UR5, R51.reuse ;  /* 0x00000000330502ca */ /* 0x040fe400000e0000 */
[----:B------:R-:W-:Y:S02]  /*ecdc0*/  R2UR UR8, R50 ;  /* 0x00000000320872ca */ /* 0x000fe400000e0000 */
[----:B------:R-:W-:-:S09]  /*ecdd0*/  R2UR UR9, R51 ;  /* 0x00000000330972ca */ /* 0x000fd200000e0000 */
[----:B--2---:R0:W-:Y:S04]  /*ecde0*/  @P0 STG.E desc[UR4][R48.64+0x13c], R79 ;  /* 0x00013c4f30000986 */ /* 0x0041e8000c101904 */
[----:B------:R-:W2:Y:S01]  /*ecdf0*/  LDG.E R43, desc[UR8][R70.64+0xc] ;  /* 0x00000c08462b7981 */ /* 0x000ea2000c1e1900 */
[----:B------:R-:W-:Y:S02]  /*ece00*/  R2UR UR4, R50 ;  /* 0x00000000320472ca */ /* 0x000fe400000e0000 */
[----:B------:R-:W-:-:S13]  /*ece10*/  R2UR UR5, R51 ;  /* 0x00000000330572ca */ /* 0x000fda00000e0000 */
[----:B--2---:R0:W-:Y:S04]  /*ece20*/  STG.E desc[UR4][R48.64+0x140], R43 ;  /* 0x0001402b30007986 */ /* 0x0041e8000c101904 */
[----:B---3--:R-:W2:Y:S04]  /*ece30*/  LDG.E R69, desc[UR8][R72.64+0xc] ;  /* 0x00000c0848457981 */ /* 0x008ea8000c1e1900 */
[----:B--2---:R0:W-:Y:S04]  /*ece40*/  STG.E desc[UR4][R48.64+0x100], R69 ;  /* 0x0001004530007986 */ /* 0x0041e8000c101904 */
[----:B------:R-:W2:Y:S01]  /*ece50*/  LDG.E R74, desc[UR8][R72.64+0x10] ;  /* 0x00001008484a7981 */ /* 0x000ea2000c1e1900 */
[----:B------:R-:W-:Y:S05]  /*ece60*/  BMOV.32.CLEAR RZ, B3 ;  /* 0x0000000003ff7355 */ /* 0x000fea0000100000 */
[----:B------:R-:W-:Y:S01]  /*ece70*/  BSSY.RECONVERGENT B3, `(.L_x_3095) ;  /* 0x00002f2000037945 */ /* 0x000fe20003800200 */
[----:B--2---:R-:W-:-:S13]  /*ece80*/  ISETP.GE.AND P0, PT, R69, R74, PT ;  /* 0x0000004a4500720c */ /* 0x004fda0003f06270 */
[----:B0-----:R-:W-:Y:S05]  /*ece90*/  @P0 BRA `(.L_x_3096) ;  /* 0x0000002c00bc0947 */ /* 0x001fea0003800000 */
[----:B------:R-:W-:Y:S02]  /*ecea0*/  IMAD.MOV.U32 R81, RZ, RZ, R69 ;  /* 0x000000ffff517224 */ /* 0x000fe400078e0045 */
[----:B------:R-:W-:Y:S02]  /*eceb0*/  IMAD.MOV.U32 R77, RZ, RZ, R76 ;  /* 0x000000ffff4d7224 */ /* 0x000fe400078e004c */
[----:B------:R-:W-:-:S07]  /*ecec0*/  IMAD.MOV.U32 R43, RZ, RZ, R42 ;  /* 0x000000ffff2b7224 */ /* 0x000fce00078e002a */
.L_x_3148:
        /* <DEDUP_REMOVED lines=8> */
[----:B--2---:R-:W-:-:S13]  /*ecf50*/  LOP3.LUT P0, RZ, R69, 0x2, RZ, 0xc0, !PT ;  /* 0x0000000245ff7812 */ /* 0x004fda000780c0ff */
[----:B-1--4-:R-:W-:Y:S05]  /*ecf60*/  @!P0 BRA `(.L_x_3098) ;  /* 0x0000002c00608947 */ /* 0x012fea0003800000 */
        /* <DEDUP_REMOVED lines=24> */
.L_x_3147:
        /* <DEDUP_REMOVED lines=11> */
[----:B---34-:R-:W-:Y:S05]  /*ed1a0*/  @P0 BRA `(.L_x_3101) ;  /* 0x0000000000180947 */ /* 0x018fea0003800000 */
[----:B------:R-:W-:Y:S02]  /*ed1b0*/  R2UR UR4, R50 ;  /* 0x00000000320472ca */ /* 0x000fe400000e0000 */
[----:B------:R-:W-:-:S13]  /*ed1c0*/  R2UR UR5, R51 ;  /* 0x00000000330572ca */ /* 0x000fda00000e0000 */
[----:B------:R-:W2:Y:S02]  /*ed1d0*/  LDG.E R74, desc[UR4][R48.64+0x128] ;  /* 0x00012804304a7981 */ /* 0x000ea4000c1e1900 */
[----:B--2---:R-:W-:-:S05]  /*ed1e0*/  VIADD R75, R74, 0x1 ;  /* 0x000000014a4b7836 */ /* 0x004fca0000000000 */
[----:B------:R0:W-:Y:S01]  /*ed1f0*/  STG.E desc[UR4][R48.64+0x128], R75 ;  /* 0x0001284b30007986 */ /* 0x0001e2000c101904 */
[----:B------:R-:W-:Y:S05]  /*ed200*/  BRA `(.L_x_3102) ;  /* 0x0000002800807947 */ /* 0x000fea0003800000 */
.L_x_3101:
        /* <DEDUP_REMOVED lines=26> */
.L_x_3104:
        /* <DEDUP_REMOVED lines=19> */
.L_x_3146:
[----:B-12---:R-:W1:Y:S01]  /*ed4e0*/  LDC.64 R74, c[0x0][0x390] ;  /* 0x0000e400ff4a7b82 */ /* 0x006e620000000a00 */
        /* <DEDUP_REMOVED lines=18> */
.L_x_3108:
        /* <DEDUP_REMOVED lines=27> */
.L_x_3111:
        /* <DEDUP_REMOVED lines=19> */
.L_x_3145:
        /* <DEDUP_REMOVED lines=12> */
[----:B----4-:R-:W-:Y:S05]  /*ed9b0*/  @P0 BRA `(.L_x_3115) ;  /* 0x0000000000180947 */ /* 0x010fea0003800000 */
[----:B------:R-:W-:Y:S02]  /*ed9c0*/  R2UR UR4, R50 ;  /* 0x00000000320472ca */ /* 0x000fe400000e0000 */
[----:B------:R-:W-:-:S13]  /*ed9d0*/  R2UR UR5, R51 ;  /* 0x00000000330572ca */ /* 0x000fda00000e0000 */
[----:B------:R-:W2:Y:S02]  /*ed9e0*/  LDG.E R74, desc[UR4][R48.64+0x130] ;  /* 0x00013004304a7981 */ /* 0x000ea4000c1e1900 */
[----:B--2---:R-:W-:-:S05]  /*ed9f0*/  VIADD R75, R74, 0x1 ;  /* 0x000000014a4b7836 */ /* 0x004fca0000000000 */
[----:B------:R2:W-:Y:S01]  /*eda00*/  STG.E desc[UR4][R48.64+0x130], R75 ;  /* 0x0001304b30007986 */ /* 0x0005e2000c101904 */
[----:B------:R-:W-:Y:S05]  /*eda10*/  BRA `(.L_x_3116) ;  /* 0x0000001c00f47947 */ /* 0x000fea0003800000 */
.L_x_3115:
        /* <DEDUP_REMOVED lines=26> */
.L_x_3118:
        /* <DEDUP_REMOVED lines=18> */
.L_x_3144:
        /* <DEDUP_REMOVED lines=19> */
.L_x_3122:
        /* <DEDUP_REMOVED lines=27> */
.L_x_3125:
        /* <DEDUP_REMOVED lines=18> */
[----:B------:R-:W-:Y:S04]  /*ee0e0*/  BSSY.RECONVERGENT B9, `(.L_x_3127) ;  /* 0x000017a000097945 */ /* 0x000fe80003800200 */
[----:B------:R-:W0:Y:S05]  /*ee0f0*/  BMOV.32.CLEAR R103, B9 ;  /* 0x0000000009677355 */ /* 0x000e2a0000100000 */
.L_x_3143:
[----:B--2---:R-:W2:Y:S01]  /*ee100*/  LDC.64 R82, c[0x0][0x390] ;  /* 0x0000e400ff527b82 */ /* 0x004ea20000000a00 */
[C---:B------:R-:W-:Y:S01]  /*ee110*/  R2UR UR8, R50.reuse ;  /* 0x00000000320872ca */ /* 0x040fe200000e0000 */
[----:B----4-:R-:W-:Y:S01]  /*ee120*/  IMAD R85, R93, 0x3, RZ ;  /* 0x000000035d557824 */ /* 0x010fe200078e02ff */
        /* <DEDUP_REMOVED lines=17> */
.L_x_3129:
        /* <DEDUP_REMOVED lines=27> */
.L_x_3132:
        /* <DEDUP_REMOVED lines=126> */
[----:B------:R-:W-:-:S07]  /*eebd0*/  IMAD.MOV.U32 R105, RZ, RZ, R101 ;  /* 0x000000ffff697224 */ /* 0x000fce00078e0065 */
.L_x_3137:
        /* <DEDUP_REMOVED lines=55> */
[----:B------:R-:W-:-:S05]  /*eef50*/  IMAD.WIDE R84, R85, 0x4, R90 ;  /* 0x0000000455547825 */ /* 0x000fca00078e025a */
[----:B------:R-:W4:Y:S02]  /*eef60*/  LDG.E R43, desc[UR8][R84.64+0x4] ;  /* 0x00000408542b7981 */ /* 0x000f24000c1e1900 */
[----:B----4-:R-:W-:-:S05]  /*eef70*/  IMAD.IADD R43, R108, 0x1, R43 ;  /* 0x000000016c2b7824 */ /* 0x010fca00078e022b */
[----:B--2---:R-:W-:-:S13]  /*eef80*/  ISETP.GT.AND P0, PT, R43, R104, PT ;  /* 0x000000682b00720c */ /* 0x004fda0003f04270 */
[----:B------:R-:W-:Y:S05]  /*eef90*/  @!P0 BRA `(.L_x_3136) ;  /* 0x00000000002c8947 */ /* 0x000fea0003800000 */
.L_x_3135:
        /* <DEDUP_REMOVED lines=11> */
.L_x_3136:
[----:B------:R-:W-:Y:S01]  /*ef050*/  R2UR UR4, R50 ;  /* 0x00000000320472ca */ /* 0x000fe200000e0000 */
[----:B------:R-:W-:Y:S01]  /*ef060*/  IMAD.MOV.U32 R85, RZ, RZ, 0x1 ;  /* 0x00000001ff557424 */ /* 0x000fe200078e00ff */
[----:B------:R-:W-:Y:S01]  /*ef070*/  R2UR UR5, R51 ;  /* 0x00000000330572ca */ /* 0x000fe200000e0000 */
[----:B------:R-:W-:-:S12]  /*ef080*/  IMAD.MOV.U32 R43, RZ, RZ, R42 ;  /* 0x000000ffff2b7224 */ /* 0x000fd800078e002a */
[----:B------:R2:W-:Y:S02]  /*ef090*/  STG.E desc[UR4][R48.64+0x11c], R85 ;  /* 0x00011c5530007986 */ /* 0x0005e4000c101904 */
.L_x_3134:
[----:B------:R-:W-:Y:S01]  /*ef0a0*/  ISETP.NE.AND P0, PT, R77, -0x1, PT ;  /* 0xffffffff4d00780c */ /* 0x000fe20003f05270 */
[----:B------:R-:W-:-:S12]  /*ef0b0*/  IMAD.MOV.U32 R77, RZ, RZ, -0x1 ;  /* 0xffffffffff4d7424 */ /* 0x000fd800078e00ff */
[----:B------:R-:W-:Y:S05]  /*ef0c0*/  @!P0 BRA `(.L_x_3138) ;  /* 0x0000000400888947 */ /* 0x000fea0003800000 */
[----:B------:R-:W-:Y:S02]  /*ef0d0*/  R2UR UR4, R50 ;  /* 0x00000000320472ca */ /* 0x000fe400000e0000 */
[----:B------:R-:W-:-:S13]  /*ef0e0*/  R2UR UR5, R51 ;  /* 0x00000000330572ca */ /* 0x000fda00000e0000 */
[----:B--2---:R-:W2:Y:S01]  /*ef0f0*/  LDG.E R85, desc[UR4][R48.64+0x140] ;  /* 0x0001400430557981 */ /* 0x004ea2000c1e1900 */
        /* <DEDUP_REMOVED lines=10> */
[----:B--2---:R-:W-:Y:S02]  /*ef1a0*/  ISETP.NE.AND P0, PT, R91, RZ, PT ;  /* 0x000000ff5b00720c */ /* 0x004fe40003f05270 */
[----:B------:R4:W-:Y:S11]  /*ef1b0*/  STG.E desc[UR4][R48.64+0x118], R91 ;  /* 0x0001185b30007986 */ /* 0x0009f6000c101904 */
[----:B------:R-:W-:Y:S05]  /*ef1c0*/  @!P0 BRA `(.L_x_3133) ;  /* 0x0000000400788947 */ /* 0x000fea0003800000 */
[----:B------:R-:W-:-:S07]  /*ef1d0*/  IMAD.MOV.U32 R87, RZ, RZ, R85 ;  /* 0x000000ffff577224 */ /* 0x000fce00078e0055 */
.L_x_3142:
[----:B--2-4-:R-:W2:Y:S01]  /*ef1e0*/  LDC.64 R84, c[0x0][0x390] ;  /* 0x0000e400ff547b82 */ /* 0x014ea20000000a00 */
[----:B------:R-:W-:Y:S01]  /*ef1f0*/  R2UR UR4, R50 ;  /* 0x00000000320472ca */ /* 0x000fe200000e0000 */
[----:B------:R-:W-:Y:S01]  /*ef200*/  IMAD R77, R91, 0x3, RZ ;  /* 0x000000035b4d7824 */ /* 0x000fe200078e02ff */
[----:B------:R-:W-:-:S03]  /*ef210*/  R2UR UR5, R51 ;  /* 0x00000000330572ca */ /* 0x000fc600000e0000 */
[----:B--2---:R-:W-:-:S10]  /*ef220*/  IMAD.WIDE R84, R77, 0x4, R84 ;  /* 0x000000044d547825 */ /* 0x004fd400078e0254 */
        /* <DEDUP_REMOVED lines=44> */
[----:B------:R-:W2:Y:S01]  /*ef4f0*/  LDC.64 R84, c[0x0][0x388] ;  /* 0x0000e200ff547b82 */ /* 0x000ea20000000a00 */
[----:B------:R-:W-:Y:S01]  /*ef500*/  R2UR UR4, R50 ;  /* 0x00000000320472ca */ /* 0x000fe200000e0000 */
[----:B------:R-:W-:Y:S01]  /*ef510*/  IMAD R77, R76, 0xa, RZ ;  /* 0x0000000a4c4d7824 */ /* 0x000fe200078e02ff */
[C---:B------:R-:W-:Y:S02]  /*ef520*/  R2UR UR5, R51.reuse ;  /* 0x00000000330572ca */ /* 0x040fe400000e0000 */
[----:B------:R-:W-:Y:S02]  /*ef530*/  R2UR UR8, R50 ;  /* 0x00000000320872ca */ /* 0x000fe400000e0000 */
[----:B------:R-:W-:-:S13]  /*ef540*/  R2UR UR9, R51 ;  /* 0x00000000330972ca */ /* 0x000fda00000e0000 */
[----:B------:R-:W5:Y:S01]  /*ef550*/  LDG.E R86, desc[UR8][R80.64+0x4] ;  /* 0x0000040850567981 */ /* 0x000f62000c1e1900 */
[----:B--2---:R-:W-:-:S06]  /*ef560*/  IMAD.WIDE R84, R77, 0x4, R84 ;  /* 0x000000044d547825 */ /* 0x004fcc00078e0254 */
[----:B------:R-:W2:Y:S02]  /*ef570*/  LDG.E R84, desc[UR4][R84.64+0x4] ;  /* 0x0000040454547981 */ /* 0x000ea4000c1e1900 */
[----:B--2---:R-:W-:-:S05]  /*ef580*/  IMAD.IADD R77, R88, 0x1, R84 ;  /* 0x00000001584d7824 */ /* 0x004fca00078e0254 */
[----:B-----5:R-:W-:-:S13]  /*ef590*/  ISETP.GT.AND P0, PT, R77, R86, PT ;  /* 0x000000564d00720c */ /* 0x020fda0003f04270 */
[----:B------:R-:W-:Y:S05]  /*ef5a0*/  @!P0 BREAK.RELIABLE B11 ;  /* 0x00000000000b8942 */ /* 0x000fea0003800100 */
[----:B------:R-:W-:Y:S05]  /*ef5b0*/  @!P0 BRA `(.L_x_3141) ;  /* 0x0000000000388947 */ /* 0x000fea0003800000 */
.L_x_3140:
[----:B------:R-:W-:Y:S05]  /*ef5c0*/  BSYNC.RELIABLE B11 ;  /* 0x00000000000b7941 */ /* 0x000fea0003800100 */
.L_x_3139:
        /* <DEDUP_REMOVED lines=13> */
.L_x_3141:
[----:B------:R-:W-:Y:S01]  /*ef6a0*/  R2UR UR4, R50 ;  /* 0x00000000320472ca */ /* 0x000fe200000e0000 */
[----:B------:R-:W-:Y:S01]  /*ef6b0*/  IMAD.MOV.U32 R79, RZ, RZ, 0x1 ;  /* 0x00000001ff4f7424 */ /* 0x000fe200078e00ff */
[----:B------:R-:W-:Y:S01]  /*ef6c0*/  R2UR UR5, R51 ;  /* 0x00000000330572ca */ /* 0x000fe200000e0000 */
[----:B------:R-:W-:-:S12]  /*ef6d0*/  IMAD.MOV.U32 R77, RZ, RZ, R76 ;  /* 0x000000ffff4d7224 */ /* 0x000fd800078e004c */
[----:B------:R2:W-:Y:S02]  /*ef6e0*/  STG.E desc[UR4][R48.64+0x11c], R79 ;  /* 0x00011c4f30007986 */ /* 0x0005e4000c101904 */
.L_x_3138:
[----:B------:R-:W0:Y:S01]  /*ef6f0*/  LDCU.64 UR4, c[0x0][0x398] ;  /* 0x00007300ff0477ac */ /* 0x000e220008000a00 */
[----:B------:R-:W-:Y:S01]  /*ef700*/  IADD3 R94, P0, PT, R69, R94, RZ ;  /* 0x0000005e455e7210 */ /* 0x000fe20007f1e0ff */
[----:B------:R-:W-:Y:S01]  /*ef710*/  IMAD.MOV.U32 R81, RZ, RZ, 0x1 ;  /* 0x00000001ff517424 */ /* 0x000fe200078e00ff */
[C---:B------:R-:W-:Y:S02]  /*ef720*/  R2UR UR8, R50.reuse ;  /* 0x00000000320872ca */ /* 0x040fe400000e0000 */
[C---:B------:R-:W-:Y:S02]  /*ef730*/  R2UR UR9, R51.reuse ;  /* 0x00000000330972ca */ /* 0x040fe400000e0000 */
[----:B------:R-:W-:Y:S02]  /*ef740*/  R2UR UR10, R50 ;  /* 0x00000000320a72ca */ /* 0x000fe400000e0000 */
[----:B------:R-:W-:Y:S02]  /*ef750*/  R2UR UR11, R51 ;  /* 0x00000000330b72ca */ /* 0x000fe400000e0000 */
[----:B--2---:R-:W-:-:S02]  /*ef760*/  LEA.HI.X.SX32 R79, R69, R92, 0x1, P0 ;  /* 0x0000005c454f7211 */ /* 0x004fc400000f0eff */
[----:B0-----:R-:W-:-:S04]  /*ef770*/  LEA R78, P0, R94, UR4, 0x2 ;  /* 0x000000045e4e7c11 */ /* 0x001fc8000f8010ff */
[----:B------:R-:W-:-:S05]  /*ef780*/  LEA.HI.X R79, R94, UR5, R79, 0x2, P0 ;  /* 0x000000055e4f7c11 */ /* 0x000fca00080f144f */
[----:B------:R0:W-:Y:S04]  /*ef790*/  STG.E desc[UR8][R78.64+0x20], R81 ;  /* 0x000020514e007986 */ /* 0x0001e8000c101908 */
[----:B------:R0:W5:Y:S02]  /*ef7a0*/  LDG.E R93, desc[UR10][R48.64+0x114] ;  /* 0x0001140a305d7981 */ /* 0x000164000c1e1900 */
.L_x_3133:
[----:B------:R0:W-:Y:S05]  /*ef7b0*/  BMOV.32 B10, R106 ;  /* 0x0000006a0a007356 */ /* 0x0001ea0000000000 */
[----:B------:R-:W-:Y:S05]  /*ef7c0*/  BSYNC.RECONVERGENT B10 ;  /* 0x00000000000a7941 */ /* 0x000fea0003800200 */
.L_x_3130:
[----:B------:R-:W-:Y:S05]  /*ef7d0*/  BSYNC.RELIABLE B9 ;  /* 0x0000000000097941 */ /* 0x000fea0003800100 */
.L_x_3128:
[C---:B------:R-:W-:Y:S01]  /*ef7e0*/  R2UR UR4, R50.reuse ;  /* 0x00000000320472ca */ /* 0x040fe200000e0000 */
[----:B-----5:R-:W-:Y:S01]  /*ef7f0*/  VIADD R93, R93, 0x1 ;  /* 0x000000015d5d7836 */ /* 0x020fe20000000000 */
[C---:B------:R-:W-:Y:S02]  /*ef800*/  R2UR UR5, R51.reuse ;  /* 0x00000000330572ca */ /* 0x040fe400000e0000 */
[----:B------:R-:W-:Y:S02]  /*ef810*/  R2UR UR8, R50 ;  /* 0x00000000320872ca */ /* 0x000fe400000e0000 */
[----:B------:R-:W-:-:S09]  /*ef820*/  R2UR UR9, R51 ;  /* 0x00000000330972ca */ /* 0x000fd200000e0000 */
[----:B------:R1:W-:Y:S04]  /*ef830*/  STG.E desc[UR4][R48.64+0x114], R93 ;  /* 0x0001145d30007986 */ /* 0x0003e8000c101904 */
[----:B0-----:R-:W3:Y:S02]  /*ef840*/  LDG.E R78, desc[UR8][R74.64+0x10] ;  /* 0x000010084a4e7981 */ /* 0x001ee4000c1e1900 */
[----:B---3--:R-:W-:-:S13]  /*ef850*/  ISETP.GE.AND P0, PT, R93, R78, PT ;  /* 0x0000004e5d00720c */ /* 0x008fda0003f06270 */
[----:B-1----:R-:W-:Y:S05]  /*ef860*/  @!P0 BRA `(.L_x_3143) ;  /* 0xffffffe800248947 */ /* 0x002fea000383ffff */
.L_x_3131:
[----:B0-----:R0:W-:Y:S05]  /*ef870*/  BMOV.32 B11, R103 ;  /* 0x000000670b007356 */ /* 0x0011ea0000000000 */
[----:B------:R-:W-:Y:S05]  /*ef880*/  BSYNC.RECONVERGENT B11 ;  /* 0x00000000000b7941 */ /* 0x000fea0003800200 */
.L_x_3127:
[----:B------:R-:W-:Y:S02]  /*ef890*/  R2UR UR4, R50 ;  /* 0x00000000320472ca */ /* 0x000fe400000e0000 */
[----:B------:R-:W-:-:S13]  /*ef8a0*/  R2UR UR5, R51 ;  /* 0x00000000330572ca */ /* 0x000fda00000e0000 */
[----:B------:R3:W5:Y:S02]  /*ef8b0*/  LDG.E R81, desc[UR4][R48.64+0x110] ;  /* 0x0001100430517981 */ /* 0x000764000c1e1900 */
.L_x_3126:
[----:B------:R0:W-:Y:S05]  /*ef8c0*/  BMOV.32 B9, R102 ;  /* 0x0000006609007356 */ /* 0x0001ea0000000000 */
[----:B------:R-:W-:Y:S05]  /*ef8d0*/  BSYNC.RECONVERGENT B9 ;  /* 0x0000000000097941 */ /* 0x000fea0003800200 */
.L_x_3123:
[----:B------:R-:W-:Y:S05]  /*ef8e0*/  BSYNC.RELIABLE B8 ;  /* 0x0000000000087941 */ /* 0x000fea0003800100 */
.L_x_3121:
        /* <DEDUP_REMOVED lines=9> */
.L_x_3124:
[----:B0-----:R0:W-:Y:S05]  /*ef980*/  BMOV.32 B11, R100 ;  /* 0x000000640b007356 */ /* 0x0011ea0000000000 */
[----:B------:R-:W-:Y:S05]  /*ef990*/  BSYNC.RECONVERGENT B11 ;  /* 0x00000000000b7941 */ /* 0x000fea0003800200 */
.L_x_3120:
[----:B------:R-:W-:Y:S02]  /*ef9a0*/  R2UR UR4, R50 ;  /* 0x00000000320472ca */ /* 0x000fe400000e0000 */
[----:B------:R-:W-:-:S13]  /*ef9b0*/  R2UR UR5, R51 ;  /* 0x00000000330572ca */ /* 0x000fda00000e0000 */
[----:B------:R3:W5:Y:S02]  /*ef9c0*/  LDG.E R81, desc[UR4][R48.64+0x10c] ;  /* 0x00010c0430517981 */ /* 0x000764000c1e1900 */
.L_x_3119:
[----:B------:R0:W-:Y:S05]  /*ef9d0*/  BMOV.32 B8, R99 ;  /* 0x0000006308007356 */ /* 0x0001ea0000000000 */
[----:B------:R-:W-:Y:S05]  /*ef9e0*/  BSYNC.RECONVERGENT B8 ;  /* 0x0000000000087941 */ /* 0x000fea0003800200 */
.L_x_3116:
[----:B------:R-:W-:Y:S05]  /*ef9f0*/  BSYNC.RELIABLE B7 ;  /* 0x0000000000077941 */ /* 0x000fea0003800100 */
.L_x_3114:
        /* <DEDUP_REMOVED lines=9> */
.L_x_3117:
[----:B-1----:R1:W-:Y:S05]  /*efa90*/  BMOV.32 B11, R98 ;  /* 0x000000620b007356 */ /* 0x0023ea0000000000 */
[----:B------:R-:W-:Y:S05]  /*efaa0*/  BSYNC.RECONVERGENT B11 ;  /* 0x00000000000b7941 */ /* 0x000fea0003800200 */
.L_x_3113:
[----:B------:R-:W-:Y:S02]  /*efab0*/  R2UR UR4, R50 ;  /* 0x00000000320472ca */ /* 0x000fe400000e0000 */
[----:B------:R-:W-:-:S13]  /*efac0*/  R2UR UR5, R51 ;  /* 0x00000000330572ca */ /* 0x000fda00000e0000 */
[----:B------:R3:W5:Y:S02]  /*efad0*/  LDG.E R81, desc[UR4][R48.64+0x108] ;  /* 0x0001080430517981 */ /* 0x000764000c1e1900 */
.L_x_3112:
[----:B------:R0:W-:Y:S05]  /*efae0*/  BMOV.32 B7, R97 ;  /* 0x0000006107007356 */ /* 0x0001ea0000000000 */
[----:B------:R-:W-:Y:S05]  /*efaf0*/  BSYNC.RECONVERGENT B7 ;  /* 0x0000000000077941 */ /* 0x000fea0003800200 */
.L_x_3109:
[----:B------:R-:W-:Y:S05]  /*efb00*/  BSYNC.RELIABLE B6 ;  /* 0x0000000000067941 */ /* 0x000fea0003800100 */
.L_x_3107:
        /* <DEDUP_REMOVED lines=9> */
.L_x_3110:
[----:B0-----:R0:W-:Y:S05]  /*efba0*/  BMOV.32 B11, R96 ;  /* 0x000000600b007356 */ /* 0x0011ea0000000000 */
[----:B------:R-:W-:Y:S05]  /*efbb0*/  BSYNC.RECONVERGENT B11 ;  /* 0x00000000000b7941 */ /* 0x000fea0003800200 */
.L_x_3106:
[----:B------:R-:W-:Y:S02]  /*efbc0*/  R2UR UR4, R50 ;  /* 0x00000000320472ca */ /* 0x000fe400000e0000 */
[----:B------:R-:W-:-:S13]  /*efbd0*/  R2UR UR5, R51 ;  /* 0x00000000330572ca */ /* 0x000fda00000e0000 */
[----:B------:R3:W5:Y:S02]  /*efbe0*/  LDG.E R81, desc[UR4][R48.64+0x104] ;  /* 0x0001040430517981 */ /* 0x000764000c1e1900 */
.L_x_3105:
[----:B------:R0:W-:Y:S05]  /*efbf0*/  BMOV.32 B6, R95 ;  /* 0x0000005f06007356 */ /* 0x0001ea0000000000 */
[----:B------:R-:W-:Y:S05]  /*efc00*/  BSYNC.RECONVERGENT B6 ;  /* 0x0000000000067941 */ /* 0x000fea0003800200 */
.L_x_3102:
[----:B------:R-:W-:Y:S05]  /*efc10*/  BSYNC.RELIABLE B0 ;  /* 0x0000000000007941 */ /* 0x000fea0003800100 */
.L_x_3100:
        /* <DEDUP_REMOVED lines=9> */
.L_x_3103:
[----:B------:R-:W-:Y:S05]  /*efcb0*/  BSYNC.RECONVERGENT B1 ;  /* 0x0000000000017941 */ /* 0x000fea0003800200 */
.L_x_3099:
[----:B------:R-:W-:Y:S02]  /*efcc0*/  R2UR UR4, R50 ;  /* 0x00000000320472ca */ /* 0x000fe400000e0000 */
[----:B------:R-:W-:-:S13]  /*efcd0*/  R2UR UR5, R51 ;  /* 0x00000000330572ca */ /* 0x000fda00000e0000 */
[----:B------:R0:W5:Y:S02]  /*efce0*/  LDG.E R81, desc[UR4][R48.64+0x100] ;  /* 0x0001000430517981 */ /* 0x000164000c1e1900 */
.L_x_3098:
[----:B------:R-:W-:Y:S05]  /*efcf0*/  BSYNC.RECONVERGENT B2 ;  /* 0x0000000000027941 */ /* 0x000fea0003800200 */
.L_x_3097:
        /* <DEDUP_REMOVED lines=9> */
.L_x_3096:
[----:B------:R-:W-:Y:S05]  /*efd90*/  BSYNC.RECONVERGENT B3 ;  /* 0x0000000000037941 */ /* 0x000fea0003800200 */
.L_x_3095:
[----:B------:R-:W2:Y:S01]  /*efda0*/  LDC R46, c[0x3][0x1c] ;  /* 0x00c00700ff2e7b82 */ /* 0x000ea20000000800 */
[C---:B------:R-:W-:Y:S01]  /*efdb0*/  R2UR UR4, R50.reuse ;  /* 0x00000000320472ca */ /* 0x040fe200000e0000 */
[----:B------:R-:W-:Y:S01]  /*efdc0*/  IMAD.MOV.U32 R43, RZ, RZ, RZ ;  /* 0x000000ffff2b7224 */ /* 0x000fe200078e00ff */
[C---:B------:R-:W-:Y:S02]  /*efdd0*/  R2UR UR5, R51.reuse ;  /* 0x00000000330572ca */ /* 0x040fe400000e0000 */
[----:B------:R-:W-:Y:S02]  /*efde0*/  R2UR UR8, R50 ;  /* 0x00000000320872ca */ /* 0x000fe400000e0000 */
[----:B------:R-:W-:-:S09]  /*efdf0*/  R2UR UR9, R51 ;  /* 0x00000000330972ca */ /* 0x000fd200000e0000 */
[----:B------:R3:W-:Y:S04]  /*efe00*/  STG.E desc[UR4][R48.64+0x11c], RZ ;  /* 0x00011cff30007986 */ /* 0x0007e8000c101904 */
[----:B------:R3:W-:Y:S01]  /*efe10*/  STG.E desc[UR8][R48.64+0x120], RZ ;  /* 0x000120ff30007986 */ /* 0x0007e2000c101908 */
[----:B--2---:R-:W-:-:S13]  /*efe20*/  ISETP.GE.AND P0, PT, R46, 0x1, PT ;  /* 0x000000012e00780c */ /* 0x004fda0003f06270 */
[----:B---3--:R-:W-:Y:S05]  /*efe30*/  @!P0 BRA `(.L_x_3149) ;  /* 0x0000000000548947 */ /* 0x008fea0003800000 */
[----:B------:R-:W-:Y:S01]  /*efe40*/  BSSY.RECONVERGENT B0, `(.L_x_3149) ;  /* 0x0000014000007945 */ /* 0x000fe20003800200 */
[----:B------:R-:W-:Y:S02]  /*efe50*/  IMAD R56, R45, R40, RZ ;  /* 0x000000282d387224 */ /* 0x000fe400078e02ff */
[----:B------:R-:W-:Y:S02]  /*efe60*/  IMAD.MOV.U32 R47, RZ, RZ, RZ ;  /* 0x000000ffff2f7224 */ /* 0x000fe400078e00ff */
[----:B------:R-:W-:-:S07]  /*efe70*/  IMAD.MOV.U32 R43, RZ, RZ, RZ ;  /* 0x000000ffff2b7224 */ /* 0x000fce00078e00ff */
.L_x_3150:
[----:B------:R-:W2:Y:S01]  /*efe80*/  LDCU.64 UR4, c[0x0][0x398] ;  /* 0x00007300ff0477ac */ /* 0x000ea20008000a00 */
[----:B------:R-:W-:Y:S02]  /*efe90*/  IADD3 R41, P0, PT, R56, R47, RZ ;  /* 0x0000002f38297210 */ /* 0x000fe40007f1e0ff */
[----:B------:R-:W-:Y:S02]  /*efea0*/  R2UR UR8, R50 ;  /* 0x00000000320872ca */ /* 0x000fe400000e0000 */
[----:B------:R-:W-:Y:S02]  /*efeb0*/  R2UR UR9, R51 ;  /* 0x00000000330972ca */ /* 0x000fe400000e0000 */
[----:B------:R-:W-:Y:S02]  /*efec0*/  LEA.HI.X.SX32 R42, R56, RZ, 0x1, P0 ;  /* 0x000000ff382a7211 */ /* 0x000fe400000f0eff */
[----:B--2---:R-:W-:-:S04]  /*efed0*/  LEA R40, P0, R41, UR4, 0x2 ;  /* 0x0000000429287c11 */ /* 0x004fc8000f8010ff */
[----:B------:R-:W-:-:S05]  /*efee0*/  LEA.HI.X R41, R41, UR5, R42, 0x2, P0 ;  /* 0x0000000529297c11 */ /* 0x000fca00080f142a */
[----:B------:R-:W2:Y:S01]  /*efef0*/  LDG.E R40, desc[UR8][R40.64+0x20] ;  /* 0x0000200828287981 */ /* 0x000ea2000c1e1900 */
[----:B---3--:R-:W-:Y:S01]  /*eff00*/  VIADD R47, R47, 0x1 ;  /* 0x000000012f2f7836 */ /* 0x008fe20000000000 */
[----:B------:R-:W-:Y:S02]  /*eff10*/  R2UR UR4, R50 ;  /* 0x00000000320472ca */ /* 0x000fe400000e0000 */
[----:B------:R-:W-:Y:S02]  /*eff20*/  R2UR UR5, R51 ;  /* 0x00000000330572ca */ /* 0x000fe400000e0000 */
[----:B------:R-:W-:Y:S01]  /*eff30*/  ISETP.GE.AND P0, PT, R47, R46, PT ;  /* 0x0000002e2f00720c */ /* 0x000fe20003f06270 */
[----:B------:R3:W-:Y:S01]  /*eff40*/  STG.E desc[UR8][R48.64+0x120], R47 ;  /* 0x0001202f30007986 */ /* 0x0007e2000c101908 */
[----:B--2---:R-:W-:-:S09]  /*eff50*/  IMAD.IADD R43, R40, 0x1, R43 ;  /* 0x00000001282b7824 */ /* 0x004fd200078e022b */
[----:B------:R3:W-:Y:S02]  /*eff60*/  STG.E desc[UR4][R48.64+0x11c], R43 ;  /* 0x00011c2b30007986 */ /* 0x0007e4000c101904 */
[----:B------:R-:W-:Y:S05]  /*eff70*/  @!P0 BRA `(.L_x_3150) ;  /* 0xfffffffc00c08947 */ /* 0x000fea000383ffff */
[----:B------:R-:W-:Y:S05]  /*eff80*/  BSYNC.RECONVERGENT B0 ;  /* 0x0000000000007941 */ /* 0x000fea0003800200 */
.L_x_3149:
[----:B------:R-:W2:Y:S02]  /*eff90*/  LDCU UR4, c[0x3][0x20] ;  /* 0x00c00400ff0477ac */ /* 0x000ea40008000800 */
[----:B--2---:R-:W-:-:S13]  /*effa0*/  ISETP.GE.AND P0, PT, R43, UR4, PT ;  /* 0x000000042b007c0c */ /* 0x004fda000bf06270 */
[----:B------:R-:W-:Y:S05]  /*effb0*/  @!P0 BRA `(.L_x_3038) ;  /* 0x00000000004c8947 */ /* 0x000fea0003800000 */
[----:B------:R-:W2:Y:S02]  /*effc0*/  LDCU UR4, c[0x3][0x18] ;  /* 0x00c00300ff0477ac */ /* 0x000ea40008000800 */
[----:B--2---:R-:W-:-:S09]  /*effd0*/  UISETP.NE.AND UP0, UPT, UR4, URZ, UPT ;  /* 0x000000ff0400728c */ /* 0x004fd2000bf05270 */
[----:B------:R-:W-:Y:S05]  /*effe0*/  BRA.U !UP0, `(.L_x_3151) ;  /* 0x0000000508e47547 */ /* 0x000fea000b800000 */
[----:B------:R-:W-:Y:S04]  /*efff0*/  BSSY.RECONVERGENT B0, `(.L_x_3152) ;  /* 0x0000009000007945 */ /* 0x000fe80003800200 */
[----:B------:R-:W-:Y:S05]  /*f0000*/  BMOV.32.CLEAR RZ, B1 ;  /* 0x0000000001ff7355 */ /* 0x000fea0000100000 */
[----:B---3--:R-:W2:Y:S05]  /*f0010*/  BMOV.32.CLEAR R47, B0 ;  /* 0x00000000002f7355 */ /* 0x008eaa0000100000 */
[----:B------:R-:W-:Y:S05]  /*f0020*/  BMOV.32.CLEAR RZ, B10 ;  /* 0x000000000aff7355 */ /* 0x000fea0000100000 */
[----:B------:R-:W-:Y:S05]  /*f0030*/  BMOV.32.CLEAR RZ, B11 ;  /* 0x000000000bff7355 */ /* 0x000fea0000100000 */
[----:B------:R-:W-:Y:S01]  /*f0040*/  IMAD.MOV.U32 R112, RZ, RZ, R35 ;  /* 0x000000ffff707224 */ /* 0x000fe200078e0023 */
[----:B--2---:R-:W-:-:S07]  /*f0050*/  MOV R46, 0xf0070 ;  /* 0x000f0070002e7802 */ /* 0x004fce0000000f00 */
[----:B01--4-:R-:W-:Y:S05]  /*f0060*/  CALL.REL.NOINC `($_Z4LAMPPcPiS0_S0_PdS0_S_Pf$_Z15check_structurePcPiS0_iiPdS0_S_S0_) ;  /* 0x0000000400e07944 */ /* 0x013fea0003c00000 */
[----:B------:R0:W-:Y:S05]  /*f0070*/  BMOV.32 B11, R47 ;  /* 0x0000002f0b007356 */ /* 0x0001ea0000000000 */
[----:B------:R-:W-:Y:S05]  /*f0080*/  BSYNC.RECONVERGENT B11 ;  /* 0x00000000000b7941 */ /* 0x000fea0003800200 */
.L_x_3152:
[----:B------:R-:W-:Y:S02]  /*f0090*/  R2UR UR4, R50 ;  /* 0x00000000320472ca */ /* 0x000fe400000e0000 */
[----:B------:R-:W-:-:S13]  /*f00a0*/  R2UR UR5, R51 ;  /* 0x00000000330572ca */ /* 0x000fda00000e0000 */
[----:B------:R-:W2:Y:S02]  /*f00b0*/  LDG.E R40, desc[UR4][R48.64+0x108] ;  /* 0x0001080430287981 */ /* 0x000ea4000c1e1900 */
[----:B--2---:R-:W-:-:S13]  /*f00c0*/  ISETP.NE.AND P0, PT, R40, RZ, PT ;  /* 0x000000ff2800720c */ /* 0x004fda0003f05270 */
[----:B------:R-:W-:Y:S05]  /*f00d0*/  @P0 BRA `(.L_x_3151) ;  /* 0x0000000400a80947 */ /* 0x000fea0003800000 */
[----:B------:R2:W1:Y:S02]  /*f00e0*/  LDS R76, [R17+0x14] ;  /* 0x00001400114c7984 */ /* 0x0004640000000800 */
.L_x_3038:
[----:B-1----:R-:W-:-:S05]  /*f00f0*/  VIADD R76, R76, 0x1 ;  /* 0x000000014c4c7836 */ /* 0x002fca0000000000 */
[----:B------:R1:W-:Y:S01]  /*f0100*/  STS [R17+0x14], R76 ;  /* 0x0000144c11007388 */ /* 0x0003e20000000800 */
[----:B------:R-:W-:-:S13]  /*f0110*/  ISETP.GE.AND P0, PT, R76, R7, PT ;  /* 0x000000074c00720c */ /* 0x000fda0003f06270 */
[----:B------:R-:W-:Y:S05]  /*f0120*/  @P0 BREAK.RELIABLE B4 ;  /* 0x0000000000040942 */ /* 0x000fea0003800100 */
[----:B------:R-:W-:Y:S05]  /*f0130*/  @!P0 BRA `(.L_x_3153) ;  /* 0xffffff94005c8947 */ /* 0x000fea000383ffff */
[----:B------:R-:W-:-:S04]  /*f0140*/  IMAD.MOV.U32 R37, RZ, RZ, 0x0 ;  /* 0x00000000ff257424 */ /* 0x000fc800078e00ff */
[----:B01234-:R-:W-:Y:S05]  /*f0150*/  RET.REL.NODEC R36 `(_Z4LAMPPcPiS0_S0_PdS0_S_Pf) ;  /* 0xfffff0fc24a87950 */ /* 0x01ffea0003c3ffff */
.L_x_3037:
[----:B------:R-:W0:Y:S02]  /*f0160*/  LDCU UR4, c[0x3][0x18] ;  /* 0x00c00300ff0477ac */ /* 0x000e240008000800 */
[----:B0-----:R-:W-:-:S09]  /*f0170*/  UISETP.NE.AND UP0, UPT, UR4, URZ, UPT ;  /* 0x000000ff0400728c */ /* 0x001fd2000bf05270 */
[----:B------:R-:W-:Y:S05]  /*f0180*/  BRA.U !UP0, `(.L_x_3154) ;  /* 0x0000000108e07547 */ /* 0x000fea000b800000 */
.L_x_3157:
[----:B------:R-:W-:Y:S01]  /*f0190*/  ISETP.NE.AND P0, PT, R76, -0x1, PT ;  /* 0xffffffff4c00780c */ /* 0x000fe20003f05270 */
[----:B------:R-:W-:Y:S02]  /*f01a0*/  IMAD.MOV.U32 R40, RZ, RZ, R36 ;  /* 0x000000ffff287224 */ /* 0x000fe400078e0024 */
[----:B------:R-:W-:-:S10]  /*f01b0*/  IMAD.MOV.U32 R41, RZ, RZ, 0x0 ;  /* 0x00000000ff297424 */ /* 0x000fd400078e00ff */
[----:B------:R-:W-:Y:S05]  /*f01c0*/  @!P0 BREAK.RELIABLE B4 ;  /* 0x0000000000048942 */ /* 0x000fea0003800100 */
[----:B012---:R-:W-:Y:S05]  /*f01d0*/  @!P0 RET.REL.NODEC R40 `(_Z4LAMPPcPiS0_S0_PdS0_S_Pf) ;  /* 0xfffff0fc28888950 */ /* 0x007fea0003c3ffff */
        /* <DEDUP_REMOVED lines=12> */
[----:B------:R-:W-:Y:S02]  /*f02a0*/  IMAD.MOV.U32 R45, RZ, RZ, 0x0 ;  /* 0x00000000ff2d7424 */ /* 0x000fe400078e00ff */
[----:B--2---:R-:W-:-:S05]  /*f02b0*/  VIADD R44, R44, 0x12 ;  /* 0x000000122c2c7836 */ /* 0x004fca0000000000 */
[----:B---3--:R-:W-:Y:S01]  /*f02c0*/  ISETP.GT.AND P0, PT, R44, R41, PT ;  /* 0x000000292c00720c */ /* 0x008fe20003f04270 */
[----:B------:R-:W-:-:S12]  /*f02d0*/  IMAD.MOV.U32 R44, RZ, RZ, R36 ;  /* 0x000000ffff2c7224 */ /* 0x000fd800078e0024 */
        /* <DEDUP_REMOVED lines=22> */
.L_x_3156:
[----:B------:R-:W-:Y:S02]  /*f0440*/  R2UR UR4, R50 ;  /* 0x00000000320472ca */ /* 0x000fe400000e0000 */
[----:B------:R-:W-:-:S13]  /*f0450*/  R2UR UR5, R51 ;  /* 0x00000000330572ca */ /* 0x000fda00000e0000 */
[----:B------:R-:W2:Y:S02]  /*f0460*/  LDG.E R40, desc[UR4][R48.64+0x108] ;  /* 0x0001080430287981 */ /* 0x000ea4000c1e1900 */
[----:B--2---:R-:W-:-:S13]  /*f0470*/  ISETP.NE.AND P0, PT, R40, RZ, PT ;  /* 0x000000ff2800720c */ /* 0x004fda0003f05270 */
[----:B------:R-:W-:Y:S05]  /*f0480*/  @P0 BRA `(.L_x_3151) ;  /* 0x0000000000bc0947 */ /* 0x000fea0003800000 */
[----:B------:R1:W2:Y:S02]  /*f0490*/  LDS R76, [R17+0x14] ;  /* 0x00001400114c7984 */ /* 0x0002a40000000800 */
.L_x_3155:
[----:B--2---:R-:W-:-:S05]  /*f04a0*/  VIADD R76, R76, 0x1 ;  /* 0x000000014c4c7836 */ /* 0x004fca0000000000 */
[----:B------:R2:W-:Y:S01]  /*f04b0*/  STS [R17+0x14], R76 ;  /* 0x0000144c11007388 */ /* 0x0005e20000000800 */
[----:B------:R-:W-:-:S13]  /*f04c0*/  ISETP.GE.AND P0, PT, R76, R7, PT ;  /* 0x000000074c00720c */ /* 0x000fda0003f06270 */
[----:B------:R-:W-:Y:S05]  /*f04d0*/  @P0 BREAK.RELIABLE B4 ;  /* 0x0000000000040942 */ /* 0x000fea0003800100 */
[----:B------:R-:W-:Y:S05]  /*f04e0*/  @!P0 BRA `(.L_x_3157) ;  /* 0xfffffffc00288947 */ /* 0x000fea000383ffff */
[----:B------:R-:W-:-:S04]  /*f04f0*/  IMAD.MOV.U32 R37, RZ, RZ, 0x0 ;  /* 0x00000000ff257424 */ /* 0x000fc800078e00ff */
[----:B012---:R-:W-:Y:S05]  /*f0500*/  RET.REL.NODEC R36 `(_Z4LAMPPcPiS0_S0_PdS0_S_Pf) ;  /* 0xfffff0f824bc7950 */ /* 0x007fea0003c3ffff */
.L_x_3154:
[----:B------:R-:W-:Y:S01]  /*f0510*/  ISETP.NE.AND P0, PT, R76, -0x1, PT ;  /* 0xffffffff4c00780c */ /* 0x000fe20003f05270 */
[----:B------:R-:W-:-:S12]  /*f0520*/  IMAD.MOV.U32 R37, RZ, RZ, 0x0 ;  /* 0x00000000ff257424 */ /* 0x000fd800078e00ff */
[----:B------:R-:W-:Y:S05]  /*f0530*/  @!P0 BREAK.RELIABLE B4 ;  /* 0x0000000000048942 */ /* 0x000fea0003800100 */
[----:B------:R-:W-:Y:S05]  /*f0540*/  @!P0 RET.REL.NODEC R36 `(_Z4LAMPPcPiS0_S0_PdS0_S_Pf) ;  /* 0xfffff0f824ac8950 */ /* 0x000fea0003c3ffff */
        /* <DEDUP_REMOVED lines=14> */
[----:B---3--:R-:W-:-:S13]  /*f0630*/  ISETP.GT.AND P0, PT, R12, R9, PT ;  /* 0x000000090c00720c */ /* 0x008fda0003f04270 */
        /* <DEDUP_REMOVED lines=12> */
[----:B------:R-:W-:Y:S05]  /*f0700*/  @P0 BRA `(.L_x_3151) ;  /* 0x00000000001c0947 */ /* 0x000fea0003800000 */
[----:B------:R-:W-:-:S05]  /*f0710*/  VIADD R76, R76, 0x1 ;  /* 0x000000014c4c7836 */ /* 0x000fca0000000000 */
[----:B------:R0:W-:Y:S01]  /*f0720*/  STS [R17+0x14], R76 ;  /* 0x0000144c11007388 */ /* 0x0001e20000000800 */
[----:B------:R-:W-:-:S13]  /*f0730*/  ISETP.GE.AND P0, PT, R76, R7, PT ;  /* 0x000000074c00720c */ /* 0x000fda0003f06270 */
[----:B------:R-:W-:Y:S05]  /*f0740*/  @P0 BREAK.RELIABLE B4 ;  /* 0x0000000000040942 */ /* 0x000fea0003800100 */
[----:B0-----:R-:W-:Y:S05]  /*f0750*/  @!P0 BRA `(.L_x_3154) ;  /* 0xfffffffc006c8947 */ /* 0x001fea000383ffff */
[----:B------:R-:W-:-:S04]  /*f0760*/  IMAD.MOV.U32 R37, RZ, RZ, 0x0 ;  /* 0x00000000ff257424 */ /* 0x000fc800078e00ff */
[----:B------:R-:W-:Y:S05]  /*f0770*/  RET.REL.NODEC R36 `(_Z4LAMPPcPiS0_S0_PdS0_S_Pf) ;  /* 0xfffff0f824207950 */ /* 0x000fea0003c3ffff */
.L_x_3151:
[----:B------:R-:W-:Y:S05]  /*f0780*/  BSYNC.RELIABLE B4 ;  /* 0x0000000000047941 */ /* 0x000fea0003800100 */
.L_x_3036:
[----:B------:R-:W-:Y:S01]  /*f0790*/  R2UR UR4, R50 ;  /* 0x00000000320472ca */ /* 0x000fe200000e0000 */
[----:B------:R-:W-:Y:S01]  /*f07a0*/  IMAD.MOV.U32 R7, RZ, RZ, 0x1 ;  /* 0x00000001ff077424 */ /* 0x000fe200078e00ff */
[----:B------:R-:W-:Y:S01]  /*f07b0*/  R2UR UR5, R51 ;  /* 0x00000000330572ca */ /* 0x000fe200000e0000 */
[----:B------:R-:W-:-:S12]  /*f07c0*/  IMAD.MOV.U32 R37, RZ, RZ, 0x0 ;  /* 0x00000000ff257424 */ /* 0x000fd800078e00ff */
[----:B------:R0:W-:Y:S02]  /*f07d0*/  STG.E desc[UR4][R48.64+0x124], R7 ;  /* 0x0001240730007986 */ /* 0x0001e4000c101904 */
[----:B01-34-:R-:W-:Y:S05]  /*f07e0*/  RET.REL.NODEC R36 `(_Z4LAMPPcPiS0_S0_PdS0_S_Pf) ;  /* 0xfffff0f824047950 */ /* 0x01bfea0003c3ffff */
        .type           $_Z4LAMPPcPiS0_S0_PdS0_S_Pf$_Z15check_structurePcPiS0_iiPdS0_S_S0_,@function
        .size           $_Z4LAMPPcPiS0_S0_PdS0_S_Pf$_Z15check_structurePcPiS0_iiPdS0_S_S0_,($_Z4LAMPPcPiS0_S0_PdS0_S_Pf$_Z4thalPcPiiiiiiPdiS0_S_ - $_Z4LAMPPcPiS0_S0_PdS0_S_Pf$_Z15check_structurePcPiS0_iiPdS0_S_S0_)
$_Z4LAMPPcPiS0_S0_PdS0_S_Pf$_Z15check_structurePcPiS0_iiPdS0_S_S0_:
[----:B------:R-:W0:Y:S01]  /*f07f0*/  LDC.64 R70, c[0x0][0x358] ;  /* 0x0000d600ff467b82 */ /* 0x000e220000000a00 */
[C---:B------:R-:W-:Y:S01]  /*f0800*/  IMAD R73, R39.reuse, 0x51, RZ ;  /* 0x0000005127497824 */ /* 0x040fe200078e02ff */
[----:B------:R-:W-:Y:S01]  /*f0810*/  BSSY.RELIABLE B9, `(.L_x_3158) ;  /* 0x0005c93000097945 */ /* 0x000fe20003800100 */
[----:B------:R-:W-:Y:S02]  /*f0820*/  IMAD R40, R39, 0x36, RZ ;  /* 0x0000003627287824 */ /* 0x000fe400078e02ff */
[----:B------:R-:W-:-:S03]  /*f0830*/  IMAD.WIDE R72, R73, 0x4, R8 ;  /* 0x0000000449487825 */ /* 0x000fc600078e0208 */
[C---:B------:R-:W-:Y:S01]  /*f0840*/  IADD3 R74, P0, PT, R40.reuse, R38, RZ ;  /* 0x00000026284a7210 */ /* 0x040fe20007f1e0ff */
[----:B------:R-:W-:Y:S02]  /*f0850*/  IMAD R77, R39, 0x4f0, RZ ;  /* 0x000004f0274d7824 */ /* 0x000fe400078e02ff */
[----:B------:R-:W-:Y:S01]  /*f0860*/  IMAD.MOV.U32 R57, RZ, RZ, RZ ;  /* 0x000000ffff397224 */ /* 0x000fe200078e00ff */
[----:B------:R-:W-:Y:S01]  /*f0870*/  LEA.HI.X.SX32 R75, R40, R37, 0x1, P0 ;  /* 0x00000025284b7211 */ /* 0x000fe200000f0eff */
[C---:B------:R-:W-:Y:S02]  /*f0880*/  VIADD R41, R77.reuse, 0xffffffff ;  /* 0xffffffff4d297836 */ /* 0x040fe40000000000 */
[C---:B------:R-:W-:Y:S02]  /*f0890*/  VIADD R43, R77.reuse, 0x270 ;  /* 0x000002704d2b7836 */ /* 0x040fe40000000000 */
[----:B------:R-:W-:Y:S01]  /*f08a0*/  IMAD.WIDE R76, R77, 0x8, R10 ;  /* 0x000000084d4c7825 */ /* 0x000fe200078e020a */
[----:B0-----:R-:W-:-:S02]  /*f08b0*/  R2UR UR4, R70 ;  /* 0x00000000460472ca */ /* 0x001fc400000e0000 */
[----:B------:R-:W-:-:S13]  /*f08c0*/  R2UR UR5, R71 ;  /* 0x00000000470572ca */ /* 0x000fda00000e0000 */
[----:B------:R0:W-:Y:S02]  /*f08d0*/  STG.E desc[UR4][R72.64+0x100], RZ ;  /* 0x000100ff48007986 */ /* 0x0001e4000c101904 */
.L_x_4326:
[----:B------:R-:W-:Y:S01]  /*f08e0*/  R2UR UR4, R70 ;  /* 0x00000000460472ca */ /* 0x000fe200000e0000 */
[----:B-1----:R-:W-:Y:S01]  /*f08f0*/  VIADD R57, R57, 0x1 ;  /* 0x0000000139397836 */ /* 0x002fe20000000000 */
[----:B------:R-:W-:Y:S01]  /*f0900*/  R2UR UR5, R71 ;  /* 0x00000000470572ca */ /* 0x000fe200000e0000 */
[----:B------:R-:W-:-:S12]  /*f0910*/  BSSY.RELIABLE B3, `(.L_x_3159) ;  /* 0x0005c7b000037945 */ /* 0x000fd80003800100 */
[----:B--2---:R1:W-:Y:S02]  /*f0920*/  STG.E desc[UR4][R72.64+0x104], R57 ;  /* 0x0001043948007986 */ /* 0x0043e4000c101904 */
.L_x_4325:
[----:B------:R-:W-:Y:S02]  /*f0930*/  R2UR UR4, R70 ;  /* 0x00000000460472ca */ /* 0x000fe400000e0000 */
[----:B------:R-:W-:-:S13]  /*f0940*/  R2UR UR5, R71 ;  /* 0x00000000470572ca */ /* 0x000fda00000e0000 */
[----:B--2---:R-:W2:Y:S01]  /*f0950*/  LDG.E R58, desc[UR4][R72.64+0x100] ;  /* 0x00010004483a7981 */ /* 0x004ea2000c1e1900 */
[----:B---3--:R-:W3:Y:S01]  /*f0960*/  S2UR UR5, SR_CgaCtaId ;  /* 0x00000000000579c3 */ /* 0x008ee20000008800 */
[C---:B------:R-:W-:Y:S01]  /*f0970*/  ISETP.NE.AND P0, PT, R57.reuse, 0x2, PT ;  /* 0x000000023900780c */ /* 0x040fe20003f05270 */
[----:B------:R-:W-:Y:S01]  /*f0980*/  UMOV UR4, 0x400 ;  /* 0x0000040000047882 */ /* 0x000fe20000000000 */
[----:B------:R-:W-:Y:S04]  /*f0990*/  BSSY.RELIABLE B2, `(.L_x_3160) ;  /* 0x0005c6c000027945 */ /* 0x000fe80003800100 */
[----:B------:R-:W-:Y:S01]  /*f09a0*/  BSSY.RELIABLE B0, `(.L_x_3161) ;  /* 0x000000f000007945 */ /* 0x000fe20003800100 */
[----:B------:R-:W-:Y:S01]  /*f09b0*/  ISETP.NE.AND P0, PT, R57, 0x5, P0 ;  /* 0x000000053900780c */ /* 0x000fe20000705270 */
[----:B------:R-:W-:Y:S01]  /*f09c0*/  IMAD.MOV.U32 R40, RZ, RZ, R57 ;  /* 0x000000ffff287224 */ /* 0x000fe200078e0039 */
[----:B---3--:R-:W-:-:S06]  /*f09d0*/  ULEA UR4, UR5, UR4, 0x18 ;  /* 0x0000000405047291 */ /* 0x008fcc000f8ec0ff */
[----:B------:R-:W-:Y:S02]  /*f09e0*/  LEA R69, R112, UR4, 0x5 ;  /* 0x0000000470457c11 */ /* 0x000fe4000f8e28ff */
[C---:B--2---:R-:W-:Y:S02]  /*f09f0*/  ISETP.NE.AND P0, PT, R58.reuse, 0x5, P0 ;  /* 0x000000053a00780c */ /* 0x044fe40000705270 */
[----:B------:R-:W-:-:S13]  /*f0a00*/  ISETP.NE.AND P1, PT, R58, 0x2, PT ;  /* 0x000000023a00780c */ /* 0x000fda0003f25270 */
[----:B------:R-:W-:Y:S05]  /*f0a10*/  @P0 BRA P1, `(.L_x_3162) ;  /* 0x00000000001c0947 */ /* 0x000fea0000800000 */
[----:B------:R-:W2:Y:S02]  /*f0a20*/  LDS R42, [R69+0x8] ;  /* 0x00000800452a7984 */ /* 0x000ea40000000800 */
[----:B--2---:R-:W-:-:S13]  /*f0a30*/  ISETP.NE.AND P0, PT, R42, -0x1, PT ;  /* 0xffffffff2a00780c */ /* 0x004fda0003f05270 */
[----:B------:R-:W-:Y:S05]  /*f0a40*/  @P0 BRA `(.L_x_3162) ;  /* 0x0000000000100947 */ /* 0x000fea0003800000 */
[----:B------:R-:W2:Y:S02]  /*f0a50*/  LDS R42, [R69+0x14] ;  /* 0x00001400452a7984 */ /* 0x000ea40000000800 */
[----:B--2---:R-:W-:-:S13]  /*f0a60*/  ISETP.NE.AND P0, PT, R42, -0x1, PT ;  /* 0xffffffff2a00780c */ /* 0x004fda0003f05270 */
[----:B------:R-:W-:Y:S05]  /*f0a70*/  @!P0 BREAK.RELIABLE B0 ;  /* 0x0000000000008942 */ /* 0x000fea0003800100 */
[----:B------:R-:W-:Y:S05]  /*f0a80*/  @!P0 BRA `(.L_x_3163) ;  /* 0x000005c400708947 */ /* 0x000fea0003800000 */
.L_x_3162:
[----:B------:R-:W-:Y:S05]  /*f0a90*/  BSYNC.RELIABLE B0 ;  /* 0x0000000000007941 */ /* 0x000fea0003800100 */
.L_x_3161:
[----:B------:R-:W-:-:S06]  /*f0aa0*/  IMAD R42, R58, 0x4, R69 ;  /* 0x000000043a2a7824 */ /* 0x000fcc00078e0245 */
[----:B------:R-:W2:Y:S02]  /*f0ab0*/  LDS R42, [R42] ;  /* 0x000000002a2a7984 */ /* 0x000ea40000000800 */
[----:B--2---:R-:W-:-:S13]  /*f0ac0*/  ISETP.NE.AND P0, PT, R42, -0x1, PT ;  /* 0xffffffff2a00780c */ /* 0x004fda0003f05270 */
[----:B------:R-:W-:Y:S05]  /*f0ad0*/  @!P0 BRA `(.L_x_3163) ;  /* 0x000005c4005c8947 */ /* 0x000fea0003800000 */
[----:B------:R-:W-:-:S06]  /*f0ae0*/  IMAD R69, R40, 0x4, R69 ;  /* 0x0000000428457824 */ /* 0x000fcc00078e0245 */
[----:B------:R-:W2:Y:S02]  /*f0af0*/  LDS R69, [R69] ;  /* 0x0000000045457984 */ /* 0x000ea40000000800 */
[----:B--2---:R-:W-:-:S13]  /*f0b00*/  ISETP.NE.AND P0, PT, R69, -0x1, PT ;  /* 0xffffffff4500780c */ /* 0x004fda0003f05270 */
[----:B------:R-:W-:Y:S05]  /*f0b10*/  @!P0 BRA `(.L_x_3163) ;  /* 0x000005c4004c8947 */ /* 0x000fea0003800000 */
[----:B------:R-:W-:Y:S01]  /*f0b20*/  R2UR UR4, R70 ;  /* 0x00000000460472ca */ /* 0x000fe200000e0000 */
[----:B-1----:R-:W-:Y:S01]  /*f0b30*/  IMAD R57, R42, 0xa, RZ ;  /* 0x0000000a2a397824 */ /* 0x002fe200078e02ff */
[----:B------:R-:W-:-:S03]  /*f0b40*/  R2UR UR5, R71 ;  /* 0x00000000470572ca */ /* 0x000fc600000e0000 */
[----:B------:R-:W-:-:S10]  /*f0b50*/  IMAD.WIDE R56, R57, 0x4, R12 ;  /* 0x0000000439387825 */ /* 0x000fd400078e020c */
[----:B------:R-:W2:Y:S04]  /*f0b60*/  LDG.E R79, desc[UR4][R56.64+0x4] ;  /* 0x00000404384f7981 */ /* 0x000ea8000c1e1900 */
[----:B------:R1:W5:Y:S01]  /*f0b70*/  LDG.E R59, desc[UR4][R56.64] ;  /* 0x00000004383b7981 */ /* 0x000362000c1e1900 */
[----:B------:R-:W-:Y:S01]  /*f0b80*/  UMOV UR4, 0x2c ;  /* 0x0000002c00047882 */ /* 0x000fe20000000000 */
[----:B------:R-:W-:Y:S01]  /*f0b90*/  BSSY.RECONVERGENT B0, `(.L_x_3164) ;  /* 0x0000142000007945 */ /* 0x000fe20003800200 */
[----:B------:R-:W-:Y:S02]  /*f0ba0*/  LEA R42, R40, UR4, 0x2 ;  /* 0x00000004282a7c11 */ /* 0x000fe4000f8e10ff */
[----:B------:R-:W-:Y:S02]  /*f0bb0*/  LEA R58, R58, UR4, 0x2 ;  /* 0x000000043a3a7c11 */ /* 0x000fe4000f8e10ff */
[----:B------:R-:W-:-:S02]  /*f0bc0*/  R2UR UR4, R70 ;  /* 0x00000000460472ca */ /* 0x000fc400000e0000 */
[----:B------:R1:W3:Y:S08]  /*f0bd0*/  LDC R40, c[0x3][R58] ;  /* 0x00c000003a287b82 */ /* 0x0002f00000000800 */
[----:B------:R-:W4:Y:S03]  /*f0be0*/  LDC R42, c[0x3][R42] ;  /* 0x00c000002a2a7b82 */ /* 0x000f260000000800 */
[----:B------:R1:W-:Y:S01]  /*f0bf0*/  STG.E desc[UR4][R72.64+0xd8], RZ ;  /* 0x0000d8ff48007986 */ /* 0x0003e2000c101904 */
[----:B--2---:R-:W-:-:S04]  /*f0c00*/  LOP3.LUT R60, R79, 0x80000001, RZ, 0xc0, !PT ;  /* 0x800000014f3c7812 */ /* 0x004fc800078ec0ff */
[----:B------:R-:W-:-:S13]  /*f0c10*/  ISETP.NE.AND P0, PT, R60, 0x1, PT ;  /* 0x000000013c00780c */ /* 0x000fda0003f05270 */
        /* <DEDUP_REMOVED lines=10> */
[----:B-----5:R-:W-:Y:S01]  /*f0cc0*/  IMAD.MOV.U32 R78, RZ, RZ, R59 ;  /* 0x000000ffff4e7224 */ /* 0x020fe200078e003b */
[----:B-1----:R-:W-:Y:S01]  /*f0cd0*/  LEA.HI R58, R79, R79, RZ, 0x1 ;  /* 0x0000004f4f3a7211 */ /* 0x002fe200078f08ff */
[----:B------:R-:W-:-:S03]  /*f0ce0*/  IMAD.MOV.U32 R81, RZ, RZ, 0x1 ;  /* 0x00000001ff517424 */ /* 0x000fc600078e00ff */
[----:B------:R-:W-:Y:S02]  /*f0cf0*/  IADD3 R79, PT, PT, R79, -0x1, R78 ;  /* 0xffffffff4f4f7810 */ /* 0x000fe40007ffe04e */
[----:B------:R-:W-:-:S07]  /*f0d00*/  SHF.R.S32.HI R80, RZ, 0x1, R58 ;  /* 0x00000001ff507819 */ /* 0x000fce000001143a */
.L_x_3169:
[C---:B------:R-:W-:Y:S02]  /*f0d10*/  R2UR UR4, R70.reuse ;  /* 0x00000000460472ca */ /* 0x040fe400000e0000 */
[C---:B------:R-:W-:Y:S02]  /*f0d20*/  R2UR UR5, R71.reuse ;  /* 0x00000000470572ca */ /* 0x040fe400000e0000 */
[----:B------:R-:W-:Y:S02]  /*f0d30*/  R2UR UR8, R70 ;  /* 0x00000000460872ca */ /* 0x000fe400000e0000 */
[----:B------:R-:W-:Y:S02]  /*f0d40*/  R2UR UR9, R71 ;  /* 0x00000000470972ca */ /* 0x000fe400000e0000 */
[-C--:B------:R-:W-:Y:S02]  /*f0d50*/  IADD3 R58, P0, PT, R78, R15.reuse, RZ ;  /* 0x0000000f4e3a7210 */ /* 0x080fe40007f1e0ff */
[----:B------:R-:W-:-:S02]  /*f0d60*/  IADD3 R60, P1, PT, R79, R15, RZ ;  /* 0x0000000f4f3c7210 */ /* 0x000fc40007f3e0ff */
[-C--:B------:R-:W-:Y:S02]  /*f0d70*/  LEA.HI.X.SX32 R59, R78, R14.reuse, 0x1, P0 ;  /* 0x0000000e4e3b7211 */ /* 0x080fe400000f0eff */
[----:B--2---:R-:W-:-:S03]  /*f0d80*/  LEA.HI.X.SX32 R61, R79, R14, 0x1, P1 ;  /* 0x0000000e4f3d7211 */ /* 0x004fc600008f0eff */
        /* <DEDUP_REMOVED lines=21> */
[----:B------:R-:W-:Y:S01]  /*f0ee0*/  R2UR UR4, R70 ;  /* 0x00000000460472ca */ /* 0x000fe200000e0000 */
[----:B------:R-:W-:Y:S01]  /*f0ef0*/  VIADD R58, R81, 0x1 ;  /* 0x00000001513a7836 */ /* 0x000fe20000000000 */
[----:B------:R-:W-:Y:S01]  /*f0f00*/  R2UR UR5, R71 ;  /* 0x00000000470572ca */ /* 0x000fe200000e0000 */
[----:B------:R-:W-:Y:S01]  /*f0f10*/  VIADD R78, R78, 0x1 ;  /* 0x000000014e4e7836 */ /* 0x000fe20000000000 */
[----:B------:R-:W-:Y:S01]  /*f0f20*/  ISETP.GE.AND P0, PT, R81, R80, PT ;  /* 0x000000505100720c */ /* 0x000fe20003f06270 */
[----:B------:R-:W-:-:S10]  /*f0f30*/  VIADD R79, R79, 0xffffffff ;  /* 0xffffffff4f4f7836 */ /* 0x000fd40000000000 */
[----:B------:R1:W-:Y:S02]  /*f0f40*/  STG.E desc[UR4][R72.64+0xd8], R81 ;  /* 0x0000d85148007986 */ /* 0x0003e4000c101904 */
[----:B-1----:R-:W-:Y:S01]  /*f0f50*/  IMAD.MOV.U32 R81, RZ, RZ, R58 ;  /* 0x000000ffff517224 */ /* 0x002fe200078e003a */
[----:B------:R-:W-:Y:S06]  /*f0f60*/  @!P0 BRA `(.L_x_3169) ;  /* 0xfffffffc00688947 */ /* 0x000fec000383ffff */
.L_x_3166:
[----:B------:R-:W-:Y:S01]  /*f0f70*/  R2UR UR4, R70 ;  /* 0x00000000460472ca */ /* 0x000fe200000e0000 */
[----:B-----5:R-:W-:Y:S01]  /*f0f80*/  IMAD R59, R69, 0xa, RZ ;  /* 0x0000000a453b7824 */ /* 0x020fe200078e02ff */
[----:B------:R-:W-:-:S03]  /*f0f90*/  R2UR UR5, R71 ;  /* 0x00000000470572ca */ /* 0x000fc600000e0000 */
[----:B-1----:R-:W-:-:S10]  /*f0fa0*/  IMAD.WIDE R58, R59, 0x4, R12 ;  /* 0x000000043b3a7825 */ /* 0x002fd400078e020c */
[----:B--2---:R-:W2:Y:S04]  /*f0fb0*/  LDG.E R61, desc[UR4][R58.64+0x4] ;  /* 0x000004043a3d7981 */ /* 0x004ea8000c1e1900 */
[----:B------:R1:W5:Y:S04]  /*f0fc0*/  LDG.E R80, desc[UR4][R58.64] ;  /* 0x000000043a507981 */ /* 0x000368000c1e1900 */
        /* <DEDUP_REMOVED lines=17> */
.L_x_3174:
[----:B------:R-:W-:Y:S01]  /*f10e0*/  LOP3.LUT R58, RZ, R79, RZ, 0x33, !PT ;  /* 0x0000004fff3a7212 */ /* 0x000fe200078e33ff */
[----:B-1----:R-:W-:Y:S01]  /*f10f0*/  IMAD.IADD R59, R80, 0x1, R79 ;  /* 0x00000001503b7824 */ /* 0x002fe200078e024f */
[C---:B------:R-:W-:Y:S02]  /*f1100*/  R2UR UR4, R70.reuse ;  /* 0x00000000460472ca */ /* 0x040fe400000e0000 */
[----:B------:R-:W-:Y:S01]  /*f1110*/  R2UR UR5, R71 ;  /* 0x00000000470572ca */ /* 0x000fe200000e0000 */
[----:B------:R-:W-:Y:S01]  /*f1120*/  IMAD.IADD R78, R81, 0x1, R58 ;  /* 0x00000001514e7824 */ /* 0x000fe200078e023a */
[----:B------:R-:W-:Y:S02]  /*f1130*/  R2UR UR8, R70 ;  /* 0x00000000460872ca */ /* 0x000fe400000e0000 */
[----:B------:R-:W-:Y:S02]  /*f1140*/  R2UR UR9, R71 ;  /* 0x00000000470972ca */ /* 0x000fe400000e0000 */
[----:B------:R-:W-:-:S02]  /*f1150*/  IADD3 R60, P0, PT, R59, R15, RZ ;  /* 0x0000000f3b3c7210 */ /* 0x000fc40007f1e0ff */
[C---:B------:R-:W-:Y:S02]  /*f1160*/  IADD3 R58, P1, PT, R78.reuse, R15, RZ ;  /* 0x0000000f4e3a7210 */ /* 0x040fe40007f3e0ff */
[-C--:B------:R-:W-:Y:S02]  /*f1170*/  LEA.HI.X.SX32 R61, R59, R14.reuse, 0x1, P0 ;  /* 0x0000000e3b3d7211 */ /* 0x080fe400000f0eff */
[----:B------:R-:W-:-:S03]  /*f1180*/  LEA.HI.X.SX32 R59, R78, R14, 0x1, P1 ;  /* 0x0000000e4e3b7211 */ /* 0x000fc600008f0eff */
        /* <DEDUP_REMOVED lines=27> */
.L_x_3171:
[----:B-1----:R-:W1:Y:S01]  /*f1340*/  MUFU.RCP64H R59, 2.2750682830810546875 ;  /* 0x40023357003b7908 */ /* 0x002e620000001800 */
[----:B------:R-:W-:Y:S01]  /*f1350*/  IMAD.MOV.U32 R60, RZ, RZ, 0x11d70f68 ;  /* 0x11d70f68ff3c7424 */ /* 0x000fe200078e00ff */
[----:B------:R-:W-:Y:S01]  /*f1360*/  UMOV UR4, 0x8eb87b44 ;  /* 0x8eb87b4400047882 */ /* 0x000fe20000000000 */
[----:B------:R-:W-:Y:S01]  /*f1370*/  IMAD.MOV.U32 R61, RZ, RZ, 0x40023357 ;  /* 0x40023357ff3d7424 */ /* 0x000fe200078e00ff */
[----:B------:R-:W-:Y:S01]  /*f1380*/  UMOV UR5, 0x3fd19ab8 ;  /* 0x3fd19ab800057882 */ /* 0x000fe20000000000 */
[----:B------:R-:W-:Y:S01]  /*f1390*/  IMAD.MOV.U32 R58, RZ, RZ, RZ ;  /* 0x000000ffff3a7224 */ /* 0x000fe200078e00ff */
[----:B------:R-:W-:Y:S01]  /*f13a0*/  UMOV UR8, 0x3ae80f1e ;  /* 0x3ae80f1e00087882 */ /* 0x000fe20000000000 */
[----:B-----5:R-:W-:Y:S01]  /*f13b0*/  IMAD.MOV.U32 R80, RZ, RZ, -0x748574fc ;  /* 0x8b7a8b04ff507424 */ /* 0x020fe200078e00ff */
        /* <DEDUP_REMOVED lines=11> */
[----:B--2---:R-:W-:-:S08]  /*f1470*/  DMUL R78, R58, UR4 ;  /* 0x000000043a4e7c28 */ /* 0x004fd00008000000 */
[----:B------:R-:W-:-:S08]  /*f1480*/  DFMA R78, R58, UR4, R78 ;  /* 0x000000043a4e7c2b */ /* 0x000fd0000800004e */
        /* <DEDUP_REMOVED lines=8> */
[----:B------:R-:W-:Y:S01]  /*f1510*/  UMOV UR9, 0x3f1745cb ;  /* 0x3f1745cb00097882 */ /* 0x000fe20000000000 */
[----:B------:R-:W-:Y:S01]  /*f1520*/  DFMA R84, -R78, UR4, R84 ;  /* 0x000000044e547c2b */ /* 0x000fe20008000154 */
[----:B------:R-:W-:Y:S01]  /*f1530*/  UMOV UR4, 0x3a29c77a ;  /* 0x3a29c77a00047882 */ /* 0x000fe20000000000 */
[----:B------:R-:W-:-:S03]  /*f1540*/  UMOV UR5, 0x3fffcb92 ;  /* 0x3fffcb9200057882 */ /* 0x000fc60000000000 */
[----:B------:R-:W-:Y:S01]  /*f1550*/  DFMA R80, R60, R80, UR8 ;  /* 0x000000083c507e2b */ /* 0x000fe20008000050 */
[----:B------:R-:W-:Y:S01]  /*f1560*/  UMOV UR8, 0x2d1b5154 ;  /* 0x2d1b515400087882 */ /* 0x000fe20000000000 */
[----:B------:R-:W-:Y:S01]  /*f1570*/  UMOV UR9, 0x3f3c71c7 ;  /* 0x3f3c71c700097882 */ /* 0x000fe20000000000 */
[----:B------:R-:W-:Y:S01]  /*f1580*/  DMUL R84, R58, R84 ;  /* 0x000000543a547228 */ /* 0x000fe20000000000 */
[----:B------:R-:W-:Y:S02]  /*f1590*/  IMAD.MOV.U32 R58, RZ, RZ, 0x3b39803f ;  /* 0x3b39803fff3a7424 */ /* 0x000fe400078e00ff */
[----:B------:R-:W-:Y:S02]  /*f15a0*/  IMAD.MOV.U32 R59, RZ, RZ, 0x3c7abc9e ;  /* 0x3c7abc9eff3b7424 */ /* 0x000fe400078e00ff */
        /* <DEDUP_REMOVED lines=8> */
[----:B------:R-:W-:Y:S01]  /*f1630*/  UMOV UR9, 0x3fb55555 ;  /* 0x3fb5555500097882 */ /* 0x000fe20000000000 */
[----:B------:R-:W-:-:S05]  /*f1640*/  DFMA R80, R86, -UR10, R78 ;  /* 0x8000000a56507c2b */ /* 0x000fca000800004e */
[----:B------:R-:W-:Y:S01]  /*f1650*/  DFMA R86, R60, R82, UR8 ;  /* 0x000000083c567e2b */ /* 0x000fe20008000052 */
[----:B------:R-:W-:Y:S02]  /*f1660*/  R2UR UR8, R70 ;  /* 0x00000000460872ca */ /* 0x000fe400000e0000 */
[----:B------:R-:W-:Y:S01]  /*f1670*/  DFMA R82, -R88, -25, R80 ;  /* 0xc03900005852782b */ /* 0x000fe20000000150 */
[----:B------:R-:W-:-:S04]  /*f1680*/  R2UR UR9, R71 ;  /* 0x00000000470972ca */ /* 0x000fc800000e0000 */
[----:B------:R-:W-:-:S03]  /*f1690*/  DMUL R86, R60, R86 ;  /* 0x000000563c567228 */ /* 0x000fc60000000000 */
[----:B------:R-:W-:-:S05]  /*f16a0*/  DADD R82, -R78, R82 ;  /* 0x000000004e527229 */ /* 0x000fca0000000152 */
[----:B------:R-:W-:-:S08]  /*f16b0*/  DFMA R84, R78, R86, R84 ;  /* 0x000000564e54722b */ /* 0x000fd00000000054 */
[----:B------:R-:W-:-:S08]  /*f16c0*/  DADD R82, R84, -R82 ;  /* 0x0000000054527229 */ /* 0x000fd00000000852 */
[----:B------:R-:W-:-:S08]  /*f16d0*/  DFMA R82, R58, -UR10, R82 ;  /* 0x8000000a3a527c2b */ /* 0x000fd00008000052 */
[----:B------:R-:W-:-:S08]  /*f16e0*/  DADD R82, R80, R82 ;  /* 0x0000000050527229 */ /* 0x000fd00000000052 */
[----:B------:R-:W-:-:S07]  /*f16f0*/  DMUL R82, R82, UR4 ;  /* 0x0000000452527c28 */ /* 0x000fce0008000000 */
[----:B------:R4:W-:Y:S01]  /*f1700*/  STG.E.64 desc[UR8][R76.64+0x2720], R82 ;  /* 0x002720524c007986 */ /* 0x0009e2000c101b08 */
[----:B------:R-:W-:Y:S05]  /*f1710*/  BRA `(.L_x_3175) ;  /* 0x0000000800247947 */ /* 0x000fea0003800000 */
.L_x_3173:
[----:B------:R-:W-:Y:S02]  /*f1720*/  R2UR UR4, R70 ;  /* 0x00000000460472ca */ /* 0x000fe400000e0000 */
[----:B------:R-:W-:-:S13]  /*f1730*/  R2UR UR5, R71 ;  /* 0x00000000470572ca */ /* 0x000fda00000e0000 */
[----:B------:R3:W-:Y:S01]  /*f1740*/  STG.E desc[UR4][R72.64+0xf8], RZ ;  /* 0x0000f8ff48007986 */ /* 0x0007e2000c101904 */
[----:B------:R-:W-:Y:S05]  /*f1750*/  BRA `(.L_x_3170) ;  /* 0x00000000000c7947 */ /* 0x000fea0003800000 */
.L_x_3172:
[----:B------:R-:W-:Y:S02]  /*f1760*/  R2UR UR4, R70 ;  /* 0x00000000460472ca */ /* 0x000fe400000e0000 */
[----:B------:R-:W-:-:S13]  /*f1770*/  R2UR UR5, R71 ;  /* 0x00000000470572ca */ /* 0x000fda00000e0000 */
[----:B------:R2:W-:Y:S02]  /*f1780*/  STG.E desc[UR4][R72.64+0xf8], RZ ;  /* 0x0000f8ff48007986 */ /* 0x0005e4000c101904 */
.L_x_3170:
[----:B------:R-:W4:Y:S01]  /*f1790*/  MUFU.RCP64H R79, 2.2750682830810546875 ;  /* 0x40023357004f7908 */ /* 0x000f220000001800 */
[----:B-1----:R-:W-:Y:S01]  /*f17a0*/  IMAD.MOV.U32 R58, RZ, RZ, 0x11d70f68 ;  /* 0x11d70f68ff3a7424 */ /* 0x002fe200078e00ff */
        /* <DEDUP_REMOVED lines=12> */
[----:B----4-:R-:W-:-:S08]  /*f1870*/  DFMA R58, R78, -R58, 1 ;  /* 0x3ff000004e3a742b */ /* 0x010fd0000000083a */
[----:B------:R-:W-:-:S08]  /*f1880*/  DFMA R58, R58, R58, R58 ;  /* 0x0000003a3a3a722b */ /* 0x000fd0000000003a */
[----:B------:R-:W-:Y:S01]  /*f1890*/  DFMA R78, R78, R58, R78 ;  /* 0x0000003a4e4e722b */ /* 0x000fe2000000004e */
[----:B------:R-:W-:Y:S02]  /*f18a0*/  IMAD.MOV.U32 R58, RZ, RZ, -0x748574fc ;  /* 0x8b7a8b04ff3a7424 */ /* 0x000fe400078e00ff */
[----:B------:R-:W-:-:S05]  /*f18b0*/  IMAD.MOV.U32 R59, RZ, RZ, 0x3ed0ee25 ;  /* 0x3ed0ee25ff3b7424 */ /* 0x000fca00078e00ff */
[----:B------:R-:W-:-:S08]  /*f18c0*/  DMUL R60, R78, UR8 ;  /* 0x000000084e3c7c28 */ /* 0x000fd00008000000 */
[----:B------:R-:W-:-:S08]  /*f18d0*/  DFMA R60, R78, UR8, R60 ;  /* 0x000000084e3c7c2b */ /* 0x000fd0000800003c */
[C---:B-----5:R-:W-:Y:S02]  /*f18e0*/  DMUL R80, R60.reuse, R60 ;  /* 0x0000003c3c507228 */ /* 0x060fe40000000000 */
        /* <DEDUP_REMOVED lines=9> */
[----:B------:R-:W-:Y:S02]  /*f1980*/  R2UR UR8, R70 ;  /* 0x00000000460872ca */ /* 0x000fe400000e0000 */
[----:B------:R-:W-:Y:S02]  /*f1990*/  R2UR UR9, R71 ;  /* 0x00000000470972ca */ /* 0x000fe400000e0000 */
        /* <DEDUP_REMOVED lines=13> */
[----:B------:R-:W-:-:S04]  /*f1a70*/  DFMA R58, R86, -UR4, R60 ;  /* 0x80000004563a7c2b */ /* 0x000fc8000800003c */
[----:B------:R-:W-:-:S04]  /*f1a80*/  DFMA R86, R80, R82, UR10 ;  /* 0x0000000a50567e2b */ /* 0x000fc80008000052 */
[----:B------:R-:W-:-:S04]  /*f1a90*/  DFMA R82, -R88, -27, R58 ;  /* 0xc03b00005852782b */ /* 0x000fc8000000013a */
[----:B------:R-:W-:-:S04]  /*f1aa0*/  DMUL R86, R80, R86 ;  /* 0x0000005650567228 */ /* 0x000fc80000000000 */
[----:B------:R-:W-:-:S04]  /*f1ab0*/  DADD R82, R82, -R60 ;  /* 0x0000000052527229 */ /* 0x000fc8000000083c */
[----:B------:R-:W-:Y:S01]  /*f1ac0*/  DFMA R84, R60, R86, R84 ;  /* 0x000000563c54722b */ /* 0x000fe20000000054 */
[----:B------:R-:W-:Y:S02]  /*f1ad0*/  IMAD.MOV.U32 R60, RZ, RZ, 0x3b39803f ;  /* 0x3b39803fff3c7424 */ /* 0x000fe400078e00ff */
[----:B------:R-:W-:-:S05]  /*f1ae0*/  IMAD.MOV.U32 R61, RZ, RZ, 0x3c7abc9e ;  /* 0x3c7abc9eff3d7424 */ /* 0x000fca00078e00ff */
        /* <DEDUP_REMOVED lines=8> */
.L_x_3168:
[----:B------:R-:W-:Y:S02]  /*f1b70*/  R2UR UR4, R70 ;  /* 0x00000000460472ca */ /* 0x000fe400000e0000 */
[----:B------:R-:W-:-:S13]  /*f1b80*/  R2UR UR5, R71 ;  /* 0x00000000470572ca */ /* 0x000fda00000e0000 */
[----:B------:R2:W-:Y:S01]  /*f1b90*/  STG.E desc[UR4][R72.64+0xf8], RZ ;  /* 0x0000f8ff48007986 */ /* 0x0005e2000c101904 */
[----:B------:R-:W-:Y:S05]  /*f1ba0*/  BRA `(.L_x_3165) ;  /* 0x00000000000c7947 */ /* 0x000fea0003800000 */
.L_x_3167:
[----:B------:R-:W-:Y:S02]  /*f1bb0*/  R2UR UR4, R70 ;  /* 0x00000000460472ca */ /* 0x000fe400000e0000 */
[----:B------:R-:W-:-:S13]  /*f1bc0*/  R2UR UR5, R71 ;  /* 0x00000000470572ca */ /* 0x000fda00000e0000 */
[----:B------:R3:W-:Y:S02]  /*f1bd0*/  STG.E desc[UR4][R72.64+0xf8], RZ ;  /* 0x0000f8ff48007986 */ /* 0x0007e4000c101904 */
.L_x_3165:
[----:B-----5:R-:W4:Y:S01]  /*f1be0*/  MUFU.RCP64H R59, 2.2750682830810546875 ;  /* 0x40023357003b7908 */ /* 0x020f220000001800 */
[----:B------:R-:W-:Y:S01]  /*f1bf0*/  IMAD.MOV.U32 R60, RZ, RZ, 0x11d70f68 ;  /* 0x11d70f68ff3c7424 */ /* 0x000fe200078e00ff */
[----:B------:R-:W-:Y:S01]  /*f1c00*/  UMOV UR4, 0x8eb87b44 ;  /* 0x8eb87b4400047882 */ /* 0x000fe20000000000 */
[----:B------:R-:W-:Y:S01]  /*f1c10*/  IMAD.MOV.U32 R61, RZ, RZ, 0x40023357 ;  /* 0x40023357ff3d7424 */ /* 0x000fe200078e00ff */
[----:B------:R-:W-:Y:S01]  /*f1c20*/  UMOV UR5, 0x3fd19ab8 ;  /* 0x3fd19ab800057882 */ /* 0x000fe20000000000 */
[----:B-1----:R-:W-:Y:S01]  /*f1c30*/  IMAD.MOV.U32 R58, RZ, RZ, RZ ;  /* 0x000000ffff3a7224 */ /* 0x002fe200078e00ff */
        /* <DEDUP_REMOVED lines=48> */
[----:B------:R-:W-:-:S05]  /*f1f40*/  DADD R82, R82, -R78 ;  /* 0x0000000052527229 */ /* 0x000fca000000084e */
[----:B------:R-:W-:-:S08]  /*f1f50*/  DFMA R84, R78, R86, R84 ;  /* 0x000000564e54722b */ /* 0x000fd00000000054 */
[----:B------:R-:W-:-:S08]  /*f1f60*/  DADD R82, -R82, R84 ;  /* 0x0000000052527229 */ /* 0x000fd00000000154 */
[----:B------:R-:W-:-:S08]  /*f1f70*/  DFMA R58, R58, -UR10, R82 ;  /* 0x8000000a3a3a7c2b */ /* 0x000fd00008000052 */
[----:B------:R-:W-:-:S08]  /*f1f80*/  DADD R58, R80, R58 ;  /* 0x00000000503a7229 */ /* 0x000fd0000000003a */
[----:B------:R-:W-:-:S07]  /*f1f90*/  DMUL R58, R58, UR4 ;  /* 0x000000043a3a7c28 */ /* 0x000fce0008000000 */
[----:B------:R1:W-:Y:S04]  /*f1fa0*/  STG.E.64 desc[UR8][R76.64+0x2720], R58 ;  /* 0x0027203a4c007986 */ /* 0x0003e8000c101b08 */
.L_x_3175:
[----:B------:R-:W-:Y:S05]  /*f1fb0*/  BSYNC.RECONVERGENT B0 ;  /* 0x0000000000007941 */ /* 0x000fea0003800200 */
.L_x_3164:
[----:B------:R-:W-:Y:S02]  /*f1fc0*/  R2UR UR4, R70 ;  /* 0x00000000460472ca */ /* 0x000fe400000e0000 */
[----:B------:R-:W-:-:S13]  /*f1fd0*/  R2UR UR5, R71 ;  /* 0x00000000470572ca */ /* 0x000fda00000e0000 */
[----:B------:R-:W5:Y:S01]  /*f1fe0*/  LDG.E R79, desc[UR4][R56.64+0x4] ;  /* 0x00000404384f7981 */ /* 0x000f62000c1e1900 */
[----:B------:R-:W-:Y:S01]  /*f1ff0*/  R2UR UR8, R70 ;  /* 0x00000000460872ca */ /* 0x000fe200000e0000 */
[----:B-1----:R-:W-:Y:S01]  /*f2000*/  IMAD R59, R69, 0xa, RZ ;  /* 0x0000000a453b7824 */ /* 0x002fe200078e02ff */
[----:B------:R-:W-:-:S03]  /*f2010*/  R2UR UR9, R71 ;  /* 0x00000000470972ca */ /* 0x000fc600000e0000 */
[----:B------:R-:W-:Y:S01]  /*f2020*/  IMAD.WIDE R58, R59, 0x4, R12 ;  /* 0x000000043b3a7825 */ /* 0x000fe200078e020c */
[----:B------:R-:W-:Y:S01]  /*f2030*/  ISETP.NE.AND P0, PT, R40, RZ, PT ;  /* 0x000000ff2800720c */ /* 0x000fe20003f05270 */
[----:B-----5:R1:W-:Y:S08]  /*f2040*/  STG.E desc[UR4][R72.64+0xc8], R79 ;  /* 0x0000c84f48007986 */ /* 0x0203f0000c101904 */
[----:B------:R-:W5:Y:S01]  /*f2050*/  LDG.E R61, desc[UR8][R58.64+0x4] ;  /* 0x000004083a3d7981 */ /* 0x000f62000c1e1900 */
[----:B------:R-:W-:Y:S03]  /*f2060*/  BSSY.RECONVERGENT B0, `(.L_x_3176) ;  /* 0x000008e000007945 */ /* 0x000fe60003800200 */
[----:B-----5:R1:W-:Y:S01]  /*f2070*/  STG.E desc[UR4][R72.64+0xcc], R61 ;  /* 0x0000cc3d48007986 */ /* 0x0203e2000c101904 */
[----:B------:R-:W-:Y:S05]  /*f2080*/  @!P0 BRA `(.L_x_3177) ;  /* 0x0000000400208947 */ /* 0x000fea0003800000 */
[----:B------:R-:W-:Y:S01]  /*f2090*/  ISETP.GE.AND P0, PT, R79, 0x1, PT ;  /* 0x000000014f00780c */ /* 0x000fe20003f06270 */
[----:B------:R-:W-:-:S12]  /*f20a0*/  BSSY.RECONVERGENT B1, `(.L_x_3178) ;  /* 0x0000045000017945 */ /* 0x000fd80003800200 */
[----:B------:R-:W-:Y:S05]  /*f20b0*/  @!P0 BRA `(.L_x_3179) ;  /* 0x00000004000c8947 */ /* 0x000fea0003800000 */
[----:B------:R-:W-:-:S07]  /*f20c0*/  IMAD.MOV.U32 R69, RZ, RZ, 0x1 ;  /* 0x00000001ff457424 */ /* 0x000fce00078e00ff */
.L_x_3187:
[C---:B------:R-:W-:Y:S02]  /*f20d0*/  R2UR UR4, R70.reuse ;  /* 0x00000000460472ca */ /* 0x040fe400000e0000 */
[C---:B------:R-:W-:Y:S02]  /*f20e0*/  R2UR UR5, R71.reuse ;  /* 0x00000000470572ca */ /* 0x040fe400000e0000 */
[----:B------:R-:W-:Y:S02]  /*f20f0*/  R2UR UR8, R70 ;  /* 0x00000000460872ca */ /* 0x000fe400000e0000 */
[----:B------:R-:W-:-:S09]  /*f2100*/  R2UR UR9, R71 ;  /* 0x00000000470972ca */ /* 0x000fd200000e0000 */
[----:B------:R-:W5:Y:S04]  /*f2110*/  LDG.E R40, desc[UR4][R56.64] ;  /* 0x0000000438287981 */ /* 0x000f68000c1e1900 */
[----:B------:R-:W5:Y:S02]  /*f2120*/  LDG.E R60, desc[UR8][R56.64+0x4] ;  /* 0x00000408383c7981 */ /* 0x000f64000c1e1900 */
[----:B-----5:R-:W-:-:S04]  /*f2130*/  IADD3 R40, PT, PT, R60, R40, -R69 ;  /* 0x000000283c287210 */ /* 0x020fc80007ffe845 */
[----:B------:R-:W-:-:S04]  /*f2140*/  IADD3 R60, P0, PT, R40, R15, RZ ;  /* 0x0000000f283c7210 */ /* 0x000fc80007f1e0ff */
[----:B-1----:R-:W-:-:S05]  /*f2150*/  LEA.HI.X.SX32 R61, R40, R14, 0x1, P0 ;  /* 0x0000000e283d7211 */ /* 0x002fca00000f0eff */
[----:B------:R-:W5:Y:S01]  /*f2160*/  LDG.E.U8 R60, desc[UR4][R60.64] ;  /* 0x000000043c3c7981 */ /* 0x000f62000c1e1100 */
[----:B------:R-:W-:Y:S04]  /*f2170*/  BSSY.RECONVERGENT B6, `(.L_x_3180) ;  /* 0x0000031000067945 */ /* 0x000fe80003800200 */
        /* <DEDUP_REMOVED lines=16> */
.L_x_3183:
[----:B------:R-:W-:Y:S01]  /*f2280*/  R2UR UR4, R70 ;  /* 0x00000000460472ca */ /* 0x000fe200000e0000 */
[----:B------:R-:W-:Y:S01]  /*f2290*/  IMAD.MOV.U32 R40, RZ, RZ, 0x3 ;  /* 0x00000003ff287424 */ /* 0x000fe200078e00ff */
[----:B------:R-:W-:Y:S02]  /*f22a0*/  R2UR UR5, R71 ;  /* 0x00000000470572ca */ /* 0x000fe400000e0000 */
[----:B------:R-:W-:-:S05]  /*f22b0*/  IADD3 R60, P0, PT, R69, R74, RZ ;  /* 0x0000004a453c7210 */ /* 0x000fca0007f1e0ff */
[----:B------:R-:W-:-:S06]  /*f22c0*/  IMAD.X R61, RZ, RZ, R75, P0 ;  /* 0x000000ffff3d7224 */ /* 0x000fcc00000e064b */
[----:B------:R1:W-:Y:S01]  /*f22d0*/  STG.E.U8 desc[UR4][R60.64], R40 ;  /* 0x000000283c007986 */ /* 0x0003e2000c101104 */
[----:B------:R-:W-:Y:S05]  /*f22e0*/  BRA `(.L_x_3185) ;  /* 0x0000000000647947 */ /* 0x000fea0003800000 */
.L_x_3182:
        /* <DEDUP_REMOVED lines=11> */
.L_x_3184:
[----:B------:R-:W-:Y:S05]  /*f23a0*/  BSYNC.RELIABLE B7 ;  /* 0x0000000000077941 */ /* 0x000fea0003800100 */
.L_x_3181:
[----:B------:R-:W-:Y:S01]  /*f23b0*/  R2UR UR4, R70 ;  /* 0x00000000460472ca */ /* 0x000fe200000e0000 */
[----:B------:R-:W-:Y:S01]  /*f23c0*/  IMAD.MOV.U32 R40, RZ, RZ, 0x4 ;  /* 0x00000004ff287424 */ /* 0x000fe200078e00ff */
[----:B------:R-:W-:Y:S02]  /*f23d0*/  R2UR UR5, R71 ;  /* 0x00000000470572ca */ /* 0x000fe400000e0000 */
[----:B-1----:R-:W-:-:S05]  /*f23e0*/  IADD3 R60, P0, PT, R69, R74, RZ ;  /* 0x0000004a453c7210 */ /* 0x002fca0007f1e0ff */
[----:B------:R-:W-:-:S06]  /*f23f0*/  IMAD.X R61, RZ, RZ, R75, P0 ;  /* 0x000000ffff3d7224 */ /* 0x000fcc00000e064b */
[----:B------:R1:W-:Y:S01]  /*f2400*/  STG.E.U8 desc[UR4][R60.64], R40 ;  /* 0x000000283c007986 */ /* 0x0003e2000c101104 */
[----:B------:R-:W-:Y:S05]  /*f2410*/  BRA `(.L_x_3185) ;  /* 0x0000000000187947 */ /* 0x000fea0003800000 */
.L_x_3186:
[----:B------:R-:W-:Y:S01]  /*f2420*/  R2UR UR4, R70 ;  /* 0x00000000460472ca */ /* 0x000fe200000e0000 */
[----:B------:R-:W-:Y:S01]  /*f2430*/  IMAD.MOV.U32 R40, RZ, RZ, 0x1 ;  /* 0x00000001ff287424 */ /* 0x000fe200078e00ff */
[----:B------:R-:W-:Y:S02]  /*f2440*/  R2UR UR5, R71 ;  /* 0x00000000470572ca */ /* 0x000fe400000e0000 */
[----:B------:R-:W-:-:S05]  /*f2450*/  IADD3 R60, P0, PT, R69, R74, RZ ;  /* 0x0000004a453c7210 */ /* 0x000fca0007f1e0ff */
[----:B------:R-:W-:-:S06]  /*f2460*/  IMAD.X R61, RZ, RZ, R75, P0 ;  /* 0x000000ffff3d7224 */ /* 0x000fcc00000e064b */
[----:B------:R1:W-:Y:S02]  /*f2470*/  STG.E.U8 desc[UR4][R60.64], R40 ;  /* 0x000000283c007986 */ /* 0x0003e4000c101104 */
.L_x_3185:
[----:B------:R-:W-:Y:S05]  /*f2480*/  BSYNC.RECONVERGENT B6 ;  /* 0x0000000000067941 */ /* 0x000fea0003800200 */
.L_x_3180:
[----:B------:R-:W-:Y:S02]  /*f2490*/  R2UR UR4, R70 ;  /* 0x00000000460472ca */ /* 0x000fe400000e0000 */
[----:B------:R-:W-:-:S13]  /*f24a0*/  R2UR UR5, R71 ;  /* 0x00000000470572ca */ /* 0x000fda00000e0000 */
[----:B-1----:R-:W5:Y:S02]  /*f24b0*/  LDG.E R40, desc[UR4][R72.64+0xc8] ;  /* 0x0000c80448287981 */ /* 0x002f64000c1e1900 */
[C---:B-----5:R-:W-:Y:S01]  /*f24c0*/  ISETP.GE.AND P0, PT, R69.reuse, R40, PT ;  /* 0x000000284500720c */ /* 0x060fe20003f06270 */
[----:B------:R-:W-:-:S12]  /*f24d0*/  VIADD R69, R69, 0x1 ;  /* 0x0000000145457836 */ /* 0x000fd80000000000 */
[----:B------:R-:W-:Y:S05]  /*f24e0*/  @!P0 BRA `(.L_x_3187) ;  /* 0xfffffff800f88947 */ /* 0x000fea000383ffff */
.L_x_3179:
[----:B------:R-:W-:Y:S05]  /*f24f0*/  BSYNC.RECONVERGENT B1 ;  /* 0x0000000000017941 */ /* 0x000fea0003800200 */
.L_x_3178:
[----:B------:R-:W-:Y:S05]  /*f2500*/  BRA `(.L_x_3188) ;  /* 0x00000004000c7947 */ /* 0x000fea0003800000 */
.L_x_3177:
[----:B------:R-:W-:-:S13]  /*f2510*/  ISETP.GE.AND P0, PT, R79, 0x1, PT ;  /* 0x000000014f00780c */ /* 0x000fda0003f06270 */
[----:B------:R-:W-:Y:S05]  /*f2520*/  @!P0 BRA `(.L_x_3188) ;  /* 0x0000000400048947 */ /* 0x000fea0003800000 */
[----:B------:R-:W-:-:S07]  /*f2530*/  IMAD.MOV.U32 R69, RZ, RZ, 0x1 ;  /* 0x00000001ff457424 */ /* 0x000fce00078e00ff */
.L_x_3197:
[----:B------:R-:W-:Y:S02]  /*f2540*/  R2UR UR4, R70 ;  /* 0x00000000460472ca */ /* 0x000fe400000e0000 */
[----:B------:R-:W-:-:S13]  /*f2550*/  R2UR UR5, R71 ;  /* 0x00000000470572ca */ /* 0x000fda00000e0000 */
[----:B------:R-:W5:Y:S02]  /*f2560*/  LDG.E R40, desc[UR4][R56.64] ;  /* 0x0000000438287981 */ /* 0x000f64000c1e1900 */
[----:B-----5:R-:W-:-:S04]  /*f2570*/  IADD3 R40, PT, PT, R69, -0x1, R40 ;  /* 0xffffffff45287810 */ /* 0x020fc80007ffe028 */
        /* <DEDUP_REMOVED lines=20> */
.L_x_3192:
[----:B------:R-:W-:Y:S02]  /*f26c0*/  R2UR UR4, R70 ;  /* 0x00000000460472ca */ /* 0x000fe400000e0000 */
[----:B------:R-:W-:Y:S02]  /*f26d0*/  R2UR UR5, R71 ;  /* 0x00000000470572ca */ /* 0x000fe400000e0000 */
[----:B------:R-:W-:-:S04]  /*f26e0*/  IADD3 R60, P0, PT, R69, R74, RZ ;  /* 0x0000004a453c7210 */ /* 0x000fc80007f1e0ff */
[----:B------:R-:W-:-:S07]  /*f26f0*/  LEA.HI.X.SX32 R61, R69, R75, 0x1, P0 ;  /* 0x0000004b453d7211 */ /* 0x000fce00000f0eff */
[----:B------:R1:W-:Y:S01]  /*f2700*/  STG.E.U8 desc[UR4][R60.64], RZ ;  /* 0x000000ff3c007986 */ /* 0x0003e2000c101104 */
[----:B------:R-:W-:Y:S05]  /*f2710*/  BRA `(.L_x_3194) ;  /* 0x00000000006c7947 */ /* 0x000fea0003800000 */
.L_x_3191:
[----:B------:R-:W-:-:S13]  /*f2720*/  ISETP.NE.AND P0, PT, R60, 0x47, PT ;  /* 0x000000473c00780c */ /* 0x000fda0003f05270 */
[----:B------:R-:W-:Y:S05]  /*f2730*/  @!P0 BREAK.RELIABLE B6 ;  /* 0x0000000000068942 */ /* 0x000fea0003800100 */
[----:B------:R-:W-:Y:S05]  /*f2740*/  @!P0 BRA `(.L_x_3195) ;  /* 0x0000000000488947 */ /* 0x000fea0003800000 */
[----:B------:R-:W-:-:S13]  /*f2750*/  ISETP.NE.AND P0, PT, R60, 0x54, PT ;  /* 0x000000543c00780c */ /* 0x000fda0003f05270 */
[----:B------:R-:W-:Y:S05]  /*f2760*/  @!P0 BREAK.RELIABLE B6 ;  /* 0x0000000000068942 */ /* 0x000fea0003800100 */
[----:B------:R-:W-:Y:S05]  /*f2770*/  @!P0 BRA `(.L_x_3196) ;  /* 0x0000000000208947 */ /* 0x000fea0003800000 */
.L_x_3193:
[----:B------:R-:W-:Y:S05]  /*f2780*/  BSYNC.RELIABLE B6 ;  /* 0x0000000000067941 */ /* 0x000fea0003800100 */
.L_x_3190:
[----:B------:R-:W-:Y:S01]  /*f2790*/  R2UR UR4, R70 ;  /* 0x00000000460472ca */ /* 0x000fe200000e0000 */
[----:B------:R-:W-:Y:S01]  /*f27a0*/  IMAD.MOV.U32 R40, RZ, RZ, 0x4 ;  /* 0x00000004ff287424 */ /* 0x000fe200078e00ff */
[----:B------:R-:W-:Y:S02]  /*f27b0*/  R2UR UR5, R71 ;  /* 0x00000000470572ca */ /* 0x000fe400000e0000 */
[----:B------:R-:W-:-:S04]  /*f27c0*/  IADD3 R60, P0, PT, R69, R74, RZ ;  /* 0x0000004a453c7210 */ /* 0x000fc80007f1e0ff */
[----:B------:R-:W-:-:S07]  /*f27d0*/  LEA.HI.X.SX32 R61, R69, R75, 0x1, P0 ;  /* 0x0000004b453d7211 */ /* 0x000fce00000f0eff */
[----:B------:R1:W-:Y:S01]  /*f27e0*/  STG.E.U8 desc[UR4][R60.64], R40 ;  /* 0x000000283c007986 */ /* 0x0003e2000c101104 */
[----:B------:R-:W-:Y:S05]  /*f27f0*/  BRA `(.L_x_3194) ;  /* 0x0000000000347947 */ /* 0x000fea0003800000 */
.L_x_3196:
[----:B------:R-:W-:Y:S01]  /*f2800*/  R2UR UR4, R70 ;  /* 0x00000000460472ca */ /* 0x000fe200000e0000 */
[----:B------:R-:W-:Y:S01]  /*f2810*/  IMAD.MOV.U32 R40, RZ, RZ, 0x3 ;  /* 0x00000003ff287424 */ /* 0x000fe200078e00ff */
[----:B------:R-:W-:Y:S02]  /*f2820*/  R2UR UR5, R71 ;  /* 0x00000000470572ca */ /* 0x000fe400000e0000 */
[----:B------:R-:W-:-:S04]  /*f2830*/  IADD3 R60, P0, PT, R69, R74, RZ ;  /* 0x0000004a453c7210 */ /* 0x000fc80007f1e0ff */
[----:B------:R-:W-:-:S07]  /*f2840*/  LEA.HI.X.SX32 R61, R69, R75, 0x1, P0 ;  /* 0x0000004b453d7211 */ /* 0x000fce00000f0eff */
[----:B------:R1:W-:Y:S01]  /*f2850*/  STG.E.U8 desc[UR4][R60.64], R40 ;  /* 0x000000283c007986 */ /* 0x0003e2000c101104 */
[----:B------:R-:W-:Y:S05]  /*f2860*/  BRA `(.L_x_3194) ;  /* 0x0000000000187947 */ /* 0x000fea0003800000 */
.L_x_3195:
[----:B------:R-:W-:Y:S01]  /*f2870*/  R2UR UR4, R70 ;  /* 0x00000000460472ca */ /* 0x000fe200000e0000 */
[----:B------:R-:W-:Y:S01]  /*f2880*/  IMAD.MOV.U32 R40, RZ, RZ, 0x2 ;  /* 0x00000002ff287424 */ /* 0x000fe200078e00ff */
[----:B------:R-:W-:Y:S02]  /*f2890*/  R2UR UR5, R71 ;  /* 0x00000000470572ca */ /* 0x000fe400000e0000 */
[----:B------:R-:W-:-:S04]  /*f28a0*/  IADD3 R60, P0, PT, R69, R74, RZ ;  /* 0x0000004a453c7210 */ /* 0x000fc80007f1e0ff */
[----:B------:R-:W-:-:S07]  /*f28b0*/  LEA.HI.X.SX32 R61, R69, R75, 0x1, P0 ;  /* 0x0000004b453d7211 */ /* 0x000fce00000f0eff */
[----:B------:R1:W-:Y:S02]  /*f28c0*/  STG.E.U8 desc[UR4][R60.64], R40 ;  /* 0x000000283c007986 */ /* 0x0003e4000c101104 */
.L_x_3194:
[----:B------:R-:W-:Y:S05]  /*f28d0*/  BSYNC.RECONVERGENT B1 ;  /* 0x0000000000017941 */ /* 0x000fea0003800200 */
.L_x_3189:
[----:B------:R-:W-:Y:S02]  /*f28e0*/  R2UR UR4, R70 ;  /* 0x00000000460472ca */ /* 0x000fe400000e0000 */
[----:B------:R-:W-:-:S13]  /*f28f0*/  R2UR UR5, R71 ;  /* 0x00000000470572ca */ /* 0x000fda00000e0000 */
[----:B-1----:R-:W5:Y:S02]  /*f2900*/  LDG.E R40, desc[UR4][R72.64+0xc8] ;  /* 0x0000c80448287981 */ /* 0x002f64000c1e1900 */
[C---:B-----5:R-:W-:Y:S01]  /*f2910*/  ISETP.GE.AND P0, PT, R69.reuse, R40, PT ;  /* 0x000000284500720c */ /* 0x060fe20003f06270 */
[----:B------:R-:W-:-:S12]  /*f2920*/  VIADD R69, R69, 0x1 ;  /* 0x0000000145457836 */ /* 0x000fd80000000000 */
[----:B------:R-:W-:Y:S05]  /*f2930*/  @!P0 BRA `(.L_x_3197) ;  /* 0xfffffffc00008947 */ /* 0x000fea000383ffff */
.L_x_3188:
[----:B------:R-:W-:Y:S05]  /*f2940*/  BSYNC.RECONVERGENT B0 ;  /* 0x0000000000007941 */ /* 0x000fea0003800200 */
.L_x_3176:
        /* <DEDUP_REMOVED lines=10> */
.L_x_3209:
[----:B------:R-:W-:Y:S02]  /*f29f0*/  R2UR UR4, R70 ;  /* 0x00000000460472ca */ /* 0x000fe400000e0000 */
[----:B------:R-:W-:-:S13]  /*f2a00*/  R2UR UR5, R71 ;  /* 0x00000000470572ca */ /* 0x000fda00000e0000 */
[----:B------:R-:W5:Y:S02]  /*f2a10*/  LDG.E R40, desc[UR4][R58.64] ;  /* 0x000000043a287981 */ /* 0x000f64000c1e1900 */
[----:B-----5:R-:W-:-:S04]  /*f2a20*/  IADD3 R40, PT, PT, R61, -0x1, R40 ;  /* 0xffffffff3d287810 */ /* 0x020fc80007ffe028 */
[----:B------:R-:W-:-:S04]  /*f2a30*/  IADD3 R56, P0, PT, R40, R15, RZ ;  /* 0x0000000f28387210 */ /* 0x000fc80007f1e0ff */
[----:B------:R-:W-:-:S05]  /*f2a40*/  LEA.HI.X.SX32 R57, R40, R14, 0x1, P0 ;  /* 0x0000000e28397211 */ /* 0x000fca00000f0eff */
        /* <DEDUP_REMOVED lines=18> */
.L_x_3205:
[----:B------:R-:W-:Y:S01]  /*f2b70*/  R2UR UR4, R70 ;  /* 0x00000000460472ca */ /* 0x000fe200000e0000 */
[----:B------:R-:W-:Y:S01]  /*f2b80*/  IMAD.MOV.U32 R40, RZ, RZ, 0x3 ;  /* 0x00000003ff287424 */ /* 0x000fe200078e00ff */
[----:B------:R-:W-:Y:S02]  /*f2b90*/  R2UR UR5, R71 ;  /* 0x00000000470572ca */ /* 0x000fe400000e0000 */
[----:B------:R-:W-:-:S04]  /*f2ba0*/  IADD3 R56, P0, PT, R61, R74, RZ ;  /* 0x0000004a3d387210 */ /* 0x000fc80007f1e0ff */
[----:B------:R-:W-:-:S07]  /*f2bb0*/  LEA.HI.X.SX32 R57, R61, R75, 0x1, P0 ;  /* 0x0000004b3d397211 */ /* 0x000fce00000f0eff */
[----:B------:R1:W-:Y:S01]  /*f2bc0*/  STG.E.U8 desc[UR4][R56.64+0x1b], R40 ;  /* 0x00001b2838007986 */ /* 0x0003e2000c101104 */
[----:B------:R-:W-:Y:S05]  /*f2bd0*/  BRA `(.L_x_3207) ;  /* 0x0000000000647947 */ /* 0x000fea0003800000 */
.L_x_3204:
        /* <DEDUP_REMOVED lines=11> */
.L_x_3206:
[----:B------:R-:W-:Y:S05]  /*f2c90*/  BSYNC.RELIABLE B7 ;  /* 0x0000000000077941 */ /* 0x000fea0003800100 */
.L_x_3203:
[----:B------:R-:W-:Y:S01]  /*f2ca0*/  R2UR UR4, R70 ;  /* 0x00000000460472ca */ /* 0x000fe200000e0000 */
[----:B------:R-:W-:Y:S01]  /*f2cb0*/  IMAD.MOV.U32 R40, RZ, RZ, 0x4 ;  /* 0x00000004ff287424 */ /* 0x000fe200078e00ff */
[----:B------:R-:W-:Y:S02]  /*f2cc0*/  R2UR UR5, R71 ;  /* 0x00000000470572ca */ /* 0x000fe400000e0000 */
[----:B-1----:R-:W-:-:S04]  /*f2cd0*/  IADD3 R56, P0, PT, R61, R74, RZ ;  /* 0x0000004a3d387210 */ /* 0x002fc80007f1e0ff */
[----:B------:R-:W-:-:S07]  /*f2ce0*/  LEA.HI.X.SX32 R57, R61, R75, 0x1, P0 ;  /* 0x0000004b3d397211 */ /* 0x000fce00000f0eff */
[----:B------:R1:W-:Y:S01]  /*f2cf0*/  STG.E.U8 desc[UR4][R56.64+0x1b], R40 ;  /* 0x00001b2838007986 */ /* 0x0003e2000c101104 */
[----:B------:R-:W-:Y:S05]  /*f2d00*/  BRA `(.L_x_3207) ;  /* 0x0000000000187947 */ /* 0x000fea0003800000 */
.L_x_3208:
[----:B------:R-:W-:Y:S01]  /*f2d10*/  R2UR UR4, R70 ;  /* 0x00000000460472ca */ /* 0x000fe200000e0000 */
[----:B------:R-:W-:Y:S01]  /*f2d20*/  IMAD.MOV.U32 R40, RZ, RZ, 0x1 ;  /* 0x00000001ff287424 */ /* 0x000fe200078e00ff */
[----:B------:R-:W-:Y:S02]  /*f2d30*/  R2UR UR5, R71 ;  /* 0x00000000470572ca */ /* 0x000fe400000e0000 */
[----:B------:R-:W-:-:S04]  /*f2d40*/  IADD3 R56, P0, PT, R61, R74, RZ ;  /* 0x0000004a3d387210 */ /* 0x000fc80007f1e0ff */
[----:B------:R-:W-:-:S07]  /*f2d50*/  LEA.HI.X.SX32 R57, R61, R75, 0x1, P0 ;  /* 0x0000004b3d397211 */ /* 0x000fce00000f0eff */
[----:B------:R1:W-:Y:S02]  /*f2d60*/  STG.E.U8 desc[UR4][R56.64+0x1b], R40 ;  /* 0x00001b2838007986 */ /* 0x0003e4000c101104 */
.L_x_3207:
[----:B------:R-:W-:Y:S05]  /*f2d70*/  BSYNC.RECONVERGENT B6 ;  /* 0x0000000000067941 */ /* 0x000fea0003800200 */
.L_x_3202:
[----:B------:R-:W-:Y:S02]  /*f2d80*/  R2UR UR4, R70 ;  /* 0x00000000460472ca */ /* 0x000fe400000e0000 */
[----:B------:R-:W-:-:S13]  /*f2d90*/  R2UR UR5, R71 ;  /* 0x00000000470572ca */ /* 0x000fda00000e0000 */
[----:B-1----:R-:W5:Y:S02]  /*f2da0*/  LDG.E R40, desc[UR4][R72.64+0xcc] ;  /* 0x0000cc0448287981 */ /* 0x002f64000c1e1900 */
[C---:B-----5:R-:W-:Y:S01]  /*f2db0*/  ISETP.GE.AND P0, PT, R61.reuse, R40, PT ;  /* 0x000000283d00720c */ /* 0x060fe20003f06270 */
[----:B------:R-:W-:-:S12]  /*f2dc0*/  VIADD R61, R61, 0x1 ;  /* 0x000000013d3d7836 */ /* 0x000fd80000000000 */
[----:B------:R-:W-:Y:S05]  /*f2dd0*/  @!P0 BRA `(.L_x_3209) ;  /* 0xfffffffc00048947 */ /* 0x000fea000383ffff */
[----:B------:R-:W-:Y:S05]  /*f2de0*/  BSYNC.RECONVERGENT B1 ;  /* 0x0000000000017941 */ /* 0x000fea0003800200 */
.L_x_3201:
[----:B------:R-:W-:Y:S05]  /*f2df0*/  BRA `(.L_x_3200) ;  /* 0x00000004002c7947 */ /* 0x000fea0003800000 */
.L_x_3199:
[----:B------:R-:W-:Y:S02]  /*f2e00*/  R2UR UR4, R70 ;  /* 0x00000000460472ca */ /* 0x000fe400000e0000 */
[----:B------:R-:W-:-:S13]  /*f2e10*/  R2UR UR5, R71 ;  /* 0x00000000470572ca */ /* 0x000fda00000e0000 */
[----:B------:R-:W5:Y:S02]  /*f2e20*/  LDG.E R40, desc[UR4][R72.64+0xcc] ;  /* 0x0000cc0448287981 */ /* 0x000f64000c1e1900 */
[----:B-----5:R-:W-:-:S13]  /*f2e30*/  ISETP.GE.AND P0, PT, R40, 0x1, PT ;  /* 0x000000012800780c */ /* 0x020fda0003f06270 */
[----:B------:R-:W-:Y:S05]  /*f2e40*/  @!P0 BRA `(.L_x_3200) ;  /* 0x0000000400188947 */ /* 0x000fea0003800000 */
[----:B------:R-:W-:Y:S01]  /*f2e50*/  BSSY.RECONVERGENT B1, `(.L_x_3200) ;  /* 0x0000045000017945 */ /* 0x000fe20003800200 */
[----:B-1----:R-:W-:-:S07]  /*f2e60*/  IMAD.MOV.U32 R61, RZ, RZ, 0x1 ;  /* 0x00000001ff3d7424 */ /* 0x002fce00078e00ff */
.L_x_3218:
        /* <DEDUP_REMOVED lines=27> */
.L_x_3213:
[----:B------:R-:W-:Y:S02]  /*f3020*/  R2UR UR4, R70 ;  /* 0x00000000460472ca */ /* 0x000fe400000e0000 */
[----:B------:R-:W-:Y:S02]  /*f3030*/  R2UR UR5, R71 ;  /* 0x00000000470572ca */ /* 0x000fe400000e0000 */
[----:B------:R-:W-:-:S05]  /*f3040*/  IADD3 R56, P0, PT, R61, R74, RZ ;  /* 0x0000004a3d387210 */ /* 0x000fca0007f1e0ff */
[----:B------:R-:W-:-:S06]  /*f3050*/  IMAD.X R57, RZ, RZ, R75, P0 ;  /* 0x000000ffff397224 */ /* 0x000fcc00000e064b */
[----:B------:R1:W-:Y:S01]  /*f3060*/  STG.E.U8 desc[UR4][R56.64+0x1b], RZ ;  /* 0x00001bff38007986 */ /* 0x0003e2000c101104 */
[----:B------:R-:W-:Y:S05]  /*f3070*/  BRA `(.L_x_3215) ;  /* 0x00000000006c7947 */ /* 0x000fea0003800000 */
.L_x_3212:
[----:B------:R-:W-:-:S13]  /*f3080*/  ISETP.NE.AND P0, PT, R56, 0x47, PT ;  /* 0x000000473800780c */ /* 0x000fda0003f05270 */
[----:B------:R-:W-:Y:S05]  /*f3090*/  @!P0 BREAK.RELIABLE B7 ;  /* 0x0000000000078942 */ /* 0x000fea0003800100 */
[----:B------:R-:W-:Y:S05]  /*f30a0*/  @!P0 BRA `(.L_x_3216) ;  /* 0x0000000000488947 */ /* 0x000fea0003800000 */
[----:B------:R-:W-:-:S13]  /*f30b0*/  ISETP.NE.AND P0, PT, R56, 0x54, PT ;  /* 0x000000543800780c */ /* 0x000fda0003f05270 */
[----:B------:R-:W-:Y:S05]  /*f30c0*/  @!P0 BREAK.RELIABLE B7 ;  /* 0x0000000000078942 */ /* 0x000fea0003800100 */
[----:B------:R-:W-:Y:S05]  /*f30d0*/  @!P0 BRA `(.L_x_3217) ;  /* 0x0000000000208947 */ /* 0x000fea0003800000 */
.L_x_3214:
[----:B------:R-:W-:Y:S05]  /*f30e0*/  BSYNC.RELIABLE B7 ;  /* 0x0000000000077941 */ /* 0x000fea0003800100 */
.L_x_3211:
[----:B------:R-:W-:Y:S01]  /*f30f0*/  R2UR UR4, R70 ;  /* 0x00000000460472ca */ /* 0x000fe200000e0000 */
[----:B------:R-:W-:Y:S01]  /*f3100*/  IMAD.MOV.U32 R40, RZ, RZ, 0x4 ;  /* 0x00000004ff287424 */ /* 0x000fe200078e00ff */
[----:B------:R-:W-:Y:S02]  /*f3110*/  R2UR UR5, R71 ;  /* 0x00000000470572ca */ /* 0x000fe400000e0000 */
[----:B------:R-:W-:-:S05]  /*f3120*/  IADD3 R56, P0, PT, R61, R74, RZ ;  /* 0x0000004a3d387210 */ /* 0x000fca0007f1e0ff */
[----:B------:R-:W-:-:S06]  /*f3130*/  IMAD.X R57, RZ, RZ, R75, P0 ;  /* 0x000000ffff397224 */ /* 0x000fcc00000e064b */
[----:B------:R1:W-:Y:S01]  /*f3140*/  STG.E.U8 desc[UR4][R56.64+0x1b], R40 ;  /* 0x00001b2838007986 */ /* 0x0003e2000c101104 */
[----:B------:R-:W-:Y:S05]  /*f3150*/  BRA `(.L_x_3215) ;  /* 0x0000000000347947 */ /* 0x000fea0003800000 */
.L_x_3217:
[----:B------:R-:W-:Y:S01]  /*f3160*/  R2UR UR4, R70 ;  /* 0x00000000460472ca */ /* 0x000fe200000e0000 */
[----:B------:R-:W-:Y:S01]  /*f3170*/  IMAD.MOV.U32 R40, RZ, RZ, 0x3 ;  /* 0x00000003ff287424 */ /* 0x000fe200078e00ff */
[----:B------:R-:W-:Y:S02]  /*f3180*/  R2UR UR5, R71 ;  /* 0x00000000470572ca */ /* 0x000fe400000e0000 */
[----:B------:R-:W-:-:S05]  /*f3190*/  IADD3 R56, P0, PT, R61, R74, RZ ;  /* 0x0000004a3d387210 */ /* 0x000fca0007f1e0ff */
[----:B------:R-:W-:-:S06]  /*f31a0*/  IMAD.X R57, RZ, RZ, R75, P0 ;  /* 0x000000ffff397224 */ /* 0x000fcc00000e064b */
[----:B------:R1:W-:Y:S01]  /*f31b0*/  STG.E.U8 desc[UR4][R56.64+0x1b], R40 ;  /* 0x00001b2838007986 */ /* 0x0003e2000c101104 */
[----:B------:R-:W-:Y:S05]  /*f31c0*/  BRA `(.L_x_3215) ;  /* 0x0000000000187947 */ /* 0x000fea0003800000 */
.L_x_3216:
[----:B------:R-:W-:Y:S01]  /*f31d0*/  R2UR UR4, R70 ;  /* 0x00000000460472ca */ /* 0x000fe200000e0000 */
[----:B------:R-:W-:Y:S01]  /*f31e0*/  IMAD.MOV.U32 R40, RZ, RZ, 0x2 ;  /* 0x00000002ff287424 */ /* 0x000fe200078e00ff */
[----:B------:R-:W-:Y:S02]  /*f31f0*/  R2UR UR5, R71 ;  /* 0x00000000470572ca */ /* 0x000fe400000e0000 */
[----:B------:R-:W-:-:S05]  /*f3200*/  IADD3 R56, P0, PT, R61, R74, RZ ;  /* 0x0000004a3d387210 */ /* 0x000fca0007f1e0ff */
[----:B------:R-:W-:-:S06]  /*f3210*/  IMAD.X R57, RZ, RZ, R75, P0 ;  /* 0x000000ffff397224 */ /* 0x000fcc00000e064b */
[----:B------:R1:W-:Y:S02]  /*f3220*/  STG.E.U8 desc[UR4][R56.64+0x1b], R40 ;  /* 0x00001b2838007986 */ /* 0x0003e4000c101104 */
.L_x_3215:
[----:B------:R-:W-:Y:S05]  /*f3230*/  BSYNC.RECONVERGENT B6 ;  /* 0x0000000000067941 */ /* 0x000fea0003800200 */
.L_x_3210:
[----:B------:R-:W-:Y:S02]  /*f3240*/  R2UR UR4, R70 ;  /* 0x00000000460472ca */ /* 0x000fe400000e0000 */
[----:B------:R-:W-:-:S13]  /*f3250*/  R2UR UR5, R71 ;  /* 0x00000000470572ca */ /* 0x000fda00000e0000 */
[----:B-1----:R-:W5:Y:S02]  /*f3260*/  LDG.E R40, desc[UR4][R72.64+0xcc] ;  /* 0x0000cc0448287981 */ /* 0x002f64000c1e1900 */
[C---:B-----5:R-:W-:Y:S01]  /*f3270*/  ISETP.GE.AND P0, PT, R61.reuse, R40, PT ;  /* 0x000000283d00720c */ /* 0x060fe20003f06270 */
[----:B------:R-:W-:-:S12]  /*f3280*/  VIADD R61, R61, 0x1 ;  /* 0x000000013d3d7836 */ /* 0x000fd80000000000 */
[----:B------:R-:W-:Y:S05]  /*f3290*/  @!P0 BRA `(.L_x_3218) ;  /* 0xfffffff800f48947 */ /* 0x000fea000383ffff */
[----:B------:R-:W-:Y:S05]  /*f32a0*/  BSYNC.RECONVERGENT B1 ;  /* 0x0000000000017941 */ /* 0x000fea0003800200 */
.L_x_3200:
[----:B------:R-:W-:Y:S05]  /*f32b0*/  BSYNC.RECONVERGENT B0 ;  /* 0x0000000000007941 */ /* 0x000fea0003800200 */
.L_x_3198:
[----:B------:R-:W-:Y:S01]  /*f32c0*/  IMAD R40, R39, 0x36, R40 ;  /* 0x0000003627287824 */ /* 0x000fe200078e0228 */
[----:B------:R-:W-:Y:S01]  /*f32d0*/  R2UR UR4, R70 ;  /* 0x00000000460472ca */ /* 0x000fe200000e0000 */
[----:B------:R-:W-:Y:S01]  /*f32e0*/  IMAD.MOV.U32 R42, RZ, RZ, 0x4 ;  /* 0x00000004ff2a7424 */ /* 0x000fe200078e00ff */
[C---:B------:R-:W-:Y:S01]  /*f32f0*/  R2UR UR5, R71.reuse ;  /* 0x00000000470572ca */ /* 0x040fe200000e0000 */
[----:B------:R-:W-:Y:S01]  /*f3300*/  VIADD R40, R40, 0x1c ;  /* 0x0000001c28287836 */ /* 0x000fe20000000000 */
[C---:B------:R-:W-:Y:S02]  /*f3310*/  R2UR UR8, R70.reuse ;  /* 0x00000000460872ca */ /* 0x040fe400000e0000 */
[C---:B------:R-:W-:Y:S02]  /*f3320*/  R2UR UR9, R71.reuse ;  /* 0x00000000470972ca */ /* 0x040fe400000e0000 */
[----:B------:R-:W-:Y:S02]  /*f3330*/  R2UR UR10, R70 ;  /* 0x00000000460a72ca */ /* 0x000fe400000e0000 */
[----:B------:R-:W-:-:S02]  /*f3340*/  R2UR UR11, R71 ;  /* 0x00000000470b72ca */ /* 0x000fc400000e0000 */
[----:B------:R-:W-:-:S04]  /*f3350*/  IADD3 R56, P0, PT, R40, R38, RZ ;  /* 0x0000002628387210 */ /* 0x000fc80007f1e0ff */
[----:B------:R-:W-:-:S05]  /*f3360*/  LEA.HI.X.SX32 R57, R40, R37, 0x1, P0 ;  /* 0x0000002528397211 */ /* 0x000fca00000f0eff */
[----:B------:R5:W-:Y:S04]  /*f3370*/  STG.E.U8 desc[UR4][R56.64], R42 ;  /* 0x0000002a38007986 */ /* 0x000be8000c101104 */
[----:B------:R0:W-:Y:S04]  /*f3380*/  STG.E.U8 desc[UR8][R74.64+0x1b], R42 ;  /* 0x00001b2a4a007986 */ /* 0x0001e8000c101108 */
[----:B------:R-:W2:Y:S02]  /*f3390*/  LDG.E R40, desc[UR10][R72.64+0xc8] ;  /* 0x0000c80a48287981 */ /* 0x000ea4000c1e1900 */
[----:B--2---:R-:W-:-:S04]  /*f33a0*/  IMAD R40, R39, 0x36, R40 ;  /* 0x0000003627287824 */ /* 0x004fc800078e0228 */
[----:B------:R-:W-:-:S05]  /*f33b0*/  VIADD R40, R40, 0x1 ;  /* 0x0000000128287836 */ /* 0x000fca0000000000 */
[----:B------:R-:W-:-:S04]  /*f33c0*/  IADD3 R58, P0, PT, R40, R38, RZ ;  /* 0x00000026283a7210 */ /* 0x000fc80007f1e0ff */
[----:B------:R-:W-:-:S05]  /*f33d0*/  LEA.HI.X.SX32 R59, R40, R37, 0x1, P0 ;  /* 0x00000025283b7211 */ /* 0x000fca00000f0eff */
[----:B------:R0:W-:Y:S04]  /*f33e0*/  STG.E.U8 desc[UR4][R58.64], R42 ;  /* 0x0000002a3a007986 */ /* 0x0001e8000c101104 */
[----:B------:R0:W-:Y:S04]  /*f33f0*/  STG.E.U8 desc[UR8][R74.64], R42 ;  /* 0x0000002a4a007986 */ /* 0x0001e8000c101108 */
[----:B------:R-:W2:Y:S01]  /*f3400*/  LDG.E R40, desc[UR10][R72.64+0xc8] ;  /* 0x0000c80a48287981 */ /* 0x000ea2000c1e1900 */
[----:B-----5:R-:W-:Y:S01]  /*f3410*/  IMAD.MOV.U32 R57, RZ, RZ, 0x1 ;  /* 0x00000001ff397424 */ /* 0x020fe200078e00ff */
[----:B------:R-:W-:Y:S04]  /*f3420*/  BSSY.RECONVERGENT B0, `(.L_x_3219) ;  /* 0x0000064000007945 */ /* 0x000fe80003800200 */
[----:B------:R0:W-:Y:S01]  /*f3430*/  STG.E desc[UR4][R72.64+0xd8], R57 ;  /* 0x0000d83948007986 */ /* 0x0001e2000c101904 */
[----:B--2---:R-:W-:-:S13]  /*f3440*/  ISETP.GE.AND P0, PT, R40, 0x1, PT ;  /* 0x000000012800780c */ /* 0x004fda0003f06270 */
[----:B0-----:R-:W-:Y:S05]  /*f3450*/  @!P0 BRA `(.L_x_3220) ;  /* 0x0000000400808947 */ /* 0x001fea0003800000 */
[----:B------:R-:W-:Y:S02]  /*f3460*/  R2UR UR4, R70 ;  /* 0x00000000460472ca */ /* 0x000fe400000e0000 */
[----:B------:R-:W-:-:S13]  /*f3470*/  R2UR UR5, R71 ;  /* 0x00000000470572ca */ /* 0x000fda00000e0000 */
[----:B------:R0:W5:Y:S01]  /*f3480*/  LDG.E R42, desc[UR4][R72.64+0xcc] ;  /* 0x0000cc04482a7981 */ /* 0x000162000c1e1900 */
[----:B------:R-:W-:-:S07]  /*f3490*/  IMAD.MOV.U32 R57, RZ, RZ, 0x1 ;  /* 0x00000001ff397424 */ /* 0x000fce00078e00ff */
.L_x_3225:
        /* <DEDUP_REMOVED lines=9> */
.L_x_3224:
[----:B------:R-:W-:Y:S02]  /*f3530*/  R2UR UR4, R70 ;  /* 0x00000000460472ca */ /* 0x000fe400000e0000 */
[----:B------:R-:W-:-:S13]  /*f3540*/  R2UR UR5, R71 ;  /* 0x00000000470572ca */ /* 0x000fda00000e0000 */
[----:B------:R-:W5:Y:S01]  /*f3550*/  LDG.E R69, desc[UR4][R72.64+0xd8] ;  /* 0x0000d80448457981 */ /* 0x000f62000c1e1900 */
[----:B------:R-:W-:Y:S02]  /*f3560*/  R2UR UR8, R70 ;  /* 0x00000000460872ca */ /* 0x000fe400000e0000 */
[----:B------:R-:W-:Y:S02]  /*f3570*/  R2UR UR9, R71 ;  /* 0x00000000470972ca */ /* 0x000fe400000e0000 */
[----:B------:R-:W-:-:S04]  /*f3580*/  IADD3 R60, P1, PT, R57, R74, RZ ;  /* 0x0000004a393c7210 */ /* 0x000fc80007f3e0ff */
[----:B-1----:R-:W-:-:S07]  /*f3590*/  LEA.HI.X.SX32 R61, R57, R75, 0x1, P1 ;  /* 0x0000004b393d7211 */ /* 0x002fce00008f0eff */
[----:B---3--:R-:W3:Y:S01]  /*f35a0*/  LDG.E.S8 R61, desc[UR8][R60.64+0x1b] ;  /* 0x00001b083c3d7981 */ /* 0x008ee2000c1e1300 */
[----:B-----5:R-:W-:-:S04]  /*f35b0*/  IADD3 R58, P0, PT, R69, R74, RZ ;  /* 0x0000004a453a7210 */ /* 0x020fc80007f1e0ff */
[----:B--2---:R-:W-:-:S05]  /*f35c0*/  LEA.HI.X.SX32 R59, R69, R75, 0x1, P0 ;  /* 0x0000004b453b7211 */ /* 0x004fca00000f0eff */
        /* <DEDUP_REMOVED lines=12> */
[----:B------:R-:W-:Y:S01]  /*f3690*/  IMAD.WIDE R56, R57, 0x8, R10 ;  /* 0x0000000839387825 */ /* 0x000fe200078e020a */
        /* <DEDUP_REMOVED lines=14> */
[----:B-1----:R-:W-:Y:S01]  /*f3780*/  @P0 IMAD.MOV.U32 R61, RZ, RZ, -0x40100000 ;  /* 0xbff00000ff3d0424 */ /* 0x002fe200078e00ff */
[----:B------:R-:W-:-:S02]  /*f3790*/  @!P0 R2UR UR14, R70 ;  /* 0x00000000460e82ca */ /* 0x000fc400000e0000 */
[----:B------:R-:W-:Y:S01]  /*f37a0*/  @!P0 R2UR UR15, R71 ;  /* 0x00000000470f82ca */ /* 0x000fe200000e0000 */
[----:B--2---:R-:W-:-:S04]  /*f37b0*/  @P0 VIADD R40, R40, 0xffffffff ;  /* 0xffffffff28280836 */ /* 0x004fc80000000000 */
[----:B---3--:R-:W-:-:S04]  /*f37c0*/  @P0 IMAD R59, R40, R42, R43 ;  /* 0x0000002a283b0224 */ /* 0x008fc800078e022b */
[----:B-----5:R-:W-:-:S04]  /*f37d0*/  @P0 IMAD.IADD R59, R58, 0x1, R59 ;  /* 0x000000013a3b0824 */ /* 0x020fc800078e023b */
[----:B------:R-:W-:-:S05]  /*f37e0*/  @P0 IMAD.WIDE R58, R59, 0x8, R10 ;  /* 0x000000083b3a0825 */ /* 0x000fca00078e020a */
[----:B------:R1:W-:Y:S04]  /*f37f0*/  @P0 STG.E.64 desc[UR4][R58.64], R60 ;  /* 0x0000003c3a000986 */ /* 0x0003e8000c101b04 */
[----:B------:R2:W-:Y:S04]  /*f3800*/  @!P0 STG.E.64 desc[UR8][R56.64], RZ ;  /* 0x000000ff38008986 */ /* 0x0005e8000c101b08 */
[----:B------:R-:W3:Y:S04]  /*f3810*/  @!P0 LDG.E R40, desc[UR10][R72.64+0xd8] ;  /* 0x0000d80a48288981 */ /* 0x000ee8000c1e1900 */
[----:B------:R-:W5:Y:S04]  /*f3820*/  @!P0 LDG.E R42, desc[UR12][R72.64+0xcc] ;  /* 0x0000cc0c482a8981 */ /* 0x000f68000c1e1900 */
[----:B------:R-:W4:Y:S01]  /*f3830*/  @!P0 LDG.E R69, desc[UR14][R72.64+0xdc] ;  /* 0x0000dc0e48458981 */ /* 0x000f22000c1e1900 */
[----:B------:R-:W-:-:S02]  /*f3840*/  @!P0 R2UR UR4, R70 ;  /* 0x00000000460482ca */ /* 0x000fc400000e0000 */
[C---:B------:R-:W-:Y:S01]  /*f3850*/  @!P0 R2UR UR5, R71.reuse ;  /* 0x00000000470582ca */ /* 0x040fe200000e0000 */
[----:B------:R-:W-:Y:S02]  /*f3860*/  @!P0 IMAD.MOV.U32 R78, RZ, RZ, 0x0 ;  /* 0x00000000ff4e8424 */ /* 0x000fe400078e00ff */
[----:B------:R-:W-:Y:S01]  /*f3870*/  @!P0 IMAD.MOV.U32 R79, RZ, RZ, -0x3f56d000 ;  /* 0xc0a93000ff4f8424 */ /* 0x000fe200078e00ff */
[----:B------:R-:W-:Y:S02]  /*f3880*/  R2UR UR8, R70 ;  /* 0x00000000460872ca */ /* 0x000fe400000e0000 */
[----:B------:R-:W-:Y:S01]  /*f3890*/  R2UR UR9, R71 ;  /* 0x00000000470972ca */ /* 0x000fe200000e0000 */
[----:B---3--:R-:W-:-:S04]  /*f38a0*/  @!P0 VIADD R40, R40, 0xffffffff ;  /* 0xffffffff28288836 */ /* 0x008fc80000000000 */
[----:B-----5:R-:W-:-:S04]  /*f38b0*/  @!P0 IMAD R40, R40, R42, R43 ;  /* 0x0000002a28288224 */ /* 0x020fc800078e022b */
        /* <DEDUP_REMOVED lines=12> */
.L_x_3223:
[C---:B------:R-:W-:Y:S02]  /*f3980*/  R2UR UR4, R70.reuse ;  /* 0x00000000460472ca */ /* 0x040fe400000e0000 */
[C---:B------:R-:W-:Y:S02]  /*f3990*/  R2UR UR5, R71.reuse ;  /* 0x00000000470572ca */ /* 0x040fe400000e0000 */
[----:B------:R-:W-:Y:S02]  /*f39a0*/  R2UR UR8, R70 ;  /* 0x00000000460872ca */ /* 0x000fe400000e0000 */
[----:B------:R-:W-:-:S09]  /*f39b0*/  R2UR UR9, R71 ;  /* 0x00000000470972ca */ /* 0x000fd200000e0000 */
[----:B---3--:R1:W5:Y:S04]  /*f39c0*/  LDG.E R57, desc[UR4][R72.64+0xd8] ;  /* 0x0000d80448397981 */ /* 0x008368000c1e1900 */
[----:B------:R1:W5:Y:S02]  /*f39d0*/  LDG.E R40, desc[UR8][R72.64+0xc8] ;  /* 0x0000c80848287981 */ /* 0x000364000c1e1900 */
.L_x_3222:
[----:B------:R-:W-:Y:S05]  /*f39e0*/  BSYNC.RECONVERGENT B1 ;  /* 0x0000000000017941 */ /* 0x000fea0003800200 */
.L_x_3221:
[----:B------:R-:W-:Y:S01]  /*f39f0*/  R2UR UR4, R70 ;  /* 0x00000000460472ca */ /* 0x000fe200000e0000 */
[----:B--2--5:R-:W-:Y:S01]  /*f3a00*/  VIADD R59, R57, 0x1 ;  /* 0x00000001393b7836 */ /* 0x024fe20000000000 */
[----:B------:R-:W-:Y:S02]  /*f3a10*/  R2UR UR5, R71 ;  /* 0x00000000470572ca */ /* 0x000fe400000e0000 */
[----:B------:R-:W-:Y:S01]  /*f3a20*/  ISETP.GE.AND P0, PT, R57, R40, PT ;  /* 0x000000283900720c */ /* 0x000fe20003f06270 */
[----:B------:R-:W-:-:S10]  /*f3a30*/  IMAD.MOV.U32 R57, RZ, RZ, R59 ;  /* 0x000000ffff397224 */ /* 0x000fd400078e003b */
[----:B------:R2:W-:Y:S02]  /*f3a40*/  STG.E desc[UR4][R72.64+0xd8], R59 ;  /* 0x0000d83b48007986 */ /* 0x0005e4000c101904 */
[----:B------:R-:W-:Y:S05]  /*f3a50*/  @!P0 BRA `(.L_x_3225) ;  /* 0xfffffff800908947 */ /* 0x000fea000383ffff */
.L_x_3220:
[----:B------:R-:W-:Y:S05]  /*f3a60*/  BSYNC.RECONVERGENT B0 ;  /* 0x0000000000007941 */ /* 0x000fea0003800200 */
.L_x_3219:
[----:B------:R-:W-:Y:S01]  /*f3a70*/  R2UR UR4, R70 ;  /* 0x00000000460472ca */ /* 0x000fe200000e0000 */
[----:B------:R-:W-:Y:S01]  /*f3a80*/  IMAD.MOV.U32 R57, RZ, RZ, 0x1 ;  /* 0x00000001ff397424 */ /* 0x000fe200078e00ff */
        /* <DEDUP_REMOVED lines=8> */
[----:B0-----:R-:W-:-:S07]  /*f3b10*/  IMAD.MOV.U32 R57, RZ, RZ, 0x1 ;  /* 0x00000001ff397424 */ /* 0x001fce00078e00ff */
.L_x_3304:
[----:B------:R-:W-:Y:S01]  /*f3b20*/  R2UR UR4, R70 ;  /* 0x00000000460472ca */ /* 0x000fe200000e0000 */
[----:B0-2---:R-:W-:Y:S01]  /*f3b30*/  IMAD.MOV.U32 R59, RZ, RZ, 0x1 ;  /* 0x00000001ff3b7424 */ /* 0x005fe200078e00ff */
[----:B------:R-:W-:Y:S01]  /*f3b40*/  R2UR UR5, R71 ;  /* 0x00000000470572ca */ /* 0x000fe200000e0000 */
[----:B------:R-:W-:Y:S01]  /*f3b50*/  BSSY.RECONVERGENT B8, `(.L_x_3228) ;  /* 0x0000719000087945 */ /* 0x000fe20003800200 */
[----:B-----5:R-:W-:-:S11]  /*f3b60*/  ISETP.GE.AND P0, PT, R69, 0x1, PT ;  /* 0x000000014500780c */ /* 0x020fd60003f06270 */
[----:B------:R0:W-:Y:S02]  /*f3b70*/  STG.E desc[UR4][R72.64+0xe8], R59 ;  /* 0x0000e83b48007986 */ /* 0x0001e4000c101904 */
[----:B-1----:R-:W-:Y:S05]  /*f3b80*/  @!P0 BRA `(.L_x_3229) ;  /* 0x0000007000548947 */ /* 0x002fea0003800000 */
[----:B------:R-:W-:Y:S01]  /*f3b90*/  BSSY.RECONVERGENT B7, `(.L_x_3230) ;  /* 0x000070e000077945 */ /* 0x000fe20003800200 */
[----:B0-----:R-:W-:-:S07]  /*f3ba0*/  IMAD.MOV.U32 R59, RZ, RZ, 0x1 ;  /* 0x00000001ff3b7424 */ /* 0x001fce00078e00ff */
.L_x_3303:
[----:B------:R-:W-:Y:S02]  /*f3bb0*/  R2UR UR4, R70 ;  /* 0x00000000460472ca */ /* 0x000fe400000e0000 */
[----:B------:R-:W-:-:S13]  /*f3bc0*/  R2UR UR5, R71 ;  /* 0x00000000470572ca */ /* 0x000fda00000e0000 */
[----:B--2---:R-:W2:Y:S02]  /*f3bd0*/  LDG.E R40, desc[UR4][R72.64+0xe4] ;  /* 0x0000e40448287981 */ /* 0x004ea4000c1e1900 */
[----:B--2---:R-:W-:-:S04]  /*f3be0*/  VIADD R40, R40, 0xffffffff ;  /* 0xffffffff28287836 */ /* 0x004fc80000000000 */
[----:B------:R-:W-:-:S04]  /*f3bf0*/  IMAD R40, R69, R40, R41 ;  /* 0x0000002845287224 */ /* 0x000fc800078e0229 */
[----:B-1----:R-:W-:-:S04]  /*f3c00*/  IMAD.IADD R61, R40, 0x1, R59 ;  /* 0x00000001283d7824 */ /* 0x002fc800078e023b */
[----:B------:R-:W-:-:S06]  /*f3c10*/  IMAD.WIDE R60, R61, 0x8, R10 ;  /* 0x000000083d3c7825 */ /* 0x000fcc00078e020a */
[----:B------:R-:W2:Y:S01]  /*f3c20*/  LDG.E.64 R60, desc[UR4][R60.64] ;  /* 0x000000043c3c7981 */ /* 0x000ea2000c1e1b00 */
[----:B------:R-:W-:Y:S01]  /*f3c30*/  IMAD.MOV.U32 R56, RZ, RZ, -0x800000 ;  /* 0xff800000ff387424 */ /* 0x000fe200078e00ff */
[----:B------:R-:W-:Y:S01]  /*f3c40*/  BSSY.RECONVERGENT B6, `(.L_x_3231) ;  /* 0x00006fc000067945 */ /* 0x000fe20003800200 */
[----:B---3--:R-:W-:Y:S02]  /*f3c50*/  IMAD.MOV.U32 R57, RZ, RZ, 0x41cdcd64 ;  /* 0x41cdcd64ff397424 */ /* 0x008fe400078e00ff */
        /* <DEDUP_REMOVED lines=48> */
.L_x_3234:
        /* <DEDUP_REMOVED lines=20> */
[----:B----4-:R-:W-:Y:S02]  /*f40a0*/  IDP.4A.S8.U8 R69, R69, UR4, R40 ;  /* 0x0000000445457c26 */ /* 0x010fe40008000228 */
        /* <DEDUP_REMOVED lines=21> */
[----:B------:R-:W0:Y:S01]  /*f4200*/  LDC.64 R86, c[0x3][R80+-0x4d68] ;  /* 0x00eca60050567b82 */ /* 0x000e220000000a00 */
[----:B------:R-:W-:-:S04]  /*f4210*/  IMAD R79, R79, 0x8, R40 ;  /* 0x000000084f4f7824 */ /* 0x000fc800078e0228 */
        /* <DEDUP_REMOVED lines=110> */
[----:B------:R-:W-:Y:S01]  /*f4900*/  IMAD.MOV.U32 R92, RZ, RZ, R96 ;  /* 0x000000ffff5c7224 */ /* 0x000fe200078e0060 */
[----:B------:R-:W-:Y:S01]  /*f4910*/  MOV R40, 0xf4940 ;  /* 0x000f494000287802 */ /* 0x000fe20000000f00 */
[----:B------:R-:W-:-:S07]  /*f4920*/  IMAD.MOV.U32 R93, RZ, RZ, R97 ;  /* 0x000000ffff5d7224 */ /* 0x000fce00078e0061 */
[----:B------:R-:W-:Y:S05]  /*f4930*/  CALL.REL.NOINC `($__internal_0_$__cuda_sm20_div_rn_f64_full) ;  /* 0x0000071000a87944 */ /* 0x000fea0003c00000 */
[----:B------:R-:W-:Y:S02]  /*f4940*/  IMAD.MOV.U32 R78, RZ, RZ, R98 ;  /* 0x000000ffff4e7224 */ /* 0x000fe400078e0062 */
[----:B------:R-:W-:-:S07]  /*f4950*/  IMAD.MOV.U32 R79, RZ, RZ, R99 ;  /* 0x000000ffff4f7224 */ /* 0x000fce00078e0063 */
.L_x_3240:
[----:B------:R-:W-:Y:S05]  /*f4960*/  BSYNC.RECONVERGENT B11 ;  /* 0x00000000000b7941 */ /* 0x000fea0003800200 */
.L_x_3239:
        /* <DEDUP_REMOVED lines=11> */
[----:B------:R-:W-:Y:S07]  /*f4a20*/  BSSY.RECONVERGENT B11, `(.L_x_3242) ;  /* 0x00000120000b7945 */ /* 0x000fee0003800200 */
[----:B------:R-:W-:-:S06]  /*f4a30*/  DADD R92, R84, R92 ;  /* 0x00000000545c7229 */ /* 0x000fcc000000005c */
[----:B------:R-:W0:Y:S02]  /*f4a40*/  MUFU.RCP64H R91, R93 ;  /* 0x0000005d005b7308 */ /* 0x000e240000001800 */
[----:B0-----:R-:W-:-:S08]  /*f4a50*/  DFMA R94, -R92, R90, 1 ;  /* 0x3ff000005c5e742b */ /* 0x001fd0000000015a */
[----:B------:R-:W-:-:S08]  /*f4a60*/  DFMA R94, R94, R94, R94 ;  /* 0x0000005e5e5e722b */ /* 0x000fd0000000005e */
[----:B------:R-:W-:Y:S02]  /*f4a70*/  DFMA R90, R90, R94, R90 ;  /* 0x0000005e5a5a722b */ /* 0x000fe4000000005a */
[----:B------:R-:W-:-:S06]  /*f4a80*/  DADD R94, R86, 200 ;  /* 0x40690000565e7429 */ /* 0x000fcc0000000000 */
[----:B------:R-:W-:-:S04]  /*f4a90*/  DFMA R98, -R92, R90, 1 ;  /* 0x3ff000005c62742b */ /* 0x000fc8000000015a */
[----:B------:R-:W-:-:S04]  /*f4aa0*/  FSETP.GEU.AND P1, PT, |R95|, 6.5827683646048100446e-37, PT ;  /* 0x036000005f00780b */ /* 0x000fc80003f2e200 */
[----:B------:R-:W-:-:S08]  /*f4ab0*/  DFMA R98, R90, R98, R90 ;  /* 0x000000625a62722b */ /* 0x000fd0000000005a */
[----:B------:R-:W-:-:S08]  /*f4ac0*/  DMUL R90, R94, R98 ;  /* 0x000000625e5a7228 */ /* 0x000fd00000000000 */
[----:B------:R-:W-:-:S08]  /*f4ad0*/  DFMA R96, -R92, R90, R94 ;  /* 0x0000005a5c60722b */ /* 0x000fd0000000015e */
[----:B------:R-:W-:-:S10]  /*f4ae0*/  DFMA R98, R98, R96, R90 ;  /* 0x000000606262722b */ /* 0x000fd4000000005a */
[----:B------:R-:W-:-:S05]  /*f4af0*/  FFMA R40, RZ, R93, R99 ;  /* 0x0000005dff287223 */ /* 0x000fca0000000063 */
[----:B------:R-:W-:-:S13]  /*f4b00*/  FSETP.GT.AND P0, PT, |R40|, 1.469367938527859385e-39, PT ;  /* 0x001000002800780b */ /* 0x000fda0003f04200 */
[----:B------:R-:W-:Y:S05]  /*f4b10*/  @P0 BRA P1, `(.L_x_3243) ;  /* 0x0000000000080947 */ /* 0x000fea0000800000 */
[----:B------:R-:W-:-:S07]  /*f4b20*/  MOV R40, 0xf4b40 ;  /* 0x000f4b4000287802 */ /* 0x000fce0000000f00 */
[----:B------:R-:W-:Y:S05]  /*f4b30*/  CALL.REL.NOINC `($__internal_0_$__cuda_sm20_div_rn_f64_full) ;  /* 0x0000071000287944 */ /* 0x000fea0003c00000 */
.L_x_3243:
[----:B------:R-:W-:Y:S05]  /*f4b40*/  BSYNC.RECONVERGENT B11 ;  /* 0x00000000000b7941 */ /* 0x000fea0003800200 */
.L_x_3242:
        /* <DEDUP_REMOVED lines=19> */
.L_x_3241:
        /* <DEDUP_REMOVED lines=14> */
.L_x_3238:
        /* <DEDUP_REMOVED lines=63> */
[----:B---3--:R-:W-:Y:S05]  /*f5150*/  CALL.REL.NOINC `($__internal_0_$__cuda_sm20_div_rn_f64_full) ;  /* 0x0000070800a07944 */ /* 0x008fea0003c00000 */
[----:B------:R-:W-:Y:S02]  /*f5160*/  IMAD.MOV.U32 R78, RZ, RZ, R98 ;  /* 0x000000ffff4e7224 */ /* 0x000fe400078e0062 */
[----:B------:R-:W-:-:S07]  /*f5170*/  IMAD.MOV.U32 R79, RZ, RZ, R99 ;  /* 0x000000ffff4f7224 */ /* 0x000fce00078e0063 */
.L_x_3246:
[----:B------:R-:W-:Y:S05]  /*f5180*/  BSYNC.RECONVERGENT B11 ;  /* 0x00000000000b7941 */ /* 0x000fea0003800200 */
.L_x_3245:
        /* <DEDUP_REMOVED lines=28> */
[----:B---3--:R-:W-:Y:S05]  /*f5350*/  CALL.REL.NOINC `($__internal_0_$__cuda_sm20_div_rn_f64_full) ;  /* 0x0000070800207944 */ /* 0x008fea0003c00000 */
.L_x_3249:
[----:B------:R-:W-:Y:S05]  /*f5360*/  BSYNC.RECONVERGENT B11 ;  /* 0x00000000000b7941 */ /* 0x000fea0003800200 */
.L_x_3248:
        /* <DEDUP_REMOVED lines=19> */
.L_x_3247:
        /* <DEDUP_REMOVED lines=14> */
.L_x_3237:
        /* <DEDUP_REMOVED lines=15> */
.L_x_3250:
        /* <DEDUP_REMOVED lines=66> */
.L_x_3252:
[----:B------:R-:W-:Y:S05]  /*f5a90*/  BSYNC.RECONVERGENT B11 ;  /* 0x00000000000b7941 */ /* 0x000fea0003800200 */
.L_x_3251:
        /* <DEDUP_REMOVED lines=29> */
.L_x_3255:
[----:B------:R-:W-:Y:S05]  /*f5c70*/  BSYNC.RECONVERGENT B11 ;  /* 0x00000000000b7941 */ /* 0x000fea0003800200 */
.L_x_3254:
        /* <DEDUP_REMOVED lines=19> */
.L_x_3253:
        /* <DEDUP_REMOVED lines=13> */
.L_x_3244:
[----:B------:R-:W-:Y:S05]  /*f5e80*/  BSYNC.RECONVERGENT B0 ;  /* 0x0000000000007941 */ /* 0x000fea0003800200 */
.L_x_3236:
        /* <DEDUP_REMOVED lines=43> */
.L_x_3257:
[----:B------:R-:W-:Y:S05]  /*f6140*/  BSYNC.RECONVERGENT B0 ;  /* 0x0000000000007941 */ /* 0x000fea0003800200 */
.L_x_3256:
        /* <DEDUP_REMOVED lines=24> */
.L_x_3258:
[C---:B------:R-:W-:Y:S02]  /*f62d0*/  R2UR UR4, R70.reuse ;  /* 0x00000000460472ca */ /* 0x040fe400000e0000 */
[C---:B------:R-:W-:Y:S02]  /*f62e0*/  R2UR UR5, R71.reuse ;  /* 0x00000000470572ca */ /* 0x040fe400000e0000 */
[----:B------:R-:W-:Y:S02]  /*f62f0*/  R2UR UR8, R70 ;  /* 0x00000000460872ca */ /* 0x000fe400000e0000 */
[----:B------:R-:W-:-:S09]  /*f6300*/  R2UR UR9, R71 ;  /* 0x00000000470972ca */ /* 0x000fd200000e0000 */
[----:B------:R1:W-:Y:S04]  /*f6310*/  STG.E.64 desc[UR4][R76.64+0x2738], R78 ;  /* 0x0027384e4c007986 */ /* 0x0003e8000c101b04 */
[----:B------:R1:W-:Y:S02]  /*f6320*/  STG.E.64 desc[UR8][R76.64+0x2740], R80 ;  /* 0x002740504c007986 */ /* 0x0003e4000c101b08 */
.L_x_3235:
[----:B------:R-:W-:Y:S05]  /*f6330*/  BSYNC.RECONVERGENT B1 ;  /* 0x0000000000017941 */ /* 0x000fea0003800200 */
.L_x_3233:
[----:B-----5:R-:W-:Y:S01]  /*f6340*/  DSETP.GEU.AND P0, PT, |R80|, R56, PT ;  /* 0x000000385000722a */ /* 0x020fe20003f0e200 */
[----:B------:R-:W-:-:S13]  /*f6350*/  BSSY.RECONVERGENT B0, `(.L_x_3259) ;  /* 0x000001c000007945 */ /* 0x000fda0003800200 */
[----:B------:R-:W-:Y:S05]  /*f6360*/  @P0 BRA `(.L_x_3260) ;  /* 0x0000000000680947 */ /* 0x000fea0003800000 */
[C---:B------:R-:W-:Y:S02]  /*f6370*/  R2UR UR4, R70.reuse ;  /* 0x00000000460472ca */ /* 0x040fe400000e0000 */
[C---:B------:R-:W-:Y:S02]  /*f6380*/  R2UR UR5, R71.reuse ;  /* 0x00000000470572ca */ /* 0x040fe400000e0000 */
[C---:B------:R-:W-:Y:S02]  /*f6390*/  R2UR UR8, R70.reuse ;  /* 0x00000000460872ca */ /* 0x040fe400000e0000 */
[C---:B------:R-:W-:Y:S02]  /*f63a0*/  R2UR UR9, R71.reuse ;  /* 0x00000000470972ca */ /* 0x040fe400000e0000 */
[----:B------:R-:W-:Y:S02]  /*f63b0*/  R2UR UR10, R70 ;  /* 0x00000000460a72ca */ /* 0x000fe400000e0000 */
[----:B------:R-:W-:-:S05]  /*f63c0*/  R2UR UR11, R71 ;  /* 0x00000000470b72ca */ /* 0x000fca00000e0000 */
[----:B------:R-:W5:Y:S04]  /*f63d0*/  LDG.E R40, desc[UR4][R72.64+0xe4] ;  /* 0x0000e40448287981 */ /* 0x000f68000c1e1900 */
[----:B------:R-:W2:Y:S04]  /*f63e0*/  LDG.E R42, desc[UR8][R72.64+0xcc] ;  /* 0x0000cc08482a7981 */ /* 0x000ea8000c1e1900 */
[----:B0-----:R-:W3:Y:S04]  /*f63f0*/  LDG.E R58, desc[UR10][R72.64+0xe8] ;  /* 0x0000e80a483a7981 */ /* 0x001ee8000c1e1900 */
[----:B------:R-:W4:Y:S01]  /*f6400*/  LDG.E.64 R56, desc[UR4][R76.64+0x2738] ;  /* 0x002738044c387981 */ /* 0x000f22000c1e1b00 */
[----:B------:R-:W-:-:S02]  /*f6410*/  R2UR UR12, R70 ;  /* 0x00000000460c72ca */ /* 0x000fc400000e0000 */
[----:B------:R-:W-:Y:S01]  /*f6420*/  R2UR UR13, R71 ;  /* 0x00000000470d72ca */ /* 0x000fe200000e0000 */
[----:B-----5:R-:W-:-:S04]  /*f6430*/  VIADD R40, R40, 0xffffffff ;  /* 0xffffffff28287836 */ /* 0x020fc80000000000 */
[----:B--2---:R-:W-:-:S04]  /*f6440*/  IMAD R59, R40, R42, R43 ;  /* 0x0000002a283b7224 */ /* 0x004fc800078e022b */
[----:B---3--:R-:W-:-:S04]  /*f6450*/  IMAD.IADD R59, R58, 0x1, R59 ;  /* 0x000000013a3b7824 */ /* 0x008fc800078e023b */
[----:B------:R-:W-:-:S05]  /*f6460*/  IMAD.WIDE R58, R59, 0x8, R10 ;  /* 0x000000083b3a7825 */ /* 0x000fca00078e020a */
        /* <DEDUP_REMOVED lines=8> */
[----:B-1----:R-:W-:-:S05]  /*f64f0*/  IMAD.WIDE R78, R69, 0x8, R10 ;  /* 0x00000008454e7825 */ /* 0x002fca00078e020a */
[----:B-----5:R0:W-:Y:S02]  /*f6500*/  STG.E.64 desc[UR4][R78.64], R60 ;  /* 0x0000003c4e007986 */ /* 0x0201e4000c101b04 */
.L_x_3260:
[----:B------:R-:W-:Y:S05]  /*f6510*/  BSYNC.RECONVERGENT B0 ;  /* 0x0000000000007941 */ /* 0x000fea0003800200 */
.L_x_3259:
[C---:B------:R-:W-:Y:S02]  /*f6520*/  R2UR UR4, R70.reuse ;  /* 0x00000000460472ca */ /* 0x040fe400000e0000 */
[C---:B------:R-:W-:Y:S02]  /*f6530*/  R2UR UR5, R71.reuse ;  /* 0x00000000470572ca */ /* 0x040fe400000e0000 */
[----:B------:R-:W-:Y:S02]  /*f6540*/  R2UR UR8, R70 ;  /* 0x00000000460872ca */ /* 0x000fe400000e0000 */
[----:B------:R-:W-:-:S09]  /*f6550*/  R2UR UR9, R71 ;  /* 0x00000000470972ca */ /* 0x000fd200000e0000 */
[----:B0-----:R-:W2:Y:S04]  /*f6560*/  LDG.E R59, desc[UR4][R72.64+0xe4] ;  /* 0x0000e404483b7981 */ /* 0x001ea8000c1e1900 */
[----:B------:R-:W2:Y:S04]  /*f6570*/  LDG.E R58, desc[UR8][R72.64+0xe8] ;  /* 0x0000e808483a7981 */ /* 0x000ea8000c1e1900 */
[----:B------:R0:W5:Y:S01]  /*f6580*/  LDG.E R69, desc[UR4][R72.64+0xcc] ;  /* 0x0000cc0448457981 */ /* 0x000162000c1e1900 */
[----:B--2---:R-:W-:-:S04]  /*f6590*/  VIMNMX R40, PT, PT, R59, R58, PT ;  /* 0x0000003a3b287248 */ /* 0x004fc80003fe0100 */
[----:B------:R-:W-:-:S13]  /*f65a0*/  ISETP.GE.AND P0, PT, R40, 0x2, PT ;  /* 0x000000022800780c */ /* 0x000fda0003f06270 */
[----:B0-----:R-:W-:Y:S05]  /*f65b0*/  @!P0 BRA `(.L_x_3232) ;  /* 0x0000004400908947 */ /* 0x001fea0003800000 */
[----:B------:R-:W-:Y:S01]  /*f65c0*/  VIADD R57, R59, 0xffffffff ;  /* 0xffffffff3b397836 */ /* 0x000fe20000000000 */
[----:B------:R-:W-:Y:S01]  /*f65d0*/  R2UR UR4, R70 ;  /* 0x00000000460472ca */ /* 0x000fe200000e0000 */
[----:B------:R-:W-:Y:S01]  /*f65e0*/  IMAD.IADD R42, R43, 0x1, R58 ;  /* 0x000000012b2a7824 */ /* 0x000fe200078e023a */
[----:B------:R-:W-:-:S03]  /*f65f0*/  R2UR UR5, R71 ;  /* 0x00000000470572ca */ /* 0x000fc600000e0000 */
[----:B-----5:R-:W-:-:S04]  /*f6600*/  IMAD R83, R69, R57, R42 ;  /* 0x0000003945537224 */ /* 0x020fc800078e022a */
[----:B------:R-:W-:-:S06]  /*f6610*/  IMAD.WIDE R82, R83, 0x8, R10 ;  /* 0x0000000853527825 */ /* 0x000fcc00078e020a */
[----:B------:R-:W2:Y:S01]  /*f6620*/  LDG.E.64 R82, desc[UR4][R82.64] ;  /* 0x0000000452527981 */ /* 0x000ea2000c1e1b00 */
[----:B------:R-:W-:Y:S02]  /*f6630*/  R2UR UR8, R70 ;  /* 0x00000000460872ca */ /* 0x000fe400000e0000 */
[----:B------:R-:W-:Y:S01]  /*f6640*/  R2UR UR9, R71 ;  /* 0x00000000470972ca */ /* 0x000fe200000e0000 */
[----:B------:R-:W3:Y:S04]  /*f6650*/  LDG.E.64 R60, desc[UR4][R76.64+0x2720] ;  /* 0x002720044c3c7981 */ /* 0x000ee8000c1e1b00 */
[----:B--2---:R0:W-:Y:S08]  /*f6660*/  STG.E.64 desc[UR4][R76.64+0x2758], R82 ;  /* 0x002758524c007986 */ /* 0x0041f0000c101b04 */
[----:B------:R-:W2:Y:S01]  /*f6670*/  LDG.E R40, desc[UR8][R72.64+0xcc] ;  /* 0x0000cc0848287981 */ /* 0x000ea2000c1e1900 */
[----:B------:R-:W-:-:S02]  /*f6680*/  VIADD R56, R42, 0xfffffd8f ;  /* 0xfffffd8f2a387836 */ /* 0x000fc40000000000 */
[----:B-1----:R-:W-:Y:S02]  /*f6690*/  IMAD.MOV.U32 R78, RZ, RZ, 0x1 ;  /* 0x00000001ff4e7424 */ /* 0x002fe400078e00ff */
[----:B--2---:R-:W-:-:S04]  /*f66a0*/  IMAD R81, R57, R40, R56 ;  /* 0x0000002839517224 */ /* 0x004fc800078e0238 */
[----:B------:R-:W-:-:S06]  /*f66b0*/  IMAD.WIDE R80, R81, 0x8, R10 ;  /* 0x0000000851507825 */ /* 0x000fcc00078e020a */
[----:B------:R-:W2:Y:S01]  /*f66c0*/  LDG.E.64 R80, desc[UR4][R80.64] ;  /* 0x0000000450507981 */ /* 0x000ea2000c1e1b00 */
[----:B------:R-:W-:Y:S01]  /*f66d0*/  UMOV UR4, 0xcccccccd ;  /* 0xcccccccd00047882 */ /* 0x000fe20000000000 */
[----:B------:R-:W-:Y:S02]  /*f66e0*/  UMOV UR5, 0x4016cccc ;  /* 0x4016cccc00057882 */ /* 0x000fe40000000000 */
[----:B------:R-:W-:-:S08]  /*f66f0*/  DADD R92, R82, -UR4 ;  /* 0x80000004525c7e29 */ /* 0x000fd00008000000 */
[----:B---3--:R-:W-:-:S06]  /*f6700*/  DADD R92, R92, R60 ;  /* 0x000000005c5c7229 */ /* 0x008fcc000000003c */
[----:B------:R-:W1:Y:S02]  /*f6710*/  MUFU.RCP64H R79, R93 ;  /* 0x0000005d004f7308 */ /* 0x000e640000001800 */
        /* <DEDUP_REMOVED lines=8> */
[----:B--2---:R-:W-:-:S08]  /*f67a0*/  DADD R94, R80, 200 ;  /* 0x40690000505e7429 */ /* 0x004fd00000000000 */
        /* <DEDUP_REMOVED lines=10> */
[----:B0---4-:R-:W-:Y:S05]  /*f6850*/  CALL.REL.NOINC `($__internal_0_$__cuda_sm20_div_rn_f64_full) ;  /* 0x000006f000e07944 */ /* 0x011fea0003c00000 */
[----:B------:R-:W-:Y:S02]  /*f6860*/  IMAD.MOV.U32 R78, RZ, RZ, R98 ;  /* 0x000000ffff4e7224 */ /* 0x000fe400078e0062 */
[----:B------:R-:W-:-:S07]  /*f6870*/  IMAD.MOV.U32 R79, RZ, RZ, R99 ;  /* 0x000000ffff4f7224 */ /* 0x000fce00078e0063 */
.L_x_3262:
[----:B------:R-:W-:Y:S05]  /*f6880*/  BSYNC.RECONVERGENT B0 ;  /* 0x0000000000007941 */ /* 0x000fea0003800200 */
.L_x_3261:
[C---:B------:R-:W-:Y:S02]  /*f6890*/  R2UR UR4, R70.reuse ;  /* 0x00000000460472ca */ /* 0x040fe400000e0000 */
[C---:B------:R-:W-:Y:S02]  /*f68a0*/  R2UR UR5, R71.reuse ;  /* 0x00000000470572ca */ /* 0x040fe400000e0000 */
[----:B------:R-:W-:Y:S02]  /*f68b0*/  R2UR UR8, R70 ;  /* 0x00000000460872ca */ /* 0x000fe400000e0000 */
[----:B------:R-:W-:-:S09]  /*f68c0*/  R2UR UR9, R71 ;  /* 0x00000000470972ca */ /* 0x000fd200000e0000 */
[----:B------:R1:W-:Y:S04]  /*f68d0*/  STG.E.64 desc[UR4][R76.64+0x2748], R78 ;  /* 0x0027484e4c007986 */ /* 0x0003e8000c101b04 */
[----:B------:R-:W2:Y:S01]  /*f68e0*/  LDG.E R40, desc[UR8][R72.64+0xcc] ;  /* 0x0000cc0848287981 */ /* 0x000ea2000c1e1900 */
[----:B------:R-:W-:Y:S02]  /*f68f0*/  VIADD R93, R59, 0xfffffffe ;  /* 0xfffffffe3b5d7836 */ /* 0x000fe40000000000 */
[----:B------:R-:W-:-:S04]  /*f6900*/  VIADD R94, R42, 0xfffffd8e ;  /* 0xfffffd8e2a5e7836 */ /* 0x000fc80000000000 */
[----:B--2---:R-:W-:-:S04]  /*f6910*/  IMAD R87, R93, R40, R94 ;  /* 0x000000285d577224 */ /* 0x004fc800078e025e */
[----:B------:R-:W-:-:S06]  /*f6920*/  IMAD.WIDE R86, R87, 0x8, R10 ;  /* 0x0000000857567825 */ /* 0x000fcc00078e020a */
[----:B------:R-:W2:Y:S01]  /*f6930*/  LDG.E.64 R86, desc[UR4][R86.64] ;  /* 0x0000000456567981 */ /* 0x000ea2000c1e1b00 */
[----:B------:R-:W-:Y:S01]  /*f6940*/  IMAD.MOV.U32 R84, RZ, RZ, -0x800000 ;  /* 0xff800000ff547424 */ /* 0x000fe200078e00ff */
[----:B------:R-:W-:Y:S01]  /*f6950*/  BSSY.RECONVERGENT B0, `(.L_x_3263) ;  /* 0x000005a000007945 */ /* 0x000fe20003800200 */
[----:B------:R-:W-:-:S06]  /*f6960*/  IMAD.MOV.U32 R85, RZ, RZ, 0x41cdcd64 ;  /* 0x41cdcd64ff557424 */ /* 0x000fcc00078e00ff */
[----:B--2---:R-:W-:-:S14]  /*f6970*/  DSETP.GEU.AND P0, PT, |R86|, R84, PT ;  /* 0x000000545600722a */ /* 0x004fdc0003f0e200 */
[----:B-1----:R-:W-:Y:S05]  /*f6980*/  @P0 BRA `(.L_x_3264) ;  /* 0x0000000400200947 */ /* 0x002fea0003800000 */
[----:B------:R-:W-:Y:S01]  /*f6990*/  IMAD R58, R39, 0x36, R58 ;  /* 0x00000036273a7824 */ /* 0x000fe200078e023a */
[----:B------:R-:W-:Y:S02]  /*f69a0*/  R2UR UR8, R70 ;  /* 0x00000000460872ca */ /* 0x000fe400000e0000 */
[C---:B------:R-:W-:Y:S01]  /*f69b0*/  R2UR UR9, R71.reuse ;  /* 0x00000000470972ca */ /* 0x040fe200000e0000 */
[----:B------:R-:W-:Y:S01]  /*f69c0*/  VIADD R58, R58, 0x1a ;  /* 0x0000001a3a3a7836 */ /* 0x000fe20000000000 */
[C---:B------:R-:W-:Y:S02]  /*f69d0*/  R2UR UR10, R70.reuse ;  /* 0x00000000460a72ca */ /* 0x040fe400000e0000 */
[C---:B------:R-:W-:Y:S02]  /*f69e0*/  R2UR UR11, R71.reuse ;  /* 0x00000000470b72ca */ /* 0x040fe400000e0000 */
[----:B------:R-:W-:Y:S02]  /*f69f0*/  R2UR UR12, R70 ;  /* 0x00000000460c72ca */ /* 0x000fe400000e0000 */
[----:B------:R-:W-:-:S02]  /*f6a00*/  R2UR UR13, R71 ;  /* 0x00000000470d72ca */ /* 0x000fc400000e0000 */
[----:B------:R-:W-:Y:S02]  /*f6a10*/  IADD3 R88, P0, PT, R59, R74, RZ ;  /* 0x0000004a3b587210 */ /* 0x000fe40007f1e0ff */
[----:B------:R-:W-:Y:S02]  /*f6a20*/  IADD3 R86, P1, PT, R58, R38, RZ ;  /* 0x000000263a567210 */ /* 0x000fe40007f3e0ff */
[----:B------:R-:W-:Y:S01]  /*f6a30*/  R2UR UR4, R70 ;  /* 0x00000000460472ca */ /* 0x000fe200000e0000 */
[----:B------:R-:W-:Y:S01]  /*f6a40*/  IMAD.X R89, RZ, RZ, R75, P0 ;  /* 0x000000ffff597224 */ /* 0x000fe200000e064b */
[----:B------:R-:W-:Y:S02]  /*f6a50*/  LEA.HI.X.SX32 R87, R58, R37, 0x1, P1 ;  /* 0x000000253a577211 */ /* 0x000fe400008f0eff */
[----:B------:R-:W-:Y:S02]  /*f6a60*/  R2UR UR5, R71 ;  /* 0x00000000470572ca */ /* 0x000fe400000e0000 */
        /* <DEDUP_REMOVED lines=40> */
[----:B-1----:R-:W3:Y:S04]  /*f6cf0*/  LDG.E.U8 R90, desc[UR12][R88.64+-0x1] ;  /* 0xffffff0c585a7981 */ /* 0x002ee8000c1e1100 */
[----:B------:R-:W4:Y:S04]  /*f6d00*/  LDG.E.U8 R91, desc[UR14][R86.64] ;  /* 0x0000000e565b7981 */ /* 0x000f28000c1e1100 */
[----:B------:R-:W2:Y:S01]  /*f6d10*/  LDG.E.S8 R40, desc[UR8][R86.64+0x1] ;  /* 0x0000010856287981 */ /* 0x000ea2000c1e1300 */
[----:B---3--:R-:W-:-:S02]  /*f6d20*/  PRMT R69, R90, 0x3340, R69 ;  /* 0x000033405a457816 */ /* 0x008fc40000000045 */
[----:B----4-:R-:W-:-:S04]  /*f6d30*/  PRMT R58, R91, 0x3340, RZ ;  /* 0x000033405b3a7816 */ /* 0x010fc800000000ff */
[----:B------:R-:W-:-:S05]  /*f6d40*/  PRMT R69, R69, 0x5410, R58 ;  /* 0x0000541045457816 */ /* 0x000fca000000003a */
[----:B--2---:R-:W-:-:S04]  /*f6d50*/  IDP.4A.S8.U8 R40, R69, R92, R40 ;  /* 0x0000005c45287226 */ /* 0x004fc80000000228 */
[----:B------:R-:W-:-:S04]  /*f6d60*/  IMAD R40, R40, 0x8, R95 ;  /* 0x0000000828287824 */ /* 0x000fc800078e025f */
        /* <DEDUP_REMOVED lines=10> */
.L_x_3264:
        /* <DEDUP_REMOVED lines=14> */
.L_x_3265:
[----:B------:R-:W-:Y:S05]  /*f6ef0*/  BSYNC.RECONVERGENT B0 ;  /* 0x0000000000007941 */ /* 0x000fea0003800200 */
.L_x_3263:
[----:B------:R-:W-:Y:S01]  /*f6f00*/  UMOV UR4, 0xcccccccd ;  /* 0xcccccccd00047882 */ /* 0x000fe20000000000 */
[----:B------:R-:W-:Y:S01]  /*f6f10*/  UMOV UR5, 0x4016cccc ;  /* 0x4016cccc00057882 */ /* 0x000fe20000000000 */
[----:B-----5:R-:W-:Y:S01]  /*f6f20*/  DADD R94, R84, 200 ;  /* 0x40690000545e7429 */ /* 0x020fe20000000000 */
[----:B------:R-:W-:Y:S01]  /*f6f30*/  BSSY.RECONVERGENT B0, `(.L_x_3266) ;  /* 0x0000014000007945 */ /* 0x000fe20003800200 */
[----:B------:R-:W-:-:S08]  /*f6f40*/  DADD R92, R58, -UR4 ;  /* 0x800000043a5c7e29 */ /* 0x000fd00008000000 */
        /* <DEDUP_REMOVED lines=17> */
[----:B012-4-:R-:W-:Y:S05]  /*f7060*/  CALL.REL.NOINC `($__internal_0_$__cuda_sm20_div_rn_f64_full) ;  /* 0x000006e800dc7944 */ /* 0x017fea0003c00000 */
.L_x_3267:
[----:B------:R-:W-:Y:S05]  /*f7070*/  BSYNC.RECONVERGENT B0 ;  /* 0x0000000000007941 */ /* 0x000fea0003800200 */
.L_x_3266:
        /* <DEDUP_REMOVED lines=31> */
[----:B------:R-:W-:Y:S02]  /*f7270*/  R2UR UR4, R70 ;  /* 0x00000000460472ca */ /* 0x000fe400000e0000 */
[----:B------:R-:W-:-:S13]  /*f7280*/  R2UR UR5, R71 ;  /* 0x00000000470572ca */ /* 0x000fda00000e0000 */
[----:B------:R-:W0:Y:S01]  /*f7290*/  LDG.E R40, desc[UR4][R72.64+0xcc] ;  /* 0x0000cc0448287981 */ /* 0x000e22000c1e1900 */
[C---:B------:R-:W-:Y:S02]  /*f72a0*/  R2UR UR10, R70.reuse ;  /* 0x00000000460a72ca */ /* 0x040fe400000e0000 */
[C---:B------:R-:W-:Y:S02]  /*f72b0*/  R2UR UR11, R71.reuse ;  /* 0x00000000470b72ca */ /* 0x040fe400000e0000 */
[----:B------:R-:W-:Y:S02]  /*f72c0*/  R2UR UR8, R70 ;  /* 0x00000000460872ca */ /* 0x000fe400000e0000 */
[----:B------:R-:W-:Y:S01]  /*f72d0*/  R2UR UR9, R71 ;  /* 0x00000000470972ca */ /* 0x000fe200000e0000 */
[----:B0-----:R-:W-:-:S04]  /*f72e0*/  IMAD R61, R57, R40, R42 ;  /* 0x00000028393d7224 */ /* 0x001fc800078e022a */
[----:B------:R-:W-:-:S05]  /*f72f0*/  IMAD.WIDE R60, R61, 0x8, R10 ;  /* 0x000000083d3c7825 */ /* 0x000fca00078e020a */
[----:B------:R0:W-:Y:S04]  /*f7300*/  STG.E.64 desc[UR4][R60.64], R58 ;  /* 0x0000003a3c007986 */ /* 0x0001e8000c101b04 */
[----:B------:R-:W2:Y:S04]  /*f7310*/  LDG.E R40, desc[UR10][R72.64+0xcc] ;  /* 0x0000cc0a48287981 */ /* 0x000ea8000c1e1900 */
[----:B------:R-:W3:Y:S01]  /*f7320*/  LDG.E.64 R78, desc[UR8][R76.64+0x2770] ;  /* 0x002770084c4e7981 */ /* 0x000ee2000c1e1b00 */
[----:B--2---:R-:W-:-:S04]  /*f7330*/  IMAD R57, R57, R40, R56 ;  /* 0x0000002839397224 */ /* 0x004fc800078e0238 */
[----:B------:R-:W-:-:S05]  /*f7340*/  IMAD.WIDE R56, R57, 0x8, R10 ;  /* 0x0000000839387825 */ /* 0x000fca00078e020a */
[----:B---3--:R0:W-:Y:S01]  /*f7350*/  STG.E.64 desc[UR4][R56.64], R78 ;  /* 0x0000004e38007986 */ /* 0x0081e2000c101b04 */
[----:B------:R-:W-:Y:S05]  /*f7360*/  BRA `(.L_x_3270) ;  /* 0x0000000000447947 */ /* 0x000fea0003800000 */
.L_x_3269:
[----:B------:R-:W-:-:S14]  /*f7370*/  DSETP.GE.AND P0, PT, R78, R98, PT ;  /* 0x000000624e00722a */ /* 0x000fdc0003f06000 */
[----:B------:R-:W-:Y:S05]  /*f7380*/  @!P0 BRA `(.L_x_3270) ;  /* 0x00000000003c8947 */ /* 0x000fea0003800000 */
[----:B------:R-:W-:Y:S02]  /*f7390*/  R2UR UR4, R70 ;  /* 0x00000000460472ca */ /* 0x000fe400000e0000 */
[----:B------:R-:W-:-:S13]  /*f73a0*/  R2UR UR5, R71 ;  /* 0x00000000470572ca */ /* 0x000fda00000e0000 */
[----:B------:R-:W2:Y:S01]  /*f73b0*/  LDG.E R40, desc[UR4][R72.64+0xcc] ;  /* 0x0000cc0448287981 */ /* 0x000ea2000c1e1900 */
[C---:B------:R-:W-:Y:S02]  /*f73c0*/  R2UR UR10, R70.reuse ;  /* 0x00000000460a72ca */ /* 0x040fe400000e0000 */
[C---:B------:R-:W-:Y:S02]  /*f73d0*/  R2UR UR11, R71.reuse ;  /* 0x00000000470b72ca */ /* 0x040fe400000e0000 */
[----:B------:R-:W-:Y:S02]  /*f73e0*/  R2UR UR8, R70 ;  /* 0x00000000460872ca */ /* 0x000fe400000e0000 */
[----:B------:R-:W-:Y:S01]  /*f73f0*/  R2UR UR9, R71 ;  /* 0x00000000470972ca */ /* 0x000fe200000e0000 */
[----:B--2---:R-:W-:-:S04]  /*f7400*/  IMAD R59, R57, R40, R42 ;  /* 0x00000028393b7224 */ /* 0x004fc800078e022a */
[----:B------:R-:W-:-:S05]  /*f7410*/  IMAD.WIDE R58, R59, 0x8, R10 ;  /* 0x000000083b3a7825 */ /* 0x000fca00078e020a */
[----:B------:R2:W-:Y:S04]  /*f7420*/  STG.E.64 desc[UR4][R58.64], R82 ;  /* 0x000000523a007986 */ /* 0x0005e8000c101b04 */
[----:B------:R-:W3:Y:S04]  /*f7430*/  LDG.E R40, desc[UR10][R72.64+0xcc] ;  /* 0x0000cc0a48287981 */ /* 0x000ee8000c1e1900 */
[----:B0-----:R-:W5:Y:S01]  /*f7440*/  LDG.E.64 R60, desc[UR8][R76.64+0x2768] ;  /* 0x002768084c3c7981 */ /* 0x001f62000c1e1b00 */
[----:B---3--:R-:W-:-:S04]  /*f7450*/  IMAD R57, R57, R40, R56 ;  /* 0x0000002839397224 */ /* 0x008fc800078e0238 */
[----:B------:R-:W-:-:S05]  /*f7460*/  IMAD.WIDE R56, R57, 0x8, R10 ;  /* 0x0000000839387825 */ /* 0x000fca00078e020a */
[----:B-----5:R2:W-:Y:S02]  /*f7470*/  STG.E.64 desc[UR4][R56.64], R60 ;  /* 0x0000003c38007986 */ /* 0x0205e4000c101b04 */
.L_x_3270:
[----:B------:R-:W-:Y:S05]  /*f7480*/  BSYNC.RECONVERGENT B0 ;  /* 0x0000000000007941 */ /* 0x000fea0003800200 */
.L_x_3268:
[----:B------:R-:W-:Y:S01]  /*f7490*/  R2UR UR4, R70 ;  /* 0x00000000460472ca */ /* 0x000fe200000e0000 */
[----:B0-2---:R-:W-:Y:S01]  /*f74a0*/  IMAD.MOV.U32 R57, RZ, RZ, 0x3 ;  /* 0x00000003ff397424 */ /* 0x005fe200078e00ff */
[----:B------:R-:W-:Y:S01]  /*f74b0*/  R2UR UR5, R71 ;  /* 0x00000000470572ca */ /* 0x000fe200000e0000 */
[----:B------:R-:W-:Y:S01]  /*f74c0*/  BSSY.RECONVERGENT B1, `(.L_x_3271) ;  /* 0x000036d000017945 */ /* 0x000fe20003800200 */
[----:B------:R-:W-:-:S11]  /*f74d0*/  IMAD.MOV.U32 R40, RZ, RZ, 0x3 ;  /* 0x00000003ff287424 */ /* 0x000fd600078e00ff */
[----:B------:R0:W-:Y:S02]  /*f74e0*/  STG.E desc[UR4][R72.64+0xd8], R57 ;  /* 0x0000d83948007986 */ /* 0x0001e4000c101904 */
.L_x_3302:
        /* <DEDUP_REMOVED lines=30> */
[----:B0-----:R-:W-:Y:S05]  /*f76d0*/  @!P1 BRA `(.L_x_3273) ;  /* 0x00000034000c9947 */ /* 0x001fea0003800000 */
[----:B------:R-:W-:Y:S04]  /*f76e0*/  BSSY.RECONVERGENT B11, `(.L_x_3274) ;  /* 0x000033f0000b7945 */ /* 0x000fe80003800200 */
[----:B------:R-:W0:Y:S05]  /*f76f0*/  BMOV.32.CLEAR R58, B11 ;  /* 0x000000000b3a7355 */ /* 0x000e2a0000100000 */
.L_x_3301:
[----:B------:R-:W-:Y:S02]  /*f7700*/  R2UR UR4, R70 ;  /* 0x00000000460472ca */ /* 0x000fe400000e0000 */
[----:B------:R-:W-:-:S13]  /*f7710*/  R2UR UR5, R71 ;  /* 0x00000000470572ca */ /* 0x000fda00000e0000 */
[----:B--2---:R-:W2:Y:S02]  /*f7720*/  LDG.E R40, desc[UR4][R72.64+0xe8] ;  /* 0x0000e80448287981 */ /* 0x004ea4000c1e1900 */
[----:B--2---:R-:W-:-:S13]  /*f7730*/  ISETP.GE.AND P0, PT, R57, R40, PT ;  /* 0x000000283900720c */ /* 0x004fda0003f06270 */
[----:B---3--:R-:W-:Y:S05]  /*f7740*/  @P0 BRA `(.L_x_3275) ;  /* 0x0000003000dc0947 */ /* 0x008fea0003800000 */
[----:B------:R-:W-:Y:S02]  /*f7750*/  R2UR UR4, R70 ;  /* 0x00000000460472ca */ /* 0x000fe400000e0000 */
[----:B------:R-:W-:-:S13]  /*f7760*/  R2UR UR5, R71 ;  /* 0x00000000470572ca */ /* 0x000fda00000e0000 */
[----:B------:R-:W2:Y:S01]  /*f7770*/  LDG.E R42, desc[UR4][R72.64+0xcc] ;  /* 0x0000cc04482a7981 */ /* 0x000ea2000c1e1900 */
[----:B------:R-:W-:-:S04]  /*f7780*/  VIADD R40, R59, 0xffffffff ;  /* 0xffffffff3b287836 */ /* 0x000fc80000000000 */
[----:B--2---:R-:W-:-:S04]  /*f7790*/  IMAD R40, R40, R42, R41 ;  /* 0x0000002a28287224 */ /* 0x004fc800078e0229 */
[----:B------:R-:W-:-:S04]  /*f77a0*/  IMAD.IADD R57, R40, 0x1, R57 ;  /* 0x0000000128397824 */ /* 0x000fc800078e0239 */
[----:B------:R-:W-:-:S06]  /*f77b0*/  IMAD.WIDE R56, R57, 0x8, R10 ;  /* 0x0000000839387825 */ /* 0x000fcc00078e020a */
[----:B------:R-:W2:Y:S01]  /*f77c0*/  LDG.E.64 R56, desc[UR4][R56.64] ;  /* 0x0000000438387981 */ /* 0x000ea2000c1e1b00 */
[----:B------:R-:W-:Y:S01]  /*f77d0*/  IMAD.MOV.U32 R78, RZ, RZ, -0x800000 ;  /* 0xff800000ff4e7424 */ /* 0x000fe200078e00ff */
[----:B------:R-:W-:Y:S05]  /*f77e0*/  BMOV.32.CLEAR RZ, B11 ;  /* 0x000000000bff7355 */ /* 0x000fea0000100000 */
[----:B------:R-:W-:Y:S01]  /*f77f0*/  IMAD.MOV.U32 R79, RZ, RZ, 0x41cdcd64 ;  /* 0x41cdcd64ff4f7424 */ /* 0x000fe200078e00ff */
[----:B------:R-:W-:Y:S05]  /*f7800*/  BSSY.RECONVERGENT B11, `(.L_x_3276) ;  /* 0x000031f0000b7945 */ /* 0x000fea0003800200 */
[----:B--2---:R-:W-:Y:S01]  /*f7810*/  DSETP.GEU.AND P0, PT, |R56|, R78, PT ;  /* 0x0000004e3800722a */ /* 0x004fe20003f0e200 */
[----:B------:R-:W2:-:S13]  /*f7820*/  BMOV.32.CLEAR R56, B11 ;  /* 0x000000000b387355 */ /* 0x000e9a0000100000 */
        /* <DEDUP_REMOVED lines=20> */
[----:B------:R-:W5:Y:S04]  /*f7970*/  LDG.E R97, desc[UR12][R72.64+0xe0] ;  /* 0x0000e00c48617981 */ /* 0x000f68000c1e1900 */
[----:B------:R-:W4:Y:S04]  /*f7980*/  LDG.E R59, desc[UR14][R72.64+0xe4] ;  /* 0x0000e40e483b7981 */ /* 0x000f28000c1e1900 */
        /* <DEDUP_REMOVED lines=8> */
[----:B-----5:R-:W-:-:S03]  /*f7a10*/  LOP3.LUT R42, RZ, R97, RZ, 0x33, !PT ;  /* 0x00000061ff2a7212 */ /* 0x020fc600078e33ff */
[----:B----4-:R-:W-:Y:S02]  /*f7a20*/  IMAD.IADD R81, R59, 0x1, R40 ;  /* 0x000000013b517824 */ /* 0x010fe400078e0228 */
[----:B--2---:R-:W-:-:S03]  /*f7a30*/  IMAD.IADD R40, R57, 0x1, R42 ;  /* 0x0000000139287824 */ /* 0x004fc600078e022a */
[C---:B------:R-:W-:Y:S01]  /*f7a40*/  ISETP.NE.AND P2, PT, R81.reuse, RZ, PT ;  /* 0x000000ff5100720c */ /* 0x040fe20003f45270 */
[----:B------:R2:W-:Y:S01]  /*f7a50*/  STG.E desc[UR10][R72.64+0xec], R81 ;  /* 0x0000ec5148007986 */ /* 0x0005e2000c10190a */
[----:B------:R-:W-:Y:S01]  /*f7a60*/  ISETP.GE.AND P0, PT, R81, 0x1, PT ;  /* 0x000000015100780c */ /* 0x000fe20003f06270 */
[----:B------:R-:W3:Y:S05]  /*f7a70*/  BMOV.32.CLEAR R42, B11 ;  /* 0x000000000b2a7355 */ /* 0x000eea0000100000 */
[C---:B------:R-:W-:Y:S01]  /*f7a80*/  ISETP.GT.AND P1, PT, R40.reuse, RZ, !P2 ;  /* 0x000000ff2800720c */ /* 0x040fe20005724270 */
[----:B------:R2:W-:Y:S01]  /*f7a90*/  STG.E desc[UR12][R72.64+0xf0], R40 ;  /* 0x0000f02848007986 */ /* 0x0005e2000c10190c */
[----:B------:R-:W-:-:S02]  /*f7aa0*/  ISETP.NE.OR P0, PT, R40, RZ, !P0 ;  /* 0x000000ff2800720c */ /* 0x000fc40004705670 */
[----:B------:R-:W-:-:S05]  /*f7ab0*/  IADD3 R99, PT, PT, R40, -0x1, R81 ;  /* 0xffffffff28637810 */ /* 0x000fca0007ffe051 */
[----:B------:R2:W-:Y:S06]  /*f7ac0*/  STG.E desc[UR14][R72.64+0xf4], R99 ;  /* 0x0000f46348007986 */ /* 0x0005ec000c10190e */
[----:B0--3--:R-:W-:Y:S05]  /*f7ad0*/  @P0 BRA !P1, `(.L_x_3279) ;  /* 0x0000001400300947 */ /* 0x009fea0004800000 */
        /* <DEDUP_REMOVED lines=13> */
[----:B-1----:R0:W5:Y:S04]  /*f7bb0*/  @!P0 LDG.E.64 R90, desc[UR4][R76.64+0x2760] ;  /* 0x002760044c5a8981 */ /* 0x002168000c1e1b00 */
        /* <DEDUP_REMOVED lines=9> */
[-C--:B-----5:R-:W-:Y:S02]  /*f7c50*/  IADD3 R80, P1, PT, R59, R74.reuse, RZ ;  /* 0x0000004a3b507210 */ /* 0x0a0fe40007f3e0ff */
        /* <DEDUP_REMOVED lines=23> */
[----:B------:R-:W-:-:S04]  /*f7dd0*/  LEA R40, R40, UR4, 0x3 ;  /* 0x0000000428287c11 */ /* 0x000fc8000f8e18ff */
        /* <DEDUP_REMOVED lines=22> */
.L_x_3282:
[----:B------:R-:W-:Y:S05]  /*f7f40*/  BSYNC.RECONVERGENT B11 ;  /* 0x00000000000b7941 */ /* 0x000fea0003800200 */
.L_x_3281:
        /* <DEDUP_REMOVED lines=10> */
[----:B--2--5:R-:W-:Y:S01]  /*f7ff0*/  DADD R82, R60, R90 ;  /* 0x000000003c527229 */ /* 0x024fe2000000005a */
[----:B------:R-:W2:Y:S06]  /*f8000*/  LDG.E.64 R60, desc[UR4][R76.64+0x2720] ;  /* 0x002720044c3c7981 */ /* 0x000eac000c1e1b00 */
[----:B------:R3:W-:Y:S05]  /*f8010*/  STG.E.64 desc[UR4][R76.64+0x2760], R82 ;  /* 0x002760524c007986 */ /* 0x0007ea000c101b04 */
[----:B------:R-:W4:Y:S02]  /*f8020*/  LDG.E R40, desc[UR8][R72.64+0xcc] ;  /* 0x0000cc0848287981 */ /* 0x000f24000c1e1900 */
[----:B----4-:R-:W-:-:S04]  /*f8030*/  IMAD R40, R69, R40, R88 ;  /* 0x0000002845287224 */ /* 0x010fc800078e0258 */
[----:B------:R-:W-:-:S04]  /*f8040*/  VIADD R89, R40, 0x271 ;  /* 0x0000027128597836 */ /* 0x000fc80000000000 */
[----:B------:R-:W-:-:S06]  /*f8050*/  IMAD.WIDE R88, R89, 0x8, R10 ;  /* 0x0000000859587825 */ /* 0x000fcc00078e020a */
[----:B------:R-:W1:Y:S01]  /*f8060*/  LDG.E.64 R88, desc[UR4][R88.64] ;  /* 0x0000000458587981 */ /* 0x000e62000c1e1b00 */
[----:B------:R-:W-:Y:S01]  /*f8070*/  DSETP.GT.AND P0, PT, |R82|, R78, PT ;  /* 0x0000004e5200722a */ /* 0x000fe20003f04200 */
[----:B------:R-:W-:-:S13]  /*f8080*/  IMAD.MOV.U32 R78, RZ, RZ, 0x1 ;  /* 0x00000001ff4e7424 */ /* 0x000fda00078e00ff */
        /* <DEDUP_REMOVED lines=16> */
[----:B------:R-:W1:Y:S02]  /*f8190*/  MUFU.RCP64H R79, R93 ;  /* 0x0000005d004f7308 */ /* 0x000e640000001800 */
        /* <DEDUP_REMOVED lines=19> */
.L_x_3284:
[----:B------:R-:W-:Y:S05]  /*f82d0*/  BSYNC.RECONVERGENT B11 ;  /* 0x00000000000b7941 */ /* 0x000fea0003800200 */
.L_x_3283:
[C---:B------:R-:W-:Y:S02]  /*f82e0*/  R2UR UR4, R70.reuse ;  /* 0x00000000460472ca */ /* 0x040fe400000e0000 */
        /* <DEDUP_REMOVED lines=8> */
[----:B------:R-:W-:-:S05]  /*f8370*/  IMAD.WIDE R86, R57, 0x8, R10 ;  /* 0x0000000839567825 */ /* 0x000fca00078e020a */
        /* <DEDUP_REMOVED lines=24> */
[----:B0-----:R-:W-:Y:S05]  /*f8500*/  CALL.REL.NOINC `($__internal_0_$__cuda_sm20_div_rn_f64_full) ;  /* 0x000006d400b47944 */ /* 0x001fea0003c00000 */
.L_x_3286:
[----:B------:R-:W-:Y:S05]  /*f8510*/  BSYNC.RECONVERGENT B11 ;  /* 0x00000000000b7941 */ /* 0x000fea0003800200 */
.L_x_3285:
        /* <DEDUP_REMOVED lines=12> */
.L_x_3280:
        /* <DEDUP_REMOVED lines=11> */
[----:B--2---:R-:W2:Y:S01]  /*f8690*/  LDG.E.S8 R40, desc[UR4][R60.64] ;  /* 0x000000043c287981 */ /* 0x004ea2000c1e1300 */
[----:B------:R-:W-:-:S02]  /*f86a0*/  R2UR UR13, R71 ;  /* 0x00000000470d72ca */ /* 0x000fc400000e0000 */
[-C--:B------:R-:W-:Y:S01]  /*f86b0*/  IADD3 R80, P2, PT, R59, R74.reuse, RZ ;  /* 0x0000004a3b507210 */ /* 0x080fe20007f5e0ff */
[----:B------:R-:W2:Y:S01]  /*f86c0*/  LDG.E.S8 R83, desc[UR8][R88.64+0x1b] ;  /* 0x00001b0858537981 */ /* 0x000ea2000c1e1300 */
[----:B-1----:R-:W-:Y:S02]  /*f86d0*/  IADD3 R90, P0, PT, R57, R74, RZ ;  /* 0x0000004a395a7210 */ /* 0x002fe40007f1e0ff */
[-C--:B------:R-:W-:Y:S02]  /*f86e0*/  LEA.HI.X.SX32 R81, R59, R75.reuse, 0x1, P2 ;  /* 0x0000004b3b517211 */ /* 0x080fe400010f0eff */
[----:B------:R-:W-:-:S03]  /*f86f0*/  LEA.HI.X.SX32 R91, R57, R75, 0x1, P0 ;  /* 0x0000004b395b7211 */ /* 0x000fc600000f0eff */
[----:B------:R-:W3:Y:S04]  /*f8700*/  LDG.E.S8 R92, desc[UR10][R80.64] ;  /* 0x0000000a505c7981 */ /* 0x000ee8000c1e1300 */
[----:B------:R-:W3:Y:S01]  /*f8710*/  LDG.E.S8 R93, desc[UR12][R90.64+0x1b] ;  /* 0x00001b0c5a5d7981 */ /* 0x000ee2000c1e1300 */
[----:B------:R-:W-:Y:S02]  /*f8720*/  UMOV UR4, 0x50 ;  /* 0x0000005000047882 */ /* 0x000fe40000000000 */
[----:B------:R-:W-:Y:S01]  /*f8730*/  LEA R99, R99, UR4, 0x3 ;  /* 0x0000000463637c11 */ /* 0x000fe2000f8e18ff */
[----:B--2---:R-:W-:-:S05]  /*f8740*/  IMAD R40, R40, 0x5, R83 ;  /* 0x0000000528287824 */ /* 0x004fca00078e0253 */
[----:B------:R-:W-:Y:S01]  /*f8750*/  LEA R96, R40, 0x10000, 0x3 ;  /* 0x0001000028607811 */ /* 0x000fe200078e18ff */
[----:B------:R-:W0:Y:S01]  /*f8760*/  LDC.64 R82, c[0x3][R99+0x6270] ;  /* 0x00d89c0063527b82 */ /* 0x000e220000000a00 */
[----:B---3--:R-:W-:-:S07]  /*f8770*/  IMAD R92, R92, 0x5, R93 ;  /* 0x000000055c5c7824 */ /* 0x008fce00078e025d */
[----:B------:R-:W0:Y:S01]  /*f8780*/  LDC.64 R94, c[0x3][R96+-0x4d68] ;  /* 0x00eca600605e7b82 */ /* 0x000e220000000a00 */
[----:B------:R-:W-:-:S07]  /*f8790*/  LEA R98, R92, 0x10000, 0x3 ;  /* 0x000100005c627811 */ /* 0x000fce00078e18ff */
        /* <DEDUP_REMOVED lines=8> */
[----:B------:R-:W-:-:S05]  /*f8820*/  IMAD.WIDE R94, R95, 0x8, R10 ;  /* 0x000000085f5e7825 */ /* 0x000fca00078e020a */
        /* <DEDUP_REMOVED lines=15> */
[----:B------:R-:W-:Y:S02]  /*f8920*/  LEA R94, R69, 0x10000, 0x3 ;  /* 0x00010000455e7811 */ /* 0x000fe400078e18ff */
[----:B---3--:R-:W-:-:S04]  /*f8930*/  LEA R40, R40, UR4, 0x3 ;  /* 0x0000000428287c11 */ /* 0x008fc8000f8e18ff */
[----:B0-----:R-:W0:Y:S01]  /*f8940*/  LDC.64 R92, c[0x3][R40+0x5fa0] ;  /* 0x00d7e800285c7b82 */ /* 0x001e220000000a00 */
        /* <DEDUP_REMOVED lines=10> */
[----:B------:R-:W-:Y:S02]  /*f89f0*/  VIADD R89, R60, 0x271 ;  /* 0x000002713c597836 */ /* 0x000fe40000000000 */
[----:B------:R-:W2:Y:S02]  /*f8a00*/  LDG.E.64 R60, desc[UR4][R76.64+0x2720] ;  /* 0x002720044c3c7981 */ /* 0x000ea4000c1e1b00 */
[----:B------:R-:W-:-:S06]  /*f8a10*/  IMAD.WIDE R88, R89, 0x8, R10 ;  /* 0x0000000859587825 */ /* 0x000fcc00078e020a */
[----:B------:R-:W0:Y:S01]  /*f8a20*/  LDG.E.64 R88, desc[UR4][R88.64] ;  /* 0x0000000458587981 */ /* 0x000e22000c1e1b00 */
[----:B------:R-:W-:Y:S01]  /*f8a30*/  DSETP.GT.AND P0, PT, |R82|, R78, PT ;  /* 0x0000004e5200722a */ /* 0x000fe20003f04200 */
[----:B------:R-:W-:-:S13]  /*f8a40*/  IMAD.MOV.U32 R78, RZ, RZ, 0x1 ;  /* 0x00000001ff4e7424 */ /* 0x000fda00078e00ff */
        /* <DEDUP_REMOVED lines=36> */
.L_x_3289:
[----:B------:R-:W-:Y:S05]  /*f8c90*/  BSYNC.RECONVERGENT B11 ;  /* 0x00000000000b7941 */ /* 0x000fea0003800200 */
.L_x_3288:
        /* <DEDUP_REMOVED lines=33> */
[----:B------:R-:W-:-:S07]  /*f8eb0*/  MOV R40, 0xf8ed0 ;  /* 0x000f8ed000287802 */ /* 0x000fce0000000f00 */
[----:B------:R-:W-:Y:S05]  /*f8ec0*/  CALL.REL.NOINC `($__internal_0_$__cuda_sm20_div_rn_f64_full) ;  /* 0x000006cc00447944 */ /* 0x000fea0003c00000 */
.L_x_3291:
[----:B------:R-:W-:Y:S05]  /*f8ed0*/  BSYNC.RECONVERGENT B11 ;  /* 0x00000000000b7941 */ /* 0x000fea0003800200 */
.L_x_3290:
        /* <DEDUP_REMOVED lines=12> */
.L_x_3279:
        /* <DEDUP_REMOVED lines=56> */
[----:B------:R-:W-:-:S05]  /*f9320*/  IMAD.WIDE R94, R95, 0x8, R10 ;  /* 0x000000085f5e7825 */ /* 0x000fca00078e020a */
[----:B------:R-:W2:Y:S02]  /*f9330*/  LDG.E.64 R82, desc[UR8][R94.64] ;  /* 0x000000085e527981 */ /* 0x000ea4000c1e1b00 */
[----:B--2---:R-:W-:-:S07]  /*f9340*/  DADD R82, R92, R82 ;  /* 0x000000005c527229 */ /* 0x004fce0000000052 */
[----:B------:R1:W-:Y:S04]  /*f9350*/  STG.E.64 desc[UR8][R76.64+0x2758], R82 ;  /* 0x002758524c007986 */ /* 0x0003e8000c101b08 */
[----:B------:R-:W2:Y:S04]  /*f9360*/  LDG.E.U8 R69, desc[UR10][R80.64+0x1] ;  /* 0x0000010a50457981 */ /* 0x000ea8000c1e1100 */
[----:B0-----:R-:W2:Y:S04]  /*f9370*/  LDG.E.U8 R92, desc[UR12][R80.64] ;  /* 0x0000000c505c7981 */ /* 0x001ea8000c1e1100 */
        /* <DEDUP_REMOVED lines=68> */
.L_x_3294:
[----:B------:R-:W-:Y:S05]  /*f97c0*/  BSYNC.RECONVERGENT B11 ;  /* 0x00000000000b7941 */ /* 0x000fea0003800200 */
.L_x_3293:
        /* <DEDUP_REMOVED lines=35> */
.L_x_3296:
[----:B------:R-:W-:Y:S05]  /*f9a00*/  BSYNC.RECONVERGENT B11 ;  /* 0x00000000000b7941 */ /* 0x000fea0003800200 */
.L_x_3295:
        /* <DEDUP_REMOVED lines=16> */
.L_x_3292:
        /* <DEDUP_REMOVED lines=33> */
[----:B------:R-:W-:-:S02]  /*f9d20*/  LEA R99, R99, UR4, 0x3 ;  /* 0x0000000463637c11 */ /* 0x000fc4000f8e18ff */
[----:B--2---:R-:W-:Y:S02]  /*f9d30*/  PRMT R82, R83, 0x3340, R82 ;  /* 0x0000334053527816 */ /* 0x004fe40000000052 */
[----:B---3--:R-:W-:-:S04]  /*f9d40*/  PRMT R83, R92, 0x3340, RZ ;  /* 0x000033405c537816 */ /* 0x008fc800000000ff */
[----:B------:R-:W-:Y:S02]  /*f9d50*/  PRMT R83, R82, 0x5410, R83 ;  /* 0x0000541052537816 */ /* 0x000fe40000000053 */
[----:B----4-:R-:W-:Y:S02]  /*f9d60*/  PRMT R94, R95, 0x3340, R94 ;  /* 0x000033405f5e7816 */ /* 0x010fe4000000005e */
[----:B-----5:R-:W-:Y:S01]  /*f9d70*/  PRMT R95, R96, 0x3340, RZ ;  /* 0x00003340605f7816 */ /* 0x020fe200000000ff */
        /* <DEDUP_REMOVED lines=19> */
[----:B------:R-:W-:Y:S02]  /*f9eb0*/  R2UR UR22, R70 ;  /* 0x00000000461672ca */ /* 0x000fe400000e0000 */
[----:B------:R-:W-:Y:S01]  /*f9ec0*/  R2UR UR23, R71 ;  /* 0x00000000471772ca */ /* 0x000fe200000e0000 */
[----:B--2---:R-:W-:-:S07]  /*f9ed0*/  DADD R82, R92, R82 ;  /* 0x000000005c527229 */ /* 0x004fce0000000052 */
[----:B------:R1:W-:Y:S04]  /*f9ee0*/  STG.E.64 desc[UR8][R76.64+0x2760], R82 ;  /* 0x002760524c007986 */ /* 0x0003e8000c101b08 */
[----:B0-----:R-:W2:Y:S04]  /*f9ef0*/  LDG.E.U8 R92, desc[UR12][R80.64+0x1] ;  /* 0x0000010c505c7981 */ /* 0x001ea8000c1e1100 */
        /* <DEDUP_REMOVED lines=37> */
[----:B------:R-:W-:-:S08]  /*fa150*/  VIADD R89, R60, 0x271 ;  /* 0x000002713c597836 */ /* 0x000fd00000000000 */
[----:B------:R-:W2:Y:S01]  /*fa160*/  LDG.E.64 R60, desc[UR4][R76.64+0x2720] ;  /* 0x002720044c3c7981 */ /* 0x000ea2000c1e1b00 */
        /* <DEDUP_REMOVED lines=40> */
.L_x_3298:
[----:B------:R-:W-:Y:S05]  /*fa3f0*/  BSYNC.RECONVERGENT B11 ;  /* 0x00000000000b7941 */ /* 0x000fea0003800200 */
.L_x_3297:
        /* <DEDUP_REMOVED lines=35> */
.L_x_3300:
[----:B------:R-:W-:Y:S05]  /*fa630*/  BSYNC.RECONVERGENT B11 ;  /* 0x00000000000b7941 */ /* 0x000fea0003800200 */
.L_x_3299:
        /* <DEDUP_REMOVED lines=10> */
.L_x_3287:
[----:B------:R0:W-:Y:S05]  /*fa6e0*/  BMOV.32 B11, R42 ;  /* 0x0000002a0b007356 */ /* 0x0001ea0000000000 */
[----:B------:R-:W-:Y:S05]  /*fa6f0*/  BSYNC.RECONVERGENT B11 ;  /* 0x00000000000b7941 */ /* 0x000fea0003800200 */
.L_x_3278:
        /* <DEDUP_REMOVED lines=18> */
[C---:B------:R-:W-:Y:S02]  /*fa820*/  @!P1 R2UR UR10, R70.reuse ;  /* 0x00000000460a92ca */ /* 0x040fe400000e0000 */
[C---:B------:R-:W-:Y:S01]  /*fa830*/  @!P1 R2UR UR11, R71.reuse ;  /* 0x00000000470b92ca */ /* 0x040fe200000e0000 */
[----:B------:R5:W-:Y:S01]  /*fa840*/  @!P0 STG.E.64 desc[UR4][R76.64+0x2738], R78 ;  /* 0x0027384e4c008986 */ /* 0x000be2000c101b04 */
[C---:B------:R-:W-:Y:S02]  /*fa850*/  @!P1 R2UR UR12, R70.reuse ;  /* 0x00000000460c92ca */ /* 0x040fe400000e0000 */
[C---:B------:R-:W-:Y:S02]  /*fa860*/  @!P1 R2UR UR13, R71.reuse ;  /* 0x00000000470d92ca */ /* 0x040fe400000e0000 */
[----:B------:R-:W-:Y:S02]  /*fa870*/  @!P1 R2UR UR14, R70 ;  /* 0x00000000460e92ca */ /* 0x000fe400000e0000 */
[----:B------:R-:W-:-:S05]  /*fa880*/  @!P1 R2UR UR15, R71 ;  /* 0x00000000470f92ca */ /* 0x000fca00000e0000 */
[----:B------:R-:W2:Y:S04]  /*fa890*/  @!P1 LDG.E R40, desc[UR10][R72.64+0xe4] ;  /* 0x0000e40a48289981 */ /* 0x000ea8000c1e1900 */
[----:B0-----:R-:W3:Y:S04]  /*fa8a0*/  @!P1 LDG.E R42, desc[UR12][R72.64+0xcc] ;  /* 0x0000cc0c482a9981 */ /* 0x001ee8000c1e1900 */
[----:B------:R-:W4:Y:S01]  /*fa8b0*/  @!P1 LDG.E R57, desc[UR14][R72.64+0xe8] ;  /* 0x0000e80e48399981 */ /* 0x000f22000c1e1900 */
[----:B------:R-:W-:Y:S02]  /*fa8c0*/  @!P1 R2UR UR4, R70 ;  /* 0x00000000460492ca */ /* 0x000fe400000e0000 */
[----:B------:R-:W-:-:S02]  /*fa8d0*/  @!P1 R2UR UR5, R71 ;  /* 0x00000000470592ca */ /* 0x000fc400000e0000 */
[----:B------:R-:W-:Y:S02]  /*fa8e0*/  @!P1 R2UR UR8, R70 ;  /* 0x00000000460892ca */ /* 0x000fe400000e0000 */
[----:B------:R-:W-:Y:S01]  /*fa8f0*/  @!P1 R2UR UR9, R71 ;  /* 0x00000000470992ca */ /* 0x000fe200000e0000 */
[----:B--2---:R-:W-:-:S04]  /*fa900*/  @!P1 VIADD R40, R40, 0xffffffff ;  /* 0xffffffff28289836 */ /* 0x004fc80000000000 */
[----:B---3--:R-:W-:-:S04]  /*fa910*/  @!P1 IMAD R40, R40, R42, R41 ;  /* 0x0000002a28289224 */ /* 0x008fc800078e0229 */
[----:B----4-:R-:W-:-:S04]  /*fa920*/  @!P1 IMAD.IADD R57, R57, 0x1, R40 ;  /* 0x0000000139399824 */ /* 0x010fc800078e0228 */
[----:B-----5:R-:W-:-:S05]  /*fa930*/  @!P1 IMAD.WIDE R78, R57, 0x8, R10 ;  /* 0x00000008394e9825 */ /* 0x020fca00078e020a */
[----:B------:R2:W-:Y:S04]  /*fa940*/  @!P1 STG.E.64 desc[UR4][R78.64], R60 ;  /* 0x0000003c4e009986 */ /* 0x0005e8000c101b04 */
[----:B------:R-:W3:Y:S04]  /*fa950*/  @!P1 LDG.E R40, desc[UR8][R72.64+0xe4] ;  /* 0x0000e40848289981 */ /* 0x000ee8000c1e1900 */
[----:B------:R-:W4:Y:S04]  /*fa960*/  @!P1 LDG.E R42, desc[UR10][R72.64+0xcc] ;  /* 0x0000cc0a482a9981 */ /* 0x000f28000c1e1900 */
[----:B------:R-:W5:Y:S04]  /*fa970*/  @!P1 LDG.E R57, desc[UR12][R72.64+0xe8] ;  /* 0x0000e80c48399981 */ /* 0x000f68000c1e1900 */
[----:B-1----:R-:W2:Y:S01]  /*fa980*/  @!P1 LDG.E.64 R80, desc[UR4][R76.64+0x2738] ;  /* 0x002738044c509981 */ /* 0x002ea2000c1e1b00 */
[----:B---3--:R-:W-:-:S04]  /*fa990*/  @!P1 VIADD R40, R40, 0xffffffff ;  /* 0xffffffff28289836 */ /* 0x008fc80000000000 */
[----:B----4-:R-:W-:-:S04]  /*fa9a0*/  @!P1 IMAD R40, R40, R42, R43 ;  /* 0x0000002a28289224 */ /* 0x010fc800078e022b */
[----:B-----5:R-:W-:-:S04]  /*fa9b0*/  @!P1 IMAD.IADD R57, R57, 0x1, R40 ;  /* 0x0000000139399824 */ /* 0x020fc800078e0228 */
[----:B------:R-:W-:-:S05]  /*fa9c0*/  @!P1 IMAD.WIDE R82, R57, 0x8, R10 ;  /* 0x0000000839529825 */ /* 0x000fca00078e020a */
[----:B--2---:R2:W-:Y:S02]  /*fa9d0*/  @!P1 STG.E.64 desc[UR4][R82.64], R80 ;  /* 0x0000005052009986 */ /* 0x0045e4000c101b04 */
.L_x_3277:
[----:B------:R3:W-:Y:S05]  /*fa9e0*/  BMOV.32 B11, R56 ;  /* 0x000000380b007356 */ /* 0x0007ea0000000000 */
[----:B------:R-:W-:Y:S05]  /*fa9f0*/  BSYNC.RECONVERGENT B11 ;  /* 0x00000000000b7941 */ /* 0x000fea0003800200 */
.L_x_3276:
[C---:B------:R-:W-:Y:S02]  /*faa00*/  R2UR UR4, R70.reuse ;  /* 0x00000000460472ca */ /* 0x040fe400000e0000 */
[C---:B------:R-:W-:Y:S02]  /*faa10*/  R2UR UR5, R71.reuse ;  /* 0x00000000470572ca */ /* 0x040fe400000e0000 */
[----:B------:R-:W-:Y:S02]  /*faa20*/  R2UR UR8, R70 ;  /* 0x00000000460872ca */ /* 0x000fe400000e0000 */
[----:B------:R-:W-:-:S09]  /*faa30*/  R2UR UR9, R71 ;  /* 0x00000000470972ca */ /* 0x000fd200000e0000 */
[----:B------:R-:W5:Y:S04]  /*faa40*/  LDG.E R40, desc[UR4][R72.64+0xdc] ;  /* 0x0000dc0448287981 */ /* 0x000f68000c1e1900 */
[----:B------:R-:W3:Y:S01]  /*faa50*/  LDG.E R57, desc[UR8][R72.64+0xe0] ;  /* 0x0000e00848397981 */ /* 0x000ee2000c1e1900 */
[C---:B-----5:R-:W-:Y:S01]  /*faa60*/  ISETP.GT.AND P0, PT, R40.reuse, 0x1, PT ;  /* 0x000000012800780c */ /* 0x060fe20003f04270 */
[----:B------:R-:W-:Y:S02]  /*faa70*/  VIADD R59, R40, 0xffffffff ;  /* 0xffffffff283b7836 */ /* 0x000fe40000000000 */
[----:B---3--:R-:W-:-:S03]  /*faa80*/  VIADD R57, R57, 0x1 ;  /* 0x0000000139397836 */ /* 0x008fc60000000000 */
[----:B------:R3:W-:Y:S04]  /*faa90*/  STG.E desc[UR4][R72.64+0xdc], R59 ;  /* 0x0000dc3b48007986 */ /* 0x0007e8000c101904 */
[----:B------:R3:W-:Y:S03]  /*faaa0*/  STG.E desc[UR8][R72.64+0xe0], R57 ;  /* 0x0000e03948007986 */ /* 0x0007e6000c101908 */
[----:B------:R-:W-:Y:S05]  /*faab0*/  @P0 BRA `(.L_x_3301) ;  /* 0xffffffcc00100947 */ /* 0x000fea000383ffff */
.L_x_3275:
[----:B0-----:R0:W-:Y:S05]  /*faac0*/  BMOV.32 B11, R58 ;  /* 0x0000003a0b007356 */ /* 0x0011ea0000000000 */
[----:B------:R-:W-:Y:S05]  /*faad0*/  BSYNC.RECONVERGENT B11 ;  /* 0x00000000000b7941 */ /* 0x000fea0003800200 */
.L_x_3274:
[----:B------:R-:W-:Y:S02]  /*faae0*/  R2UR UR4, R70 ;  /* 0x00000000460472ca */ /* 0x000fe400000e0000 */
[----:B------:R-:W-:-:S13]  /*faaf0*/  R2UR UR5, R71 ;  /* 0x00000000470572ca */ /* 0x000fda00000e0000 */
[----:B------:R0:W5:Y:S02]  /*fab00*/  LDG.E R40, desc[UR4][R72.64+0xd8] ;  /* 0x0000d80448287981 */ /* 0x000164000c1e1900 */
.L_x_3273:
[----:B------:R-:W-:Y:S05]  /*fab10*/  BSYNC.RECONVERGENT B0 ;  /* 0x0000000000007941 */ /* 0x000fea0003800200 */
.L_x_3272:
[----:B------:R-:W-:Y:S01]  /*fab20*/  R2UR UR4, R70 ;  /* 0x00000000460472ca */ /* 0x000fe200000e0000 */
[C---:B---3-5:R-:W-:Y:S01]  /*fab30*/  VIADD R57, R40.reuse, 0x1 ;  /* 0x0000000128397836 */ /* 0x068fe20000000000 */
[----:B------:R-:W-:Y:S02]  /*fab40*/  R2UR UR5, R71 ;  /* 0x00000000470572ca */ /* 0x000fe400000e0000 */
[----:B------:R-:W-:Y:S01]  /*fab50*/  ISETP.GE.AND P0, PT, R40, 0x20, PT ;  /* 0x000000202800780c */ /* 0x000fe20003f06270 */
[----:B------:R-:W-:-:S10]  /*fab60*/  IMAD.MOV.U32 R40, RZ, RZ, R57 ;  /* 0x000000ffff287224 */ /* 0x000fd400078e0039 */
[----:B------:R3:W-:Y:S02]  /*fab70*/  STG.E desc[UR4][R72.64+0xd8], R57 ;  /* 0x0000d83948007986 */ /* 0x0007e4000c101904 */
[----:B------:R-:W-:Y:S05]  /*fab80*/  @!P0 BRA `(.L_x_3302) ;  /* 0xffffffc800588947 */ /* 0x000fea000383ffff */
[----:B------:R-:W-:Y:S05]  /*fab90*/  BSYNC.RECONVERGENT B1 ;  /* 0x0000000000017941 */ /* 0x000fea0003800200 */
.L_x_3271:
[C---:B------:R-:W-:Y:S02]  /*faba0*/  R2UR UR4, R70.reuse ;  /* 0x00000000460472ca */ /* 0x040fe400000e0000 */
[C---:B------:R-:W-:Y:S02]  /*fabb0*/  R2UR UR5, R71.reuse ;  /* 0x00000000470572ca */ /* 0x040fe400000e0000 */
[----:B------:R-:W-:Y:S02]  /*fabc0*/  R2UR UR8, R70 ;  /* 0x00000000460872ca */ /* 0x000fe400000e0000 */
[----:B------:R-:W-:-:S09]  /*fabd0*/  R2UR UR9, R71 ;  /* 0x00000000470972ca */ /* 0x000fd200000e0000 */
[----:B0-----:R0:W5:Y:S04]  /*fabe0*/  LDG.E R58, desc[UR4][R72.64+0xe8] ;  /* 0x0000e804483a7981 */ /* 0x001168000c1e1900 */
[----:B------:R0:W5:Y:S02]  /*fabf0*/  LDG.E R69, desc[UR8][R72.64+0xcc] ;  /* 0x0000cc0848457981 */ /* 0x000164000c1e1900 */
.L_x_3232:
[----:B------:R-:W-:Y:S05]  /*fac00*/  BSYNC.RECONVERGENT B6 ;  /* 0x0000000000067941 */ /* 0x000fea0003800200 */
.L_x_3231:
[----:B------:R-:W-:Y:S01]  /*fac10*/  R2UR UR4, R70 ;  /* 0x00000000460472ca */ /* 0x000fe200000e0000 */
[C---:B-----5:R-:W-:Y:S01]  /*fac20*/  VIADD R59, R58.reuse, 0x1 ;  /* 0x000000013a3b7836 */ /* 0x060fe20000000000 */
[----:B------:R-:W-:Y:S02]  /*fac30*/  R2UR UR5, R71 ;  /* 0x00000000470572ca */ /* 0x000fe400000e0000 */
[----:B------:R-:W-:-:S11]  /*fac40*/  ISETP.GE.AND P0, PT, R58, R69, PT ;  /* 0x000000453a00720c */ /* 0x000fd60003f06270 */
[----:B------:R0:W-:Y:S02]  /*fac50*/  STG.E desc[UR4][R72.64+0xe8], R59 ;  /* 0x0000e83b48007986 */ /* 0x0001e4000c101904 */
[----:B------:R-:W-:Y:S05]  /*fac60*/  @!P0 BRA `(.L_x_3303) ;  /* 0xffffff8c00d08947 */ /* 0x000fea000383ffff */
[----:B------:R-:W-:Y:S05]  /*fac70*/  BSYNC.RECONVERGENT B7 ;  /* 0x0000000000077941 */ /* 0x000fea0003800200 */
.L_x_3230:
[C---:B------:R-:W-:Y:S02]  /*fac80*/  R2UR UR4, R70.reuse ;  /* 0x00000000460472ca */ /* 0x040fe400000e0000 */
[C---:B------:R-:W-:Y:S02]  /*fac90*/  R2UR UR5, R71.reuse ;  /* 0x00000000470572ca */ /* 0x040fe400000e0000 */
[----:B------:R-:W-:Y:S02]  /*faca0*/  R2UR UR8, R70 ;  /* 0x00000000460872ca */ /* 0x000fe400000e0000 */
[----:B------:R-:W-:-:S09]  /*facb0*/  R2UR UR9, R71 ;  /* 0x00000000470972ca */ /* 0x000fd200000e0000 */
[----:B---3--:R3:W5:Y:S04]  /*facc0*/  LDG.E R57, desc[UR4][R72.64+0xe4] ;  /* 0x0000e40448397981 */ /* 0x008768000c1e1900 */
[----:B------:R3:W5:Y:S02]  /*facd0*/  LDG.E R40, desc[UR8][R72.64+0xc8] ;  /* 0x0000c80848287981 */ /* 0x000764000c1e1900 */
.L_x_3229:
[----:B------:R-:W-:Y:S05]  /*face0*/  BSYNC.RECONVERGENT B8 ;  /* 0x0000000000087941 */ /* 0x000fea0003800200 */
.L_x_3228:
[----:B------:R-:W-:Y:S01]  /*facf0*/  R2UR UR4, R70 ;  /* 0x00000000460472ca */ /* 0x000fe200000e0000 */
[----:B0----5:R-:W-:Y:S01]  /*fad00*/  VIADD R59, R57, 0x1 ;  /* 0x00000001393b7836 */ /* 0x021fe20000000000 */
[----:B------:R-:W-:Y:S02]  /*fad10*/  R2UR UR5, R71 ;  /* 0x00000000470572ca */ /* 0x000fe400000e0000 */
[----:B------:R-:W-:Y:S01]  /*fad20*/  ISETP.GE.AND P0, PT, R57, R40, PT ;  /* 0x000000283900720c */ /* 0x000fe20003f06270 */
[----:B------:R-:W-:-:S10]  /*fad30*/  IMAD.MOV.U32 R57, RZ, RZ, R59 ;  /* 0x000000ffff397224 */ /* 0x000fd400078e003b */
[----:B------:R0:W-:Y:S02]  /*fad40*/  STG.E desc[UR4][R72.64+0xe4], R59 ;  /* 0x0000e43b48007986 */ /* 0x0001e4000c101904 */
[----:B------:R-:W-:Y:S05]  /*fad50*/  @!P0 BRA `(.L_x_3304) ;  /* 0xffffff8c00708947 */ /* 0x000fea000383ffff */
.L_x_3227:
[----:B------:R-:W-:Y:S05]  /*fad60*/  BSYNC.RECONVERGENT B10 ;  /* 0x00000000000a7941 */ /* 0x000fea0003800200 */
.L_x_3226:
        /* <DEDUP_REMOVED lines=12> */
[----:B0-----:R-:W-:Y:S05]  /*fae30*/  @!P0 BRA `(.L_x_3306) ;  /* 0x0000002c00848947 */ /* 0x001fea0003800000 */
[----:B------:R-:W-:Y:S02]  /*fae40*/  R2UR UR4, R70 ;  /* 0x00000000460472ca */ /* 0x000fe400000e0000 */
[----:B------:R-:W-:-:S13]  /*fae50*/  R2UR UR5, R71 ;  /* 0x00000000470572ca */ /* 0x000fda00000e0000 */
[----:B------:R0:W5:Y:S01]  /*fae60*/  LDG.E R58, desc[UR4][R72.64+0xcc] ;  /* 0x0000cc04483a7981 */ /* 0x000162000c1e1900 */
[----:B-1----:R-:W-:-:S07]  /*fae70*/  IMAD.MOV.U32 R61, RZ, RZ, 0x1 ;  /* 0x00000001ff3d7424 */ /* 0x002fce00078e00ff */
.L_x_3342:
[----:B-----5:R-:W-:Y:S01]  /*fae80*/  ISETP.GE.AND P0, PT, R58, 0x1, PT ;  /* 0x000000013a00780c */ /* 0x020fe20003f06270 */
[----:B------:R-:W-:-:S12]  /*fae90*/  BSSY.RECONVERGENT B7, `(.L_x_3307) ;  /* 0x00002d8000077945 */ /* 0x000fd80003800200 */
[----:B-1----:R-:W-:Y:S05]  /*faea0*/  @!P0 BRA `(.L_x_3308) ;  /* 0x0000002c00588947 */ /* 0x002fea0003800000 */
[C---:B------:R-:W-:Y:S01]  /*faeb0*/  IADD3 R78, P0, PT, R61.reuse, R74, RZ ;  /* 0x0000004a3d4e7210 */ /* 0x040fe20007f1e0ff */
[----:B------:R-:W-:Y:S01]  /*faec0*/  BSSY.RECONVERGENT B6, `(.L_x_3309) ;  /* 0x00002d1000067945 */ /* 0x000fe20003800200 */
[----:B------:R-:W-:Y:S02]  /*faed0*/  VIADD R42, R61, 0xffffffff ;  /* 0xffffffff3d2a7836 */ /* 0x000fe40000000000 */
[----:B--2---:R-:W-:Y:S02]  /*faee0*/  IMAD.MOV.U32 R59, RZ, RZ, 0x1 ;  /* 0x00000001ff3b7424 */ /* 0x004fe400078e00ff */
[----:B------:R-:W-:-:S07]  /*faef0*/  IMAD.X R79, RZ, RZ, R75, P0 ;  /* 0x000000ffff4f7224 */ /* 0x000fce00000e064b */
.L_x_3341:
        /* <DEDUP_REMOVED lines=16> */
[----:B------:R1:W5:Y:S01]  /*fb000*/  LDG.E.64 R80, desc[UR4][R76.64+0x2720] ;  /* 0x002720044c507981 */ /* 0x000362000c1e1b00 */
[----:B----4-:R-:W-:Y:S02]  /*fb010*/  IMAD.MOV.U32 R82, RZ, RZ, 0x0 ;  /* 0x00000000ff527424 */ /* 0x010fe400078e00ff */
[----:B------:R-:W-:Y:S02]  /*fb020*/  IMAD.MOV.U32 R83, RZ, RZ, -0x40100000 ;  /* 0xbff00000ff537424 */ /* 0x000fe400078e00ff */
[----:B------:R-:W-:Y:S02]  /*fb030*/  IMAD.MOV.U32 R84, RZ, RZ, 0x0 ;  /* 0x00000000ff547424 */ /* 0x000fe400078e00ff */
[----:B------:R-:W-:Y:S01]  /*fb040*/  IMAD.MOV.U32 R85, RZ, RZ, 0x7ff00000 ;  /* 0x7ff00000ff557424 */ /* 0x000fe200078e00ff */
[----:B------:R-:W-:Y:S06]  /*fb050*/  BRA `(.L_x_3312) ;  /* 0x0000002400787947 */ /* 0x000fec0003800000 */
.L_x_3311:
        /* <DEDUP_REMOVED lines=19> */
[----:B------:R-:W-:Y:S02]  /*fb190*/  IMAD R58, R58, 0x5, R81 ;  /* 0x000000053a3a7824 */ /* 0x000fe400078e0251 */
[----:B-----5:R-:W-:Y:S02]  /*fb1a0*/  IDP.4A.S8.U8 R69, R69, UR4, R40 ;  /* 0x0000000445457c26 */ /* 0x020fe40008000228 */
[----:B------:R-:W-:Y:S01]  /*fb1b0*/  IMAD.MOV.U32 R40, RZ, RZ, 0x50 ;  /* 0x00000050ff287424 */ /* 0x000fe200078e00ff */
[----:B----4-:R-:W-:-:S03]  /*fb1c0*/  LEA R82, R58, 0x10000, 0x3 ;  /* 0x000100003a527811 */ /* 0x010fc600078e18ff */
[----:B------:R-:W-:Y:S01]  /*fb1d0*/  IMAD R69, R69, 0x8, R40 ;  /* 0x0000000845457824 */ /* 0x000fe200078e0228 */
[----:B------:R-:W1:Y:S03]  /*fb1e0*/  LDC.64 R104, c[0x3][R82+-0x4e30] ;  /* 0x00ec740052687b82 */ /* 0x000e660000000a00 */
[----:B------:R-:W-:-:S05]  /*fb1f0*/  VIADD R83, R69, 0x10000 ;  /* 0x0001000045537836 */ /* 0x000fca0000000000 */
[----:B------:R-:W1:Y:S02]  /*fb200*/  LDC.64 R80, c[0x3][R83+-0x7590] ;  /* 0x00e29c0053507b82 */ /* 0x000e640000000a00 */
[----:B-1----:R-:W-:-:S07]  /*fb210*/  DADD R104, R104, R80 ;  /* 0x0000000068687229 */ /* 0x002fce0000000050 */
[----:B------:R-:W-:Y:S04]  /*fb220*/  STG.E.64 desc[UR8][R76.64+0x2738], R104 ;  /* 0x002738684c007986 */ /* 0x000fe8000c101b08 */
[----:B------:R-:W2:Y:S04]  /*fb230*/  LDG.E.U8 R60, desc[UR12][R56.64+0x1b] ;  /* 0x00001b0c383c7981 */ /* 0x000ea8000c1e1100 */
[----:B------:R-:W4:Y:S04]  /*fb240*/  LDG.E.S8 R58, desc[UR10][R78.64] ;  /* 0x0000000a4e3a7981 */ /* 0x000f28000c1e1300 */
[----:B------:R-:W4:Y:S04]  /*fb250*/  LDG.E.U8 R81, desc[UR16][R78.64+0x1] ;  /* 0x000001104e517981 */ /* 0x000f28000c1e1100 */
[----:B------:R-:W5:Y:S01]  /*fb260*/  LDG.E.S8 R69, desc[UR14][R56.64+0x1c] ;  /* 0x00001c0e38457981 */ /* 0x000f62000c1e1300 */
[----:B------:R-:W-:-:S02]  /*fb270*/  IMAD.MOV.U32 R82, RZ, RZ, -0x800000 ;  /* 0xff800000ff527424 */ /* 0x000fc400078e00ff */
[----:B------:R-:W-:Y:S01]  /*fb280*/  IMAD.MOV.U32 R83, RZ, RZ, 0x41cdcd64 ;  /* 0x41cdcd64ff537424 */ /* 0x000fe200078e00ff */
[C---:B--2---:R-:W-:Y:S02]  /*fb290*/  PRMT R80, R60.reuse, 0x3340, RZ ;  /* 0x000033403c507816 */ /* 0x044fe400000000ff */
[----:B------:R-:W-:Y:S02]  /*fb2a0*/  PRMT R60, R60, 0x8880, RZ ;  /* 0x000088803c3c7816 */ /* 0x000fe400000000ff */
[----:B----4-:R-:W-:-:S04]  /*fb2b0*/  PRMT R81, R58, 0x3340, R81 ;  /* 0x000033403a517816 */ /* 0x010fc80000000051 */
        /* <DEDUP_REMOVED lines=128> */
.L_x_3316:
[----:B------:R-:W-:Y:S05]  /*fbac0*/  BSYNC.RECONVERGENT B10 ;  /* 0x00000000000a7941 */ /* 0x000fea0003800200 */
.L_x_3315:
        /* <DEDUP_REMOVED lines=30> */
.L_x_3319:
[----:B------:R-:W-:Y:S05]  /*fbcb0*/  BSYNC.RECONVERGENT B10 ;  /* 0x00000000000a7941 */ /* 0x000fea0003800200 */
.L_x_3318:
        /* <DEDUP_REMOVED lines=19> */
.L_x_3317:
        /* <DEDUP_REMOVED lines=13> */
.L_x_3314:
[----:B------:R-:W-:Y:S05]  /*fbec0*/  BSYNC.RECONVERGENT B0 ;  /* 0x0000000000007941 */ /* 0x000fea0003800200 */
.L_x_3313:
        /* <DEDUP_REMOVED lines=93> */
.L_x_3323:
[----:B------:R-:W-:Y:S05]  /*fc4a0*/  BSYNC.RECONVERGENT B10 ;  /* 0x00000000000a7941 */ /* 0x000fea0003800200 */
.L_x_3322:
        /* <DEDUP_REMOVED lines=23> */
[----:B-1----:R-:W-:-:S10]  /*fc620*/  DFMA R98, R96, R80, R90 ;  /* 0x000000506062722b */ /* 0x002fd4000000005a */
[----:B------:R-:W-:-:S05]  /*fc630*/  FFMA R40, RZ, R93, R99 ;  /* 0x0000005dff287223 */ /* 0x000fca0000000063 */
[----:B------:R-:W-:-:S13]  /*fc640*/  FSETP.GT.AND P0, PT, |R40|, 1.469367938527859385e-39, PT ;  /* 0x001000002800780b */ /* 0x000fda0003f04200 */
[----:B------:R-:W-:Y:S05]  /*fc650*/  @P0 BRA P1, `(.L_x_3326) ;  /* 0x00000000000c0947 */ /* 0x000fea0000800000 */
[----:B------:R-:W-:Y:S05]  /*fc660*/  BMOV.32.CLEAR RZ, B11 ;  /* 0x000000000bff7355 */ /* 0x000fea0000100000 */
[----:B------:R-:W-:-:S07]  /*fc670*/  MOV R40, 0xfc690 ;  /* 0x000fc69000287802 */ /* 0x000fce0000000f00 */
[----:B0-----:R-:W-:Y:S05]  /*fc680*/  CALL.REL.NOINC `($__internal_0_$__cuda_sm20_div_rn_f64_full) ;  /* 0x0000069400547944 */ /* 0x001fea0003c00000 */
.L_x_3326:
[----:B------:R-:W-:Y:S05]  /*fc690*/  BSYNC.RECONVERGENT B10 ;  /* 0x00000000000a7941 */ /* 0x000fea0003800200 */
.L_x_3325:
        /* <DEDUP_REMOVED lines=19> */
.L_x_3324:
        /* <DEDUP_REMOVED lines=13> */
.L_x_3321:
[----:B------:R-:W-:Y:S05]  /*fc8a0*/  BSYNC.RECONVERGENT B0 ;  /* 0x0000000000007941 */ /* 0x000fea0003800200 */
.L_x_3320:
[C---:B------:R-:W-:Y:S02]  /*fc8b0*/  R2UR UR4, R70.reuse ;  /* 0x00000000460472ca */ /* 0x040fe400000e0000 */
[C---:B------:R-:W-:Y:S02]  /*fc8c0*/  R2UR UR5, R71.reuse ;  /* 0x00000000470572ca */ /* 0x040fe400000e0000 */
[C---:B------:R-:W-:Y:S02]  /*fc8d0*/  R2UR UR8, R70.reuse ;  /* 0x00000000460872ca */ /* 0x040fe400000e0000 */
[C---:B------:R-:W-:Y:S02]  /*fc8e0*/  R2UR UR9, R71.reuse ;  /* 0x00000000470972ca */ /* 0x040fe400000e0000 */
[----:B------:R-:W-:Y:S02]  /*fc8f0*/  R2UR UR10, R70 ;  /* 0x00000000460a72ca */ /* 0x000fe400000e0000 */
[----:B------:R-:W-:-:S05]  /*fc900*/  R2UR UR11, R71 ;  /* 0x00000000470b72ca */ /* 0x000fca00000e0000 */
[----:B------:R-:W5:Y:S04]  /*fc910*/  LDG.E.S8 R58, desc[UR4][R78.64] ;  /* 0x000000044e3a7981 */ /* 0x000f68000c1e1300 */
[----:B--2-4-:R-:W5:Y:S04]  /*fc920*/  LDG.E.S8 R85, desc[UR8][R56.64+0x1b] ;  /* 0x00001b0838557981 */ /* 0x014f68000c1e1300 */
[----:B------:R-:W2:Y:S01]  /*fc930*/  LDG.E.S8 R40, desc[UR10][R56.64+0x1c] ;  /* 0x00001c0a38287981 */ /* 0x000ea2000c1e1300 */
[----:B------:R-:W-:Y:S01]  /*fc940*/  IMAD.MOV.U32 R90, RZ, RZ, 0x519 ;  /* 0x00000519ff5a7424 */ /* 0x000fe200078e00ff */
        /* <DEDUP_REMOVED lines=14> */
.L_x_3328:
        /* <DEDUP_REMOVED lines=10> */
[----:B------:R-:W-:Y:S02]  /*fcad0*/  R2UR UR12, R70 ;  /* 0x00000000460c72ca */ /* 0x000fe400000e0000 */
[----:B------:R-:W-:Y:S01]  /*fcae0*/  R2UR UR13, R71 ;  /* 0x00000000470d72ca */ /* 0x000fe200000e0000 */
[----:B--2---:R-:W-:Y:S01]  /*fcaf0*/  DADD R86, R86, R80 ;  /* 0x0000000056567229 */ /* 0x004fe20000000050 */
[----:B------:R-:W2:Y:S06]  /*fcb00*/  LDG.E.64 R80, desc[UR4][R76.64+0x2720] ;  /* 0x002720044c507981 */ /* 0x000eac000c1e1b00 */
        /* <DEDUP_REMOVED lines=16> */
[----:B----4-:R-:W-:Y:S02]  /*fcc10*/  @P0 IMAD.MOV.U32 R86, RZ, RZ, 0x0 ;  /* 0x00000000ff560424 */ /* 0x010fe400078e00ff */
        /* <DEDUP_REMOVED lines=38> */
.L_x_3331:
[----:B------:R-:W-:Y:S05]  /*fce80*/  BSYNC.RECONVERGENT B10 ;  /* 0x00000000000a7941 */ /* 0x000fea0003800200 */
.L_x_3330:
        /* <DEDUP_REMOVED lines=11> */
[----:B------:R-:W-:Y:S07]  /*fcf40*/  BSSY.RECONVERGENT B10, `(.L_x_3333) ;  /* 0x00000130000a7945 */ /* 0x000fee0003800200 */
[----:B------:R-:W-:-:S06]  /*fcf50*/  DADD R92, R80, R92 ;  /* 0x00000000505c7229 */ /* 0x000fcc000000005c */
[----:B------:R-:W2:Y:S02]  /*fcf60*/  MUFU.RCP64H R95, R93 ;  /* 0x0000005d005f7308 */ /* 0x000ea40000001800 */
[----:B--2---:R-:W-:-:S08]  /*fcf70*/  DFMA R90, -R92, R94, 1 ;  /* 0x3ff000005c5a742b */ /* 0x004fd0000000015e */
[----:B------:R-:W-:-:S08]  /*fcf80*/  DFMA R90, R90, R90, R90 ;  /* 0x0000005a5a5a722b */ /* 0x000fd0000000005a */
[----:B------:R-:W-:Y:S02]  /*fcf90*/  DFMA R90, R94, R90, R94 ;  /* 0x0000005a5e5a722b */ /* 0x000fe4000000005e */
[----:B------:R-:W-:-:S06]  /*fcfa0*/  DADD R94, R88, 200 ;  /* 0x40690000585e7429 */ /* 0x000fcc0000000000 */
[----:B-1----:R-:W-:-:S04]  /*fcfb0*/  DFMA R98, -R92, R90, 1 ;  /* 0x3ff000005c62742b */ /* 0x002fc8000000015a */
        /* <DEDUP_REMOVED lines=11> */
.L_x_3334:
[----:B------:R-:W-:Y:S05]  /*fd070*/  BSYNC.RECONVERGENT B10 ;  /* 0x00000000000a7941 */ /* 0x000fea0003800200 */
.L_x_3333:
        /* <DEDUP_REMOVED lines=19> */
.L_x_3332:
        /* <DEDUP_REMOVED lines=13> */
.L_x_3329:
[----:B------:R-:W-:Y:S05]  /*fd280*/  BSYNC.RECONVERGENT B0 ;  /* 0x0000000000007941 */ /* 0x000fea0003800200 */
.L_x_3327:
        /* <DEDUP_REMOVED lines=12> */
[----:B------:R3:W4:Y:S04]  /*fd350*/  LDG.E.S8 R69, desc[UR10][R56.64+0x1b] ;  /* 0x00001b0a38457981 */ /* 0x000728000c1e1300 */
        /* <DEDUP_REMOVED lines=13> */
[----:B---3--:R-:W-:-:S08]  /*fd430*/  DFMA R56, -R92, R90, 1 ;  /* 0x3ff000005c38742b */ /* 0x008fd0000000015a */
[----:B------:R-:W-:Y:S01]  /*fd440*/  DFMA R90, R90, R56, R90 ;  /* 0x000000385a5a722b */ /* 0x000fe2000000005a */
[----:B----4-:R-:W-:-:S05]  /*fd450*/  IMAD R40, R40, 0x5, R69 ;  /* 0x0000000528287824 */ /* 0x010fca00078e0245 */
[----:B------:R-:W-:-:S06]  /*fd460*/  LEA R84, R40, 0x10000, 0x3 ;  /* 0x0001000028547811 */ /* 0x000fcc00078e18ff */
[----:B------:R-:W0:Y:S02]  /*fd470*/  LDC.64 R84, c[0x3][R84+-0x4d68] ;  /* 0x00eca60054547b82 */ /* 0x000e240000000a00 */
[----:B0-----:R-:W-:Y:S01]  /*fd480*/  DADD R94, R84, 200 ;  /* 0x40690000545e7429 */ /* 0x001fe20000000000 */
[----:B------:R2:W-:Y:S07]  /*fd490*/  STG.E.64 desc[UR4][R76.64+0x2750], R84 ;  /* 0x002750544c007986 */ /* 0x0005ee000c101b04 */
[----:B------:R-:W-:-:S02]  /*fd4a0*/  DMUL R56, R94, R90 ;  /* 0x0000005a5e387228 */ /* 0x000fc40000000000 */
[----:B------:R-:W-:-:S06]  /*fd4b0*/  FSETP.GEU.AND P1, PT, |R95|, 6.5827683646048100446e-37, PT ;  /* 0x036000005f00780b */ /* 0x000fcc0003f2e200 */
[----:B------:R-:W-:-:S08]  /*fd4c0*/  DFMA R86, -R92, R56, R94 ;  /* 0x000000385c56722b */ /* 0x000fd0000000015e */
[----:B-1----:R-:W-:-:S10]  /*fd4d0*/  DFMA R98, R90, R86, R56 ;  /* 0x000000565a62722b */ /* 0x002fd40000000038 */
[----:B------:R-:W-:-:S05]  /*fd4e0*/  FFMA R40, RZ, R93, R99 ;  /* 0x0000005dff287223 */ /* 0x000fca0000000063 */
[----:B------:R-:W-:-:S13]  /*fd4f0*/  FSETP.GT.AND P0, PT, |R40|, 1.469367938527859385e-39, PT ;  /* 0x001000002800780b */ /* 0x000fda0003f04200 */
[----:B--2---:R-:W-:Y:S05]  /*fd500*/  @P0 BRA P1, `(.L_x_3336) ;  /* 0x00000000000c0947 */ /* 0x004fea0000800000 */
[----:B------:R-:W-:Y:S05]  /*fd510*/  BMOV.32.CLEAR RZ, B11 ;  /* 0x000000000bff7355 */ /* 0x000fea0000100000 */
[----:B------:R-:W-:-:S07]  /*fd520*/  MOV R40, 0xfd540 ;  /* 0x000fd54000287802 */ /* 0x000fce0000000f00 */
[----:B------:R-:W-:Y:S05]  /*fd530*/  CALL.REL.NOINC `($__internal_0_$__cuda_sm20_div_rn_f64_full) ;  /* 0x0000068400a87944 */ /* 0x000fea0003c00000 */
.L_x_3336:
[----:B------:R-:W-:Y:S05]  /*fd540*/  BSYNC.RECONVERGENT B0 ;  /* 0x0000000000007941 */ /* 0x000fea0003800200 */
.L_x_3335:
        /* <DEDUP_REMOVED lines=15> */
.L_x_3312:
[----:B------:R-:W-:Y:S05]  /*fd640*/  BSYNC.RECONVERGENT B1 ;  /* 0x0000000000017941 */ /* 0x000fea0003800200 */
.L_x_3310:
        /* <DEDUP_REMOVED lines=8> */
[----:B------:R-:W-:Y:S02]  /*fd6d0*/  R2UR UR12, R70 ;  /* 0x00000000460c72ca */ /* 0x000fe400000e0000 */
        /* <DEDUP_REMOVED lines=8> */
[----:B------:R-:W-:-:S08]  /*fd760*/  IMAD.WIDE R88, R89, 0x8, R10 ;  /* 0x0000000859587825 */ /* 0x000fd000078e020a */
        /* <DEDUP_REMOVED lines=11> */
[----:B------:R-:W3:Y:S01]  /*fd820*/  MUFU.RCP64H R81, R93 ;  /* 0x0000005d00517308 */ /* 0x000ee20000001800 */
[----:B------:R-:W-:Y:S01]  /*fd830*/  FSETP.GEU.AND P1, PT, |R95|, 6.5827683646048100446e-37, PT ;  /* 0x036000005f00780b */ /* 0x000fe20003f2e200 */
        /* <DEDUP_REMOVED lines=13> */
[----:B01----:R-:W-:Y:S05]  /*fd910*/  CALL.REL.NOINC `($__internal_0_$__cuda_sm20_div_rn_f64_full) ;  /* 0x0000068000b07944 */ /* 0x003fea0003c00000 */
.L_x_3338:
[----:B------:R-:W-:Y:S05]  /*fd920*/  BSYNC.RECONVERGENT B0 ;  /* 0x0000000000007941 */ /* 0x000fea0003800200 */
.L_x_3337:
        /* <DEDUP_REMOVED lines=15> */
[----:B-----5:R-:W-:Y:S01]  /*fda20*/  IMAD R57, R58, R42, R57 ;  /* 0x0000002a3a397224 */ /* 0x020fe200078e0239 */
[----:B------:R-:W-:Y:S02]  /*fda30*/  R2UR UR4, R70 ;  /* 0x00000000460472ca */ /* 0x000fe400000e0000 */
[----:B------:R-:W-:Y:S01]  /*fda40*/  R2UR UR5, R71 ;  /* 0x00000000470572ca */ /* 0x000fe200000e0000 */
[----:B------:R-:W-:-:S04]  /*fda50*/  VIADD R57, R57, 0x271 ;  /* 0x0000027139397836 */ /* 0x000fc80000000000 */
[----:B------:R-:W-:-:S08]  /*fda60*/  IMAD.WIDE R80, R57, 0x8, R10 ;  /* 0x0000000839507825 */ /* 0x000fd000078e020a */
        /* <DEDUP_REMOVED lines=18> */
.L_x_3340:
[----:B------:R-:W-:Y:S05]  /*fdb90*/  BSYNC.RECONVERGENT B0 ;  /* 0x0000000000007941 */ /* 0x000fea0003800200 */
.L_x_3339:
[C---:B-----5:R-:W-:Y:S01]  /*fdba0*/  ISETP.GE.AND P0, PT, R59.reuse, R58, PT ;  /* 0x0000003a3b00720c */ /* 0x060fe20003f06270 */
[----:B--2---:R-:W-:-:S12]  /*fdbb0*/  VIADD R59, R59, 0x1 ;  /* 0x000000013b3b7836 */ /* 0x004fd80000000000 */
[----:B------:R-:W-:Y:S05]  /*fdbc0*/  @!P0 BRA `(.L_x_3341) ;  /* 0xffffffd000cc8947 */ /* 0x000fea000383ffff */
[----:B------:R-:W-:Y:S05]  /*fdbd0*/  BSYNC.RECONVERGENT B6 ;  /* 0x0000000000067941 */ /* 0x000fea0003800200 */
.L_x_3309:
[----:B------:R-:W-:Y:S02]  /*fdbe0*/  R2UR UR4, R70 ;  /* 0x00000000460472ca */ /* 0x000fe400000e0000 */
[----:B------:R-:W-:-:S13]  /*fdbf0*/  R2UR UR5, R71 ;  /* 0x00000000470572ca */ /* 0x000fda00000e0000 */
[----:B------:R2:W5:Y:S02]  /*fdc00*/  LDG.E R40, desc[UR4][R72.64+0xc8] ;  /* 0x0000c80448287981 */ /* 0x000564000c1e1900 */
.L_x_3308:
[----:B------:R-:W-:Y:S05]  /*fdc10*/  BSYNC.RECONVERGENT B7 ;  /* 0x0000000000077941 */ /* 0x000fea0003800200 */
.L_x_3307:
[C---:B-----5:R-:W-:Y:S01]  /*fdc20*/  ISETP.GE.AND P0, PT, R61.reuse, R40, PT ;  /* 0x000000283d00720c */ /* 0x060fe20003f06270 */
[----:B------:R-:W-:-:S12]  /*fdc30*/  VIADD R61, R61, 0x1 ;  /* 0x000000013d3d7836 */ /* 0x000fd80000000000 */
[----:B------:R-:W-:Y:S05]  /*fdc40*/  @!P0 BRA `(.L_x_3342) ;  /* 0xffffffd0008c8947 */ /* 0x000fea000383ffff */
.L_x_3306:
[----:B------:R-:W-:Y:S05]  /*fdc50*/  BSYNC.RECONVERGENT B8 ;  /* 0x0000000000087941 */ /* 0x000fea0003800200 */
.L_x_3305:
[----:B------:R-:W-:Y:S02]  /*fdc60*/  R2UR UR4, R70 ;  /* 0x00000000460472ca */ /* 0x000fe400000e0000 */
[----:B------:R-:W-:-:S13]  /*fdc70*/  R2UR UR5, R71 ;  /* 0x00000000470572ca */ /* 0x000fda00000e0000 */
[----:B--2---:R-:W2:Y:S01]  /*fdc80*/  LDG.E.64 R58, desc[UR4][R76.64+0x2728] ;  /* 0x002728044c3a7981 */ /* 0x004ea2000c1e1b00 */
[----:B------:R-:W-:Y:S02]  /*fdc90*/  IMAD.MOV.U32 R56, RZ, RZ, -0x800000 ;  /* 0xff800000ff387424 */ /* 0x000fe400078e00ff */
[----:B------:R-:W-:-:S06]  /*fdca0*/  IMAD.MOV.U32 R57, RZ, RZ, 0x41cdcd64 ;  /* 0x41cdcd64ff397424 */ /* 0x000fcc00078e00ff */
[----:B--2---:R-:W-:-:S14]  /*fdcb0*/  DSETP.GT.AND P0, PT, |R58|, R56, PT ;  /* 0x000000383a00722a */ /* 0x004fdc0003f04200 */
[C---:B------:R-:W-:Y:S02]  /*fdcc0*/  @!P0 R2UR UR8, R70.reuse ;  /* 0x00000000460882ca */ /* 0x040fe400000e0000 */
[C---:B------:R-:W-:Y:S02]  /*fdcd0*/  @!P0 R2UR UR9, R71.reuse ;  /* 0x00000000470982ca */ /* 0x040fe400000e0000 */
[----:B------:R-:W-:Y:S02]  /*fdce0*/  @!P0 R2UR UR4, R70 ;  /* 0x00000000460482ca */ /* 0x000fe400000e0000 */
[----:B------:R-:W-:-:S09]  /*fdcf0*/  @!P0 R2UR UR5, R71 ;  /* 0x00000000470582ca */ /* 0x000fd200000e0000 */
[----:B------:R-:W2:Y:S04]  /*fdd00*/  @!P0 LDG.E R58, desc[UR8][R72.64+0xd4] ;  /* 0x0000d408483a8981 */ /* 0x000ea8000c1e1900 */
[----:B------:R-:W1:Y:S01]  /*fdd10*/  @!P0 LDG.E R60, desc[UR4][R72.64+0xd0] ;  /* 0x0000d004483c8981 */ /* 0x000e62000c1e1900 */
        /* <DEDUP_REMOVED lines=11> */
[----:B--2---:R-:W-:Y:S01]  /*fddd0*/  @!P0 SHF.R.S32.HI R59, RZ, 0x1f, R58 ;  /* 0x0000001fff3b8819 */ /* 0x004fe2000001143a */
[----:B------:R-:W-:-:S02]  /*fdde0*/  @P0 IMAD.MOV.U32 R58, RZ, RZ, 0x1 ;  /* 0x00000001ff3a0424 */ /* 0x000fc400078e00ff */
[----:B------:R-:W-:Y:S01]  /*fddf0*/  @P0 IMAD.MOV.U32 R59, RZ, RZ, 0x0 ;  /* 0x00000000ff3b0424 */ /* 0x000fe200078e00ff */
[----:B-1----:R-:W-:Y:S01]  /*fde00*/  @!P0 SHF.R.S32.HI R61, RZ, 0x1f, R60 ;  /* 0x0000001fff3d8819 */ /* 0x002fe2000001143c */
[----:B------:R-:W-:Y:S01]  /*fde10*/  @P0 IMAD.MOV.U32 R60, RZ, RZ, 0x1 ;  /* 0x00000001ff3c0424 */ /* 0x000fe200078e00ff */
[----:B------:R-:W-:Y:S01]  /*fde20*/  IADD3 R58, P2, PT, R58, R74, RZ ;  /* 0x0000004a3a3a7210 */ /* 0x000fe20007f5e0ff */
[----:B------:R-:W-:-:S03]  /*fde30*/  @P0 IMAD.MOV.U32 R61, RZ, RZ, 0x0 ;  /* 0x00000000ff3d0424 */ /* 0x000fc600078e00ff */
[----:B------:R-:W-:Y:S01]  /*fde40*/  IADD3 R60, P1, PT, R60, R74, RZ ;  /* 0x0000004a3c3c7210 */ /* 0x000fe20007f3e0ff */
[----:B------:R-:W-:-:S04]  /*fde50*/  IMAD.X R59, R59, 0x1, R75, P2 ;  /* 0x000000013b3b7824 */ /* 0x000fc800010e064b */
[----:B------:R-:W-:Y:S01]  /*fde60*/  IMAD.X R61, R61, 0x1, R75, P1 ;  /* 0x000000013d3d7824 */ /* 0x000fe200008e064b */
[----:B----4-:R-:W2:Y:S04]  /*fde70*/  LDG.E.U8 R82, desc[UR12][R58.64+0x1b] ;  /* 0x00001b0c3a527981 */ /* 0x010ea8000c1e1100 */
        /* <DEDUP_REMOVED lines=22> */
[----:B------:R-:W4:Y:S01]  /*fdfe0*/  LDG.E.S8 R40, desc[UR4][R58.64+0x1c] ;  /* 0x00001c043a287981 */ /* 0x000f22000c1e1300 */
[C---:B0-----:R-:W-:Y:S01]  /*fdff0*/  PRMT R69, R82.reuse, 0x3340, RZ ;  /* 0x0000334052457816 */ /* 0x041fe200000000ff */
[----:B------:R-:W-:Y:S01]  /*fe000*/  UMOV UR4, 0x5197d ;  /* 0x0005197d00047882 */ /* 0x000fe20000000000 */
[----:B------:R-:W-:Y:S02]  /*fe010*/  PRMT R82, R82, 0x8880, RZ ;  /* 0x0000888052527816 */ /* 0x000fe400000000ff */
        /* <DEDUP_REMOVED lines=92> */
[----:B-1----:R-:W-:Y:S02]  /*fe5e0*/  DADD R84, R78, R84 ;  /* 0x000000004e547229 */ /* 0x002fe40000000054 */
        /* <DEDUP_REMOVED lines=62> */
.L_x_3348:
[----:B------:R-:W-:Y:S05]  /*fe9d0*/  BSYNC.RECONVERGENT B6 ;  /* 0x0000000000067941 */ /* 0x000fea0003800200 */
.L_x_3347:
        /* <DEDUP_REMOVED lines=30> */
.L_x_3351:
[----:B------:R-:W-:Y:S05]  /*febc0*/  BSYNC.RECONVERGENT B6 ;  /* 0x0000000000067941 */ /* 0x000fea0003800200 */
.L_x_3350:
        /* <DEDUP_REMOVED lines=19> */
.L_x_3349:
        /* <DEDUP_REMOVED lines=13> */
.L_x_3346:
[----:B------:R-:W-:Y:S05]  /*fedd0*/  BSYNC.RECONVERGENT B0 ;  /* 0x0000000000007941 */ /* 0x000fea0003800200 */
.L_x_3345:
        /* <DEDUP_REMOVED lines=95> */
.L_x_3355:
[----:B------:R-:W-:Y:S05]  /*ff3d0*/  BSYNC.RECONVERGENT B6 ;  /* 0x0000000000067941 */ /* 0x000fea0003800200 */
.L_x_3354:
        /* <DEDUP_REMOVED lines=30> */
.L_x_3358:
[----:B------:R-:W-:Y:S05]  /*ff5c0*/  BSYNC.RECONVERGENT B6 ;  /* 0x0000000000067941 */ /* 0x000fea0003800200 */
.L_x_3357:
        /* <DEDUP_REMOVED lines=19> */
.L_x_3356:
        /* <DEDUP_REMOVED lines=13> */
.L_x_3353:
[----:B------:R-:W-:Y:S05]  /*ff7d0*/  BSYNC.RECONVERGENT B0 ;  /* 0x0000000000007941 */ /* 0x000fea0003800200 */
.L_x_3352:
        /* <DEDUP_REMOVED lines=24> */
.L_x_3360:
        /* <DEDUP_REMOVED lines=69> */
.L_x_3363:
[----:B------:R-:W-:Y:S05]  /*ffdb0*/  BSYNC.RECONVERGENT B6 ;  /* 0x0000000000067941 */ /* 0x000fea0003800200 */
.L_x_3362:
        /* <DEDUP_REMOVED lines=18> */
[----:B01----:R-:W-:-:S04]  /*ffee0*/  DFMA R98, -R92, R90, 1 ;  /* 0x3ff000005c62742b */ /* 0x003fc8000000015a */
        /* <DEDUP_REMOVED lines=11> */
.L_x_3366:
[----:B------:R-:W-:Y:S05]  /*fffa0*/  BSYNC.RECONVERGENT B6 ;  /* 0x0000000000067941 */ /* 0x000fea0003800200 */
.L_x_3365:
        /* <DEDUP_REMOVED lines=19> */
.L_x_3364:
        /* <DEDUP_REMOVED lines=13> */
.L_x_3361:
[----:B------:R-:W-:Y:S05]  /*1001b0*/  BSYNC.RECONVERGENT B0 ;  /* 0x0000000000007941 */ /* 0x000fea0003800200 */
.L_x_3359:
        /* <DEDUP_REMOVED lines=9> */
[----:B0-2---:R-:W-:-:S06]  /*100250*/  LEA R78, R40, 0x10000, 0x3 ;  /* 0x00010000284e7811 */ /* 0x005fcc00078e18ff */
        /* <DEDUP_REMOVED lines=16> */
[----:B---3--:R-:W-:-:S08]  /*100360*/  DFMA R58, -R92, R84, 1 ;  /* 0x3ff000005c3a742b */ /* 0x008fd00000000154 */
        /* <DEDUP_REMOVED lines=16> */
.L_x_3368:
[----:B------:R-:W-:Y:S05]  /*100470*/  BSYNC.RECONVERGENT B0 ;  /* 0x0000000000007941 */ /* 0x000fea0003800200 */
.L_x_3367:
        /* <DEDUP_REMOVED lines=22> */
.L_x_3369:
[C---:B------:R-:W-:Y:S02]  /*1005e0*/  R2UR UR4, R70.reuse ;  /* 0x00000000460472ca */ /* 0x040fe400000e0000 */
[C---:B------:R-:W-:Y:S02]  /*1005f0*/  R2UR UR5, R71.reuse ;  /* 0x00000000470572ca */ /* 0x040fe400000e0000 */
[----:B------:R-:W-:Y:S02]  /*100600*/  R2UR UR8, R70 ;  /* 0x00000000460872ca */ /* 0x000fe400000e0000 */
[----:B------:R-:W-:-:S09]  /*100610*/  R2UR UR9, R71 ;  /* 0x00000000470972ca */ /* 0x000fd200000e0000 */
[----:B------:R2:W-:Y:S04]  /*100620*/  STG.E.64 desc[UR4][R76.64+0x2710], R78 ;  /* 0x0027104e4c007986 */ /* 0x0005e8000c101b04 */
[----:B------:R2:W-:Y:S02]  /*100630*/  STG.E.64 desc[UR8][R76.64+0x2718], R80 ;  /* 0x002718504c007986 */ /* 0x0005e4000c101b08 */
.L_x_3344:
[----:B------:R-:W-:Y:S05]  /*100640*/  BSYNC.RECONVERGENT B1 ;  /* 0x0000000000017941 */ /* 0x000fea0003800200 */
.L_x_3343:
[----:B------:R-:W-:Y:S02]  /*100650*/  R2UR UR4, R70 ;  /* 0x00000000460472ca */ /* 0x000fe400000e0000 */
[----:B------:R-:W-:-:S13]  /*100660*/  R2UR UR5, R71 ;  /* 0x00000000470572ca */ /* 0x000fda00000e0000 */
[----:B------:R-:W4:Y:S01]  /*100670*/  LDG.E R40, desc[UR4][R72.64+0xc8] ;  /* 0x0000c80448287981 */ /* 0x000f22000c1e1900 */
[----:B------:R-:W-:Y:S01]  /*100680*/  BSSY.RECONVERGENT B0, `(.L_x_3370) ;  /* 0x000000e000007945 */ /* 0x000fe20003800200 */
[----:B----4-:R-:W-:-:S13]  /*100690*/  ISETP.GE.AND P0, PT, R40, 0x1, PT ;  /* 0x000000012800780c */ /* 0x010fda0003f06270 */
[----:B------:R-:W-:Y:S05]  /*1006a0*/  @!P0 BRA `(.L_x_3371) ;  /* 0x00000000002c8947 */ /* 0x000fea0003800000 */
[----:B------:R-:W-:-:S07]  /*1006b0*/  IMAD.MOV.U32 R61, RZ, RZ, RZ ;  /* 0x000000ffff3d7224 */ /* 0x000fce00078e00ff */
.L_x_3372:
        /* <DEDUP_REMOVED lines=10> */
.L_x_3371:
[----:B------:R-:W-:Y:S05]  /*100760*/  BSYNC.RECONVERGENT B0 ;  /* 0x0000000000007941 */ /* 0x000fea0003800200 */
.L_x_3370:
        /* <DEDUP_REMOVED lines=8> */
.L_x_3375:
        /* <DEDUP_REMOVED lines=11> */
.L_x_3374:
[----:B------:R-:W-:Y:S05]  /*1008a0*/  BSYNC.RECONVERGENT B0 ;  /* 0x0000000000007941 */ /* 0x000fea0003800200 */
.L_x_3373:
[C---:B------:R-:W-:Y:S02]  /*1008b0*/  R2UR UR4, R70.reuse ;  /* 0x00000000460472ca */ /* 0x040fe400000e0000 */
[C---:B------:R-:W-:Y:S02]  /*1008c0*/  R2UR UR5, R71.reuse ;  /* 0x00000000470572ca */ /* 0x040fe400000e0000 */
[----:B------:R-:W-:Y:S02]  /*1008d0*/  R2UR UR8, R70 ;  /* 0x00000000460872ca */ /* 0x000fe400000e0000 */
[----:B------:R-:W-:-:S09]  /*1008e0*/  R2UR UR9, R71 ;  /* 0x00000000470972ca */ /* 0x000fd200000e0000 */
[----:B0-----:R-:W1:Y:S04]  /*1008f0*/  LDG.E R69, desc[UR4][R72.64+0xd0] ;  /* 0x0000d00448457981 */ /* 0x001e68000c1e1900 */
[----:B------:R-:W4:Y:S01]  /*100900*/  LDG.E R42, desc[UR8][R72.64+0xd4] ;  /* 0x0000d408482a7981 */ /* 0x000f22000c1e1900 */
[----:B-12---:R-:W-:-:S04]  /*100910*/  VIADD R79, R69, 0xffffffff ;  /* 0xffffffff454f7836 */ /* 0x006fc80000000000 */
[----:B------:R-:W-:-:S04]  /*100920*/  IMAD R59, R79, R40, R41 ;  /* 0x000000284f3b7224 */ /* 0x000fc800078e0229 */
[----:B----4-:R-:W-:-:S04]  /*100930*/  IMAD.IADD R59, R42, 0x1, R59 ;  /* 0x000000012a3b7824 */ /* 0x010fc800078e023b */
[----:B------:R-:W-:-:S06]  /*100940*/  IMAD.WIDE R58, R59, 0x8, R10 ;  /* 0x000000083b3a7825 */ /* 0x000fcc00078e020a */
[----:B------:R-:W2:Y:S01]  /*100950*/  LDG.E.64 R58, desc[UR4][R58.64] ;  /* 0x000000043a3a7981 */ /* 0x000ea2000c1e1b00 */
[----:B------:R-:W-:Y:S01]  /*100960*/  BSSY.RECONVERGENT B8, `(.L_x_3376) ;  /* 0x000070b000087945 */ /* 0x000fe20003800200 */
[----:B------:R-:W-:Y:S01]  /*100970*/  CS2R R98, SRZ ;  /* 0x0000000000627805 */ /* 0x000fe2000001ff00 */
[----:B--2---:R-:W-:-:S14]  /*100980*/  DSETP.GEU.AND P0, PT, |R58|, R56, PT ;  /* 0x000000383a00722a */ /* 0x004fdc0003f0e200 */
[----:B------:R-:W-:Y:S05]  /*100990*/  @P0 BRA `(.L_x_3377) ;  /* 0x00000070001c0947 */ /* 0x000fea0003800000 */
[----:B------:R-:W-:Y:S01]  /*1009a0*/  IMAD R57, R39, -0x49f, R41 ;  /* 0xfffffb6127397824 */ /* 0x000fe200078e0229 */
[C---:B------:R-:W-:Y:S01]  /*1009b0*/  R2UR UR4, R70.reuse ;  /* 0x00000000460472ca */ /* 0x040fe200000e0000 */
[----:B------:R-:W-:Y:S01]  /*1009c0*/  IMAD.WIDE R58, R79, 0x4, R72 ;  /* 0x000000044f3a7825 */ /* 0x000fe200078e0248 */
[C---:B------:R-:W-:Y:S01]  /*1009d0*/  R2UR UR5, R71.reuse ;  /* 0x00000000470572ca */ /* 0x040fe200000e0000 */
[----:B------:R-:W-:Y:S01]  /*1009e0*/  BSSY.RECONVERGENT B7, `(.L_x_3378) ;  /* 0x000066b000077945 */ /* 0x000fe20003800200 */
[----:B------:R-:W-:Y:S02]  /*1009f0*/  R2UR UR8, R70 ;  /* 0x00000000460872ca */ /* 0x000fe400000e0000 */
[----:B------:R-:W-:Y:S02]  /*100a00*/  R2UR UR9, R71 ;  /* 0x00000000470972ca */ /* 0x000fe400000e0000 */
[----:B------:R-:W-:-:S05]  /*100a10*/  IADD3 R57, PT, PT, R57, 0x19, R42 ;  /* 0x0000001939397810 */ /* 0x000fca0007ffe02a */
[----:B------:R-:W-:Y:S02]  /*100a20*/  IMAD.WIDE R60, R57, 0x4, R8 ;  /* 0x00000004393c7825 */ /* 0x000fe400078e0208 */
[----:B------:R0:W-:Y:S02]  /*100a30*/  STG.E desc[UR4][R58.64], R42 ;  /* 0x0000002a3a007986 */ /* 0x0001e4000c101904 */
[----:B------:R-:W-:-:S05]  /*100a40*/  IMAD.MOV.U32 R57, RZ, RZ, R69 ;  /* 0x000000ffff397224 */ /* 0x000fca00078e0045 */
[----:B------:R0:W-:Y:S02]  /*100a50*/  STG.E desc[UR8][R60.64], R57 ;  /* 0x000000393c007986 */ /* 0x0001e4000c101908 */
.L_x_3443:
[----:B------:R-:W-:Y:S01]  /*100a60*/  IMAD R40, R39, 0x36, R42 ;  /* 0x0000003627287824 */ /* 0x000fe200078e022a */
[----:B------:R-:W-:Y:S01]  /*100a70*/  R2UR UR4, R70 ;  /* 0x00000000460472ca */ /* 0x000fe200000e0000 */
[----:B------:R-:W-:Y:S01]  /*100a80*/  IMAD.MOV.U32 R92, RZ, RZ, 0x0 ;  /* 0x00000000ff5c7424 */ /* 0x000fe200078e00ff */
[C---:B------:R-:W-:Y:S01]  /*100a90*/  R2UR UR5, R71.reuse ;  /* 0x00000000470572ca */ /* 0x040fe200000e0000 */
[----:B------:R-:W-:Y:S01]  /*100aa0*/  VIADD R40, R40, 0x1b ;  /* 0x0000001b28287836 */ /* 0x000fe20000000000 */
        /* <DEDUP_REMOVED lines=9> */
[----:B-1----:R1:W-:Y:S01]  /*100b40*/  STG.E.64 desc[UR4][R76.64+0x2738], R92 ;  /* 0x0027385c4c007986 */ /* 0x0023e2000c101b04 */
[C---:B0-----:R-:W-:Y:S02]  /*100b50*/  IADD3 R60, P0, PT, R57.reuse, R74, RZ ;  /* 0x0000004a393c7210 */ /* 0x041fe40007f1e0ff */
[C---:B------:R-:W-:Y:S01]  /*100b60*/  IADD3 R58, P1, PT, R40.reuse, R38, RZ ;  /* 0x00000026283a7210 */ /* 0x040fe20007f3e0ff */
[----:B------:R1:W-:Y:S01]  /*100b70*/  STG.E.64 desc[UR8][R76.64+0x2740], R90 ;  /* 0x0027405a4c007986 */ /* 0x0003e2000c101b08 */
[----:B------:R-:W-:Y:S02]  /*100b80*/  LEA.HI.X.SX32 R61, R57, R75, 0x1, P0 ;  /* 0x0000004b393d7211 */ /* 0x000fe400000f0eff */
[----:B------:R-:W-:-:S03]  /*100b90*/  LEA.HI.X.SX32 R59, R40, R37, 0x1, P1 ;  /* 0x00000025283b7211 */ /* 0x000fc600008f0eff */
[----:B--2---:R-:W2:Y:S04]  /*100ba0*/  LDG.E.U8 R78, desc[UR10][R60.64] ;  /* 0x0000000a3c4e7981 */ /* 0x004ea8000c1e1100 */
[----:B----4-:R-:W4:Y:S01]  /*100bb0*/  LDG.E.U8 R80, desc[UR12][R58.64] ;  /* 0x0000000c3a507981 */ /* 0x010f22000c1e1100 */
        /* <DEDUP_REMOVED lines=16> */
[----:B------:R-:W4:Y:S02]  /*100cc0*/  LDG.E R56, desc[UR8][R72.64+0xcc] ;  /* 0x0000cc0848387981 */ /* 0x000f24000c1e1900 */
[----:B----4-:R-:W-:-:S04]  /*100cd0*/  IMAD R56, R40, R56, R79 ;  /* 0x0000003828387224 */ /* 0x010fc800078e024f */
[----:B------:R-:W-:-:S04]  /*100ce0*/  VIADD R83, R56, 0xfffffd8f ;  /* 0xfffffd8f38537836 */ /* 0x000fc80000000000 */
[----:B------:R-:W-:-:S05]  /*100cf0*/  IMAD.WIDE R82, R83, 0x8, R10 ;  /* 0x0000000853527825 */ /* 0x000fca00078e020a */
[----:B------:R2:W-:Y:S04]  /*100d00*/  STG.E.64 desc[UR4][R82.64], R90 ;  /* 0x0000005a52007986 */ /* 0x0005e8000c101b04 */
[----:B------:R2:W5:Y:S01]  /*100d10*/  LDG.E.64 R78, desc[UR8][R76.64+0x2738] ;  /* 0x002738084c4e7981 */ /* 0x000562000c1e1b00 */
[----:B------:R-:W-:Y:S05]  /*100d20*/  BRA `(.L_x_3381) ;  /* 0x0000002400187947 */ /* 0x000fea0003800000 */
.L_x_3380:
        /* <DEDUP_REMOVED lines=8> */
[----:B------:R-:W-:Y:S02]  /*100db0*/  PRMT R79, R80, 0x8880, RZ ;  /* 0x00008880504f7816 */ /* 0x000fe400000000ff */
        /* <DEDUP_REMOVED lines=13> */
[----:B----4-:R-:W-:Y:S02]  /*100e90*/  IDP.4A.S8.U8 R69, R69, UR4, R40 ;  /* 0x0000000445457c26 */ /* 0x010fe40008000228 */
[----:B------:R-:W-:-:S04]  /*100ea0*/  IMAD.MOV.U32 R40, RZ, RZ, 0x50 ;  /* 0x00000050ff287424 */ /* 0x000fc800078e00ff */
        /* <DEDUP_REMOVED lines=73> */
[C---:B------:R-:W-:Y:S02]  /*101340*/  R2UR UR9, R71.reuse ;  /* 0x00000000470972ca */ /* 0x040fe400000e0000 */
[----:B------:R-:W-:Y:S02]  /*101350*/  R2UR UR14, R70 ;  /* 0x00000000460e72ca */ /* 0x000fe400000e0000 */
[----:B------:R-:W-:Y:S01]  /*101360*/  R2UR UR15, R71 ;  /* 0x00000000470f72ca */ /* 0x000fe200000e0000 */
[----:B0-----:R-:W-:Y:S01]  /*101370*/  DADD R80, R84, R80 ;  /* 0x0000000054507229 */ /* 0x001fe20000000050 */
[----:B------:R-:W2:Y:S07]  /*101380*/  LDG.E.64 R84, desc[UR4][R76.64+0x2720] ;  /* 0x002720044c547981 */ /* 0x000eae000c1e1b00 */
        /* <DEDUP_REMOVED lines=60> */
.L_x_3386:
[----:B------:R-:W-:Y:S05]  /*101750*/  BSYNC.RECONVERGENT B6 ;  /* 0x0000000000067941 */ /* 0x000fea0003800200 */
.L_x_3385:
        /* <DEDUP_REMOVED lines=30> */
.L_x_3389:
[----:B------:R-:W-:Y:S05]  /*101940*/  BSYNC.RECONVERGENT B6 ;  /* 0x0000000000067941 */ /* 0x000fea0003800200 */
.L_x_3388:
        /* <DEDUP_REMOVED lines=19> */
.L_x_3387:
        /* <DEDUP_REMOVED lines=14> */
.L_x_3384:
[----:B------:R-:W-:Y:S01]  /*101b60*/  IMAD R82, R83, -0x18, R82 ;  /* 0xffffffe853527824 */ /* 0x000fe200078e0252 */
        /* <DEDUP_REMOVED lines=63> */
[----:B---3--:R-:W-:Y:S05]  /*101f60*/  CALL.REL.NOINC `($__internal_0_$__cuda_sm20_div_rn_f64_full) ;  /* 0x0000063c001c7944 */ /* 0x008fea0003c00000 */
[----:B------:R-:W-:Y:S02]  /*101f70*/  IMAD.MOV.U32 R78, RZ, RZ, R98 ;  /* 0x000000ffff4e7224 */ /* 0x000fe400078e0062 */
[----:B------:R-:W-:-:S07]  /*101f80*/  IMAD.MOV.U32 R79, RZ, RZ, R99 ;  /* 0x000000ffff4f7224 */ /* 0x000fce00078e0063 */
.L_x_3392:
[----:B------:R-:W-:Y:S05]  /*101f90*/  BSYNC.RECONVERGENT B6 ;  /* 0x0000000000067941 */ /* 0x000fea0003800200 */
.L_x_3391:
        /* <DEDUP_REMOVED lines=30> */
.L_x_3395:
[----:B------:R-:W-:Y:S05]  /*102180*/  BSYNC.RECONVERGENT B6 ;  /* 0x0000000000067941 */ /* 0x000fea0003800200 */
.L_x_3394:
        /* <DEDUP_REMOVED lines=19> */
.L_x_3393:
        /* <DEDUP_REMOVED lines=14> */
.L_x_3383:
        /* <DEDUP_REMOVED lines=15> */
.L_x_3396:
        /* <DEDUP_REMOVED lines=67> */
.L_x_3398:
[----:B------:R-:W-:Y:S05]  /*1028c0*/  BSYNC.RECONVERGENT B6 ;  /* 0x0000000000067941 */ /* 0x000fea0003800200 */
.L_x_3397:
        /* <DEDUP_REMOVED lines=30> */
.L_x_3401:
[----:B------:R-:W-:Y:S05]  /*102ab0*/  BSYNC.RECONVERGENT B6 ;  /* 0x0000000000067941 */ /* 0x000fea0003800200 */
.L_x_3400:
        /* <DEDUP_REMOVED lines=19> */
.L_x_3399:
        /* <DEDUP_REMOVED lines=13> */
.L_x_3390:
[----:B------:R-:W-:Y:S05]  /*102cc0*/  BSYNC.RECONVERGENT B0 ;  /* 0x0000000000007941 */ /* 0x000fea0003800200 */
.L_x_3382:
        /* <DEDUP_REMOVED lines=43> */
.L_x_3403:
[----:B------:R-:W-:Y:S05]  /*102f80*/  BSYNC.RECONVERGENT B0 ;  /* 0x0000000000007941 */ /* 0x000fea0003800200 */
.L_x_3402:
        /* <DEDUP_REMOVED lines=26> */
.L_x_3404:
[C---:B------:R-:W-:Y:S02]  /*103130*/  R2UR UR8, R70.reuse ;  /* 0x00000000460872ca */ /* 0x040fe400000e0000 */
[C---:B------:R-:W-:Y:S02]  /*103140*/  R2UR UR9, R71.reuse ;  /* 0x00000000470972ca */ /* 0x040fe400000e0000 */
[----:B------:R-:W-:Y:S02]  /*103150*/  R2UR UR4, R70 ;  /* 0x00000000460472ca */ /* 0x000fe400000e0000 */
[----:B------:R-:W-:-:S09]  /*103160*/  R2UR UR5, R71 ;  /* 0x00000000470572ca */ /* 0x000fd200000e0000 */
[----:B------:R1:W-:Y:S04]  /*103170*/  STG.E.64 desc[UR8][R76.64+0x2740], R80 ;  /* 0x002740504c007986 */ /* 0x0003e8000c101b08 */
[----:B------:R1:W-:Y:S02]  /*103180*/  STG.E.64 desc[UR4][R76.64+0x2738], R78 ;  /* 0x0027384e4c007986 */ /* 0x0003e4000c101b04 */
.L_x_3381:
[----:B------:R-:W-:Y:S05]  /*103190*/  BSYNC.RECONVERGENT B1 ;  /* 0x0000000000017941 */ /* 0x000fea0003800200 */
.L_x_3379:
[----:B------:R-:W-:Y:S02]  /*1031a0*/  R2UR UR4, R70 ;  /* 0x00000000460472ca */ /* 0x000fe400000e0000 */
[----:B------:R-:W-:-:S13]  /*1031b0*/  R2UR UR5, R71 ;  /* 0x00000000470572ca */ /* 0x000fda00000e0000 */
[----:B0-----:R-:W2:Y:S01]  /*1031c0*/  LDG.E R88, desc[UR4][R72.64+0xcc] ;  /* 0x0000cc0448587981 */ /* 0x001ea2000c1e1900 */
[----:B------:R-:W-:Y:S02]  /*1031d0*/  VIADD R40, R57, 0xffffffff ;  /* 0xffffffff39287836 */ /* 0x000fe40000000000 */
[----:B------:R-:W-:-:S04]  /*1031e0*/  IMAD.IADD R89, R43, 0x1, R42 ;  /* 0x000000012b597824 */ /* 0x000fc800078e022a */
[----:B--2---:R-:W-:-:S04]  /*1031f0*/  IMAD R83, R40, R88, R89 ;  /* 0x0000005828537224 */ /* 0x004fc800078e0259 */
[----:B------:R-:W-:-:S05]  /*103200*/  IMAD.WIDE R82, R83, 0x8, R10 ;  /* 0x0000000853527825 */ /* 0x000fca00078e020a */
[----:B------:R-:W2:Y:S01]  /*103210*/  LDG.E.64 R84, desc[UR4][R82.64] ;  /* 0x0000000452547981 */ /* 0x000ea2000c1e1b00 */
[----:B-----5:R-:W-:Y:S01]  /*103220*/  IMAD.MOV.U32 R87, RZ, RZ, R79 ;  /* 0x000000ffff577224 */ /* 0x020fe200078e004f */
[----:B------:R-:W-:Y:S01]  /*103230*/  BSSY.RELIABLE B0, `(.L_x_3405) ;  /* 0x0000037000007945 */ /* 0x000fe20003800100 */
[----:B------:R-:W-:Y:S02]  /*103240*/  IMAD.MOV.U32 R69, RZ, RZ, R78 ;  /* 0x000000ffff457224 */ /* 0x000fe400078e004e */
[----:B-1----:R-:W-:Y:S02]  /*103250*/  IMAD.MOV.U32 R80, RZ, RZ, -0x800000 ;  /* 0xff800000ff507424 */ /* 0x002fe400078e00ff */
        /* <DEDUP_REMOVED lines=52> */
.L_x_3406:
[----:B------:R-:W-:Y:S05]  /*1035a0*/  BSYNC.RELIABLE B0 ;  /* 0x0000000000007941 */ /* 0x000fea0003800100 */
.L_x_3405:
        /* <DEDUP_REMOVED lines=16> */
[----:B--2---:R-:W2:Y:S01]  /*1036b0*/  LDG.E.U8 R69, desc[UR12][R58.64+-0x1] ;  /* 0xffffff0c3a457981 */ /* 0x004ea2000c1e1100 */
        /* <DEDUP_REMOVED lines=30> */
[----:B------:R-:W-:-:S05]  /*1038a0*/  IMAD.MOV.U32 R60, RZ, RZ, R59 ;  /* 0x000000ffff3c7224 */ /* 0x000fca00078e003b */
[----:B------:R-:W-:Y:S02]  /*1038b0*/  FSEL R61, |R60|, |R85|, P1 ;  /* 0x400000553c3d7208 */ /* 0x000fe40000800200 */
[----:B------:R-:W-:Y:S01]  /*1038c0*/  @P2 LOP3.LUT R61, R85, 0x80000, RZ, 0xfc, !PT ;  /* 0x00080000553d2812 */ /* 0x000fe200078efcff */
[----:B------:R-:W-:Y:S01]  /*1038d0*/  DSETP.GEU.AND P0, PT, |R82|, UR4, PT ;  /* 0x0000000452007e2a */ /* 0x000fe2000bf0e200 */
[----:B------:R-:W-:-:S03]  /*1038e0*/  SEL R58, R58, R69, P1 ;  /* 0x000000453a3a7207 */ /* 0x000fc60000800000 */
[----:B------:R-:W-:-:S06]  /*1038f0*/  IMAD.MOV.U32 R59, RZ, RZ, R61 ;  /* 0x000000ffff3b7224 */ /* 0x000fcc00078e003d */
[----:B------:R-:W-:-:S14]  /*103900*/  DSETP.GT.OR P1, PT, R58, R80, P0 ;  /* 0x000000503a00722a */ /* 0x000fdc0000724400 */
[----:B------:R-:W-:Y:S01]  /*103910*/  @!P1 R2UR UR4, R70 ;  /* 0x00000000460492ca */ /* 0x000fe200000e0000 */
[----:B------:R-:W-:Y:S01]  /*103920*/  @!P1 VIADD R42, R42, 0xffffffff ;  /* 0xffffffff2a2a9836 */ /* 0x000fe20000000000 */
[----:B------:R-:W-:Y:S01]  /*103930*/  @!P1 R2UR UR5, R71 ;  /* 0x00000000470592ca */ /* 0x000fe200000e0000 */
[----:B------:R-:W-:Y:S01]  /*103940*/  @!P1 IMAD R61, R39, -0x49f, R41 ;  /* 0xfffffb61273d9824 */ /* 0x000fe200078e0229 */
[C---:B------:R-:W-:Y:S02]  /*103950*/  @!P1 R2UR UR8, R70.reuse ;  /* 0x00000000460892ca */ /* 0x040fe400000e0000 */
[C---:B------:R-:W-:Y:S02]  /*103960*/  @!P1 R2UR UR9, R71.reuse ;  /* 0x00000000470992ca */ /* 0x040fe400000e0000 */
[----:B------:R-:W-:Y:S02]  /*103970*/  @!P1 R2UR UR10, R70 ;  /* 0x00000000460a92ca */ /* 0x000fe400000e0000 */
[----:B------:R-:W-:-:S02]  /*103980*/  @!P1 R2UR UR11, R71 ;  /* 0x00000000470b92ca */ /* 0x000fc400000e0000 */
[C---:B------:R-:W-:Y:S02]  /*103990*/  @!P1 R2UR UR12, R70.reuse ;  /* 0x00000000460c92ca */ /* 0x040fe400000e0000 */
[C---:B------:R-:W-:Y:S02]  /*1039a0*/  @!P1 R2UR UR13, R71.reuse ;  /* 0x00000000470d92ca */ /* 0x040fe400000e0000 */
[----:B------:R-:W-:Y:S02]  /*1039b0*/  @P1 R2UR UR14, R70 ;  /* 0x00000000460e12ca */ /* 0x000fe400000e0000 */
[----:B------:R-:W-:Y:S02]  /*1039c0*/  @P1 R2UR UR15, R71 ;  /* 0x00000000470f12ca */ /* 0x000fe400000e0000 */
[----:B------:R-:W-:Y:S01]  /*1039d0*/  @!P1 IADD3 R61, PT, PT, R61, 0x19, R42 ;  /* 0x000000193d3d9810 */ /* 0x000fe20007ffe02a */
[----:B------:R-:W-:Y:S02]  /*1039e0*/  @!P1 IMAD.MOV.U32 R69, RZ, RZ, 0x1 ;  /* 0x00000001ff459424 */ /* 0x000fe400078e00ff */
[----:B------:R-:W-:-:S04]  /*1039f0*/  @!P1 IMAD.WIDE R58, R57, 0x4, R72 ;  /* 0x00000004393a9825 */ /* 0x000fc800078e0248 */
[----:B------:R-:W-:Y:S01]  /*103a00*/  @!P1 IMAD.WIDE R60, R61, 0x4, R8 ;  /* 0x000000043d3c9825 */ /* 0x000fe200078e0208 */
        /* <DEDUP_REMOVED lines=10> */
.L_x_3409:
[----:B------:R-:W-:Y:S05]  /*103ab0*/  BSYNC.RECONVERGENT B0 ;  /* 0x0000000000007941 */ /* 0x000fea0003800200 */
.L_x_3408:
[----:B------:R-:W-:Y:S01]  /*103ac0*/  R2UR UR4, R70 ;  /* 0x00000000460472ca */ /* 0x000fe200000e0000 */
[----:B------:R-:W-:Y:S01]  /*103ad0*/  IMAD.MOV.U32 R59, RZ, RZ, 0x3 ;  /* 0x00000003ff3b7424 */ /* 0x000fe200078e00ff */
[----:B------:R-:W-:Y:S01]  /*103ae0*/  R2UR UR5, R71 ;  /* 0x00000000470572ca */ /* 0x000fe200000e0000 */
[----:B------:R-:W-:-:S12]  /*103af0*/  BSSY.RECONVERGENT B6, `(.L_x_3410) ;  /* 0x0000358000067945 */ /* 0x000fd80003800200 */
[----:B------:R0:W-:Y:S01]  /*103b00*/  STG.E desc[UR4][R72.64+0xd8], R59 ;  /* 0x0000d83b48007986 */ /* 0x0001e2000c101904 */
[----:B------:R-:W-:Y:S05]  /*103b10*/  @!P0 BRA `(.L_x_3411) ;  /* 0x0000003400548947 */ /* 0x000fea0003800000 */
[----:B0-----:R-:W-:-:S07]  /*103b20*/  IMAD.MOV.U32 R59, RZ, RZ, 0x3 ;  /* 0x00000003ff3b7424 */ /* 0x001fce00078e00ff */
.L_x_3442:
[----:B------:R-:W-:-:S13]  /*103b30*/  ISETP.GT.AND P0, PT, R59, 0x20, PT ;  /* 0x000000203b00780c */ /* 0x000fda0003f04270 */
[----:B0-2---:R-:W-:Y:S05]  /*103b40*/  @P0 BRA `(.L_x_3411) ;  /* 0x0000003400480947 */ /* 0x005fea0003800000 */
[----:B--2---:R-:W-:Y:S01]  /*103b50*/  IADD3 R69, PT, PT, R42, 0x1, -R59 ;  /* 0x000000012a457810 */ /* 0x004fe20007ffe83b */
        /* <DEDUP_REMOVED lines=22> */
.L_x_3441:
        /* <DEDUP_REMOVED lines=17> */
[----:B------:R-:W5:Y:S04]  /*103dd0*/  LDG.E R69, desc[UR10][R72.64+0xdc] ;  /* 0x0000dc0a48457981 */ /* 0x000f68000c1e1900 */
[----:B------:R-:W0:Y:S01]  /*103de0*/  LDG.E R97, desc[UR12][R72.64+0xe0] ;  /* 0x0000e00c48617981 */ /* 0x000e22000c1e1900 */
        /* <DEDUP_REMOVED lines=8> */
[----:B0-----:R-:W-:-:S03]  /*103e70*/  LOP3.LUT R85, RZ, R97, RZ, 0x33, !PT ;  /* 0x00000061ff557212 */ /* 0x001fc600078e33ff */
        /* <DEDUP_REMOVED lines=34> */
[----:B-----5:R-:W2:Y:S01]  /*1040a0*/  LDG.E.U8 R87, desc[UR10][R78.64] ;  /* 0x0000000a4e577981 */ /* 0x020ea2000c1e1100 */
        /* <DEDUP_REMOVED lines=41> */
.L_x_3418:
[----:B------:R-:W-:Y:S05]  /*104340*/  BSYNC.RECONVERGENT B10 ;  /* 0x00000000000a7941 */ /* 0x000fea0003800200 */
.L_x_3417:
        /* <DEDUP_REMOVED lines=10> */
[----:B---3-5:R-:W-:Y:S01]  /*1043f0*/  DADD R84, R80, R86 ;  /* 0x0000000050547229 */ /* 0x028fe20000000056 */
[----:B------:R-:W3:Y:S06]  /*104400*/  LDG.E.64 R80, desc[UR4][R76.64+0x2720] ;  /* 0x002720044c507981 */ /* 0x000eec000c1e1b00 */
[----:B------:R0:W-:Y:S05]  /*104410*/  STG.E.64 desc[UR4][R76.64+0x2760], R84 ;  /* 0x002760544c007986 */ /* 0x0001ea000c101b04 */
[----:B------:R-:W4:Y:S02]  /*104420*/  LDG.E R40, desc[UR8][R72.64+0xcc] ;  /* 0x0000cc0848287981 */ /* 0x000f24000c1e1900 */
[----:B----4-:R-:W-:-:S04]  /*104430*/  IMAD R40, R69, R40, R58 ;  /* 0x0000002845287224 */ /* 0x010fc800078e023a */
        /* <DEDUP_REMOVED lines=8> */
[----:B0-----:R-:W-:Y:S02]  /*1044c0*/  @P1 IMAD.MOV.U32 R84, RZ, RZ, 0x0 ;  /* 0x00000000ff541424 */ /* 0x001fe400078e00ff */
[----:B------:R-:W-:Y:S01]  /*1044d0*/  @P1 IMAD.MOV.U32 R85, RZ, RZ, 0x7ff00000 ;  /* 0x7ff00000ff551424 */ /* 0x000fe200078e00ff */
[----:B------:R-:W-:Y:S01]  /*1044e0*/  BSSY.RECONVERGENT B10, `(.L_x_3419) ;  /* 0x00000210000a7945 */ /* 0x000fe20003800200 */
[----:B--2---:R-:W-:-:S07]  /*1044f0*/  DADD R88, R86, R88 ;  /* 0x0000000056587229 */ /* 0x004fce0000000058 */
[----:B------:R0:W-:Y:S02]  /*104500*/  STG.E.64 desc[UR8][R76.64+0x2758], R88 ;  /* 0x002758584c007986 */ /* 0x0001e4000c101b08 */
        /* <DEDUP_REMOVED lines=9> */
[----:B------:R-:W-:Y:S02]  /*1045a0*/  DFMA R100, -R86, R96, 1 ;  /* 0x3ff000005664742b */ /* 0x000fe40000000160 */
[----:B------:R-:W-:-:S06]  /*1045b0*/  DADD R94, R84, 200 ;  /* 0x40690000545e7429 */ /* 0x000fcc0000000000 */
[----:B------:R-:W-:-:S08]  /*1045c0*/  DFMA R100, R96, R100, R96 ;  /* 0x000000646064722b */ /* 0x000fd00000000060 */
        /* <DEDUP_REMOVED lines=18> */
.L_x_3420:
[----:B------:R-:W-:Y:S05]  /*1046f0*/  BSYNC.RECONVERGENT B10 ;  /* 0x00000000000a7941 */ /* 0x000fea0003800200 */
.L_x_3419:
[C---:B------:R-:W-:Y:S02]  /*104700*/  R2UR UR4, R70.reuse ;  /* 0x00000000460472ca */ /* 0x040fe400000e0000 */
[C---:B------:R-:W-:Y:S02]  /*104710*/  R2UR UR5, R71.reuse ;  /* 0x00000000470572ca */ /* 0x040fe400000e0000 */
[----:B------:R-:W-:Y:S02]  /*104720*/  R2UR UR8, R70 ;  /* 0x00000000460872ca */ /* 0x000fe400000e0000 */
[----:B------:R-:W-:-:S09]  /*104730*/  R2UR UR9, R71 ;  /* 0x00000000470972ca */ /* 0x000fd200000e0000 */
[----:B------:R0:W-:Y:S04]  /*104740*/  STG.E.64 desc[UR4][R76.64+0x2748], R98 ;  /* 0x002748624c007986 */ /* 0x0001e8000c101b04 */
[----:B------:R-:W2:Y:S02]  /*104750*/  LDG.E R40, desc[UR8][R72.64+0xcc] ;  /* 0x0000cc0848287981 */ /* 0x000ea4000c1e1900 */
[----:B--2---:R-:W-:-:S04]  /*104760*/  IMAD R87, R56, R40, R59 ;  /* 0x0000002838577224 */ /* 0x004fc800078e023b */
[----:B------:R-:W-:-:S05]  /*104770*/  IMAD.WIDE R86, R87, 0x8, R10 ;  /* 0x0000000857567825 */ /* 0x000fca00078e020a */
        /* <DEDUP_REMOVED lines=18> */
[----:B0-----:R-:W-:-:S10]  /*1048a0*/  DFMA R98, R90, R86, R80 ;  /* 0x000000565a62722b */ /* 0x001fd40000000050 */
[----:B------:R-:W-:-:S05]  /*1048b0*/  FFMA R40, RZ, R93, R99 ;  /* 0x0000005dff287223 */ /* 0x000fca0000000063 */
[----:B------:R-:W-:-:S13]  /*1048c0*/  FSETP.GT.AND P1, PT, |R40|, 1.469367938527859385e-39, PT ;  /* 0x001000002800780b */ /* 0x000fda0003f24200 */
[----:B------:R-:W-:Y:S05]  /*1048d0*/  @P1 BRA P2, `(.L_x_3422) ;  /* 0x00000000000c1947 */ /* 0x000fea0001000000 */
[----:B------:R-:W-:Y:S05]  /*1048e0*/  BMOV.32.CLEAR RZ, B11 ;  /* 0x000000000bff7355 */ /* 0x000fea0000100000 */
[----:B------:R-:W-:-:S07]  /*1048f0*/  MOV R40, 0x104910 ;  /* 0x0010491000287802 */ /* 0x000fce0000000f00 */
[----:B-1----:R-:W-:Y:S05]  /*104900*/  CALL.REL.NOINC `($__internal_0_$__cuda_sm20_div_rn_f64_full) ;  /* 0x0000061000b47944 */ /* 0x002fea0003c00000 */
.L_x_3422:
[----:B------:R-:W-:Y:S05]  /*104910*/  BSYNC.RECONVERGENT B10 ;  /* 0x00000000000a7941 */ /* 0x000fea0003800200 */
.L_x_3421:
        /* <DEDUP_REMOVED lines=10> */
.L_x_3416:
[C---:B------:R-:W-:Y:S02]  /*1049c0*/  R2UR UR4, R70.reuse ;  /* 0x00000000460472ca */ /* 0x040fe400000e0000 */
[C---:B------:R-:W-:Y:S02]  /*1049d0*/  R2UR UR5, R71.reuse ;  /* 0x00000000470572ca */ /* 0x040fe400000e0000 */
[----:B------:R-:W-:Y:S02]  /*1049e0*/  R2UR UR8, R70 ;  /* 0x00000000460872ca */ /* 0x000fe400000e0000 */
[----:B------:R-:W-:Y:S02]  /*1049f0*/  R2UR UR9, R71 ;  /* 0x00000000470972ca */ /* 0x000fe400000e0000 */
[-C--:B--2---:R-:W-:Y:S02]  /*104a00*/  IADD3 R80, P1, PT, R69, R74.reuse, RZ ;  /* 0x0000004a45507210 */ /* 0x084fe40007f3e0ff */
[----:B------:R-:W-:-:S02]  /*104a10*/  IADD3 R86, P2, PT, R97, R74, RZ ;  /* 0x0000004a61567210 */ /* 0x000fc40007f5e0ff */
[-C--:B------:R-:W-:Y:S02]  /*104a20*/  LEA.HI.X.SX32 R81, R69, R75.reuse, 0x1, P1 ;  /* 0x0000004b45517211 */ /* 0x080fe400008f0eff */
[----:B------:R-:W-:Y:S02]  /*104a30*/  LEA.HI.X.SX32 R87, R97, R75, 0x1, P2 ;  /* 0x0000004b61577211 */ /* 0x000fe400010f0eff */
[C---:B------:R-:W-:Y:S01]  /*104a40*/  R2UR UR10, R70.reuse ;  /* 0x00000000460a72ca */ /* 0x040fe200000e0000 */
[----:B------:R-:W2:Y:S01]  /*104a50*/  LDG.E.S8 R40, desc[UR4][R80.64] ;  /* 0x0000000450287981 */ /* 0x000ea2000c1e1300 */
[C---:B------:R-:W-:Y:S02]  /*104a60*/  R2UR UR11, R71.reuse ;  /* 0x00000000470b72ca */ /* 0x040fe400000e0000 */
[----:B------:R-:W-:Y:S01]  /*104a70*/  R2UR UR12, R70 ;  /* 0x00000000460c72ca */ /* 0x000fe200000e0000 */
[----:B------:R-:W2:Y:S01]  /*104a80*/  LDG.E.S8 R85, desc[UR8][R86.64+0x1b] ;  /* 0x00001b0856557981 */ /* 0x000ea2000c1e1300 */
[----:B------:R-:W-:-:S09]  /*104a90*/  R2UR UR13, R71 ;  /* 0x00000000470d72ca */ /* 0x000fd200000e0000 */
[----:B------:R-:W5:Y:S04]  /*104aa0*/  LDG.E.S8 R58, desc[UR10][R78.64] ;  /* 0x0000000a4e3a7981 */ /* 0x000f68000c1e1300 */
[----:B------:R-:W5:Y:S01]  /*104ab0*/  LDG.E.S8 R89, desc[UR12][R82.64+0x1b] ;  /* 0x00001b0c52597981 */ /* 0x000f62000c1e1300 */
[----:B------:R-:W-:Y:S02]  /*104ac0*/  UMOV UR4, 0x50 ;  /* 0x0000005000047882 */ /* 0x000fe40000000000 */
[----:B------:R-:W-:Y:S01]  /*104ad0*/  LEA R60, R95, UR4, 0x3 ;  /* 0x000000045f3c7c11 */ /* 0x000fe2000f8e18ff */
[----:B--2---:R-:W-:-:S05]  /*104ae0*/  IMAD R40, R40, 0x5, R85 ;  /* 0x0000000528287824 */ /* 0x004fca00078e0255 */
[----:B------:R-:W-:Y:S01]  /*104af0*/  LEA R94, R40, 0x10000, 0x3 ;  /* 0x00010000285e7811 */ /* 0x000fe200078e18ff */
[----:B------:R-:W0:Y:S01]  /*104b00*/  LDC.64 R84, c[0x3][R60+0x6270] ;  /* 0x00d89c003c547b82 */ /* 0x000e220000000a00 */
[----:B-----5:R-:W-:-:S07]  /*104b10*/  IMAD R58, R58, 0x5, R89 ;  /* 0x000000053a3a7824 */ /* 0x020fce00078e0259 */
[----:B------:R-:W0:Y:S01]  /*104b20*/  LDC.64 R94, c[0x3][R94+-0x4d68] ;  /* 0x00eca6005e5e7b82 */ /* 0x000e220000000a00 */
[----:B------:R-:W-:-:S07]  /*104b30*/  LEA R58, R58, 0x10000, 0x3 ;  /* 0x000100003a3a7811 */ /* 0x000fce00078e18ff */
        /* <DEDUP_REMOVED lines=9> */
[----:B------:R-:W0:Y:S01]  /*104bd0*/  LDG.E.64 R88, desc[UR8][R88.64] ;  /* 0x0000000858587981 */ /* 0x000e22000c1e1b00 */
[C---:B------:R-:W-:Y:S02]  /*104be0*/  R2UR UR14, R70.reuse ;  /* 0x00000000460e72ca */ /* 0x040fe400000e0000 */
[C---:B------:R-:W-:Y:S02]  /*104bf0*/  R2UR UR15, R71.reuse ;  /* 0x00000000470f72ca */ /* 0x040fe400000e0000 */
[C---:B------:R-:W-:Y:S02]  /*104c00*/  R2UR UR16, R70.reuse ;  /* 0x00000000461072ca */ /* 0x040fe400000e0000 */
[C---:B------:R-:W-:Y:S02]  /*104c10*/  R2UR UR17, R71.reuse ;  /* 0x00000000471172ca */ /* 0x040fe400000e0000 */
[----:B------:R-:W-:Y:S02]  /*104c20*/  R2UR UR18, R70 ;  /* 0x00000000461272ca */ /* 0x000fe400000e0000 */
[----:B------:R-:W-:Y:S01]  /*104c30*/  R2UR UR19, R71 ;  /* 0x00000000471372ca */ /* 0x000fe200000e0000 */
[----:B0-----:R-:W-:-:S07]  /*104c40*/  DADD R84, R84, R88 ;  /* 0x0000000054547229 */ /* 0x001fce0000000058 */
[----:B------:R0:W-:Y:S04]  /*104c50*/  STG.E.64 desc[UR8][R76.64+0x2760], R84 ;  /* 0x002760544c007986 */ /* 0x0001e8000c101b08 */
[----:B------:R-:W2:Y:S04]  /*104c60*/  LDG.E.S8 R80, desc[UR12][R80.64] ;  /* 0x0000000c50507981 */ /* 0x000ea8000c1e1300 */
[----:B------:R-:W2:Y:S04]  /*104c70*/  LDG.E.S8 R87, desc[UR14][R86.64+0x1b] ;  /* 0x00001b0e56577981 */ /* 0x000ea8000c1e1300 */
[----:B------:R-:W5:Y:S04]  /*104c80*/  LDG.E R40, desc[UR10][R72.64+0xf4] ;  /* 0x0000f40a48287981 */ /* 0x000f68000c1e1900 */
[----:B------:R-:W3:Y:S04]  /*104c90*/  LDG.E.S8 R60, desc[UR16][R78.64] ;  /* 0x000000104e3c7981 */ /* 0x000ee8000c1e1300 */
[----:B------:R-:W3:Y:S01]  /*104ca0*/  LDG.E.S8 R69, desc[UR18][R82.64+0x1b] ;  /* 0x00001b1252457981 */ /* 0x000ee2000c1e1300 */
[----:B--2---:R-:W-:-:S05]  /*104cb0*/  IMAD R58, R80, 0x5, R87 ;  /* 0x00000005503a7824 */ /* 0x004fca00078e0257 */
[----:B------:R-:W-:Y:S02]  /*104cc0*/  LEA R94, R58, 0x10000, 0x3 ;  /* 0x000100003a5e7811 */ /* 0x000fe400078e18ff */
[----:B-----5:R-:W-:-:S04]  /*104cd0*/  LEA R40, R40, UR4, 0x3 ;  /* 0x0000000428287c11 */ /* 0x020fc8000f8e18ff */
[----:B------:R-:W2:Y:S01]  /*104ce0*/  LDC.64 R88, c[0x3][R40+0x5fa0] ;  /* 0x00d7e80028587b82 */ /* 0x000ea20000000a00 */
[----:B---3--:R-:W-:-:S07]  /*104cf0*/  IMAD R60, R60, 0x5, R69 ;  /* 0x000000053c3c7824 */ /* 0x008fce00078e0245 */
[----:B------:R-:W2:Y:S01]  /*104d00*/  LDC.64 R94, c[0x3][R94+-0x4e30] ;  /* 0x00ec74005e5e7b82 */ /* 0x000ea20000000a00 */
[----:B------:R-:W-:-:S07]  /*104d10*/  LEA R60, R60, 0x10000, 0x3 ;  /* 0x000100003c3c7811 */ /* 0x000fce00078e18ff */
[----:B------:R-:W3:Y:S01]  /*104d20*/  LDC.64 R80, c[0x3][R60+-0x4e30] ;  /* 0x00ec74003c507b82 */ /* 0x000ee20000000a00 */
[----:B------:R-:W-:Y:S01]  /*104d30*/  R2UR UR4, R70 ;  /* 0x00000000460472ca */ /* 0x000fe200000e0000 */
[----:B--2---:R-:W-:-:S08]  /*104d40*/  DADD R88, R88, R94 ;  /* 0x0000000058587229 */ /* 0x004fd0000000005e */
[----:B---3--:R-:W-:-:S04]  /*104d50*/  DADD R88, R88, R80 ;  /* 0x0000000058587229 */ /* 0x008fc80000000050 */
[----:B------:R-:W2:Y:S04]  /*104d60*/  LDG.E.64 R80, desc[UR4][R76.64+0x2720] ;  /* 0x002720044c507981 */ /* 0x000ea8000c1e1b00 */
[----:B------:R3:W-:Y:S04]  /*104d70*/  STG.E.64 desc[UR4][R76.64+0x2758], R88 ;  /* 0x002758584c007986 */ /* 0x0007e8000c101b04 */
[----:B------:R-:W5:Y:S02]  /*104d80*/  LDG.E R58, desc[UR8][R72.64+0xcc] ;  /* 0x0000cc08483a7981 */ /* 0x000f64000c1e1900 */
[----:B-----5:R-:W-:-:S04]  /*104d90*/  IMAD R58, R99, R58, R97 ;  /* 0x0000003a633a7224 */ /* 0x020fc800078e0261 */
[----:B------:R-:W-:-:S04]  /*104da0*/  VIADD R87, R58, 0x271 ;  /* 0x000002713a577836 */ /* 0x000fc80000000000 */
        /* <DEDUP_REMOVED lines=41> */
[----:B-1--4-:R-:W-:Y:S05]  /*105040*/  CALL.REL.NOINC `($__internal_0_$__cuda_sm20_div_rn_f64_full) ;  /* 0x0000060800e47944 */ /* 0x012fea0003c00000 */
.L_x_3425:
[----:B------:R-:W-:Y:S05]  /*105050*/  BSYNC.RECONVERGENT B10 ;  /* 0x00000000000a7941 */ /* 0x000fea0003800200 */
.L_x_3424:
        /* <DEDUP_REMOVED lines=32> */
[----:B-1--4-:R-:W-:Y:S05]  /*105260*/  CALL.REL.NOINC `($__internal_0_$__cuda_sm20_div_rn_f64_full) ;  /* 0x00000608005c7944 */ /* 0x012fea0003c00000 */
.L_x_3427:
[----:B------:R-:W-:Y:S05]  /*105270*/  BSYNC.RECONVERGENT B10 ;  /* 0x00000000000a7941 */ /* 0x000fea0003800200 */
.L_x_3426:
        /* <DEDUP_REMOVED lines=10> */
.L_x_3415:
        /* <DEDUP_REMOVED lines=11> */
[----:B------:R-:W5:Y:S01]  /*1053d0*/  LDG.E.U8 R88, desc[UR16][R82.64+0x1b] ;  /* 0x00001b1052587981 */ /* 0x000f62000c1e1100 */
[C---:B------:R-:W-:Y:S02]  /*1053e0*/  R2UR UR20, R70.reuse ;  /* 0x00000000461472ca */ /* 0x040fe400000e0000 */
[C---:B------:R-:W-:Y:S01]  /*1053f0*/  R2UR UR21, R71.reuse ;  /* 0x00000000471572ca */ /* 0x040fe200000e0000 */
[----:B------:R-:W5:Y:S01]  /*105400*/  LDG.E.U8 R89, desc[UR18][R82.64+0x1a] ;  /* 0x00001a1252597981 */ /* 0x000f62000c1e1100 */
[----:B------:R-:W-:Y:S02]  /*105410*/  R2UR UR12, R70 ;  /* 0x00000000460c72ca */ /* 0x000fe400000e0000 */
[----:B------:R-:W-:-:S02]  /*105420*/  R2UR UR13, R71 ;  /* 0x00000000470d72ca */ /* 0x000fc400000e0000 */
[-C--:B------:R-:W-:Y:S02]  /*105430*/  IADD3 R84, P1, PT, R69, R74.reuse, RZ ;  /* 0x0000004a45547210 */ /* 0x080fe40007f3e0ff */
[----:B--2---:R-:W-:Y:S02]  /*105440*/  IADD3 R80, P2, PT, R97, R74, RZ ;  /* 0x0000004a61507210 */ /* 0x004fe40007f5e0ff */
[-C--:B------:R-:W-:Y:S02]  /*105450*/  LEA.HI.X.SX32 R85, R69, R75.reuse, 0x1, P1 ;  /* 0x0000004b45557211 */ /* 0x080fe400008f0eff */
[----:B------:R-:W-:Y:S01]  /*105460*/  LEA.HI.X.SX32 R81, R97, R75, 0x1, P2 ;  /* 0x0000004b61517211 */ /* 0x000fe200010f0eff */
[----:B------:R-:W2:Y:S01]  /*105470*/  LDG.E.U8 R94, desc[UR20][R78.64] ;  /* 0x000000144e5e7981 */ /* 0x000ea2000c1e1100 */
        /* <DEDUP_REMOVED lines=12> */
[----:B-----5:R-:W-:-:S02]  /*105540*/  PRMT R88, R89, 0x3340, R88 ;  /* 0x0000334059587816 */ /* 0x020fc40000000058 */
[----:B--2---:R-:W-:Y:S02]  /*105550*/  PRMT R89, R94, 0x3340, RZ ;  /* 0x000033405e597816 */ /* 0x004fe400000000ff */
        /* <DEDUP_REMOVED lines=17> */
[----:B------:R-:W0:Y:S02]  /*105670*/  LDG.E.64 R86, desc[UR8][R86.64] ;  /* 0x0000000856567981 */ /* 0x000e24000c1e1b00 */
[----:B0-----:R-:W-:-:S07]  /*105680*/  DADD R88, R88, R86 ;  /* 0x0000000058587229 */ /* 0x001fce0000000056 */
        /* <DEDUP_REMOVED lines=19> */
[----:B------:R-:W2:Y:S08]  /*1057c0*/  LDC.64 R84, c[0x3][R40+0x3a98] ;  /* 0x00cea60028547b82 */ /* 0x000eb00000000a00 */
[----:B------:R-:W2:Y:S01]  /*1057d0*/  LDC.64 R80, c[0x3][R58+0x3a98] ;  /* 0x00cea6003a507b82 */ /* 0x000ea20000000a00 */
[----:B------:R-:W-:-:S02]  /*1057e0*/  R2UR UR4, R70 ;  /* 0x00000000460472ca */ /* 0x000fc400000e0000 */
[----:B------:R-:W-:Y:S01]  /*1057f0*/  R2UR UR5, R71 ;  /* 0x00000000470572ca */ /* 0x000fe200000e0000 */
[----:B--2---:R-:W-:-:S12]  /*105800*/  DADD R84, R84, R80 ;  /* 0x0000000054547229 */ /* 0x004fd80000000050 */
[----:B------:R-:W2:Y:S04]  /*105810*/  LDG.E.64 R80, desc[UR4][R76.64+0x2720] ;  /* 0x002720044c507981 */ /* 0x000ea8000c1e1b00 */
[----:B------:R3:W-:Y:S04]  /*105820*/  STG.E.64 desc[UR4][R76.64+0x2760], R84 ;  /* 0x002760544c007986 */ /* 0x0007e8000c101b04 */
[----:B------:R-:W4:Y:S02]  /*105830*/  LDG.E R60, desc[UR8][R72.64+0xcc] ;  /* 0x0000cc08483c7981 */ /* 0x000f24000c1e1900 */
[----:B----4-:R-:W-:-:S04]  /*105840*/  IMAD R60, R96, R60, R97 ;  /* 0x0000003c603c7224 */ /* 0x010fc800078e0261 */
[----:B------:R-:W-:-:S04]  /*105850*/  VIADD R99, R60, 0xfffffd8f ;  /* 0xfffffd8f3c637836 */ /* 0x000fc80000000000 */
[----:B------:R-:W-:-:S06]  /*105860*/  IMAD.WIDE R98, R99, 0x8, R10 ;  /* 0x0000000863627825 */ /* 0x000fcc00078e020a */
[----:B------:R-:W4:Y:S01]  /*105870*/  LDG.E.64 R98, desc[UR4][R98.64] ;  /* 0x0000000462627981 */ /* 0x000f22000c1e1b00 */
[----:B------:R-:W-:Y:S01]  /*105880*/  UMOV UR4, 0xff800000 ;  /* 0xff80000000047882 */ /* 0x000fe20000000000 */
[----:B------:R-:W-:Y:S01]  /*105890*/  UMOV UR5, 0x41cdcd64 ;  /* 0x41cdcd6400057882 */ /* 0x000fe20000000000 */
[----:B------:R-:W-:Y:S01]  /*1058a0*/  IMAD.MOV.U32 R94, RZ, RZ, 0x1 ;  /* 0x00000001ff5e7424 */ /* 0x000fe200078e00ff */
        /* <DEDUP_REMOVED lines=8> */
[----:B--2---:R-:W-:-:S06]  /*105930*/  DADD R96, R96, R80 ;  /* 0x0000000060607229 */ /* 0x004fcc0000000050 */
[----:B------:R-:W3:Y:S01]  /*105940*/  MUFU.RCP64H R95, R97 ;  /* 0x00000061005f7308 */ /* 0x000ee20000001800 */
[----:B------:R-:W-:Y:S02]  /*105950*/  R2UR UR4, R70 ;  /* 0x00000000460472ca */ /* 0x000fe400000e0000 */
[----:B------:R-:W-:Y:S01]  /*105960*/  R2UR UR5, R71 ;  /* 0x00000000470572ca */ /* 0x000fe200000e0000 */
[----:B---3--:R-:W-:-:S08]  /*105970*/  DFMA R84, -R96, R94, 1 ;  /* 0x3ff000006054742b */ /* 0x008fd0000000015e */
        /* <DEDUP_REMOVED lines=28> */
.L_x_3430:
[----:B------:R-:W-:Y:S05]  /*105b40*/  BSYNC.RECONVERGENT B10 ;  /* 0x00000000000a7941 */ /* 0x000fea0003800200 */
.L_x_3429:
        /* <DEDUP_REMOVED lines=33> */
.L_x_3432:
[----:B------:R-:W-:Y:S05]  /*105d60*/  BSYNC.RECONVERGENT B10 ;  /* 0x00000000000a7941 */ /* 0x000fea0003800200 */
.L_x_3431:
        /* <DEDUP_REMOVED lines=9> */
.L_x_3433:
[C---:B------:R-:W-:Y:S02]  /*105e00*/  R2UR UR8, R70.reuse ;  /* 0x00000000460872ca */ /* 0x040fe400000e0000 */
[C---:B------:R-:W-:Y:S02]  /*105e10*/  R2UR UR9, R71.reuse ;  /* 0x00000000470972ca */ /* 0x040fe400000e0000 */
[----:B------:R-:W-:Y:S02]  /*105e20*/  R2UR UR4, R70 ;  /* 0x00000000460472ca */ /* 0x000fe400000e0000 */
[----:B------:R-:W-:-:S09]  /*105e30*/  R2UR UR5, R71 ;  /* 0x00000000470572ca */ /* 0x000fd200000e0000 */
[----:B------:R2:W-:Y:S04]  /*105e40*/  STG.E.64 desc[UR8][R76.64+0x2740], R86 ;  /* 0x002740564c007986 */ /* 0x0005e8000c101b08 */
[----:B------:R2:W-:Y:S01]  /*105e50*/  STG.E.64 desc[UR4][R76.64+0x2738], R88 ;  /* 0x002738584c007986 */ /* 0x0005e2000c101b04 */
[----:B------:R-:W-:Y:S05]  /*105e60*/  BRA `(.L_x_3423) ;  /* 0x0000000800e07947 */ /* 0x000fea0003800000 */
.L_x_3428:
[C---:B------:R-:W-:Y:S02]  /*105e70*/  R2UR UR8, R70.reuse ;  /* 0x00000000460872ca */ /* 0x040fe400000e0000 */
[C---:B------:R-:W-:Y:S02]  /*105e80*/  R2UR UR9, R71.reuse ;  /* 0x00000000470972ca */ /* 0x040fe400000e0000 */
[C---:B------:R-:W-:Y:S02]  /*105e90*/  R2UR UR10, R70.reuse ;  /* 0x00000000460a72ca */ /* 0x040fe400000e0000 */
[C---:B------:R-:W-:Y:S02]  /*105ea0*/  R2UR UR11, R71.reuse ;  /* 0x00000000470b72ca */ /* 0x040fe400000e0000 */
[----:B------:R-:W-:Y:S02]  /*105eb0*/  R2UR UR12, R70 ;  /* 0x00000000460c72ca */ /* 0x000fe400000e0000 */
[----:B------:R-:W-:-:S02]  /*105ec0*/  R2UR UR13, R71 ;  /* 0x00000000470d72ca */ /* 0x000fc400000e0000 */
[-C--:B------:R-:W-:Y:S02]  /*105ed0*/  IADD3 R86, P1, PT, R69, R74.reuse, RZ ;  /* 0x0000004a45567210 */ /* 0x080fe40007f3e0ff */
[----:B--2---:R-:W-:Y:S01]  /*105ee0*/  IADD3 R80, P2, PT, R97, R74, RZ ;  /* 0x0000004a61507210 */ /* 0x004fe20007f5e0ff */
[----:B------:R-:W2:Y:S01]  /*105ef0*/  LDG.E.S8 R84, desc[UR8][R78.64+-0x1] ;  /* 0xffffff084e547981 */ /* 0x000ea2000c1e1300 */
[C---:B------:R-:W-:Y:S02]  /*105f00*/  R2UR UR14, R70.reuse ;  /* 0x00000000460e72ca */ /* 0x040fe400000e0000 */
[C---:B------:R-:W-:Y:S02]  /*105f10*/  R2UR UR15, R71.reuse ;  /* 0x00000000470f72ca */ /* 0x040fe400000e0000 */
[----:B------:R-:W-:Y:S02]  /*105f20*/  R2UR UR16, R70 ;  /* 0x00000000461072ca */ /* 0x000fe400000e0000 */
[----:B------:R-:W-:-:S02]  /*105f30*/  R2UR UR17, R71 ;  /* 0x00000000471172ca */ /* 0x000fc400000e0000 */
[-C--:B------:R-:W-:Y:S02]  /*105f40*/  LEA.HI.X.SX32 R87, R69, R75.reuse, 0x1, P1 ;  /* 0x0000004b45577211 */ /* 0x080fe400008f0eff */
[----:B------:R-:W-:Y:S02]  /*105f50*/  LEA.HI.X.SX32 R81, R97, R75, 0x1, P2 ;  /* 0x0000004b61517211 */ /* 0x000fe400010f0eff */
[C---:B------:R-:W-:Y:S01]  /*105f60*/  R2UR UR18, R70.reuse ;  /* 0x00000000461272ca */ /* 0x040fe200000e0000 */
[----:B------:R-:W5:Y:S01]  /*105f70*/  LDG.E.U8 R58, desc[UR8][R86.64+0x1] ;  /* 0x00000108563a7981 */ /* 0x000f62000c1e1100 */
[C---:B------:R-:W-:Y:S02]  /*105f80*/  R2UR UR19, R71.reuse ;  /* 0x00000000471372ca */ /* 0x040fe400000e0000 */
[----:B------:R-:W-:Y:S01]  /*105f90*/  R2UR UR4, R70 ;  /* 0x00000000460472ca */ /* 0x000fe200000e0000 */
[----:B------:R-:W5:Y:S01]  /*105fa0*/  LDG.E.U8 R85, desc[UR10][R86.64] ;  /* 0x0000000a56557981 */ /* 0x000f62000c1e1100 */
[----:B------:R-:W-:-:S03]  /*105fb0*/  R2UR UR5, R71 ;  /* 0x00000000470572ca */ /* 0x000fc600000e0000 */
[----:B------:R-:W3:Y:S04]  /*105fc0*/  LDG.E.U8 R60, desc[UR12][R80.64+0x1b] ;  /* 0x00001b0c503c7981 */ /* 0x000ee8000c1e1100 */
[----:B------:R-:W4:Y:S04]  /*105fd0*/  LDG.E.U8 R88, desc[UR14][R82.64+0x1b] ;  /* 0x00001b0e52587981 */ /* 0x000f28000c1e1100 */
[----:B------:R-:W4:Y:S04]  /*105fe0*/  LDG.E.U8 R89, desc[UR16][R82.64+0x1a] ;  /* 0x00001a1052597981 */ /* 0x000f28000c1e1100 */
[----:B------:R-:W2:Y:S04]  /*105ff0*/  LDG.E.U8 R94, desc[UR18][R78.64] ;  /* 0x000000124e5e7981 */ /* 0x000ea8000c1e1100 */
[----:B------:R-:W2:Y:S01]  /*106000*/  LDG.E.S8 R40, desc[UR4][R80.64+0x1c] ;  /* 0x00001c0450287981 */ /* 0x000ea2000c1e1300 */
[----:B------:R-:W-:Y:S01]  /*106010*/  UMOV UR5, 0x5197d ;  /* 0x0005197d00057882 */ /* 0x000fe20000000000 */
[----:B------:R-:W-:-:S02]  /*106020*/  UMOV UR4, 0x50 ;  /* 0x0000005000047882 */ /* 0x000fc40000000000 */
[----:B------:R-:W-:Y:S01]  /*106030*/  LEA R95, R95, UR4, 0x3 ;  /* 0x000000045f5f7c11 */ /* 0x000fe2000f8e18ff */
[----:B------:R-:W-:Y:S01]  /*106040*/  UMOV UR6, 0x57d19 ;  /* 0x00057d1900067882 */ /* 0x000fe20000000000 */
        /* <DEDUP_REMOVED lines=24> */
[----:B------:R-:W-:Y:S02]  /*1061d0*/  R2UR UR22, R70 ;  /* 0x00000000461672ca */ /* 0x000fe400000e0000 */
[----:B------:R-:W-:Y:S01]  /*1061e0*/  R2UR UR23, R71 ;  /* 0x00000000471772ca */ /* 0x000fe200000e0000 */
        /* <DEDUP_REMOVED lines=8> */
[----:B------:R5:W5:Y:S04]  /*106270*/  LDG.E.S8 R58, desc[UR10][R80.64+0x1c] ;  /* 0x00001c0a503a7981 */ /* 0x000b68000c1e1300 */
        /* <DEDUP_REMOVED lines=29> */
[----:B------:R-:W-:-:S13]  /*106450*/  R2UR UR5, R71 ;  /* 0x00000000470572ca */ /* 0x000fda00000e0000 */
[----:B------:R-:W3:Y:S01]  /*106460*/  LDG.E.64 R80, desc[UR4][R76.64+0x2720] ;  /* 0x002720044c507981 */ /* 0x000ee2000c1e1b00 */
        /* <DEDUP_REMOVED lines=44> */
.L_x_3435:
[----:B------:R-:W-:Y:S05]  /*106730*/  BSYNC.RECONVERGENT B10 ;  /* 0x00000000000a7941 */ /* 0x000fea0003800200 */
.L_x_3434:
        /* <DEDUP_REMOVED lines=33> */
.L_x_3437:
[----:B------:R-:W-:Y:S05]  /*106950*/  BSYNC.RECONVERGENT B10 ;  /* 0x00000000000a7941 */ /* 0x000fea0003800200 */
.L_x_3436:
        /* <DEDUP_REMOVED lines=9> */
.L_x_3423:
[----:B------:R-:W-:Y:S05]  /*1069f0*/  BSYNC.RECONVERGENT B0 ;  /* 0x0000000000007941 */ /* 0x000fea0003800200 */
.L_x_3414:
[----:B------:R-:W-:Y:S02]  /*106a00*/  R2UR UR4, R70 ;  /* 0x00000000460472ca */ /* 0x000fe400000e0000 */
[----:B------:R-:W-:-:S13]  /*106a10*/  R2UR UR5, R71 ;  /* 0x00000000470572ca */ /* 0x000fda00000e0000 */
[----:B------:R-:W2:Y:S02]  /*106a20*/  LDG.E R40, desc[UR4][R72.64+0xcc] ;  /* 0x0000cc0448287981 */ /* 0x000ea4000c1e1900 */
[----:B--2---:R-:W-:-:S04]  /*106a30*/  IMAD R87, R56, R40, R61 ;  /* 0x0000002838577224 */ /* 0x004fc800078e023d */
[----:B------:R-:W-:-:S05]  /*106a40*/  IMAD.WIDE R86, R87, 0x8, R10 ;  /* 0x0000000857567825 */ /* 0x000fca00078e020a */
[----:B0--3--:R-:W2:Y:S01]  /*106a50*/  LDG.E.64 R84, desc[UR4][R86.64] ;  /* 0x0000000456547981 */ /* 0x009ea2000c1e1b00 */
        /* <DEDUP_REMOVED lines=53> */
[C---:B------:R-:W-:Y:S02]  /*106db0*/  R2UR UR4, R70.reuse ;  /* 0x00000000460472ca */ /* 0x040fe400000e0000 */
[C---:B------:R-:W-:Y:S02]  /*106dc0*/  R2UR UR5, R71.reuse ;  /* 0x00000000470572ca */ /* 0x040fe400000e0000 */
[----:B------:R-:W-:Y:S02]  /*106dd0*/  R2UR UR8, R70 ;  /* 0x00000000460872ca */ /* 0x000fe400000e0000 */
[----:B------:R-:W-:-:S09]  /*106de0*/  R2UR UR9, R71 ;  /* 0x00000000470972ca */ /* 0x000fd200000e0000 */
[----:B------:R-:W4:Y:S04]  /*106df0*/  LDG.E R57, desc[UR4][R72.64+0xdc] ;  /* 0x0000dc0448397981 */ /* 0x000f28000c1e1900 */
[----:B------:R-:W5:Y:S01]  /*106e00*/  LDG.E R42, desc[UR8][R72.64+0xe0] ;  /* 0x0000e008482a7981 */ /* 0x000f62000c1e1900 */
[----:B------:R-:W-:Y:S01]  /*106e10*/  IMAD R61, R39, -0x49f, R41 ;  /* 0xfffffb61273d7824 */ /* 0x000fe200078e0229 */
[C---:B------:R-:W-:Y:S02]  /*106e20*/  R2UR UR10, R70.reuse ;  /* 0x00000000460a72ca */ /* 0x040fe400000e0000 */
[----:B------:R-:W-:Y:S01]  /*106e30*/  R2UR UR11, R71 ;  /* 0x00000000470b72ca */ /* 0x000fe200000e0000 */
[----:B------:R0:W-:Y:S01]  /*106e40*/  STG.E desc[UR4][R72.64+0xf8], R69 ;  /* 0x0000f84548007986 */ /* 0x0001e2000c101904 */
[----:B------:R-:W-:-:S02]  /*106e50*/  R2UR UR12, R70 ;  /* 0x00000000460c72ca */ /* 0x000fc400000e0000 */
[----:B------:R-:W-:Y:S01]  /*106e60*/  R2UR UR13, R71 ;  /* 0x00000000470d72ca */ /* 0x000fe200000e0000 */
[C---:B----4-:R-:W-:Y:S01]  /*106e70*/  IMAD.IADD R59, R61.reuse, 0x1, R57 ;  /* 0x000000013d3b7824 */ /* 0x050fe200078e0239 */
[----:B-----5:R-:W-:-:S03]  /*106e80*/  IADD3 R61, PT, PT, R61, 0x19, R42 ;  /* 0x000000193d3d7810 */ /* 0x020fc60007ffe02a */
[----:B------:R-:W-:-:S04]  /*106e90*/  IMAD.WIDE R58, R59, 0x4, R8 ;  /* 0x000000043b3a7825 */ /* 0x000fc800078e0208 */
[----:B------:R-:W-:Y:S01]  /*106ea0*/  IMAD.WIDE R60, R61, 0x4, R8 ;  /* 0x000000043d3c7825 */ /* 0x000fe200078e0208 */
[----:B------:R0:W-:Y:S04]  /*106eb0*/  STG.E desc[UR8][R58.64], R42 ;  /* 0x0000002a3a007986 */ /* 0x0001e8000c101908 */
[----:B------:R0:W-:Y:S04]  /*106ec0*/  STG.E desc[UR10][R60.64], R57 ;  /* 0x000000393c007986 */ /* 0x0001e8000c10190a */
[----:B------:R0:W-:Y:S01]  /*106ed0*/  STG.E desc[UR12][R72.64+0xe4], R69 ;  /* 0x0000e44548007986 */ /* 0x0001e2000c10190c */
[----:B------:R-:W-:Y:S05]  /*106ee0*/  BRA `(.L_x_3413) ;  /* 0x0000000000447947 */ /* 0x000fea0003800000 */
.L_x_3440:
[----:B------:R-:W-:Y:S02]  /*106ef0*/  R2UR UR4, R70 ;  /* 0x00000000460472ca */ /* 0x000fe400000e0000 */
[----:B------:R-:W-:-:S13]  /*106f00*/  R2UR UR5, R71 ;  /* 0x00000000470572ca */ /* 0x000fda00000e0000 */
[----:B------:R3:W-:Y:S02]  /*106f10*/  STG.E desc[UR4][R72.64+0xf8], RZ ;  /* 0x0000f8ff48007986 */ /* 0x0007e4000c101904 */
.L_x_3439:
[----:B------:R-:W-:Y:S05]  /*106f20*/  BSYNC.RELIABLE B0 ;  /* 0x0000000000007941 */ /* 0x000fea0003800100 */
.L_x_3438:
        /* <DEDUP_REMOVED lines=13> */
.L_x_3413:
[----:B------:R-:W-:Y:S05]  /*107000*/  BSYNC.RECONVERGENT B1 ;  /* 0x0000000000017941 */ /* 0x000fea0003800200 */
.L_x_3412:
[----:B------:R-:W-:Y:S02]  /*107010*/  R2UR UR4, R70 ;  /* 0x00000000460472ca */ /* 0x000fe400000e0000 */
[----:B------:R-:W-:-:S13]  /*107020*/  R2UR UR5, R71 ;  /* 0x00000000470572ca */ /* 0x000fda00000e0000 */
[----:B0-----:R-:W5:Y:S02]  /*107030*/  LDG.E R59, desc[UR4][R72.64+0xd8] ;  /* 0x0000d804483b7981 */ /* 0x001f64000c1e1900 */
[----:B-----5:R-:W-:-:S05]  /*107040*/  VIADD R59, R59, 0x1 ;  /* 0x000000013b3b7836 */ /* 0x020fca0000000000 */
[----:B------:R0:W-:Y:S01]  /*107050*/  STG.E desc[UR4][R72.64+0xd8], R59 ;  /* 0x0000d83b48007986 */ /* 0x0001e2000c101904 */
[----:B------:R-:W-:Y:S05]  /*107060*/  @P0 BRA `(.L_x_3442) ;  /* 0xffffffc800b00947 */ /* 0x000fea000383ffff */
.L_x_3411:
[----:B------:R-:W-:Y:S05]  /*107070*/  BSYNC.RECONVERGENT B6 ;  /* 0x0000000000067941 */ /* 0x000fea0003800200 */
.L_x_3410:
[----:B------:R-:W-:Y:S05]  /*107080*/  BRA `(.L_x_3443) ;  /* 0xffffff9800747947 */ /* 0x000fea000383ffff */
.L_x_3407:
[----:B------:R-:W-:Y:S05]  /*107090*/  BSYNC.RECONVERGENT B7 ;  /* 0x0000000000077941 */ /* 0x000fea0003800200 */
.L_x_3378:
        /* <DEDUP_REMOVED lines=16> */
[----:B------:R-:W3:Y:S04]  /*1071a0*/  LDG.E R82, desc[UR4][R72.64+0xc8] ;  /* 0x0000c80448527981 */ /* 0x000ee8000c1e1900 */
[----:B------:R-:W3:Y:S01]  /*1071b0*/  LDG.E R42, desc[UR8][R72.64+0xd4] ;  /* 0x0000d408482a7981 */ /* 0x000ee2000c1e1900 */
        /* <DEDUP_REMOVED lines=11> */
[----:B----4-:R-:W-:-:S04]  /*107270*/  VIADD R40, R40, 0xffffffff ;  /* 0xffffffff28287836 */ /* 0x010fc80000000000 */
[----:B------:R-:W-:Y:S01]  /*107280*/  IMAD R57, R88, R40, R41 ;  /* 0x0000002858397224 */ /* 0x000fe200078e0229 */
[----:B---3--:R-:W-:-:S03]  /*107290*/  ISETP.GE.AND P0, PT, R82, 0x1, PT ;  /* 0x000000015200780c */ /* 0x008fc60003f06270 */
[----:B------:R-:W-:-:S04]  /*1072a0*/  IMAD.IADD R57, R42, 0x1, R57 ;  /* 0x000000012a397824 */ /* 0x000fc800078e0239 */
[----:B------:R-:W-:Y:S02]  /*1072b0*/  IMAD.WIDE R80, R57, 0x8, R10 ;  /* 0x0000000839507825 */ /* 0x000fe400078e020a */
[----:B------:R0:W5:Y:S04]  /*1072c0*/  LDG.E.64 R56, desc[UR8][R76.64+0x2718] ;  /* 0x002718084c387981 */ /* 0x000168000c1e1b00 */
[----:B------:R0:W5:Y:S04]  /*1072d0*/  LDG.E.64 R58, desc[UR4][R80.64] ;  /* 0x00000004503a7981 */ /* 0x000168000c1e1b00 */
[----:B------:R0:W5:Y:S04]  /*1072e0*/  LDG.E.64 R78, desc[UR10][R80.64+0x1388] ;  /* 0x0013880a504e7981 */ /* 0x000168000c1e1b00 */
[----:B------:R0:W-:Y:S04]  /*1072f0*/  STG.E desc[UR14][R72.64+0xdc], RZ ;  /* 0x0000dcff48007986 */ /* 0x0001e8000c10190e */
[----:B------:R0:W-:Y:S01]  /*107300*/  STG.E desc[UR16][R72.64+0xd8], RZ ;  /* 0x0000d8ff48007986 */ /* 0x0001e2000c101910 */
[----:B------:R-:W-:Y:S05]  /*107310*/  @!P0 BRA `(.L_x_3447) ;  /* 0x0000000000448947 */ /* 0x000fea0003800000 */
[----:B------:R-:W-:Y:S02]  /*107320*/  IMAD.MOV.U32 R69, RZ, RZ, RZ ;  /* 0x000000ffff457224 */ /* 0x000fe400078e00ff */
[----:B------:R-:W-:-:S07]  /*107330*/  IMAD.MOV.U32 R83, RZ, RZ, RZ ;  /* 0x000000ffff537224 */ /* 0x000fce00078e00ff */
.L_x_3448:
[----:B------:R-:W-:Y:S01]  /*107340*/  R2UR UR4, R70 ;  /* 0x00000000460472ca */ /* 0x000fe200000e0000 */
[----:B0-----:R-:W-:Y:S01]  /*107350*/  IMAD.WIDE.U32 R80, R83, 0x4, R72 ;  /* 0x0000000453507825 */ /* 0x001fe200078e0048 */
        /* <DEDUP_REMOVED lines=13> */
.L_x_3447:
[----:B------:R-:W-:Y:S05]  /*107430*/  BSYNC.RECONVERGENT B1 ;  /* 0x0000000000017941 */ /* 0x000fea0003800200 */
.L_x_3446:
[----:B------:R-:W-:Y:S01]  /*107440*/  R2UR UR4, R70 ;  /* 0x00000000460472ca */ /* 0x000fe200000e0000 */
[----:B------:R-:W-:Y:S01]  /*107450*/  BSSY.RECONVERGENT B1, `(.L_x_3449) ;  /* 0x0000015000017945 */ /* 0x000fe20003800200 */
[----:B------:R-:W-:Y:S02]  /*107460*/  R2UR UR5, R71 ;  /* 0x00000000470572ca */ /* 0x000fe400000e0000 */
[----:B------:R-:W-:-:S11]  /*107470*/  ISETP.GE.AND P0, PT, R88, 0x1, PT ;  /* 0x000000015800780c */ /* 0x000fd60003f06270 */
[----:B------:R2:W-:Y:S02]  /*107480*/  STG.E desc[UR4][R72.64+0xd8], RZ ;  /* 0x0000d8ff48007986 */ /* 0x0005e4000c101904 */
[----:B------:R-:W-:Y:S05]  /*107490*/  @!P0 BRA `(.L_x_3450) ;  /* 0x0000000000408947 */ /* 0x000fea0003800000 */
[----:B------:R-:W-:-:S07]  /*1074a0*/  IMAD.MOV.U32 R83, RZ, RZ, RZ ;  /* 0x000000ffff537224 */ /* 0x000fce00078e00ff */
.L_x_3451:
[----:B------:R-:W-:Y:S01]  /*1074b0*/  R2UR UR4, R70 ;  /* 0x00000000460472ca */ /* 0x000fe200000e0000 */
[----:B0-----:R-:W-:Y:S01]  /*1074c0*/  IMAD.WIDE.U32 R80, R83, 0x4, R72 ;  /* 0x0000000453507825 */ /* 0x001fe200078e0048 */
        /* <DEDUP_REMOVED lines=13> */
.L_x_3450:
[----:B------:R-:W-:Y:S05]  /*1075a0*/  BSYNC.RECONVERGENT B1 ;  /* 0x0000000000017941 */ /* 0x000fea0003800200 */
.L_x_3449:
        /* <DEDUP_REMOVED lines=9> */
[----:B------:R-:W-:Y:S01]  /*107640*/  UMOV UR4, 0xcccccccd ;  /* 0xcccccccd00047882 */ /* 0x000fe20000000000 */
[----:B------:R-:W0:Y:S01]  /*107650*/  I2F.F64 R60, R69 ;  /* 0x00000045003c7312 */ /* 0x000e220000201c00 */
[----:B------:R-:W-:Y:S01]  /*107660*/  UMOV UR5, 0x4016cccc ;  /* 0x4016cccc00057882 */ /* 0x000fe20000000000 */
[----:B------:R-:W-:Y:S01]  /*107670*/  DADD R56, R58, R56 ;  /* 0x000000003a387229 */ /* 0x000fe20000000038 */
[----:B------:R-:W-:Y:S03]  /*107680*/  BSSY.RECONVERGENT B1, `(.L_x_3452) ;  /* 0x0000018000017945 */ /* 0x000fe60003800200 */
[----:B------:R-:W-:Y:S01]  /*107690*/  DADD R78, R78, -UR4 ;  /* 0x800000044e4e7e29 */ /* 0x000fe20008000000 */
[----:B------:R-:W-:Y:S01]  /*1076a0*/  UMOV UR4, 0x704ff434 ;  /* 0x704ff43400047882 */ /* 0x000fe20000000000 */
[----:B------:R-:W-:-:S02]  /*1076b0*/  UMOV UR5, 0x3fe0a2b1 ;  /* 0x3fe0a2b100057882 */ /* 0x000fc40000000000 */
[----:B------:R-:W-:-:S04]  /*1076c0*/  DADD R94, R56, 200 ;  /* 0x40690000385e7429 */ /* 0x000fc80000000000 */
[----:B0-----:R-:W-:-:S06]  /*1076d0*/  DFMA R60, R60, -UR4, R78 ;  /* 0x800000043c3c7c2b */ /* 0x001fcc000800004e */
[----:B------:R-:W-:Y:S02]  /*1076e0*/  FSETP.GEU.AND P1, PT, |R95|, 6.5827683646048100446e-37, PT ;  /* 0x036000005f00780b */ /* 0x000fe40003f2e200 */
[----:B----4-:R-:W-:Y:S01]  /*1076f0*/  DADD R92, R60, R92 ;  /* 0x000000003c5c7229 */ /* 0x010fe2000000005c */
        /* <DEDUP_REMOVED lines=16> */
.L_x_3453:
[----:B------:R-:W-:Y:S05]  /*107800*/  BSYNC.RECONVERGENT B1 ;  /* 0x0000000000017941 */ /* 0x000fea0003800200 */
.L_x_3452:
[----:B------:R-:W-:Y:S01]  /*107810*/  UMOV UR4, 0x66666666 ;  /* 0x6666666600047882 */ /* 0x000fe20000000000 */
[----:B------:R-:W-:Y:S01]  /*107820*/  UMOV UR5, 0x40711266 ;  /* 0x4071126600057882 */ /* 0x000fe20000000000 */
[----:B------:R-:W-:Y:S01]  /*107830*/  IMAD.MOV.U32 R58, RZ, RZ, 0x0 ;  /* 0x00000000ff3a7424 */ /* 0x000fe200078e00ff */
[----:B------:R-:W-:Y:S01]  /*107840*/  DADD R56, R98, -UR4 ;  /* 0x8000000462387e29 */ /* 0x000fe20008000000 */
[----:B------:R-:W-:-:S07]  /*107850*/  IMAD.MOV.U32 R59, RZ, RZ, 0x3fe00000 ;  /* 0x3fe00000ff3b7424 */ /* 0x000fce00078e00ff */
[----:B------:R-:W-:-:S11]  /*107860*/  DFMA R56, R56, 100, R58 ;  /* 0x405900003838782b */ /* 0x000fd6000000003a */
.L_x_3445:
[----:B------:R-:W-:Y:S05]  /*107870*/  BSYNC.RECONVERGENT B0 ;  /* 0x0000000000007941 */ /* 0x000fea0003800200 */
.L_x_3444:
        /* <DEDUP_REMOVED lines=24> */
.L_x_3454:
[----:B------:R-:W-:Y:S05]  /*107a00*/  BSYNC.RECONVERGENT B0 ;  /* 0x0000000000007941 */ /* 0x000fea0003800200 */
.L_x_3377:
[----:B------:R-:W-:Y:S05]  /*107a10*/  BSYNC.RECONVERGENT B8 ;  /* 0x0000000000087941 */ /* 0x000fea0003800200 */
.L_x_3376:
[----:B------:R-:W4:Y:S01]  /*107a20*/  S2R R61, SR_CgaCtaId ;  /* 0x00000000003d7919 */ /* 0x000f220000008800 */
[----:B------:R-:W-:Y:S01]  /*107a30*/  MOV R58, 0x400 ;  /* 0x00000400003a7802 */ /* 0x000fe20000000f00 */
[----:B------:R-:W-:Y:S01]  /*107a40*/  IMAD.MOV.U32 R59, RZ, RZ, -0x5 ;  /* 0xfffffffbff3b7424 */ /* 0x000fe200078e00ff */
[----:B------:R-:W-:Y:S02]  /*107a50*/  R2UR UR4, R70 ;  /* 0x00000000460472ca */ /* 0x000fe400000e0000 */
[----:B------:R-:W-:Y:S01]  /*107a60*/  R2UR UR5, R71 ;  /* 0x00000000470572ca */ /* 0x000fe200000e0000 */
[----:B------:R-:W-:-:S12]  /*107a70*/  VIADD R40, R58, 0x8000 ;  /* 0x000080003a287836 */ /* 0x000fd80000000000 */
[----:B------:R-:W-:Y:S01]  /*107a80*/  STG.E.64 desc[UR4][R76.64+0x2778], R98 ;  /* 0x002778624c007986 */ /* 0x000fe2000c101b04 */
[----:B----4-:R-:W-:-:S05]  /*107a90*/  LEA R57, R61, R40, 0x18 ;  /* 0x000000283d397211 */ /* 0x010fca00078ec0ff */
[----:B------:R-:W-:-:S06]  /*107aa0*/  IMAD R40, R112, 0x4, R57 ;  /* 0x0000000470287824 */ /* 0x000fcc00078e0239 */
[----:B------:R-:W4:Y:S02]  /*107ab0*/  LDS R40, [R40] ;  /* 0x0000000028287984 */ /* 0x000f240000000800 */
        /* <DEDUP_REMOVED lines=8> */
[----:B------:R-:W-:Y:S05]  /*107b40*/  @P0 BREAK.RELIABLE B2 ;  /* 0x0000000000020942 */ /* 0x000fea0003800100 */
[----:B------:R-:W-:Y:S05]  /*107b50*/  @P0 BREAK.RELIABLE B3 ;  /* 0x0000000000030942 */ /* 0x000fea0003800100 */
[----:B------:R-:W-:Y:S05]  /*107b60*/  @P0 BREAK.RELIABLE B9 ;  /* 0x0000000000090942 */ /* 0x000fea0003800100 */
[----:B------:R-:W-:Y:S05]  /*107b70*/  @P0 BRA `(.L_x_3455) ;  /* 0x0000045400f00947 */ /* 0x000fea0003800000 */
[----:B------:R-:W-:Y:S02]  /*107b80*/  R2UR UR4, R70 ;  /* 0x00000000460472ca */ /* 0x000fe400000e0000 */
[----:B------:R-:W-:-:S13]  /*107b90*/  R2UR UR5, R71 ;  /* 0x00000000470572ca */ /* 0x000fda00000e0000 */
[----:B------:R-:W4:Y:S01]  /*107ba0*/  LDG.E R40, desc[UR4][R72.64+0x100] ;  /* 0x0001000448287981 */ /* 0x000f22000c1e1900 */
[----:B------:R-:W-:Y:S02]  /*107bb0*/  LEA R61, R61, R58, 0x18 ;  /* 0x0000003a3d3d7211 */ /* 0x000fe400078ec0ff */
[----:B------:R-:W-:Y:S01]  /*107bc0*/  R2UR UR8, R70 ;  /* 0x00000000460872ca */ /* 0x000fe200000e0000 */
[----:B------:R-:W2:Y:S01]  /*107bd0*/  LDG.E R59, desc[UR4][R72.64+0x104] ;  /* 0x00010404483b7981 */ /* 0x000ea2000c1e1900 */
[----:B------:R-:W-:Y:S01]  /*107be0*/  R2UR UR9, R71 ;  /* 0x00000000470972ca */ /* 0x000fe200000e0000 */
[----:B------:R-:W-:-:S04]  /*107bf0*/  IMAD R88, R112, 0x20, R61 ;  /* 0x0000002070587824 */ /* 0x000fc800078e023d */
[----:B----4-:R-:W-:-:S06]  /*107c00*/  IMAD R58, R40, 0x4, R88 ;  /* 0x00000004283a7824 */ /* 0x010fcc00078e0258 */
[----:B------:R-:W4:Y:S02]  /*107c10*/  LDS R58, [R58] ;  /* 0x000000003a3a7984 */ /* 0x000f240000000800 */
[----:B----4-:R-:W-:-:S04]  /*107c20*/  IMAD R57, R58, 0xa, RZ ;  /* 0x0000000a3a397824 */ /* 0x010fc800078e02ff */
[----:B------:R-:W-:-:S05]  /*107c30*/  IMAD.WIDE R56, R57, 0x4, R12 ;  /* 0x0000000439387825 */ /* 0x000fca00078e020c */
[----:B------:R-:W4:Y:S04]  /*107c40*/  LDG.E R61, desc[UR8][R56.64+0x4] ;  /* 0x00000408383d7981 */ /* 0x000f28000c1e1900 */
[----:B------:R0:W5:Y:S01]  /*107c50*/  LDG.E R78, desc[UR4][R56.64] ;  /* 0x00000004384e7981 */ /* 0x000162000c1e1900 */
[----:B------:R-:W-:Y:S02]  /*107c60*/  UMOV UR4, 0x2c ;  /* 0x0000002c00047882 */ /* 0x000fe40000000000 */
[----:B------:R-:W-:Y:S02]  /*107c70*/  LEA R40, R40, UR4, 0x2 ;  /* 0x0000000428287c11 */ /* 0x000fe4000f8e10ff */
[C---:B--2---:R-:W-:Y:S01]  /*107c80*/  LEA R69, R59.reuse, UR4, 0x2 ;  /* 0x000000043b457c11 */ /* 0x044fe2000f8e10ff */
[----:B------:R-:W-:-:S03]  /*107c90*/  IMAD R88, R59, 0x4, R88 ;  /* 0x000000043b587824 */ /* 0x000fc600078e0258 */
[----:B------:R-:W2:Y:S03]  /*107ca0*/  LDC R40, c[0x3][R40] ;  /* 0x00c0000028287b82 */ /* 0x000ea60000000800 */
[----:B------:R-:W0:Y:S05]  /*107cb0*/  LDS R88, [R88] ;  /* 0x0000000058587984 */ /* 0x000e2a0000000800 */
[----:B------:R-:W0:Y:S01]  /*107cc0*/  LDC R69, c[0x3][R69] ;  /* 0x00c0000045457b82 */ /* 0x000e220000000800 */
[----:B------:R-:W-:Y:S01]  /*107cd0*/  R2UR UR4, R70 ;  /* 0x00000000460472ca */ /* 0x000fe200000e0000 */
[----:B------:R-:W-:-:S12]  /*107ce0*/  BSSY.RECONVERGENT B0, `(.L_x_3456) ;  /* 0x000013c000007945 */ /* 0x000fd80003800200 */
[----:B------:R0:W-:Y:S01]  /*107cf0*/  STG.E desc[UR4][R72.64+0xd8], RZ ;  /* 0x0000d8ff48007986 */ /* 0x0001e2000c101904 */
[----:B----4-:R-:W-:-:S04]  /*107d00*/  LOP3.LUT R58, R61, 0x80000001, RZ, 0xc0, !PT ;  /* 0x800000013d3a7812 */ /* 0x010fc800078ec0ff */
[----:B------:R-:W-:-:S13]  /*107d10*/  ISETP.NE.AND P0, PT, R58, 0x1, PT ;  /* 0x000000013a00780c */ /* 0x000fda0003f05270 */
[----:B------:R-:W-:Y:S02]  /*107d20*/  @!P0 R2UR UR8, R70 ;  /* 0x00000000460882ca */ /* 0x000fe400000e0000 */
[----:B------:R-:W-:-:S13]  /*107d30*/  @!P0 R2UR UR9, R71 ;  /* 0x00000000470982ca */ /* 0x000fda00000e0000 */
[----:B------:R4:W-:Y:S01]  /*107d40*/  @!P0 STG.E desc[UR8][R72.64+0xf8], RZ ;  /* 0x0000f8ff48008986 */ /* 0x0009e2000c101908 */
[----:B0-2---:R-:W-:Y:S05]  /*107d50*/  @!P0 BRA `(.L_x_3457) ;  /* 0x0000000c00dc8947 */ /* 0x005fea0003800000 */
        /* <DEDUP_REMOVED lines=10> */
.L_x_3461:
[----:B------:R-:W-:Y:S01]  /*107e00*/  LOP3.LUT R58, RZ, R79, RZ, 0x33, !PT ;  /* 0x0000004fff3a7212 */ /* 0x000fe200078e33ff */
[----:B0-----:R-:W-:Y:S01]  /*107e10*/  IMAD.IADD R59, R78, 0x1, R79 ;  /* 0x000000014e3b7824 */ /* 0x001fe200078e024f */
[C---:B------:R-:W-:Y:S02]  /*107e20*/  R2UR UR4, R70.reuse ;  /* 0x00000000460472ca */ /* 0x040fe400000e0000 */
[----:B------:R-:W-:Y:S01]  /*107e30*/  R2UR UR5, R71 ;  /* 0x00000000470572ca */ /* 0x000fe200000e0000 */
[----:B------:R-:W-:Y:S01]  /*107e40*/  IMAD.IADD R61, R81, 0x1, R58 ;  /* 0x00000001513d7824 */ /* 0x000fe200078e023a */
[----:B------:R-:W-:Y:S02]  /*107e50*/  R2UR UR8, R70 ;  /* 0x00000000460872ca */ /* 0x000fe400000e0000 */
[----:B------:R-:W-:Y:S02]  /*107e60*/  R2UR UR9, R71 ;  /* 0x00000000470972ca */ /* 0x000fe400000e0000 */
[----:B------:R-:W-:-:S02]  /*107e70*/  IADD3 R58, P0, PT, R59, R15, RZ ;  /* 0x0000000f3b3a7210 */ /* 0x000fc40007f1e0ff */
[----:B------:R-:W-:Y:S02]  /*107e80*/  IADD3 R60, P1, PT, R61, R15, RZ ;  /* 0x0000000f3d3c7210 */ /* 0x000fe40007f3e0ff */
[-C--:B------:R-:W-:Y:S02]  /*107e90*/  LEA.HI.X.SX32 R59, R59, R14.reuse, 0x1, P0 ;  /* 0x0000000e3b3b7211 */ /* 0x080fe400000f0eff */
[----:B------:R-:W-:-:S03]  /*107ea0*/  LEA.HI.X.SX32 R61, R61, R14, 0x1, P1 ;  /* 0x0000000e3d3d7211 */ /* 0x000fc600008f0eff */
[----:B--2---:R-:W2:Y:S04]  /*107eb0*/  LDG.E.U8 R58, desc[UR4][R58.64] ;  /* 0x000000043a3a7981 */ /* 0x004ea8000c1e1100 */
        /* <DEDUP_REMOVED lines=26> */
.L_x_3458:
[----:B------:R-:W-:Y:S01]  /*108060*/  R2UR UR4, R70 ;  /* 0x00000000460472ca */ /* 0x000fe200000e0000 */
[----:B0-----:R-:W-:Y:S01]  /*108070*/  IMAD R59, R88, 0xa, RZ ;  /* 0x0000000a583b7824 */ /* 0x001fe200078e02ff */
[----:B------:R-:W-:-:S03]  /*108080*/  R2UR UR5, R71 ;  /* 0x00000000470572ca */ /* 0x000fc600000e0000 */
[----:B------:R-:W-:-:S10]  /*108090*/  IMAD.WIDE R58, R59, 0x4, R12 ;  /* 0x000000043b3a7825 */ /* 0x000fd400078e020c */
        /* <DEDUP_REMOVED lines=17> */
[----:B--2---:R-:W-:Y:S01]  /*1081b0*/  IMAD.MOV.U32 R79, RZ, RZ, RZ ;  /* 0x000000ffff4f7224 */ /* 0x004fe200078e00ff */
[----:B------:R-:W-:-:S07]  /*1081c0*/  SHF.R.S32.HI R80, RZ, 0x1, R58 ;  /* 0x00000001ff507819 */ /* 0x000fce000001143a */
.L_x_3466:
        /* <DEDUP_REMOVED lines=11> */
[----:B------:R-:W2:Y:S04]  /*108280*/  LDG.E.U8 R58, desc[UR4][R58.64] ;  /* 0x000000043a3a7981 */ /* 0x000ea8000c1e1100 */
[----:B---3--:R-:W3:Y:S01]  /*108290*/  LDG.E.U8 R60, desc[UR8][R60.64] ;  /* 0x000000083c3c7981 */ /* 0x008ee2000c1e1100 */
        /* <DEDUP_REMOVED lines=25> */
.L_x_3463:
        /* <DEDUP_REMOVED lines=11> */
[----:B------:R-:W-:Y:S01]  /*1084e0*/  UMOV UR11, 0x40390000 ;  /* 0x40390000000b7882 */ /* 0x000fe20000000000 */
[----:B------:R-:W-:-:S02]  /*1084f0*/  IMAD.MOV.U32 R84, RZ, RZ, -0x105c611 ;  /* 0xfefa39efff547424 */ /* 0x000fc400078e00ff */
[----:B------:R-:W-:Y:S01]  /*108500*/  IMAD.MOV.U32 R85, RZ, RZ, 0x3fe62e42 ;  /* 0x3fe62e42ff557424 */ /* 0x000fe200078e00ff */
[----:B0-----:R-:W-:-:S08]  /*108510*/  DFMA R60, R58, -R60, 1 ;  /* 0x3ff000003a3c742b */ /* 0x001fd0000000083c */
[----:B------:R-:W-:-:S08]  /*108520*/  DFMA R60, R60, R60, R60 ;  /* 0x0000003c3c3c722b */ /* 0x000fd0000000003c */
[----:B------:R-:W-:-:S08]  /*108530*/  DFMA R58, R58, R60, R58 ;  /* 0x0000003c3a3a722b */ /* 0x000fd0000000003a */
[----:B------:R-:W-:-:S08]  /*108540*/  DMUL R60, R58, UR4 ;  /* 0x000000043a3c7c28 */ /* 0x000fd00008000000 */
[----:B------:R-:W-:-:S08]  /*108550*/  DFMA R60, R58, UR4, R60 ;  /* 0x000000043a3c7c2b */ /* 0x000fd0000800003c */
[C---:B--23-5:R-:W-:Y:S02]  /*108560*/  DMUL R78, R60.reuse, R60 ;  /* 0x0000003c3c4e7228 */ /* 0x06cfe40000000000 */
        /* <DEDUP_REMOVED lines=22> */
[----:B------:R-:W-:Y:S01]  /*1086d0*/  UMOV UR9, 0x3f899999 ;  /* 0x3f89999900097882 */ /* 0x000fe20000000000 */
[----:B------:R-:W-:Y:S02]  /*1086e0*/  IMAD.MOV.U32 R80, RZ, RZ, -0x105c611 ;  /* 0xfefa39efff507424 */ /* 0x000fe400078e00ff */
[----:B------:R-:W-:-:S03]  /*1086f0*/  IMAD.MOV.U32 R81, RZ, RZ, 0x3fe62e42 ;  /* 0x3fe62e42ff517424 */ /* 0x000fc600078e00ff */
        /* <DEDUP_REMOVED lines=17> */
.L_x_3465:
[----:B------:R-:W-:Y:S02]  /*108810*/  R2UR UR4, R70 ;  /* 0x00000000460472ca */ /* 0x000fe400000e0000 */
[----:B------:R-:W-:-:S13]  /*108820*/  R2UR UR5, R71 ;  /* 0x00000000470572ca */ /* 0x000fda00000e0000 */
[----:B------:R3:W-:Y:S01]  /*108830*/  STG.E desc[UR4][R72.64+0xf8], RZ ;  /* 0x0000f8ff48007986 */ /* 0x0007e2000c101904 */
[----:B------:R-:W-:Y:S05]  /*108840*/  BRA `(.L_x_3462) ;  /* 0x00000000000c7947 */ /* 0x000fea0003800000 */
.L_x_3464:
[----:B------:R-:W-:Y:S02]  /*108850*/  R2UR UR4, R70 ;  /* 0x00000000460472ca */ /* 0x000fe400000e0000 */
[----:B------:R-:W-:-:S13]  /*108860*/  R2UR UR5, R71 ;  /* 0x00000000470572ca */ /* 0x000fda00000e0000 */
[----:B------:R0:W-:Y:S02]  /*108870*/  STG.E desc[UR4][R72.64+0xf8], RZ ;  /* 0x0000f8ff48007986 */ /* 0x0001e4000c101904 */
.L_x_3462:
        /* <DEDUP_REMOVED lines=19> */
[C---:B--2--5:R-:W-:Y:S02]  /*1089b0*/  DMUL R78, R60.reuse, R60 ;  /* 0x0000003c3c4e7228 */ /* 0x064fe40000000000 */
        /* <DEDUP_REMOVED lines=40> */
[----:B------:R2:W-:Y:S01]  /*108c40*/  STG.E.64 desc[UR8][R76.64+0x2720], R58 ;  /* 0x0027203a4c007986 */ /* 0x0005e2000c101b08 */
[----:B------:R-:W-:Y:S05]  /*108c50*/  BRA `(.L_x_3467) ;  /* 0x0000000400107947 */ /* 0x000fea0003800000 */
.L_x_3460:
[----:B------:R-:W-:Y:S02]  /*108c60*/  R2UR UR4, R70 ;  /* 0x00000000460472ca */ /* 0x000fe400000e0000 */
[----:B------:R-:W-:-:S13]  /*108c70*/  R2UR UR5, R71 ;  /* 0x00000000470572ca */ /* 0x000fda00000e0000 */
[----:B------:R2:W-:Y:S01]  /*108c80*/  STG.E desc[UR4][R72.64+0xf8], RZ ;  /* 0x0000f8ff48007986 */ /* 0x0005e2000c101904 */
[----:B------:R-:W-:Y:S05]  /*108c90*/  BRA `(.L_x_3457) ;  /* 0x00000000000c7947 */ /* 0x000fea0003800000 */
.L_x_3459:
[----:B------:R-:W-:Y:S02]  /*108ca0*/  R2UR UR4, R70 ;  /* 0x00000000460472ca */ /* 0x000fe400000e0000 */
[----:B------:R-:W-:-:S13]  /*108cb0*/  R2UR UR5, R71 ;  /* 0x00000000470572ca */ /* 0x000fda00000e0000 */
[----:B------:R0:W-:Y:S02]  /*108cc0*/  STG.E desc[UR4][R72.64+0xf8], RZ ;  /* 0x0000f8ff48007986 */ /* 0x0001e4000c101904 */
.L_x_3457:
        /* <DEDUP_REMOVED lines=14> */
[----:B-1----:R-:W-:-:S08]  /*108db0*/  DFMA R60, R58, -R60, 1 ;  /* 0x3ff000003a3c742b */ /* 0x002fd0000000083c */
[----:B------:R-:W-:-:S08]  /*108dc0*/  DFMA R60, R60, R60, R60 ;  /* 0x0000003c3c3c722b */ /* 0x000fd0000000003c */
[----:B------:R-:W-:-:S08]  /*108dd0*/  DFMA R58, R58, R60, R58 ;  /* 0x0000003c3a3a722b */ /* 0x000fd0000000003a */
        /* <DEDUP_REMOVED lines=44> */
.L_x_3467:
[----:B------:R-:W-:Y:S05]  /*1090a0*/  BSYNC.RECONVERGENT B0 ;  /* 0x0000000000007941 */ /* 0x000fea0003800200 */
.L_x_3456:
[----:B------:R-:W-:Y:S02]  /*1090b0*/  R2UR UR4, R70 ;  /* 0x00000000460472ca */ /* 0x000fe400000e0000 */
[----:B------:R-:W-:-:S13]  /*1090c0*/  R2UR UR5, R71 ;  /* 0x00000000470572ca */ /* 0x000fda00000e0000 */
[----:B------:R-:W5:Y:S01]  /*1090d0*/  LDG.E R79, desc[UR4][R56.64+0x4] ;  /* 0x00000404384f7981 */ /* 0x000f62000c1e1900 */
[----:B------:R-:W-:Y:S01]  /*1090e0*/  R2UR UR8, R70 ;  /* 0x00000000460872ca */ /* 0x000fe200000e0000 */
[----:B012---:R-:W-:Y:S01]  /*1090f0*/  IMAD R59, R88, 0xa, RZ ;  /* 0x0000000a583b7824 */ /* 0x007fe200078e02ff */
[----:B------:R-:W-:-:S03]  /*109100*/  R2UR UR9, R71 ;  /* 0x00000000470972ca */ /* 0x000fc600000e0000 */
[----:B------:R-:W-:Y:S01]  /*109110*/  IMAD.WIDE R58, R59, 0x4, R12 ;  /* 0x000000043b3a7825 */ /* 0x000fe200078e020c */
[----:B------:R-:W-:Y:S01]  /*109120*/  ISETP.NE.AND P0, PT, R40, RZ, PT ;  /* 0x000000ff2800720c */ /* 0x000fe20003f05270 */
[----:B-----5:R0:W-:Y:S08]  /*109130*/  STG.E desc[UR4][R72.64+0xc8], R79 ;  /* 0x0000c84f48007986 */ /* 0x0201f0000c101904 */
[----:B------:R-:W2:Y:S01]  /*109140*/  LDG.E R61, desc[UR8][R58.64+0x4] ;  /* 0x000004083a3d7981 */ /* 0x000ea2000c1e1900 */
[----:B------:R-:W-:Y:S03]  /*109150*/  BSSY.RECONVERGENT B0, `(.L_x_3468) ;  /* 0x000008e000007945 */ /* 0x000fe60003800200 */
[----:B--2---:R0:W-:Y:S01]  /*109160*/  STG.E desc[UR4][R72.64+0xcc], R61 ;  /* 0x0000cc3d48007986 */ /* 0x0041e2000c101904 */
[----:B------:R-:W-:Y:S05]  /*109170*/  @!P0 BRA `(.L_x_3469) ;  /* 0x0000000400208947 */ /* 0x000fea0003800000 */
[----:B------:R-:W-:Y:S01]  /*109180*/  ISETP.GE.AND P0, PT, R79, 0x1, PT ;  /* 0x000000014f00780c */ /* 0x000fe20003f06270 */
[----:B------:R-:W-:-:S12]  /*109190*/  BSSY.RECONVERGENT B1, `(.L_x_3470) ;  /* 0x0000045000017945 */ /* 0x000fd80003800200 */
[----:B------:R-:W-:Y:S05]  /*1091a0*/  @!P0 BRA `(.L_x_3471) ;  /* 0x00000004000c8947 */ /* 0x000fea0003800000 */
[----:B0-----:R-:W-:-:S07]  /*1091b0*/  IMAD.MOV.U32 R79, RZ, RZ, 0x1 ;  /* 0x00000001ff4f7424 */ /* 0x001fce00078e00ff */
.L_x_3479:
[C---:B------:R-:W-:Y:S02]  /*1091c0*/  R2UR UR4, R70.reuse ;  /* 0x00000000460472ca */ /* 0x040fe400000e0000 */
[C---:B------:R-:W-:Y:S02]  /*1091d0*/  R2UR UR5, R71.reuse ;  /* 0x00000000470572ca */ /* 0x040fe400000e0000 */
[----:B------:R-:W-:Y:S02]  /*1091e0*/  R2UR UR8, R70 ;  /* 0x00000000460872ca */ /* 0x000fe400000e0000 */
[----:B------:R-:W-:-:S09]  /*1091f0*/  R2UR UR9, R71 ;  /* 0x00000000470972ca */ /* 0x000fd200000e0000 */
[----:B------:R-:W2:Y:S04]  /*109200*/  LDG.E R40, desc[UR4][R56.64] ;  /* 0x0000000438287981 */ /* 0x000ea8000c1e1900 */
[----:B------:R-:W2:Y:S02]  /*109210*/  LDG.E R60, desc[UR8][R56.64+0x4] ;  /* 0x00000408383c7981 */ /* 0x000ea4000c1e1900 */
[----:B--2---:R-:W-:-:S04]  /*109220*/  IADD3 R40, PT, PT, R60, R40, -R79 ;  /* 0x000000283c287210 */ /* 0x004fc80007ffe84f */
[----:B------:R-:W-:-:S04]  /*109230*/  IADD3 R60, P0, PT, R40, R15, RZ ;  /* 0x0000000f283c7210 */ /* 0x000fc80007f1e0ff */
[----:B------:R-:W-:-:S05]  /*109240*/  LEA.HI.X.SX32 R61, R40, R14, 0x1, P0 ;  /* 0x0000000e283d7211 */ /* 0x000fca00000f0eff */
        /* <DEDUP_REMOVED lines=18> */
.L_x_3475:
[----:B------:R-:W-:Y:S01]  /*109370*/  R2UR UR4, R70 ;  /* 0x00000000460472ca */ /* 0x000fe200000e0000 */
[----:B------:R-:W-:Y:S01]  /*109380*/  IMAD.MOV.U32 R40, RZ, RZ, 0x3 ;  /* 0x00000003ff287424 */ /* 0x000fe200078e00ff */
[----:B------:R-:W-:Y:S02]  /*109390*/  R2UR UR5, R71 ;  /* 0x00000000470572ca */ /* 0x000fe400000e0000 */
[----:B------:R-:W-:-:S05]  /*1093a0*/  IADD3 R60, P0, PT, R79, R74, RZ ;  /* 0x0000004a4f3c7210 */ /* 0x000fca0007f1e0ff */
[----:B------:R-:W-:-:S06]  /*1093b0*/  IMAD.X R61, RZ, RZ, R75, P0 ;  /* 0x000000ffff3d7224 */ /* 0x000fcc00000e064b */
[----:B------:R1:W-:Y:S01]  /*1093c0*/  STG.E.U8 desc[UR4][R60.64], R40 ;  /* 0x000000283c007986 */ /* 0x0003e2000c101104 */
[----:B------:R-:W-:Y:S05]  /*1093d0*/  BRA `(.L_x_3477) ;  /* 0x0000000000647947 */ /* 0x000fea0003800000 */
.L_x_3474:
        /* <DEDUP_REMOVED lines=11> */
.L_x_3476:
[----:B------:R-:W-:Y:S05]  /*109490*/  BSYNC.RELIABLE B7 ;  /* 0x0000000000077941 */ /* 0x000fea0003800100 */
.L_x_3473:
[----:B------:R-:W-:Y:S01]  /*1094a0*/  R2UR UR4, R70 ;  /* 0x00000000460472ca */ /* 0x000fe200000e0000 */
[----:B------:R-:W-:Y:S01]  /*1094b0*/  IMAD.MOV.U32 R40, RZ, RZ, 0x4 ;  /* 0x00000004ff287424 */ /* 0x000fe200078e00ff */
[----:B------:R-:W-:Y:S02]  /*1094c0*/  R2UR UR5, R71 ;  /* 0x00000000470572ca */ /* 0x000fe400000e0000 */
[----:B0-----:R-:W-:-:S05]  /*1094d0*/  IADD3 R60, P0, PT, R79, R74, RZ ;  /* 0x0000004a4f3c7210 */ /* 0x001fca0007f1e0ff */
[----:B------:R-:W-:-:S06]  /*1094e0*/  IMAD.X R61, RZ, RZ, R75, P0 ;  /* 0x000000ffff3d7224 */ /* 0x000fcc00000e064b */
[----:B------:R0:W-:Y:S01]  /*1094f0*/  STG.E.U8 desc[UR4][R60.64], R40 ;  /* 0x000000283c007986 */ /* 0x0001e2000c101104 */
[----:B------:R-:W-:Y:S05]  /*109500*/  BRA `(.L_x_3477) ;  /* 0x0000000000187947 */ /* 0x000fea0003800000 */
.L_x_3478:
[----:B------:R-:W-:Y:S01]  /*109510*/  R2UR UR4, R70 ;  /* 0x00000000460472ca */ /* 0x000fe200000e0000 */
[----:B------:R-:W-:Y:S01]  /*109520*/  IMAD.MOV.U32 R40, RZ, RZ, 0x1 ;  /* 0x00000001ff287424 */ /* 0x000fe200078e00ff */
[----:B------:R-:W-:Y:S02]  /*109530*/  R2UR UR5, R71 ;  /* 0x00000000470572ca */ /* 0x000fe400000e0000 */
[----:B------:R-:W-:-:S05]  /*109540*/  IADD3 R60, P0, PT, R79, R74, RZ ;  /* 0x0000004a4f3c7210 */ /* 0x000fca0007f1e0ff */
[----:B------:R-:W-:-:S06]  /*109550*/  IMAD.X R61, RZ, RZ, R75, P0 ;  /* 0x000000ffff3d7224 */ /* 0x000fcc00000e064b */
[----:B------:R2:W-:Y:S02]  /*109560*/  STG.E.U8 desc[UR4][R60.64], R40 ;  /* 0x000000283c007986 */ /* 0x0005e4000c101104 */
.L_x_3477:
[----:B------:R-:W-:Y:S05]  /*109570*/  BSYNC.RECONVERGENT B6 ;  /* 0x0000000000067941 */ /* 0x000fea0003800200 */
.L_x_3472:
[----:B------:R-:W-:Y:S02]  /*109580*/  R2UR UR4, R70 ;  /* 0x00000000460472ca */ /* 0x000fe400000e0000 */
[----:B------:R-:W-:-:S13]  /*109590*/  R2UR UR5, R71 ;  /* 0x00000000470572ca */ /* 0x000fda00000e0000 */
[----:B012---:R-:W2:Y:S02]  /*1095a0*/  LDG.E R40, desc[UR4][R72.64+0xc8] ;  /* 0x0000c80448287981 */ /* 0x007ea4000c1e1900 */
[C---:B--2---:R-:W-:Y:S01]  /*1095b0*/  ISETP.GE.AND P0, PT, R79.reuse, R40, PT ;  /* 0x000000284f00720c */ /* 0x044fe20003f06270 */
[----:B------:R-:W-:-:S12]  /*1095c0*/  VIADD R79, R79, 0x1 ;  /* 0x000000014f4f7836 */ /* 0x000fd80000000000 */
[----:B------:R-:W-:Y:S05]  /*1095d0*/  @!P0 BRA `(.L_x_3479) ;  /* 0xfffffff800f88947 */ /* 0x000fea000383ffff */
.L_x_3471:
[----:B------:R-:W-:Y:S05]  /*1095e0*/  BSYNC.RECONVERGENT B1 ;  /* 0x0000000000017941 */ /* 0x000fea0003800200 */
.L_x_3470:
[----:B------:R-:W-:Y:S05]  /*1095f0*/  BRA `(.L_x_3480) ;  /* 0x00000004000c7947 */ /* 0x000fea0003800000 */
.L_x_3469:
[----:B------:R-:W-:-:S13]  /*109600*/  ISETP.GE.AND P0, PT, R79, 0x1, PT ;  /* 0x000000014f00780c */ /* 0x000fda0003f06270 */
[----:B------:R-:W-:Y:S05]  /*109610*/  @!P0 BRA `(.L_x_3480) ;  /* 0x0000000400048947 */ /* 0x000fea0003800000 */
[----:B0-----:R-:W-:-:S07]  /*109620*/  IMAD.MOV.U32 R79, RZ, RZ, 0x1 ;  /* 0x00000001ff4f7424 */ /* 0x001fce00078e00ff */
.L_x_3489:
[----:B------:R-:W-:Y:S02]  /*109630*/  R2UR UR4, R70 ;  /* 0x00000000460472ca */ /* 0x000fe400000e0000 */
[----:B------:R-:W-:-:S13]  /*109640*/  R2UR UR5, R71 ;  /* 0x00000000470572ca */ /* 0x000fda00000e0000 */
[----:B------:R-:W2:Y:S02]  /*109650*/  LDG.E R40, desc[UR4][R56.64] ;  /* 0x0000000438287981 */ /* 0x000ea4000c1e1900 */
[----:B--2---:R-:W-:-:S04]  /*109660*/  IADD3 R40, PT, PT, R79, -0x1, R40 ;  /* 0xffffffff4f287810 */ /* 0x004fc80007ffe028 */
[----:B-1----:R-:W-:-:S04]  /*109670*/  IADD3 R60, P0, PT, R40, R15, RZ ;  /* 0x0000000f283c7210 */ /* 0x002fc80007f1e0ff */
        /* <DEDUP_REMOVED lines=19> */
.L_x_3484:
[----:B------:R-:W-:Y:S02]  /*1097b0*/  R2UR UR4, R70 ;  /* 0x00000000460472ca */ /* 0x000fe400000e0000 */
[----:B------:R-:W-:Y:S02]  /*1097c0*/  R2UR UR5, R71 ;  /* 0x00000000470572ca */ /* 0x000fe400000e0000 */
[----:B------:R-:W-:-:S04]  /*1097d0*/  IADD3 R60, P0, PT, R79, R74, RZ ;  /* 0x0000004a4f3c7210 */ /* 0x000fc80007f1e0ff */
[----:B------:R-:W-:-:S07]  /*1097e0*/  LEA.HI.X.SX32 R61, R79, R75, 0x1, P0 ;  /* 0x0000004b4f3d7211 */ /* 0x000fce00000f0eff */
[----:B------:R1:W-:Y:S01]  /*1097f0*/  STG.E.U8 desc[UR4][R60.64], RZ ;  /* 0x000000ff3c007986 */ /* 0x0003e2000c101104 */
[----:B------:R-:W-:Y:S05]  /*109800*/  BRA `(.L_x_3486) ;  /* 0x00000000006c7947 */ /* 0x000fea0003800000 */
.L_x_3483:
[----:B------:R-:W-:-:S13]  /*109810*/  ISETP.NE.AND P0, PT, R60, 0x47, PT ;  /* 0x000000473c00780c */ /* 0x000fda0003f05270 */
[----:B------:R-:W-:Y:S05]  /*109820*/  @!P0 BREAK.RELIABLE B6 ;  /* 0x0000000000068942 */ /* 0x000fea0003800100 */
[----:B------:R-:W-:Y:S05]  /*109830*/  @!P0 BRA `(.L_x_3487) ;  /* 0x0000000000488947 */ /* 0x000fea0003800000 */
[----:B------:R-:W-:-:S13]  /*109840*/  ISETP.NE.AND P0, PT, R60, 0x54, PT ;  /* 0x000000543c00780c */ /* 0x000fda0003f05270 */
[----:B------:R-:W-:Y:S05]  /*109850*/  @!P0 BREAK.RELIABLE B6 ;  /* 0x0000000000068942 */ /* 0x000fea0003800100 */
[----:B------:R-:W-:Y:S05]  /*109860*/  @!P0 BRA `(.L_x_3488) ;  /* 0x0000000000208947 */ /* 0x000fea0003800000 */
.L_x_3485:
[----:B------:R-:W-:Y:S05]  /*109870*/  BSYNC.RELIABLE B6 ;  /* 0x0000000000067941 */ /* 0x000fea0003800100 */
.L_x_3482:
[----:B------:R-:W-:Y:S01]  /*109880*/  R2UR UR4, R70 ;  /* 0x00000000460472ca */ /* 0x000fe200000e0000 */
[----:B------:R-:W-:Y:S01]  /*109890*/  IMAD.MOV.U32 R40, RZ, RZ, 0x4 ;  /* 0x00000004ff287424 */ /* 0x000fe200078e00ff */
[----:B------:R-:W-:Y:S02]  /*1098a0*/  R2UR UR5, R71 ;  /* 0x00000000470572ca */ /* 0x000fe400000e0000 */
[----:B------:R-:W-:-:S04]  /*1098b0*/  IADD3 R60, P0, PT, R79, R74, RZ ;  /* 0x0000004a4f3c7210 */ /* 0x000fc80007f1e0ff */
[----:B------:R-:W-:-:S07]  /*1098c0*/  LEA.HI.X.SX32 R61, R79, R75, 0x1, P0 ;  /* 0x0000004b4f3d7211 */ /* 0x000fce00000f0eff */
[----:B------:R0:W-:Y:S01]  /*1098d0*/  STG.E.U8 desc[UR4][R60.64], R40 ;  /* 0x000000283c007986 */ /* 0x0001e2000c101104 */
[----:B------:R-:W-:Y:S05]  /*1098e0*/  BRA `(.L_x_3486) ;  /* 0x0000000000347947 */ /* 0x000fea0003800000 */
.L_x_3488:
[----:B------:R-:W-:Y:S01]  /*1098f0*/  R2UR UR4, R70 ;  /* 0x00000000460472ca */ /* 0x000fe200000e0000 */
[----:B------:R-:W-:Y:S01]  /*109900*/  IMAD.MOV.U32 R40, RZ, RZ, 0x3 ;  /* 0x00000003ff287424 */ /* 0x000fe200078e00ff */
[----:B------:R-:W-:Y:S02]  /*109910*/  R2UR UR5, R71 ;  /* 0x00000000470572ca */ /* 0x000fe400000e0000 */
[----:B------:R-:W-:-:S04]  /*109920*/  IADD3 R60, P0, PT, R79, R74, RZ ;  /* 0x0000004a4f3c7210 */ /* 0x000fc80007f1e0ff */
[----:B------:R-:W-:-:S07]  /*109930*/  LEA.HI.X.SX32 R61, R79, R75, 0x1, P0 ;  /* 0x0000004b4f3d7211 */ /* 0x000fce00000f0eff */
[----:B------:R0:W-:Y:S01]  /*109940*/  STG.E.U8 desc[UR4][R60.64], R40 ;  /* 0x000000283c007986 */ /* 0x0001e2000c101104 */
[----:B------:R-:W-:Y:S05]  /*109950*/  BRA `(.L_x_3486) ;  /* 0x0000000000187947 */ /* 0x000fea0003800000 */
.L_x_3487:
[----:B------:R-:W-:Y:S01]  /*109960*/  R2UR UR4, R70 ;  /* 0x00000000460472ca */ /* 0x000fe200000e0000 */
[----:B------:R-:W-:Y:S01]  /*109970*/  IMAD.MOV.U32 R40, RZ, RZ, 0x2 ;  /* 0x00000002ff287424 */ /* 0x000fe200078e00ff */
[----:B------:R-:W-:Y:S02]  /*109980*/  R2UR UR5, R71 ;  /* 0x00000000470572ca */ /* 0x000fe400000e0000 */
[----:B------:R-:W-:-:S04]  /*109990*/  IADD3 R60, P0, PT, R79, R74, RZ ;  /* 0x0000004a4f3c7210 */ /* 0x000fc80007f1e0ff */
[----:B------:R-:W-:-:S07]  /*1099a0*/  LEA.HI.X.SX32 R61, R79, R75, 0x1, P0 ;  /* 0x0000004b4f3d7211 */ /* 0x000fce00000f0eff */
[----:B------:R2:W-:Y:S02]  /*1099b0*/  STG.E.U8 desc[UR4][R60.64], R40 ;  /* 0x000000283c007986 */ /* 0x0005e4000c101104 */
.L_x_3486:
[----:B------:R-:W-:Y:S05]  /*1099c0*/  BSYNC.RECONVERGENT B1 ;  /* 0x0000000000017941 */ /* 0x000fea0003800200 */
.L_x_3481:
[----:B------:R-:W-:Y:S02]  /*1099d0*/  R2UR UR4, R70 ;  /* 0x00000000460472ca */ /* 0x000fe400000e0000 */
[----:B------:R-:W-:-:S13]  /*1099e0*/  R2UR UR5, R71 ;  /* 0x00000000470572ca */ /* 0x000fda00000e0000 */
[----:B0-2---:R-:W2:Y:S02]  /*1099f0*/  LDG.E R40, desc[UR4][R72.64+0xc8] ;  /* 0x0000c80448287981 */ /* 0x005ea4000c1e1900 */
[C---:B--2---:R-:W-:Y:S01]  /*109a00*/  ISETP.GE.AND P0, PT, R79.reuse, R40, PT ;  /* 0x000000284f00720c */ /* 0x044fe20003f06270 */
[----:B------:R-:W-:-:S12]  /*109a10*/  VIADD R79, R79, 0x1 ;  /* 0x000000014f4f7836 */ /* 0x000fd80000000000 */
[----:B------:R-:W-:Y:S05]  /*109a20*/  @!P0 BRA `(.L_x_3489) ;  /* 0xfffffffc00008947 */ /* 0x000fea000383ffff */
.L_x_3480:
[----:B------:R-:W-:Y:S05]  /*109a30*/  BSYNC.RECONVERGENT B0 ;  /* 0x0000000000007941 */ /* 0x000fea0003800200 */
.L_x_3468:
        /* <DEDUP_REMOVED lines=9> */
[----:B01----:R-:W-:-:S07]  /*109ad0*/  IMAD.MOV.U32 R61, RZ, RZ, 0x1 ;  /* 0x00000001ff3d7424 */ /* 0x003fce00078e00ff */
.L_x_3501:
[----:B------:R-:W-:Y:S02]  /*109ae0*/  R2UR UR4, R70 ;  /* 0x00000000460472ca */ /* 0x000fe400000e0000 */
[----:B------:R-:W-:-:S13]  /*109af0*/  R2UR UR5, R71 ;  /* 0x00000000470572ca */ /* 0x000fda00000e0000 */
[----:B------:R-:W2:Y:S02]  /*109b00*/  LDG.E R40, desc[UR4][R58.64] ;  /* 0x000000043a287981 */ /* 0x000ea4000c1e1900 */
[----:B--2---:R-:W-:-:S04]  /*109b10*/  IADD3 R40, PT, PT, R61, -0x1, R40 ;  /* 0xffffffff3d287810 */ /* 0x004fc80007ffe028 */
        /* <DEDUP_REMOVED lines=20> */
.L_x_3497:
[----:B------:R-:W-:Y:S01]  /*109c60*/  R2UR UR4, R70 ;  /* 0x00000000460472ca */ /* 0x000fe200000e0000 */
[----:B------:R-:W-:Y:S01]  /*109c70*/  IMAD.MOV.U32 R40, RZ, RZ, 0x3 ;  /* 0x00000003ff287424 */ /* 0x000fe200078e00ff */
[----:B------:R-:W-:Y:S02]  /*109c80*/  R2UR UR5, R71 ;  /* 0x00000000470572ca */ /* 0x000fe400000e0000 */
[----:B------:R-:W-:-:S04]  /*109c90*/  IADD3 R56, P0, PT, R61, R74, RZ ;  /* 0x0000004a3d387210 */ /* 0x000fc80007f1e0ff */
[----:B------:R-:W-:-:S07]  /*109ca0*/  LEA.HI.X.SX32 R57, R61, R75, 0x1, P0 ;  /* 0x0000004b3d397211 */ /* 0x000fce00000f0eff */
[----:B------:R1:W-:Y:S01]  /*109cb0*/  STG.E.U8 desc[UR4][R56.64+0x1b], R40 ;  /* 0x00001b2838007986 */ /* 0x0003e2000c101104 */
[----:B------:R-:W-:Y:S05]  /*109cc0*/  BRA `(.L_x_3499) ;  /* 0x0000000000647947 */ /* 0x000fea0003800000 */
.L_x_3496:
        /* <DEDUP_REMOVED lines=11> */
.L_x_3498:
[----:B------:R-:W-:Y:S05]  /*109d80*/  BSYNC.RELIABLE B7 ;  /* 0x0000000000077941 */ /* 0x000fea0003800100 */
.L_x_3495:
[----:B------:R-:W-:Y:S01]  /*109d90*/  R2UR UR4, R70 ;  /* 0x00000000460472ca */ /* 0x000fe200000e0000 */
[----:B------:R-:W-:Y:S01]  /*109da0*/  IMAD.MOV.U32 R40, RZ, RZ, 0x4 ;  /* 0x00000004ff287424 */ /* 0x000fe200078e00ff */
[----:B------:R-:W-:Y:S02]  /*109db0*/  R2UR UR5, R71 ;  /* 0x00000000470572ca */ /* 0x000fe400000e0000 */
[----:B0-----:R-:W-:-:S04]  /*109dc0*/  IADD3 R56, P0, PT, R61, R74, RZ ;  /* 0x0000004a3d387210 */ /* 0x001fc80007f1e0ff */
[----:B------:R-:W-:-:S07]  /*109dd0*/  LEA.HI.X.SX32 R57, R61, R75, 0x1, P0 ;  /* 0x0000004b3d397211 */ /* 0x000fce00000f0eff */
[----:B------:R0:W-:Y:S01]  /*109de0*/  STG.E.U8 desc[UR4][R56.64+0x1b], R40 ;  /* 0x00001b2838007986 */ /* 0x0001e2000c101104 */
[----:B------:R-:W-:Y:S05]  /*109df0*/  BRA `(.L_x_3499) ;  /* 0x0000000000187947 */ /* 0x000fea0003800000 */
.L_x_3500:
[----:B------:R-:W-:Y:S01]  /*109e00*/  R2UR UR4, R70 ;  /* 0x00000000460472ca */ /* 0x000fe200000e0000 */
[----:B------:R-:W-:Y:S01]  /*109e10*/  IMAD.MOV.U32 R40, RZ, RZ, 0x1 ;  /* 0x00000001ff287424 */ /* 0x000fe200078e00ff */
[----:B------:R-:W-:Y:S02]  /*109e20*/  R2UR UR5, R71 ;  /* 0x00000000470572ca */ /* 0x000fe400000e0000 */
[----:B------:R-:W-:-:S04]  /*109e30*/  IADD3 R56, P0, PT, R61, R74, RZ ;  /* 0x0000004a3d387210 */ /* 0x000fc80007f1e0ff */
[----:B------:R-:W-:-:S07]  /*109e40*/  LEA.HI.X.SX32 R57, R61, R75, 0x1, P0 ;  /* 0x0000004b3d397211 */ /* 0x000fce00000f0eff */
[----:B------:R2:W-:Y:S02]  /*109e50*/  STG.E.U8 desc[UR4][R56.64+0x1b], R40 ;  /* 0x00001b2838007986 */ /* 0x0005e4000c101104 */
.L_x_3499:
[----:B------:R-:W-:Y:S05]  /*109e60*/  BSYNC.RECONVERGENT B6 ;  /* 0x0000000000067941 */ /* 0x000fea0003800200 */
.L_x_3494:
[----:B------:R-:W-:Y:S02]  /*109e70*/  R2UR UR4, R70 ;  /* 0x00000000460472ca */ /* 0x000fe400000e0000 */
[----:B------:R-:W-:-:S13]  /*109e80*/  R2UR UR5, R71 ;  /* 0x00000000470572ca */ /* 0x000fda00000e0000 */
[----:B012---:R-:W2:Y:S02]  /*109e90*/  LDG.E R40, desc[UR4][R72.64+0xcc] ;  /* 0x0000cc0448287981 */ /* 0x007ea4000c1e1900 */
[C---:B--2---:R-:W-:Y:S01]  /*109ea0*/  ISETP.GE.AND P0, PT, R61.reuse, R40, PT ;  /* 0x000000283d00720c */ /* 0x044fe20003f06270 */
[----:B------:R-:W-:-:S12]  /*109eb0*/  VIADD R61, R61, 0x1 ;  /* 0x000000013d3d7836 */ /* 0x000fd80000000000 */
[----:B------:R-:W-:Y:S05]  /*109ec0*/  @!P0 BRA `(.L_x_3501) ;  /* 0xfffffffc00048947 */ /* 0x000fea000383ffff */
[----:B------:R-:W-:Y:S05]  /*109ed0*/  BSYNC.RECONVERGENT B1 ;  /* 0x0000000000017941 */ /* 0x000fea0003800200 */
.L_x_3493:
[----:B------:R-:W-:Y:S05]  /*109ee0*/  BRA `(.L_x_3492) ;  /* 0x00000004002c7947 */ /* 0x000fea0003800000 */
.L_x_3491:
[----:B------:R-:W-:Y:S02]  /*109ef0*/  R2UR UR4, R70 ;  /* 0x00000000460472ca */ /* 0x000fe400000e0000 */
[----:B------:R-:W-:-:S13]  /*109f00*/  R2UR UR5, R71 ;  /* 0x00000000470572ca */ /* 0x000fda00000e0000 */
[----:B------:R-:W2:Y:S02]  /*109f10*/  LDG.E R40, desc[UR4][R72.64+0xcc] ;  /* 0x0000cc0448287981 */ /* 0x000ea4000c1e1900 */
[----:B--2---:R-:W-:-:S13]  /*109f20*/  ISETP.GE.AND P0, PT, R40, 0x1, PT ;  /* 0x000000012800780c */ /* 0x004fda0003f06270 */
[----:B------:R-:W-:Y:S05]  /*109f30*/  @!P0 BRA `(.L_x_3492) ;  /* 0x0000000400188947 */ /* 0x000fea0003800000 */
[----:B------:R-:W-:Y:S01]  /*109f40*/  BSSY.RECONVERGENT B1, `(.L_x_3492) ;  /* 0x0000045000017945 */ /* 0x000fe20003800200 */
[----:B01----:R-:W-:-:S07]  /*109f50*/  IMAD.MOV.U32 R61, RZ, RZ, 0x1 ;  /* 0x00000001ff3d7424 */ /* 0x003fce00078e00ff */
.L_x_3510:
[C---:B------:R-:W-:Y:S02]  /*109f60*/  R2UR UR4, R70.reuse ;  /* 0x00000000460472ca */ /* 0x040fe400000e0000 */
[C---:B------:R-:W-:Y:S02]  /*109f70*/  R2UR UR5, R71.reuse ;  /* 0x00000000470572ca */ /* 0x040fe400000e0000 */
[----:B------:R-:W-:Y:S02]  /*109f80*/  R2UR UR8, R70 ;  /* 0x00000000460872ca */ /* 0x000fe400000e0000 */
[----:B------:R-:W-:-:S09]  /*109f90*/  R2UR UR9, R71 ;  /* 0x00000000470972ca */ /* 0x000fd200000e0000 */
[----:B------:R-:W2:Y:S04]  /*109fa0*/  LDG.E R40, desc[UR4][R58.64] ;  /* 0x000000043a287981 */ /* 0x000ea8000c1e1900 */
[----:B-1----:R-:W2:Y:S02]  /*109fb0*/  LDG.E R56, desc[UR8][R58.64+0x4] ;  /* 0x000004083a387981 */ /* 0x002ea4000c1e1900 */
        /* <DEDUP_REMOVED lines=21> */
.L_x_3505:
[----:B------:R-:W-:Y:S02]  /*10a110*/  R2UR UR4, R70 ;  /* 0x00000000460472ca */ /* 0x000fe400000e0000 */
[----:B------:R-:W-:Y:S02]  /*10a120*/  R2UR UR5, R71 ;  /* 0x00000000470572ca */ /* 0x000fe400000e0000 */
[----:B------:R-:W-:-:S05]  /*10a130*/  IADD3 R56, P0, PT, R61, R74, RZ ;  /* 0x0000004a3d387210 */ /* 0x000fca0007f1e0ff */
[----:B------:R-:W-:-:S06]  /*10a140*/  IMAD.X R57, RZ, RZ, R75, P0 ;  /* 0x000000ffff397224 */ /* 0x000fcc00000e064b */
[----:B------:R1:W-:Y:S01]  /*10a150*/  STG.E.U8 desc[UR4][R56.64+0x1b], RZ ;  /* 0x00001bff38007986 */ /* 0x0003e2000c101104 */
[----:B------:R-:W-:Y:S05]  /*10a160*/  BRA `(.L_x_3507) ;  /* 0x00000000006c7947 */ /* 0x000fea0003800000 */
.L_x_3504:
[----:B------:R-:W-:-:S13]  /*10a170*/  ISETP.NE.AND P0, PT, R56, 0x47, PT ;  /* 0x000000473800780c */ /* 0x000fda0003f05270 */
[----:B------:R-:W-:Y:S05]  /*10a180*/  @!P0 BREAK.RELIABLE B7 ;  /* 0x0000000000078942 */ /* 0x000fea0003800100 */
[----:B------:R-:W-:Y:S05]  /*10a190*/  @!P0 BRA `(.L_x_3508) ;  /* 0x0000000000488947 */ /* 0x000fea0003800000 */
[----:B------:R-:W-:-:S13]  /*10a1a0*/  ISETP.NE.AND P0, PT, R56, 0x54, PT ;  /* 0x000000543800780c */ /* 0x000fda0003f05270 */
[----:B------:R-:W-:Y:S05]  /*10a1b0*/  @!P0 BREAK.RELIABLE B7 ;  /* 0x0000000000078942 */ /* 0x000fea0003800100 */
[----:B------:R-:W-:Y:S05]  /*10a1c0*/  @!P0 BRA `(.L_x_3509) ;  /* 0x0000000000208947 */ /* 0x000fea0003800000 */
.L_x_3506:
[----:B------:R-:W-:Y:S05]  /*10a1d0*/  BSYNC.RELIABLE B7 ;  /* 0x0000000000077941 */ /* 0x000fea0003800100 */
.L_x_3503:
[----:B------:R-:W-:Y:S01]  /*10a1e0*/  R2UR UR4, R70 ;  /* 0x00000000460472ca */ /* 0x000fe200000e0000 */
[----:B------:R-:W-:Y:S01]  /*10a1f0*/  IMAD.MOV.U32 R40, RZ, RZ, 0x4 ;  /* 0x00000004ff287424 */ /* 0x000fe200078e00ff */
[----:B------:R-:W-:Y:S02]  /*10a200*/  R2UR UR5, R71 ;  /* 0x00000000470572ca */ /* 0x000fe400000e0000 */
[----:B------:R-:W-:-:S05]  /*10a210*/  IADD3 R56, P0, PT, R61, R74, RZ ;  /* 0x0000004a3d387210 */ /* 0x000fca0007f1e0ff */
[----:B------:R-:W-:-:S06]  /*10a220*/  IMAD.X R57, RZ, RZ, R75, P0 ;  /* 0x000000ffff397224 */ /* 0x000fcc00000e064b */
[----:B------:R0:W-:Y:S01]  /*10a230*/  STG.E.U8 desc[UR4][R56.64+0x1b], R40 ;  /* 0x00001b2838007986 */ /* 0x0001e2000c101104 */
[----:B------:R-:W-:Y:S05]  /*10a240*/  BRA `(.L_x_3507) ;  /* 0x0000000000347947 */ /* 0x000fea0003800000 */
.L_x_3509:
[----:B------:R-:W-:Y:S01]  /*10a250*/  R2UR UR4, R70 ;  /* 0x00000000460472ca */ /* 0x000fe200000e0000 */
[----:B------:R-:W-:Y:S01]  /*10a260*/  IMAD.MOV.U32 R40, RZ, RZ, 0x3 ;  /* 0x00000003ff287424 */ /* 0x000fe200078e00ff */
[----:B------:R-:W-:Y:S02]  /*10a270*/  R2UR UR5, R71 ;  /* 0x00000000470572ca */ /* 0x000fe400000e0000 */
[----:B------:R-:W-:-:S05]  /*10a280*/  IADD3 R56, P0, PT, R61, R74, RZ ;  /* 0x0000004a3d387210 */ /* 0x000fca0007f1e0ff */
[----:B------:R-:W-:-:S06]  /*10a290*/  IMAD.X R57, RZ, RZ, R75, P0 ;  /* 0x000000ffff397224 */ /* 0x000fcc00000e064b */
[----:B------:R2:W-:Y:S01]  /*10a2a0*/  STG.E.U8 desc[UR4][R56.64+0x1b], R40 ;  /* 0x00001b2838007986 */ /* 0x0005e2000c101104 */
[----:B------:R-:W-:Y:S05]  /*10a2b0*/  BRA `(.L_x_3507) ;  /* 0x0000000000187947 */ /* 0x000fea0003800000 */
.L_x_3508:
[----:B------:R-:W-:Y:S01]  /*10a2c0*/  R2UR UR4, R70 ;  /* 0x00000000460472ca */ /* 0x000fe200000e0000 */
[----:B------:R-:W-:Y:S01]  /*10a2d0*/  IMAD.MOV.U32 R40, RZ, RZ, 0x2 ;  /* 0x00000002ff287424 */ /* 0x000fe200078e00ff */
[----:B------:R-:W-:Y:S02]  /*10a2e0*/  R2UR UR5, R71 ;  /* 0x00000000470572ca */ /* 0x000fe400000e0000 */
[----:B------:R-:W-:-:S05]  /*10a2f0*/  IADD3 R56, P0, PT, R61, R74, RZ ;  /* 0x0000004a3d387210 */ /* 0x000fca0007f1e0ff */
[----:B------:R-:W-:-:S06]  /*10a300*/  IMAD.X R57, RZ, RZ, R75, P0 ;  /* 0x000000ffff397224 */ /* 0x000fcc00000e064b */
[----:B------:R0:W-:Y:S02]  /*10a310*/  STG.E.U8 desc[UR4][R56.64+0x1b], R40 ;  /* 0x00001b2838007986 */ /* 0x0001e4000c101104 */
.L_x_3507:
[----:B------:R-:W-:Y:S05]  /*10a320*/  BSYNC.RECONVERGENT B6 ;  /* 0x0000000000067941 */ /* 0x000fea0003800200 */
.L_x_3502:
[----:B------:R-:W-:Y:S02]  /*10a330*/  R2UR UR4, R70 ;  /* 0x00000000460472ca */ /* 0x000fe400000e0000 */
[----:B------:R-:W-:-:S13]  /*10a340*/  R2UR UR5, R71 ;  /* 0x00000000470572ca */ /* 0x000fda00000e0000 */
[----:B0-2---:R-:W2:Y:S02]  /*10a350*/  LDG.E R40, desc[UR4][R72.64+0xcc] ;  /* 0x0000cc0448287981 */ /* 0x005ea4000c1e1900 */
[C---:B--2---:R-:W-:Y:S01]  /*10a360*/  ISETP.GE.AND P0, PT, R61.reuse, R40, PT ;  /* 0x000000283d00720c */ /* 0x044fe20003f06270 */
[----:B------:R-:W-:-:S12]  /*10a370*/  VIADD R61, R61, 0x1 ;  /* 0x000000013d3d7836 */ /* 0x000fd80000000000 */
[----:B------:R-:W-:Y:S05]  /*10a380*/  @!P0 BRA `(.L_x_3510) ;  /* 0xfffffff800f48947 */ /* 0x000fea000383ffff */
[----:B------:R-:W-:Y:S05]  /*10a390*/  BSYNC.RECONVERGENT B1 ;  /* 0x0000000000017941 */ /* 0x000fea0003800200 */
.L_x_3492:
[----:B------:R-:W-:Y:S05]  /*10a3a0*/  BSYNC.RECONVERGENT B0 ;  /* 0x0000000000007941 */ /* 0x000fea0003800200 */
.L_x_3490:
[----:B------:R-:W-:Y:S01]  /*10a3b0*/  IMAD R40, R39, 0x36, R40 ;  /* 0x0000003627287824 */ /* 0x000fe200078e0228 */
[----:B------:R-:W-:Y:S01]  /*10a3c0*/  R2UR UR4, R70 ;  /* 0x00000000460472ca */ /* 0x000fe200000e0000 */
[----:B-1----:R-:W-:Y:S01]  /*10a3d0*/  IMAD.MOV.U32 R60, RZ, RZ, 0x4 ;  /* 0x00000004ff3c7424 */ /* 0x002fe200078e00ff */
[C---:B------:R-:W-:Y:S01]  /*10a3e0*/  R2UR UR5, R71.reuse ;  /* 0x00000000470572ca */ /* 0x040fe200000e0000 */
[----:B------:R-:W-:Y:S01]  /*10a3f0*/  VIADD R40, R40, 0x1c ;  /* 0x0000001c28287836 */ /* 0x000fe20000000000 */
[----:B------:R-:W-:Y:S02]  /*10a400*/  R2UR UR8, R70 ;  /* 0x00000000460872ca */ /* 0x000fe400000e0000 */
[----:B------:R-:W-:Y:S02]  /*10a410*/  R2UR UR9, R71 ;  /* 0x00000000470972ca */ /* 0x000fe400000e0000 */
[----:B------:R-:W-:Y:S02]  /*10a420*/  IADD3 R56, P0, PT, R40, R38, RZ ;  /* 0x0000002628387210 */ /* 0x000fe40007f1e0ff */
[----:B------:R-:W-:-:S02]  /*10a430*/  R2UR UR10, R70 ;  /* 0x00000000460a72ca */ /* 0x000fc400000e0000 */
[----:B------:R-:W-:Y:S02]  /*10a440*/  R2UR UR11, R71 ;  /* 0x00000000470b72ca */ /* 0x000fe400000e0000 */
[----:B------:R-:W-:-:S05]  /*10a450*/  LEA.HI.X.SX32 R57, R40, R37, 0x1, P0 ;  /* 0x0000002528397211 */ /* 0x000fca00000f0eff */
[----:B------:R1:W-:Y:S02]  /*10a460*/  STG.E.U8 desc[UR4][R56.64], R60 ;  /* 0x0000003c38007986 */ /* 0x0003e4000c101104 */
[----:B-1----:R-:W-:Y:S02]  /*10a470*/  IMAD.MOV.U32 R56, RZ, RZ, R74 ;  /* 0x000000ffff387224 */ /* 0x002fe400078e004a */
[----:B------:R-:W-:-:S05]  /*10a480*/  IMAD.MOV.U32 R57, RZ, RZ, R75 ;  /* 0x000000ffff397224 */ /* 0x000fca00078e004b */
        /* <DEDUP_REMOVED lines=9> */
[----:B0-----:R-:W-:Y:S01]  /*10a520*/  IMAD.MOV.U32 R61, RZ, RZ, 0x1 ;  /* 0x00000001ff3d7424 */ /* 0x001fe200078e00ff */
[----:B------:R-:W-:Y:S04]  /*10a530*/  BSSY.RECONVERGENT B0, `(.L_x_3511) ;  /* 0x0000064000007945 */ /* 0x000fe80003800200 */
[----:B------:R1:W-:Y:S01]  /*10a540*/  STG.E desc[UR4][R72.64+0xd8], R61 ;  /* 0x0000d83d48007986 */ /* 0x0003e2000c101904 */
[----:B--2---:R-:W-:-:S13]  /*10a550*/  ISETP.GE.AND P0, PT, R40, 0x1, PT ;  /* 0x000000012800780c */ /* 0x004fda0003f06270 */
[----:B-1----:R-:W-:Y:S05]  /*10a560*/  @!P0 BRA `(.L_x_3512) ;  /* 0x0000000400808947 */ /* 0x002fea0003800000 */
[----:B------:R-:W-:Y:S02]  /*10a570*/  R2UR UR4, R70 ;  /* 0x00000000460472ca */ /* 0x000fe400000e0000 */
[----:B------:R-:W-:-:S13]  /*10a580*/  R2UR UR5, R71 ;  /* 0x00000000470572ca */ /* 0x000fda00000e0000 */
[----:B------:R0:W5:Y:S01]  /*10a590*/  LDG.E R56, desc[UR4][R72.64+0xcc] ;  /* 0x0000cc0448387981 */ /* 0x000162000c1e1900 */
[----:B------:R-:W-:-:S07]  /*10a5a0*/  IMAD.MOV.U32 R57, RZ, RZ, 0x1 ;  /* 0x00000001ff397424 */ /* 0x000fce00078e00ff */
.L_x_3517:
[----:B------:R-:W-:Y:S01]  /*10a5b0*/  R2UR UR4, R70 ;  /* 0x00000000460472ca */ /* 0x000fe200000e0000 */
[----:B-1----:R-:W-:Y:S01]  /*10a5c0*/  IMAD.MOV.U32 R59, RZ, RZ, 0x1 ;  /* 0x00000001ff3b7424 */ /* 0x002fe200078e00ff */
[----:B------:R-:W-:Y:S01]  /*10a5d0*/  R2UR UR5, R71 ;  /* 0x00000000470572ca */ /* 0x000fe200000e0000 */
[----:B------:R-:W-:Y:S01]  /*10a5e0*/  BSSY.RECONVERGENT B1, `(.L_x_3513) ;  /* 0x0000051000017945 */ /* 0x000fe20003800200 */
[----:B-----5:R-:W-:-:S11]  /*10a5f0*/  ISETP.GE.AND P0, PT, R56, 0x1, PT ;  /* 0x000000013800780c */ /* 0x020fd60003f06270 */
[----:B------:R1:W-:Y:S02]  /*10a600*/  STG.E desc[UR4][R72.64+0xdc], R59 ;  /* 0x0000dc3b48007986 */ /* 0x0003e4000c101904 */
[----:B--2---:R-:W-:Y:S05]  /*10a610*/  @!P0 BRA `(.L_x_3514) ;  /* 0x0000000400348947 */ /* 0x004fea0003800000 */
[----:B------:R-:W-:Y:S01]  /*10a620*/  BSSY.RECONVERGENT B6, `(.L_x_3515) ;  /* 0x0000046000067945 */ /* 0x000fe20003800200 */
[----:B------:R-:W-:-:S07]  /*10a630*/  IMAD.MOV.U32 R57, RZ, RZ, 0x1 ;  /* 0x00000001ff397424 */ /* 0x000fce00078e00ff */
.L_x_3516:
[----:B------:R-:W-:Y:S02]  /*10a640*/  R2UR UR4, R70 ;  /* 0x00000000460472ca */ /* 0x000fe400000e0000 */
[----:B------:R-:W-:-:S13]  /*10a650*/  R2UR UR5, R71 ;  /* 0x00000000470572ca */ /* 0x000fda00000e0000 */
[----:B------:R-:W2:Y:S01]  /*10a660*/  LDG.E R69, desc[UR4][R72.64+0xd8] ;  /* 0x0000d80448457981 */ /* 0x000ea2000c1e1900 */
[----:B------:R-:W-:Y:S02]  /*10a670*/  R2UR UR8, R70 ;  /* 0x00000000460872ca */ /* 0x000fe400000e0000 */
[----:B------:R-:W-:Y:S02]  /*10a680*/  R2UR UR9, R71 ;  /* 0x00000000470972ca */ /* 0x000fe400000e0000 */
[----:B------:R-:W-:-:S04]  /*10a690*/  IADD3 R60, P1, PT, R57, R74, RZ ;  /* 0x0000004a393c7210 */ /* 0x000fc80007f3e0ff */
[----:B------:R-:W-:-:S07]  /*10a6a0*/  LEA.HI.X.SX32 R61, R57, R75, 0x1, P1 ;  /* 0x0000004b393d7211 */ /* 0x000fce00008f0eff */
[----:B------:R-:W5:Y:S01]  /*10a6b0*/  LDG.E.S8 R61, desc[UR8][R60.64+0x1b] ;  /* 0x00001b083c3d7981 */ /* 0x000f62000c1e1300 */
[----:B--23--:R-:W-:-:S04]  /*10a6c0*/  IADD3 R58, P0, PT, R69, R74, RZ ;  /* 0x0000004a453a7210 */ /* 0x00cfc80007f1e0ff */
[----:B-1----:R-:W-:-:S05]  /*10a6d0*/  LEA.HI.X.SX32 R59, R69, R75, 0x1, P0 ;  /* 0x0000004b453b7211 */ /* 0x002fca00000f0eff */
        /* <DEDUP_REMOVED lines=31> */
[----:B-----5:R-:W-:-:S04]  /*10a8d0*/  @P0 IMAD R40, R40, R58, R43 ;  /* 0x0000003a28280224 */ /* 0x020fc800078e022b */
[----:B---3--:R-:W-:-:S04]  /*10a8e0*/  @P0 IMAD.IADD R59, R59, 0x1, R40 ;  /* 0x000000013b3b0824 */ /* 0x008fc800078e0228 */
        /* <DEDUP_REMOVED lines=8> */
[----:B------:R-:W-:Y:S01]  /*10a970*/  @!P0 IMAD.MOV.U32 R79, RZ, RZ, -0x3f56d000 ;  /* 0xc0a93000ff4f8424 */ /* 0x000fe200078e00ff */
[----:B------:R-:W-:Y:S02]  /*10a980*/  R2UR UR8, R70 ;  /* 0x00000000460872ca */ /* 0x000fe400000e0000 */
[----:B------:R-:W-:Y:S01]  /*10a990*/  R2UR UR9, R71 ;  /* 0x00000000470972ca */ /* 0x000fe200000e0000 */
[----:B---3--:R-:W-:-:S04]  /*10a9a0*/  @!P0 VIADD R40, R40, 0xffffffff ;  /* 0xffffffff28288836 */ /* 0x008fc80000000000 */
[----:B-----5:R-:W-:-:S04]  /*10a9b0*/  @!P0 IMAD R69, R40, R69, R43 ;  /* 0x0000004528458224 */ /* 0x020fc800078e022b */
[----:B----4-:R-:W-:Y:S02]  /*10a9c0*/  @!P0 IMAD.IADD R69, R78, 0x1, R69 ;  /* 0x000000014e458824 */ /* 0x010fe400078e0245 */
[----:B------:R-:W-:Y:S02]  /*10a9d0*/  @!P0 IMAD.MOV.U32 R78, RZ, RZ, 0x0 ;  /* 0x00000000ff4e8424 */ /* 0x000fe400078e00ff */
[----:B------:R-:W-:-:S05]  /*10a9e0*/  @!P0 IMAD.WIDE R58, R69, 0x8, R10 ;  /* 0x00000008453a8825 */ /* 0x000fca00078e020a */
[----:B------:R3:W-:Y:S01]  /*10a9f0*/  @!P0 STG.E.64 desc[UR4][R58.64], R78 ;  /* 0x0000004e3a008986 */ /* 0x0007e2000c101b04 */
[----:B------:R-:W-:Y:S02]  /*10aa00*/  R2UR UR4, R70 ;  /* 0x00000000460472ca */ /* 0x000fe400000e0000 */
[----:B------:R-:W-:Y:S01]  /*10aa10*/  R2UR UR5, R71 ;  /* 0x00000000470572ca */ /* 0x000fe200000e0000 */
[----:B-1----:R-:W4:-:S12]  /*10aa20*/  LDG.E R61, desc[UR8][R72.64+0xdc] ;  /* 0x0000dc08483d7981 */ /* 0x002f18000c1e1900 */
[----:B--2---:R-:W2:Y:S01]  /*10aa30*/  LDG.E R56, desc[UR4][R72.64+0xcc] ;  /* 0x0000cc0448387981 */ /* 0x004ea2000c1e1900 */
[C---:B----4-:R-:W-:Y:S01]  /*10aa40*/  VIADD R57, R61.reuse, 0x1 ;  /* 0x000000013d397836 */ /* 0x050fe20000000000 */
[----:B--2---:R-:W-:-:S04]  /*10aa50*/  ISETP.GE.AND P0, PT, R61, R56, PT ;  /* 0x000000383d00720c */ /* 0x004fc80003f06270 */
[----:B------:R3:W-:Y:S09]  /*10aa60*/  STG.E desc[UR4][R72.64+0xdc], R57 ;  /* 0x0000dc3948007986 */ /* 0x0007f2000c101904 */
[----:B------:R-:W-:Y:S05]  /*10aa70*/  @!P0 BRA `(.L_x_3516) ;  /* 0xfffffff800f08947 */ /* 0x000fea000383ffff */
[----:B------:R-:W-:Y:S05]  /*10aa80*/  BSYNC.RECONVERGENT B6 ;  /* 0x0000000000067941 */ /* 0x000fea0003800200 */
.L_x_3515:
[C---:B------:R-:W-:Y:S02]  /*10aa90*/  R2UR UR4, R70.reuse ;  /* 0x00000000460472ca */ /* 0x040fe400000e0000 */
[C---:B------:R-:W-:Y:S02]  /*10aaa0*/  R2UR UR5, R71.reuse ;  /* 0x00000000470572ca */ /* 0x040fe400000e0000 */
[----:B------:R-:W-:Y:S02]  /*10aab0*/  R2UR UR8, R70 ;  /* 0x00000000460872ca */ /* 0x000fe400000e0000 */
[----:B------:R-:W-:-:S09]  /*10aac0*/  R2UR UR9, R71 ;  /* 0x00000000470972ca */ /* 0x000fd200000e0000 */
[----:B---3--:R2:W5:Y:S04]  /*10aad0*/  LDG.E R57, desc[UR4][R72.64+0xd8] ;  /* 0x0000d80448397981 */ /* 0x008568000c1e1900 */
[----:B------:R2:W5:Y:S02]  /*10aae0*/  LDG.E R40, desc[UR8][R72.64+0xc8] ;  /* 0x0000c80848287981 */ /* 0x000564000c1e1900 */
.L_x_3514:
[----:B------:R-:W-:Y:S05]  /*10aaf0*/  BSYNC.RECONVERGENT B1 ;  /* 0x0000000000017941 */ /* 0x000fea0003800200 */
.L_x_3513:
[----:B------:R-:W-:Y:S01]  /*10ab00*/  R2UR UR4, R70 ;  /* 0x00000000460472ca */ /* 0x000fe200000e0000 */
[----:B-1---5:R-:W-:Y:S01]  /*10ab10*/  VIADD R59, R57, 0x1 ;  /* 0x00000001393b7836 */ /* 0x022fe20000000000 */
[----:B------:R-:W-:Y:S02]  /*10ab20*/  R2UR UR5, R71 ;  /* 0x00000000470572ca */ /* 0x000fe400000e0000 */
[----:B------:R-:W-:Y:S01]  /*10ab30*/  ISETP.GE.AND P0, PT, R57, R40, PT ;  /* 0x000000283900720c */ /* 0x000fe20003f06270 */
[----:B------:R-:W-:-:S10]  /*10ab40*/  IMAD.MOV.U32 R57, RZ, RZ, R59 ;  /* 0x000000ffff397224 */ /* 0x000fd400078e003b */
[----:B------:R1:W-:Y:S02]  /*10ab50*/  STG.E desc[UR4][R72.64+0xd8], R59 ;  /* 0x0000d83b48007986 */ /* 0x0003e4000c101904 */
[----:B------:R-:W-:Y:S05]  /*10ab60*/  @!P0 BRA `(.L_x_3517) ;  /* 0xfffffff800908947 */ /* 0x000fea000383ffff */
.L_x_3512:
[----:B------:R-:W-:Y:S05]  /*10ab70*/  BSYNC.RECONVERGENT B0 ;  /* 0x0000000000007941 */ /* 0x000fea0003800200 */
.L_x_3511:
        /* <DEDUP_REMOVED lines=11> */
.L_x_3596:
[----:B------:R-:W-:Y:S01]  /*10ac30*/  R2UR UR4, R70 ;  /* 0x00000000460472ca */ /* 0x000fe200000e0000 */
[----:B01----:R-:W-:Y:S01]  /*10ac40*/  IMAD.MOV.U32 R59, RZ, RZ, 0x1 ;  /* 0x00000001ff3b7424 */ /* 0x003fe200078e00ff */
[----:B------:R-:W-:Y:S01]  /*10ac50*/  R2UR UR5, R71 ;  /* 0x00000000470572ca */ /* 0x000fe200000e0000 */
[----:B------:R-:W-:Y:S01]  /*10ac60*/  BSSY.RECONVERGENT B8, `(.L_x_3520) ;  /* 0x000071a000087945 */ /* 0x000fe20003800200 */
[----:B-----5:R-:W-:-:S11]  /*10ac70*/  ISETP.GE.AND P0, PT, R69, 0x1, PT ;  /* 0x000000014500780c */ /* 0x020fd60003f06270 */
[----:B------:R0:W-:Y:S02]  /*10ac80*/  STG.E desc[UR4][R72.64+0xe8], R59 ;  /* 0x0000e83b48007986 */ /* 0x0001e4000c101904 */
[----:B--2---:R-:W-:Y:S05]  /*10ac90*/  @!P0 BRA `(.L_x_3521) ;  /* 0x0000007000588947 */ /* 0x004fea0003800000 */
[----:B------:R-:W-:Y:S01]  /*10aca0*/  BSSY.RECONVERGENT B7, `(.L_x_3522) ;  /* 0x000070f000077945 */ /* 0x000fe20003800200 */
[----:B------:R-:W-:-:S07]  /*10acb0*/  IMAD.MOV.U32 R57, RZ, RZ, 0x1 ;  /* 0x00000001ff397424 */ /* 0x000fce00078e00ff */
.L_x_3595:
[----:B------:R-:W-:Y:S02]  /*10acc0*/  R2UR UR4, R70 ;  /* 0x00000000460472ca */ /* 0x000fe400000e0000 */
[----:B------:R-:W-:-:S13]  /*10acd0*/  R2UR UR5, R71 ;  /* 0x00000000470572ca */ /* 0x000fda00000e0000 */
[----:B------:R-:W5:Y:S02]  /*10ace0*/  LDG.E R40, desc[UR4][R72.64+0xe4] ;  /* 0x0000e40448287981 */ /* 0x000f64000c1e1900 */
[----:B-----5:R-:W-:-:S04]  /*10acf0*/  VIADD R40, R40, 0xffffffff ;  /* 0xffffffff28287836 */ /* 0x020fc80000000000 */
[----:B------:R-:W-:-:S04]  /*10ad00*/  IMAD R40, R69, R40, R41 ;  /* 0x0000002845287224 */ /* 0x000fc800078e0229 */
[----:B------:R-:W-:-:S04]  /*10ad10*/  IMAD.IADD R61, R40, 0x1, R57 ;  /* 0x00000001283d7824 */ /* 0x000fc800078e0239 */
[----:B------:R-:W-:-:S06]  /*10ad20*/  IMAD.WIDE R60, R61, 0x8, R10 ;  /* 0x000000083d3c7825 */ /* 0x000fcc00078e020a */
[----:B------:R-:W5:Y:S01]  /*10ad30*/  LDG.E.64 R60, desc[UR4][R60.64] ;  /* 0x000000043c3c7981 */ /* 0x000f62000c1e1b00 */
[----:B------:R-:W-:Y:S01]  /*10ad40*/  IMAD.MOV.U32 R58, RZ, RZ, -0x800000 ;  /* 0xff800000ff3a7424 */ /* 0x000fe200078e00ff */
[----:B------:R-:W-:Y:S01]  /*10ad50*/  BSSY.RECONVERGENT B6, `(.L_x_3523) ;  /* 0x00006fd000067945 */ /* 0x000fe20003800200 */
[----:B0-----:R-:W-:Y:S02]  /*10ad60*/  IMAD.MOV.U32 R59, RZ, RZ, 0x41cdcd64 ;  /* 0x41cdcd64ff3b7424 */ /* 0x001fe400078e00ff */
[----:B------:R-:W-:-:S04]  /*10ad70*/  IMAD.MOV.U32 R56, RZ, RZ, R57 ;  /* 0x000000ffff387224 */ /* 0x000fc800078e0039 */
[----:B-----5:R-:W-:-:S14]  /*10ad80*/  DSETP.GEU.AND P0, PT, |R60|, R58, PT ;  /* 0x0000003a3c00722a */ /* 0x020fdc0003f0e200 */
[----:B-123--:R-:W-:Y:S05]  /*10ad90*/  @P0 BRA `(.L_x_3524) ;  /* 0x0000006c00e00947 */ /* 0x00efea0003800000 */
        /* <DEDUP_REMOVED lines=45> */
.L_x_3526:
        /* <DEDUP_REMOVED lines=20> */
[----:B-----5:R-:W-:Y:S02]  /*10b1b0*/  IDP.4A.S8.U8 R79, R79, UR4, R40 ;  /* 0x000000044f4f7c26 */ /* 0x020fe40008000228 */
        /* <DEDUP_REMOVED lines=71> */
[----:B------:R-:W1:Y:S01]  /*10b630*/  LDC.64 R78, c[0x3][R69+0x4e20] ;  /* 0x00d38800454e7b82 */ /* 0x000e620000000a00 */
[----:B------:R-:W-:-:S02]  /*10b640*/  R2UR UR12, R70 ;  /* 0x00000000460c72ca */ /* 0x000fc400000e0000 */
[C---:B------:R-:W-:Y:S02]  /*10b650*/  R2UR UR13, R71.reuse ;  /* 0x00000000470d72ca */ /* 0x040fe400000e0000 */
[C---:B------:R-:W-:Y:S01]  /*10b660*/  R2UR UR8, R70.reuse ;  /* 0x00000000460872ca */ /* 0x040fe200000e0000 */
[----:B------:R-:W2:Y:S01]  /*10b670*/  LDG.E.64 R84, desc[UR4][R76.64+0x2720] ;  /* 0x002720044c547981 */ /* 0x000ea2000c1e1b00 */
[C---:B------:R-:W-:Y:S01]  /*10b680*/  R2UR UR9, R71.reuse ;  /* 0x00000000470972ca */ /* 0x040fe200000e0000 */
[----:B------:R-:W1:Y:S01]  /*10b690*/  LDC.64 R80, c[0x3][R96+-0x4e30] ;  /* 0x00ec740060507b82 */ /* 0x000e620000000a00 */
[----:B------:R-:W-:Y:S02]  /*10b6a0*/  R2UR UR14, R70 ;  /* 0x00000000460e72ca */ /* 0x000fe400000e0000 */
[----:B------:R-:W-:Y:S01]  /*10b6b0*/  R2UR UR15, R71 ;  /* 0x00000000470f72ca */ /* 0x000fe200000e0000 */
[----:B-1----:R-:W-:-:S08]  /*10b6c0*/  DADD R78, R80, R78 ;  /* 0x00000000504e7229 */ /* 0x002fd0000000004e */
[----:B0-----:R-:W-:-:S07]  /*10b6d0*/  DADD R82, R78, R82 ;  /* 0x000000004e527229 */ /* 0x001fce0000000052 */
        /* <DEDUP_REMOVED lines=58> */
.L_x_3532:
[----:B------:R-:W-:Y:S05]  /*10ba80*/  BSYNC.RECONVERGENT B11 ;  /* 0x00000000000b7941 */ /* 0x000fea0003800200 */
.L_x_3531:
        /* <DEDUP_REMOVED lines=29> */
.L_x_3535:
[----:B------:R-:W-:Y:S05]  /*10bc60*/  BSYNC.RECONVERGENT B11 ;  /* 0x00000000000b7941 */ /* 0x000fea0003800200 */
.L_x_3534:
        /* <DEDUP_REMOVED lines=19> */
.L_x_3533:
        /* <DEDUP_REMOVED lines=14> */
.L_x_3530:
        /* <DEDUP_REMOVED lines=20> */
[----:B------:R-:W-:Y:S01]  /*10bfc0*/  IMAD.MOV.U32 R94, RZ, RZ, 0x1 ;  /* 0x00000001ff5e7424 */ /* 0x000fe200078e00ff */
[----:B------:R-:W-:Y:S01]  /*10bfd0*/  BSSY.RECONVERGENT B11, `(.L_x_3537) ;  /* 0x000002d0000b7945 */ /* 0x000fe20003800200 */
[--C-:B---3--:R-:W-:Y:S01]  /*10bfe0*/  PRMT R69, R80, 0x5410, R79.reuse ;  /* 0x0000541050457816 */ /* 0x108fe2000000004f */
[----:B-----5:R-:W-:-:S04]  /*10bff0*/  IMAD R79, R78, 0x5, R79 ;  /* 0x000000054e4f7824 */ /* 0x020fc800078e024f */
        /* <DEDUP_REMOVED lines=12> */
[----:B------:R-:W-:Y:S02]  /*10c0c0*/  R2UR UR4, R70 ;  /* 0x00000000460472ca */ /* 0x000fe400000e0000 */
[----:B------:R-:W-:Y:S01]  /*10c0d0*/  R2UR UR5, R71 ;  /* 0x00000000470572ca */ /* 0x000fe200000e0000 */
        /* <DEDUP_REMOVED lines=25> */
[----:B----4-:R-:W-:Y:S05]  /*10c270*/  CALL.REL.NOINC `($__internal_0_$__cuda_sm20_div_rn_f64_full) ;  /* 0x0000059800587944 */ /* 0x010fea0003c00000 */
[----:B------:R-:W-:Y:S02]  /*10c280*/  IMAD.MOV.U32 R78, RZ, RZ, R98 ;  /* 0x000000ffff4e7224 */ /* 0x000fe400078e0062 */
[----:B------:R-:W-:-:S07]  /*10c290*/  IMAD.MOV.U32 R79, RZ, RZ, R99 ;  /* 0x000000ffff4f7224 */ /* 0x000fce00078e0063 */
.L_x_3538:
[----:B------:R-:W-:Y:S05]  /*10c2a0*/  BSYNC.RECONVERGENT B11 ;  /* 0x00000000000b7941 */ /* 0x000fea0003800200 */
.L_x_3537:
        /* <DEDUP_REMOVED lines=28> */
[----:B----4-:R-:W-:Y:S05]  /*10c470*/  CALL.REL.NOINC `($__internal_0_$__cuda_sm20_div_rn_f64_full) ;  /* 0x0000059400d87944 */ /* 0x010fea0003c00000 */
.L_x_3541:
[----:B------:R-:W-:Y:S05]  /*10c480*/  BSYNC.RECONVERGENT B11 ;  /* 0x00000000000b7941 */ /* 0x000fea0003800200 */
.L_x_3540:
        /* <DEDUP_REMOVED lines=19> */
.L_x_3539:
        /* <DEDUP_REMOVED lines=14> */
.L_x_3529:
        /* <DEDUP_REMOVED lines=15> */
.L_x_3542:
        /* <DEDUP_REMOVED lines=18> */
[----:B------:R-:W-:Y:S01]  /*10c8b0*/  IMAD.MOV.U32 R94, RZ, RZ, 0x1 ;  /* 0x00000001ff5e7424 */ /* 0x000fe200078e00ff */
        /* <DEDUP_REMOVED lines=47> */
.L_x_3544:
[----:B------:R-:W-:Y:S05]  /*10cbb0*/  BSYNC.RECONVERGENT B11 ;  /* 0x00000000000b7941 */ /* 0x000fea0003800200 */
.L_x_3543:
        /* <DEDUP_REMOVED lines=29> */
.L_x_3547:
[----:B------:R-:W-:Y:S05]  /*10cd90*/  BSYNC.RECONVERGENT B11 ;  /* 0x00000000000b7941 */ /* 0x000fea0003800200 */
.L_x_3546:
        /* <DEDUP_REMOVED lines=19> */
.L_x_3545:
        /* <DEDUP_REMOVED lines=13> */
.L_x_3536:
[----:B------:R-:W-:Y:S05]  /*10cfa0*/  BSYNC.RECONVERGENT B0 ;  /* 0x0000000000007941 */ /* 0x000fea0003800200 */
.L_x_3528:
        /* <DEDUP_REMOVED lines=9> */
[----:B0123--:R-:W-:-:S06]  /*10d040*/  LEA R78, R40, 0x10000, 0x3 ;  /* 0x00010000284e7811 */ /* 0x00ffcc00078e18ff */
        /* <DEDUP_REMOVED lines=33> */
.L_x_3549:
[----:B------:R-:W-:Y:S05]  /*10d260*/  BSYNC.RECONVERGENT B0 ;  /* 0x0000000000007941 */ /* 0x000fea0003800200 */
.L_x_3548:
        /* <DEDUP_REMOVED lines=24> */
.L_x_3550:
[C---:B------:R-:W-:Y:S02]  /*10d3f0*/  R2UR UR4, R70.reuse ;  /* 0x00000000460472ca */ /* 0x040fe400000e0000 */
[C---:B------:R-:W-:Y:S02]  /*10d400*/  R2UR UR5, R71.reuse ;  /* 0x00000000470572ca */ /* 0x040fe400000e0000 */
[----:B------:R-:W-:Y:S02]  /*10d410*/  R2UR UR8, R70 ;  /* 0x00000000460872ca */ /* 0x000fe400000e0000 */
[----:B------:R-:W-:-:S09]  /*10d420*/  R2UR UR9, R71 ;  /* 0x00000000470972ca */ /* 0x000fd200000e0000 */
[----:B------:R2:W-:Y:S04]  /*10d430*/  STG.E.64 desc[UR4][R76.64+0x2738], R78 ;  /* 0x0027384e4c007986 */ /* 0x0005e8000c101b04 */
[----:B------:R2:W-:Y:S02]  /*10d440*/  STG.E.64 desc[UR8][R76.64+0x2740], R80 ;  /* 0x002740504c007986 */ /* 0x0005e4000c101b08 */
.L_x_3527:
[----:B------:R-:W-:Y:S05]  /*10d450*/  BSYNC.RECONVERGENT B1 ;  /* 0x0000000000017941 */ /* 0x000fea0003800200 */
.L_x_3525:
        /* <DEDUP_REMOVED lines=11> */
[----:B------:R-:W3:Y:S04]  /*10d510*/  LDG.E R59, desc[UR10][R72.64+0xe8] ;  /* 0x0000e80a483b7981 */ /* 0x000ee8000c1e1900 */
[----:B0-----:R-:W4:Y:S01]  /*10d520*/  LDG.E.64 R56, desc[UR4][R76.64+0x2738] ;  /* 0x002738044c387981 */ /* 0x001f22000c1e1b00 */
        /* <DEDUP_REMOVED lines=9> */
[----:B-1----:R-:W4:Y:S04]  /*10d5c0*/  LDG.E R78, desc[UR12][R72.64+0xe8] ;  /* 0x0000e80c484e7981 */ /* 0x002f28000c1e1900 */
[----:B------:R-:W5:Y:S01]  /*10d5d0*/  LDG.E.64 R60, desc[UR4][R76.64+0x2740] ;  /* 0x002740044c3c7981 */ /* 0x000f62000c1e1b00 */
[----:B--2---:R-:W-:-:S04]  /*10d5e0*/  VIADD R40, R40, 0xffffffff ;  /* 0xffffffff28287836 */ /* 0x004fc80000000000 */
[----:B---3--:R-:W-:-:S04]  /*10d5f0*/  IMAD R69, R40, R69, R41 ;  /* 0x0000004528457224 */ /* 0x008fc800078e0229 */
[----:B----4-:R-:W-:-:S04]  /*10d600*/  IMAD.IADD R69, R78, 0x1, R69 ;  /* 0x000000014e457824 */ /* 0x010fc800078e0245 */
[----:B------:R-:W-:-:S05]  /*10d610*/  IMAD.WIDE R78, R69, 0x8, R10 ;  /* 0x00000008454e7825 */ /* 0x000fca00078e020a */
[----:B-----5:R0:W-:Y:S02]  /*10d620*/  STG.E.64 desc[UR4][R78.64], R60 ;  /* 0x0000003c4e007986 */ /* 0x0201e4000c101b04 */
.L_x_3552:
[----:B------:R-:W-:Y:S05]  /*10d630*/  BSYNC.RECONVERGENT B0 ;  /* 0x0000000000007941 */ /* 0x000fea0003800200 */
.L_x_3551:
        /* <DEDUP_REMOVED lines=19> */
[----:B-1----:R-:W3:Y:S04]  /*10d770*/  LDG.E.64 R78, desc[UR4][R76.64+0x2720] ;  /* 0x002720044c4e7981 */ /* 0x002ee8000c1e1b00 */
[----:B--2---:R0:W-:Y:S08]  /*10d780*/  STG.E.64 desc[UR4][R76.64+0x2758], R84 ;  /* 0x002758544c007986 */ /* 0x0041f0000c101b04 */
[----:B------:R-:W2:Y:S01]  /*10d790*/  LDG.E R40, desc[UR8][R72.64+0xcc] ;  /* 0x0000cc0848287981 */ /* 0x000ea2000c1e1900 */
[----:B------:R-:W-:-:S02]  /*10d7a0*/  VIADD R61, R59, 0xfffffd8f ;  /* 0xfffffd8f3b3d7836 */ /* 0x000fc40000000000 */
[----:B------:R-:W-:Y:S02]  /*10d7b0*/  IMAD.MOV.U32 R80, RZ, RZ, 0x1 ;  /* 0x00000001ff507424 */ /* 0x000fe400078e00ff */
        /* <DEDUP_REMOVED lines=30> */
.L_x_3554:
[----:B------:R-:W-:Y:S05]  /*10d9a0*/  BSYNC.RECONVERGENT B0 ;  /* 0x0000000000007941 */ /* 0x000fea0003800200 */
.L_x_3553:
        /* <DEDUP_REMOVED lines=71> */
[----:B-1----:R-:W4:Y:S04]  /*10de20*/  LDG.E.U8 R88, desc[UR14][R90.64] ;  /* 0x0000000e5a587981 */ /* 0x002f28000c1e1100 */
        /* <DEDUP_REMOVED lines=16> */
.L_x_3556:
        /* <DEDUP_REMOVED lines=14> */
.L_x_3557:
[----:B------:R-:W-:Y:S05]  /*10e010*/  BSYNC.RECONVERGENT B0 ;  /* 0x0000000000007941 */ /* 0x000fea0003800200 */
.L_x_3555:
        /* <DEDUP_REMOVED lines=8> */
[----:B------:R-:W1:Y:S02]  /*10e0a0*/  MUFU.RCP64H R79, R93 ;  /* 0x0000005d004f7308 */ /* 0x000e640000001800 */
[----:B-123--:R-:W-:-:S08]  /*10e0b0*/  DFMA R88, -R92, R78, 1 ;  /* 0x3ff000005c58742b */ /* 0x00efd0000000014e */
        /* <DEDUP_REMOVED lines=13> */
.L_x_3559:
[----:B------:R-:W-:Y:S05]  /*10e190*/  BSYNC.RECONVERGENT B0 ;  /* 0x0000000000007941 */ /* 0x000fea0003800200 */
.L_x_3558:
        /* <DEDUP_REMOVED lines=41> */
[----:B------:R-:W3:Y:S04]  /*10e430*/  LDG.E R40, desc[UR10][R72.64+0xcc] ;  /* 0x0000cc0a48287981 */ /* 0x000ee8000c1e1900 */
[----:B------:R-:W5:Y:S01]  /*10e440*/  LDG.E.64 R80, desc[UR8][R76.64+0x2770] ;  /* 0x002770084c507981 */ /* 0x000f62000c1e1b00 */
[----:B---3--:R-:W-:-:S04]  /*10e450*/  IMAD R59, R58, R40, R61 ;  /* 0x000000283a3b7224 */ /* 0x008fc800078e023d */
[----:B------:R-:W-:-:S05]  /*10e460*/  IMAD.WIDE R58, R59, 0x8, R10 ;  /* 0x000000083b3a7825 */ /* 0x000fca00078e020a */
[----:B-----5:R2:W-:Y:S01]  /*10e470*/  STG.E.64 desc[UR4][R58.64], R80 ;  /* 0x000000503a007986 */ /* 0x0205e2000c101b04 */
[----:B------:R-:W-:Y:S05]  /*10e480*/  BRA `(.L_x_3562) ;  /* 0x0000000000447947 */ /* 0x000fea0003800000 */
.L_x_3561:
        /* <DEDUP_REMOVED lines=12> */
[----:B------:R-:W2:Y:S04]  /*10e550*/  LDG.E R40, desc[UR10][R72.64+0xcc] ;  /* 0x0000cc0a48287981 */ /* 0x000ea8000c1e1900 */
[----:B0-----:R-:W3:Y:S01]  /*10e560*/  LDG.E.64 R78, desc[UR8][R76.64+0x2768] ;  /* 0x002768084c4e7981 */ /* 0x001ee2000c1e1b00 */
[----:B--2---:R-:W-:-:S04]  /*10e570*/  IMAD R59, R58, R40, R61 ;  /* 0x000000283a3b7224 */ /* 0x004fc800078e023d */
[----:B------:R-:W-:-:S05]  /*10e580*/  IMAD.WIDE R58, R59, 0x8, R10 ;  /* 0x000000083b3a7825 */ /* 0x000fca00078e020a */
[----:B---3--:R1:W-:Y:S02]  /*10e590*/  STG.E.64 desc[UR4][R58.64], R78 ;  /* 0x0000004e3a007986 */ /* 0x0083e4000c101b04 */
.L_x_3562:
[----:B------:R-:W-:Y:S05]  /*10e5a0*/  BSYNC.RECONVERGENT B0 ;  /* 0x0000000000007941 */ /* 0x000fea0003800200 */
.L_x_3560:
[----:B------:R-:W-:Y:S01]  /*10e5b0*/  R2UR UR4, R70 ;  /* 0x00000000460472ca */ /* 0x000fe200000e0000 */
[----:B-12---:R-:W-:Y:S01]  /*10e5c0*/  IMAD.MOV.U32 R57, RZ, RZ, 0x3 ;  /* 0x00000003ff397424 */ /* 0x006fe200078e00ff */
[----:B------:R-:W-:Y:S01]  /*10e5d0*/  R2UR UR5, R71 ;  /* 0x00000000470572ca */ /* 0x000fe200000e0000 */
[----:B------:R-:W-:Y:S01]  /*10e5e0*/  BSSY.RECONVERGENT B1, `(.L_x_3563) ;  /* 0x000036d000017945 */ /* 0x000fe20003800200 */
[----:B------:R-:W-:-:S11]  /*10e5f0*/  IMAD.MOV.U32 R40, RZ, RZ, 0x3 ;  /* 0x00000003ff287424 */ /* 0x000fd600078e00ff */
[----:B------:R1:W-:Y:S02]  /*10e600*/  STG.E desc[UR4][R72.64+0xd8], R57 ;  /* 0x0000d83948007986 */ /* 0x0003e4000c101904 */
.L_x_3594:
[----:B------:R-:W-:Y:S02]  /*10e610*/  R2UR UR4, R70 ;  /* 0x00000000460472ca */ /* 0x000fe400000e0000 */
[----:B------:R-:W-:-:S13]  /*10e620*/  R2UR UR5, R71 ;  /* 0x00000000470572ca */ /* 0x000fda00000e0000 */
[----:B-123--:R-:W2:Y:S02]  /*10e630*/  LDG.E R57, desc[UR4][R72.64+0xe8] ;  /* 0x0000e80448397981 */ /* 0x00eea4000c1e1900 */
[----:B--2---:R-:W-:-:S05]  /*10e640*/  IMAD.IADD R57, R57, 0x1, -R40 ;  /* 0x0000000139397824 */ /* 0x004fca00078e0a28 */
[----:B------:R-:W-:-:S13]  /*10e650*/  ISETP.GE.U32.AND P0, PT, R57, 0x7fffffff, PT ;  /* 0x7fffffff3900780c */ /* 0x000fda0003f06070 */
[C---:B------:R-:W-:Y:S02]  /*10e660*/  @P0 R2UR UR4, R70.reuse ;  /* 0x00000000460402ca */ /* 0x040fe400000e0000 */
[C---:B------:R-:W-:Y:S02]  /*10e670*/  @P0 R2UR UR5, R71.reuse ;  /* 0x00000000470502ca */ /* 0x040fe400000e0000 */
[----:B------:R-:W-:Y:S02]  /*10e680*/  @!P0 R2UR UR8, R70 ;  /* 0x00000000460882ca */ /* 0x000fe400000e0000 */
[----:B------:R-:W-:-:S09]  /*10e690*/  @!P0 R2UR UR9, R71 ;  /* 0x00000000470982ca */ /* 0x000fd200000e0000 */
[----:B0-----:R-:W2:Y:S04]  /*10e6a0*/  @P0 LDG.E R56, desc[UR4][R72.64+0xe4] ;  /* 0x0000e40448380981 */ /* 0x001ea8000c1e1900 */
        /* <DEDUP_REMOVED lines=21> */
[----:B------:R-:W-:Y:S04]  /*10e800*/  BSSY.RECONVERGENT B11, `(.L_x_3566) ;  /* 0x000033f0000b7945 */ /* 0x000fe80003800200 */
[----:B------:R-:W0:Y:S05]  /*10e810*/  BMOV.32.CLEAR R56, B11 ;  /* 0x000000000b387355 */ /* 0x000e2a0000100000 */
.L_x_3593:
[----:B------:R-:W-:Y:S02]  /*10e820*/  R2UR UR4, R70 ;  /* 0x00000000460472ca */ /* 0x000fe400000e0000 */
[----:B------:R-:W-:-:S13]  /*10e830*/  R2UR UR5, R71 ;  /* 0x00000000470572ca */ /* 0x000fda00000e0000 */
[----:B--2---:R-:W2:Y:S02]  /*10e840*/  LDG.E R40, desc[UR4][R72.64+0xe8] ;  /* 0x0000e80448287981 */ /* 0x004ea4000c1e1900 */
[----:B--2---:R-:W-:-:S13]  /*10e850*/  ISETP.GE.AND P0, PT, R57, R40, PT ;  /* 0x000000283900720c */ /* 0x004fda0003f06270 */
[----:B-1-3--:R-:W-:Y:S05]  /*10e860*/  @P0 BRA `(.L_x_3567) ;  /* 0x0000003000dc0947 */ /* 0x00afea0003800000 */
        /* <DEDUP_REMOVED lines=11> */
[----:B------:R-:W-:Y:S04]  /*10e920*/  BSSY.RECONVERGENT B11, `(.L_x_3568) ;  /* 0x000031f0000b7945 */ /* 0x000fe80003800200 */
[----:B------:R-:W1:Y:S05]  /*10e930*/  BMOV.32.CLEAR R57, B11 ;  /* 0x000000000b397355 */ /* 0x000e6a0000100000 */
[----:B--2---:R-:W-:-:S14]  /*10e940*/  DSETP.GEU.AND P0, PT, |R58|, R80, PT ;  /* 0x000000503a00722a */ /* 0x004fdc0003f0e200 */
[----:B-1----:R-:W-:Y:S05]  /*10e950*/  @P0 BRA `(.L_x_3569) ;  /* 0x0000003000680947 */ /* 0x002fea0003800000 */
        /* <DEDUP_REMOVED lines=29> */
[----:B---3--:R-:W-:-:S03]  /*10eb30*/  LOP3.LUT R58, RZ, R99, RZ, 0x33, !PT ;  /* 0x00000063ff3a7212 */ /* 0x008fc600078e33ff */
[----:B-----5:R-:W-:Y:S02]  /*10eb40*/  IMAD.IADD R83, R59, 0x1, R40 ;  /* 0x000000013b537824 */ /* 0x020fe400078e0228 */
[----:B----4-:R-:W-:-:S03]  /*10eb50*/  IMAD.IADD R40, R61, 0x1, R58 ;  /* 0x000000013d287824 */ /* 0x010fc600078e023a */
[C---:B------:R-:W-:Y:S01]  /*10eb60*/  ISETP.NE.AND P2, PT, R83.reuse, RZ, PT ;  /* 0x000000ff5300720c */ /* 0x040fe20003f45270 */
[----:B------:R1:W-:Y:S01]  /*10eb70*/  STG.E desc[UR10][R72.64+0xec], R83 ;  /* 0x0000ec5348007986 */ /* 0x0003e2000c10190a */
[----:B------:R-:W-:Y:S01]  /*10eb80*/  ISETP.GE.AND P0, PT, R83, 0x1, PT ;  /* 0x000000015300780c */ /* 0x000fe20003f06270 */
[----:B------:R-:W2:Y:S05]  /*10eb90*/  BMOV.32.CLEAR R58, B11 ;  /* 0x000000000b3a7355 */ /* 0x000eaa0000100000 */
[C---:B------:R-:W-:Y:S01]  /*10eba0*/  ISETP.GT.AND P1, PT, R40.reuse, RZ, !P2 ;  /* 0x000000ff2800720c */ /* 0x040fe20005724270 */
[----:B------:R1:W-:Y:S01]  /*10ebb0*/  STG.E desc[UR12][R72.64+0xf0], R40 ;  /* 0x0000f02848007986 */ /* 0x0003e2000c10190c */
[----:B------:R-:W-:-:S02]  /*10ebc0*/  ISETP.NE.OR P0, PT, R40, RZ, !P0 ;  /* 0x000000ff2800720c */ /* 0x000fc40004705670 */
[----:B------:R-:W-:-:S05]  /*10ebd0*/  IADD3 R101, PT, PT, R40, -0x1, R83 ;  /* 0xffffffff28657810 */ /* 0x000fca0007ffe053 */
[----:B------:R1:W-:Y:S06]  /*10ebe0*/  STG.E desc[UR14][R72.64+0xf4], R101 ;  /* 0x0000f46548007986 */ /* 0x0003ec000c10190e */
[----:B--2---:R-:W-:Y:S05]  /*10ebf0*/  @P0 BRA !P1, `(.L_x_3571) ;  /* 0x0000001400300947 */ /* 0x004fea0004800000 */
        /* <DEDUP_REMOVED lines=14> */
[----:B-1----:R2:W5:Y:S01]  /*10ece0*/  @!P0 LDG.E.64 R82, desc[UR8][R76.64+0x2758] ;  /* 0x002758084c528981 */ /* 0x002562000c1e1b00 */
        /* <DEDUP_REMOVED lines=9> */
[----:B-----5:R-:W-:Y:S02]  /*10ed80*/  IADD3 R82, P2, PT, R99, R74, RZ ;  /* 0x0000004a63527210 */ /* 0x020fe40007f5e0ff */
[-C--:B------:R-:W-:Y:S02]  /*10ed90*/  LEA.HI.X.SX32 R93, R69, R75.reuse, 0x1, P0 ;  /* 0x0000004b455d7211 */ /* 0x080fe400000f0eff */
[-C--:B------:R-:W-:Y:S02]  /*10eda0*/  LEA.HI.X.SX32 R79, R59, R75.reuse, 0x1, P1 ;  /* 0x0000004b3b4f7211 */ /* 0x080fe400008f0eff */
[----:B------:R-:W-:Y:S01]  /*10edb0*/  LEA.HI.X.SX32 R83, R99, R75, 0x1, P2 ;  /* 0x0000004b63537211 */ /* 0x000fe200010f0eff */
[----:B------:R-:W3:Y:S01]  /*10edc0*/  LDG.E.U8 R91, desc[UR10][R92.64] ;  /* 0x0000000a5c5b7981 */ /* 0x000ee2000c1e1100 */
[----:B------:R-:W-:-:S02]  /*10edd0*/  R2UR UR4, R70 ;  /* 0x00000000460472ca */ /* 0x000fc400000e0000 */
[----:B------:R-:W-:Y:S01]  /*10ede0*/  R2UR UR5, R71 ;  /* 0x00000000470572ca */ /* 0x000fe200000e0000 */
[----:B------:R-:W3:Y:S01]  /*10edf0*/  LDG.E.U8 R60, desc[UR8][R78.64] ;  /* 0x000000084e3c7981 */ /* 0x000ee2000c1e1100 */
[----:B------:R-:W-:-:S03]  /*10ee00*/  IADD3 R84, P0, PT, R61, R74, RZ ;  /* 0x0000004a3d547210 */ /* 0x000fc60007f1e0ff */
[----:B------:R-:W4:Y:S01]  /*10ee10*/  LDG.E.U8 R90, desc[UR12][R82.64+0x1b] ;  /* 0x00001b0c525a7981 */ /* 0x000f22000c1e1100 */
[----:B------:R-:W-:-:S07]  /*10ee20*/  LEA.HI.X.SX32 R85, R61, R75, 0x1, P0 ;  /* 0x0000004b3d557211 */ /* 0x000fce00000f0eff */
[----:B------:R-:W2:Y:S01]  /*10ee30*/  LDG.E.S8 R40, desc[UR4][R84.64+0x1b] ;  /* 0x00001b0454287981 */ /* 0x000ea2000c1e1300 */
[----:B------:R-:W-:Y:S01]  /*10ee40*/  UMOV UR4, 0x5197d ;  /* 0x0005197d00047882 */ /* 0x000fe20000000000 */
[C---:B------:R-:W-:Y:S02]  /*10ee50*/  R2UR UR14, R70.reuse ;  /* 0x00000000460e72ca */ /* 0x040fe400000e0000 */
[C---:B------:R-:W-:Y:S02]  /*10ee60*/  R2UR UR15, R71.reuse ;  /* 0x00000000470f72ca */ /* 0x040fe400000e0000 */
[----:B------:R-:W-:Y:S02]  /*10ee70*/  R2UR UR16, R70 ;  /* 0x00000000461072ca */ /* 0x000fe400000e0000 */
[----:B------:R-:W-:Y:S02]  /*10ee80*/  R2UR UR17, R71 ;  /* 0x00000000471172ca */ /* 0x000fe400000e0000 */
[----:B---3--:R-:W-:-:S02]  /*10ee90*/  PRMT R60, R91, 0x3340, R60 ;  /* 0x000033405b3c7816 */ /* 0x008fc4000000003c */
[----:B----4-:R-:W-:-:S04]  /*10eea0*/  PRMT R91, R90, 0x3340, RZ ;  /* 0x000033405a5b7816 */ /* 0x010fc800000000ff */
[----:B------:R-:W-:-:S05]  /*10eeb0*/  PRMT R91, R60, 0x5410, R91 ;  /* 0x000054103c5b7816 */ /* 0x000fca000000005b */
[----:B--2---:R-:W-:Y:S01]  /*10eec0*/  IDP.4A.S8.U8 R40, R91, UR4, R40 ;  /* 0x000000045b287c26 */ /* 0x004fe20008000228 */
        /* <DEDUP_REMOVED lines=25> */
.L_x_3574:
[----:B------:R-:W-:Y:S05]  /*10f060*/  BSYNC.RECONVERGENT B11 ;  /* 0x00000000000b7941 */ /* 0x000fea0003800200 */
.L_x_3573:
        /* <DEDUP_REMOVED lines=15> */
[----:B-1----:R-:W-:-:S04]  /*10f160*/  VIADD R91, R40, 0x271 ;  /* 0x00000271285b7836 */ /* 0x002fc80000000000 */
[----:B------:R-:W-:-:S06]  /*10f170*/  IMAD.WIDE R90, R91, 0x8, R10 ;  /* 0x000000085b5a7825 */ /* 0x000fcc00078e020a */
[----:B------:R-:W2:Y:S01]  /*10f180*/  LDG.E.64 R90, desc[UR4][R90.64] ;  /* 0x000000045a5a7981 */ /* 0x000ea2000c1e1b00 */
[----:B------:R-:W-:-:S14]  /*10f190*/  DSETP.GT.AND P0, PT, |R84|, R80, PT ;  /* 0x000000505400722a */ /* 0x000fdc0003f04200 */
[----:B----4-:R-:W-:Y:S02]  /*10f1a0*/  @P0 IMAD.MOV.U32 R84, RZ, RZ, 0x0 ;  /* 0x00000000ff540424 */ /* 0x010fe400078e00ff */
        /* <DEDUP_REMOVED lines=36> */
.L_x_3576:
[----:B------:R-:W-:Y:S05]  /*10f3f0*/  BSYNC.RECONVERGENT B11 ;  /* 0x00000000000b7941 */ /* 0x000fea0003800200 */
.L_x_3575:
        /* <DEDUP_REMOVED lines=35> */
.L_x_3578:
[----:B------:R-:W-:Y:S05]  /*10f630*/  BSYNC.RECONVERGENT B11 ;  /* 0x00000000000b7941 */ /* 0x000fea0003800200 */
.L_x_3577:
        /* <DEDUP_REMOVED lines=12> */
.L_x_3572:
[C---:B------:R-:W-:Y:S02]  /*10f700*/  R2UR UR4, R70.reuse ;  /* 0x00000000460472ca */ /* 0x040fe400000e0000 */
[C---:B------:R-:W-:Y:S02]  /*10f710*/  R2UR UR5, R71.reuse ;  /* 0x00000000470572ca */ /* 0x040fe400000e0000 */
[----:B------:R-:W-:Y:S02]  /*10f720*/  R2UR UR8, R70 ;  /* 0x00000000460872ca */ /* 0x000fe400000e0000 */
[----:B------:R-:W-:Y:S02]  /*10f730*/  R2UR UR9, R71 ;  /* 0x00000000470972ca */ /* 0x000fe400000e0000 */
[-C--:B------:R-:W-:Y:S02]  /*10f740*/  IADD3 R92, P0, PT, R69, R74.reuse, RZ ;  /* 0x0000004a455c7210 */ /* 0x080fe40007f1e0ff */
[----:B-1----:R-:W-:-:S02]  /*10f750*/  IADD3 R78, P1, PT, R99, R74, RZ ;  /* 0x0000004a634e7210 */ /* 0x002fc40007f3e0ff */
[C---:B------:R-:W-:Y:S02]  /*10f760*/  R2UR UR10, R70.reuse ;  /* 0x00000000460a72ca */ /* 0x040fe400000e0000 */
[----:B------:R-:W-:Y:S02]  /*10f770*/  R2UR UR11, R71 ;  /* 0x00000000470b72ca */ /* 0x000fe400000e0000 */
[-C--:B------:R-:W-:Y:S02]  /*10f780*/  LEA.HI.X.SX32 R93, R69, R75.reuse, 0x1, P0 ;  /* 0x0000004b455d7211 */ /* 0x080fe400000f0eff */
[----:B------:R-:W-:Y:S02]  /*10f790*/  LEA.HI.X.SX32 R79, R99, R75, 0x1, P1 ;  /* 0x0000004b634f7211 */ /* 0x000fe400008f0eff */
[----:B------:R-:W-:Y:S01]  /*10f7a0*/  R2UR UR12, R70 ;  /* 0x00000000460c72ca */ /* 0x000fe200000e0000 */
[----:B------:R-:W2:Y:S01]  /*10f7b0*/  LDG.E.S8 R40, desc[UR4][R92.64] ;  /* 0x000000045c287981 */ /* 0x000ea2000c1e1300 */
[----:B------:R-:W-:-:S02]  /*10f7c0*/  R2UR UR13, R71 ;  /* 0x00000000470d72ca */ /* 0x000fc400000e0000 */
[-C--:B------:R-:W-:Y:S01]  /*10f7d0*/  IADD3 R82, P2, PT, R59, R74.reuse, RZ ;  /* 0x0000004a3b527210 */ /* 0x080fe20007f5e0ff */
[----:B------:R-:W2:Y:S01]  /*10f7e0*/  LDG.E.S8 R85, desc[UR8][R78.64+0x1b] ;  /* 0x00001b084e557981 */ /* 0x000ea2000c1e1300 */
[----:B------:R-:W-:Y:S02]  /*10f7f0*/  IADD3 R90, P0, PT, R61, R74, RZ ;  /* 0x0000004a3d5a7210 */ /* 0x000fe40007f1e0ff */
        /* <DEDUP_REMOVED lines=8> */
[----:B------:R-:W1:Y:S01]  /*10f880*/  LDC.64 R84, c[0x3][R101+0x6270] ;  /* 0x00d89c0065547b82 */ /* 0x000e620000000a00 */
[----:B---3--:R-:W-:-:S07]  /*10f890*/  IMAD R60, R60, 0x5, R95 ;  /* 0x000000053c3c7824 */ /* 0x008fce00078e025f */
[----:B------:R-:W1:Y:S01]  /*10f8a0*/  LDC.64 R96, c[0x3][R98+-0x4d68] ;  /* 0x00eca60062607b82 */ /* 0x000e620000000a00 */
[----:B------:R-:W-:-:S07]  /*10f8b0*/  LEA R60, R60, 0x10000, 0x3 ;  /* 0x000100003c3c7811 */ /* 0x000fce00078e18ff */
        /* <DEDUP_REMOVED lines=24> */
[----:B------:R-:W-:Y:S02]  /*10fa40*/  LEA R96, R60, 0x10000, 0x3 ;  /* 0x000100003c607811 */ /* 0x000fe400078e18ff */
[----:B----4-:R-:W-:-:S04]  /*10fa50*/  LEA R40, R40, UR4, 0x3 ;  /* 0x0000000428287c11 */ /* 0x010fc8000f8e18ff */
[----:B-1----:R-:W1:Y:S01]  /*10fa60*/  LDC.64 R94, c[0x3][R40+0x5fa0] ;  /* 0x00d7e800285e7b82 */ /* 0x002e620000000a00 */
[----:B-----5:R-:W-:-:S07]  /*10fa70*/  IMAD R60, R82, 0x5, R91 ;  /* 0x00000005523c7824 */ /* 0x020fce00078e025b */
[----:B------:R-:W1:Y:S01]  /*10fa80*/  LDC.64 R96, c[0x3][R96+-0x4e30] ;  /* 0x00ec740060607b82 */ /* 0x000e620000000a00 */
[----:B------:R-:W-:-:S07]  /*10fa90*/  LEA R69, R60, 0x10000, 0x3 ;  /* 0x000100003c457811 */ /* 0x000fce00078e18ff */
[----:B------:R-:W3:Y:S01]  /*10faa0*/  LDC.64 R78, c[0x3][R69+-0x4e30] ;  /* 0x00ec7400454e7b82 */ /* 0x000ee20000000a00 */
[----:B------:R-:W-:Y:S01]  /*10fab0*/  R2UR UR4, R70 ;  /* 0x00000000460472ca */ /* 0x000fe200000e0000 */
[----:B-1----:R-:W-:-:S08]  /*10fac0*/  DADD R94, R94, R96 ;  /* 0x000000005e5e7229 */ /* 0x002fd00000000060 */
[----:B---3--:R-:W-:-:S04]  /*10fad0*/  DADD R82, R94, R78 ;  /* 0x000000005e527229 */ /* 0x008fc8000000004e */
[----:B------:R-:W3:Y:S04]  /*10fae0*/  LDG.E.64 R78, desc[UR4][R76.64+0x2720] ;  /* 0x002720044c4e7981 */ /* 0x000ee8000c1e1b00 */
[----:B------:R1:W-:Y:S04]  /*10faf0*/  STG.E.64 desc[UR4][R76.64+0x2758], R82 ;  /* 0x002758524c007986 */ /* 0x0003e8000c101b04 */
[----:B------:R-:W4:Y:S02]  /*10fb00*/  LDG.E R60, desc[UR8][R72.64+0xcc] ;  /* 0x0000cc08483c7981 */ /* 0x000f24000c1e1900 */
[----:B----4-:R-:W-:-:S04]  /*10fb10*/  IMAD R60, R103, R60, R99 ;  /* 0x0000003c673c7224 */ /* 0x010fc800078e0263 */
[----:B------:R-:W-:-:S04]  /*10fb20*/  VIADD R91, R60, 0x271 ;  /* 0x000002713c5b7836 */ /* 0x000fc80000000000 */
[----:B------:R-:W-:-:S06]  /*10fb30*/  IMAD.WIDE R90, R91, 0x8, R10 ;  /* 0x000000085b5a7825 */ /* 0x000fcc00078e020a */
        /* <DEDUP_REMOVED lines=39> */
.L_x_3581:
[----:B------:R-:W-:Y:S05]  /*10fdb0*/  BSYNC.RECONVERGENT B11 ;  /* 0x00000000000b7941 */ /* 0x000fea0003800200 */
.L_x_3580:
        /* <DEDUP_REMOVED lines=35> */
.L_x_3583:
[----:B------:R-:W-:Y:S05]  /*10fff0*/  BSYNC.RECONVERGENT B11 ;  /* 0x00000000000b7941 */ /* 0x000fea0003800200 */
.L_x_3582:
        /* <DEDUP_REMOVED lines=12> */
.L_x_3571:
        /* <DEDUP_REMOVED lines=60> */
[----:B------:R-:W3:Y:S04]  /*110480*/  LDG.E.U8 R60, desc[UR10][R92.64+0x1] ;  /* 0x0000010a5c3c7981 */ /* 0x000ee8000c1e1100 */
[----:B------:R-:W3:Y:S04]  /*110490*/  LDG.E.U8 R69, desc[UR12][R92.64] ;  /* 0x0000000c5c457981 */ /* 0x000ee8000c1e1100 */
[----:B------:R-:W4:Y:S04]  /*1104a0*/  LDG.E.U8 R96, desc[UR16][R82.64+0x1b] ;  /* 0x00001b1052607981 */ /* 0x000f28000c1e1100 */
[----:B------:R-:W4:Y:S04]  /*1104b0*/  LDG.E.U8 R97, desc[UR18][R82.64+0x1a] ;  /* 0x00001a1252617981 */ /* 0x000f28000c1e1100 */
[----:B-1----:R-:W5:Y:S04]  /*1104c0*/  LDG.E.U8 R94, desc[UR14][R78.64+0x1b] ;  /* 0x00001b0e4e5e7981 */ /* 0x002f68000c1e1100 */
        /* <DEDUP_REMOVED lines=35> */
[----:B-1----:R-:W1:Y:S01]  /*110700*/  MUFU.RCP64H R91, R93 ;  /* 0x0000005d005b7308 */ /* 0x002e620000001800 */
        /* <DEDUP_REMOVED lines=25> */
[----:B------:R-:W-:-:S07]  /*1108a0*/  MOV R40, 0x1108c0 ;  /* 0x001108c000287802 */ /* 0x000fce0000000f00 */
[----:B0-----:R-:W-:Y:S05]  /*1108b0*/  CALL.REL.NOINC `($__internal_0_$__cuda_sm20_div_rn_f64_full) ;  /* 0x0000055000c87944 */ /* 0x001fea0003c00000 */
[----:B------:R-:W-:Y:S02]  /*1108c0*/  IMAD.MOV.U32 R80, RZ, RZ, R98 ;  /* 0x000000ffff507224 */ /* 0x000fe400078e0062 */
[----:B------:R-:W-:-:S07]  /*1108d0*/  IMAD.MOV.U32 R81, RZ, RZ, R99 ;  /* 0x000000ffff517224 */ /* 0x000fce00078e0063 */
.L_x_3586:
[----:B------:R-:W-:Y:S05]  /*1108e0*/  BSYNC.RECONVERGENT B11 ;  /* 0x00000000000b7941 */ /* 0x000fea0003800200 */
.L_x_3585:
        /* <DEDUP_REMOVED lines=35> */
.L_x_3588:
[----:B------:R-:W-:Y:S05]  /*110b20*/  BSYNC.RECONVERGENT B11 ;  /* 0x00000000000b7941 */ /* 0x000fea0003800200 */
.L_x_3587:
        /* <DEDUP_REMOVED lines=16> */
.L_x_3584:
        /* <DEDUP_REMOVED lines=8> */
[----:B------:R-:W-:Y:S02]  /*110cb0*/  LEA.HI.X.SX32 R93, R69, R75, 0x1, P0 ;  /* 0x0000004b455d7211 */ /* 0x000fe400000f0eff */
[C---:B------:R-:W-:Y:S02]  /*110cc0*/  R2UR UR14, R70.reuse ;  /* 0x00000000460e72ca */ /* 0x040fe400000e0000 */
[----:B------:R-:W-:Y:S01]  /*110cd0*/  R2UR UR15, R71 ;  /* 0x00000000470f72ca */ /* 0x000fe200000e0000 */
[----:B------:R-:W2:Y:S01]  /*110ce0*/  LDG.E.U8 R60, desc[UR8][R92.64+0x1] ;  /* 0x000001085c3c7981 */ /* 0x000ea2000c1e1100 */
[----:B------:R-:W-:-:S02]  /*110cf0*/  R2UR UR16, R70 ;  /* 0x00000000461072ca */ /* 0x000fc400000e0000 */
[----:B------:R-:W-:Y:S01]  /*110d00*/  R2UR UR17, R71 ;  /* 0x00000000471172ca */ /* 0x000fe200000e0000 */
[----:B------:R-:W2:Y:S01]  /*110d10*/  LDG.E.U8 R85, desc[UR10][R92.64] ;  /* 0x0000000a5c557981 */ /* 0x000ea2000c1e1100 */
[----:B------:R-:W-:Y:S02]  /*110d20*/  LEA.HI.X.SX32 R79, R99, R75, 0x1, P1 ;  /* 0x0000004b634f7211 */ /* 0x000fe400008f0eff */
[C---:B------:R-:W-:Y:S02]  /*110d30*/  R2UR UR18, R70.reuse ;  /* 0x00000000461272ca */ /* 0x040fe400000e0000 */
[C---:B------:R-:W-:Y:S01]  /*110d40*/  R2UR UR19, R71.reuse ;  /* 0x00000000471372ca */ /* 0x040fe200000e0000 */
[----:B------:R-:W3:Y:S01]  /*110d50*/  LDG.E.U8 R84, desc[UR12][R78.64+0x1b] ;  /* 0x00001b0c4e547981 */ /* 0x000ee2000c1e1100 */
[----:B------:R-:W-:Y:S02]  /*110d60*/  R2UR UR4, R70 ;  /* 0x00000000460472ca */ /* 0x000fe400000e0000 */
[----:B------:R-:W-:-:S02]  /*110d70*/  R2UR UR5, R71 ;  /* 0x00000000470572ca */ /* 0x000fc400000e0000 */
[-C--:B------:R-:W-:Y:S02]  /*110d80*/  IADD3 R82, P2, PT, R61, R74.reuse, RZ ;  /* 0x0000004a3d527210 */ /* 0x080fe40007f5e0ff */
        /* <DEDUP_REMOVED lines=21> */
[----:B------:R-:W1:Y:S04]  /*110ee0*/  LDC.64 R96, c[0x3][R101+0x6180] ;  /* 0x00d8600065607b82 */ /* 0x000e680000000a00 */
[----:B------:R-:W-:-:S04]  /*110ef0*/  LEA R60, R60, UR4, 0x3 ;  /* 0x000000043c3c7c11 */ /* 0x000fc8000f8e18ff */
[----:B------:R-:W1:Y:S08]  /*110f00*/  LDC.64 R94, c[0x3][R40+0x76e8] ;  /* 0x00ddba00285e7b82 */ /* 0x000e700000000a00 */
        /* <DEDUP_REMOVED lines=22> */
[----:B------:R2:W2:Y:S04]  /*111070*/  LDG.E.S8 R60, desc[UR10][R78.64+0x1c] ;  /* 0x00001c0a4e3c7981 */ /* 0x0004a8000c1e1300 */
        /* <DEDUP_REMOVED lines=29> */
[----:B------:R-:W-:-:S13]  /*111250*/  R2UR UR5, R71 ;  /* 0x00000000470572ca */ /* 0x000fda00000e0000 */
[----:B------:R-:W3:Y:S01]  /*111260*/  LDG.E.64 R78, desc[UR4][R76.64+0x2720] ;  /* 0x002720044c4e7981 */ /* 0x000ee2000c1e1b00 */
[----:B--2---:R-:W-:-:S04]  /*111270*/  IMAD R69, R102, R69, R103 ;  /* 0x0000004566457224 */ /* 0x004fc800078e0267 */
[----:B------:R-:W-:-:S04]  /*111280*/  VIADD R69, R69, 0x271 ;  /* 0x0000027145457836 */ /* 0x000fc80000000000 */
[----:B------:R-:W-:-:S06]  /*111290*/  IMAD.WIDE R90, R69, 0x8, R10 ;  /* 0x00000008455a7825 */ /* 0x000fcc00078e020a */
        /* <DEDUP_REMOVED lines=39> */
.L_x_3590:
[----:B------:R-:W-:Y:S05]  /*111510*/  BSYNC.RECONVERGENT B11 ;  /* 0x00000000000b7941 */ /* 0x000fea0003800200 */
.L_x_3589:
        /* <DEDUP_REMOVED lines=35> */
.L_x_3592:
[----:B------:R-:W-:Y:S05]  /*111750*/  BSYNC.RECONVERGENT B11 ;  /* 0x00000000000b7941 */ /* 0x000fea0003800200 */
.L_x_3591:
        /* <DEDUP_REMOVED lines=10> */
.L_x_3579:
[----:B------:R0:W-:Y:S05]  /*111800*/  BMOV.32 B11, R58 ;  /* 0x0000003a0b007356 */ /* 0x0001ea0000000000 */
[----:B------:R-:W-:Y:S05]  /*111810*/  BSYNC.RECONVERGENT B11 ;  /* 0x00000000000b7941 */ /* 0x000fea0003800200 */
.L_x_3570:
[----:B------:R-:W-:Y:S02]  /*111820*/  R2UR UR4, R70 ;  /* 0x00000000460472ca */ /* 0x000fe400000e0000 */
[----:B------:R-:W-:-:S13]  /*111830*/  R2UR UR5, R71 ;  /* 0x00000000470572ca */ /* 0x000fda00000e0000 */
[----:B0-----:R-:W5:Y:S02]  /*111840*/  LDG.E.64 R58, desc[UR4][R76.64+0x2738] ;  /* 0x002738044c3a7981 */ /* 0x001f64000c1e1b00 */
        /* <DEDUP_REMOVED lines=22> */
[----:B------:R-:W5:Y:S04]  /*1119b0*/  @!P1 LDG.E R40, desc[UR10][R72.64+0xe4] ;  /* 0x0000e40a48289981 */ /* 0x000f68000c1e1900 */
[----:B------:R-:W2:Y:S04]  /*1119c0*/  @!P1 LDG.E R69, desc[UR12][R72.64+0xcc] ;  /* 0x0000cc0c48459981 */ /* 0x000ea8000c1e1900 */
[----:B------:R-:W3:Y:S01]  /*1119d0*/  @!P1 LDG.E R78, desc[UR14][R72.64+0xe8] ;  /* 0x0000e80e484e9981 */ /* 0x000ee2000c1e1900 */
[----:B------:R-:W-:Y:S02]  /*1119e0*/  @!P1 R2UR UR4, R70 ;  /* 0x00000000460492ca */ /* 0x000fe400000e0000 */
[----:B------:R-:W-:-:S02]  /*1119f0*/  @!P1 R2UR UR5, R71 ;  /* 0x00000000470592ca */ /* 0x000fc400000e0000 */
[----:B------:R-:W-:Y:S02]  /*111a00*/  @!P1 R2UR UR8, R70 ;  /* 0x00000000460892ca */ /* 0x000fe400000e0000 */
[----:B------:R-:W-:Y:S01]  /*111a10*/  @!P1 R2UR UR9, R71 ;  /* 0x00000000470992ca */ /* 0x000fe200000e0000 */
[----:B-----5:R-:W-:-:S04]  /*111a20*/  @!P1 VIADD R40, R40, 0xffffffff ;  /* 0xffffffff28289836 */ /* 0x020fc80000000000 */
[----:B--2---:R-:W-:-:S04]  /*111a30*/  @!P1 IMAD R69, R40, R69, R41 ;  /* 0x0000004528459224 */ /* 0x004fc800078e0229 */
[----:B---3--:R-:W-:-:S04]  /*111a40*/  @!P1 IMAD.IADD R69, R78, 0x1, R69 ;  /* 0x000000014e459824 */ /* 0x008fc800078e0245 */
[----:B0-----:R-:W-:-:S05]  /*111a50*/  @!P1 IMAD.WIDE R60, R69, 0x8, R10 ;  /* 0x00000008453c9825 */ /* 0x001fca00078e020a */
[----:B------:R2:W-:Y:S04]  /*111a60*/  @!P1 STG.E.64 desc[UR4][R60.64], R58 ;  /* 0x0000003a3c009986 */ /* 0x0005e8000c101b04 */
[----:B------:R-:W3:Y:S04]  /*111a70*/  @!P1 LDG.E R40, desc[UR8][R72.64+0xe4] ;  /* 0x0000e40848289981 */ /* 0x000ee8000c1e1900 */
[----:B------:R-:W5:Y:S04]  /*111a80*/  @!P1 LDG.E R69, desc[UR10][R72.64+0xcc] ;  /* 0x0000cc0a48459981 */ /* 0x000f68000c1e1900 */
[----:B------:R-:W4:Y:S04]  /*111a90*/  @!P1 LDG.E R80, desc[UR12][R72.64+0xe8] ;  /* 0x0000e80c48509981 */ /* 0x000f28000c1e1900 */
[----:B------:R-:W2:Y:S01]  /*111aa0*/  @!P1 LDG.E.64 R78, desc[UR4][R76.64+0x2738] ;  /* 0x002738044c4e9981 */ /* 0x000ea2000c1e1b00 */
[----:B---3--:R-:W-:-:S04]  /*111ab0*/  @!P1 VIADD R40, R40, 0xffffffff ;  /* 0xffffffff28289836 */ /* 0x008fc80000000000 */
[----:B-----5:R-:W-:-:S04]  /*111ac0*/  @!P1 IMAD R69, R40, R69, R43 ;  /* 0x0000004528459224 */ /* 0x020fc800078e022b */
[----:B----4-:R-:W-:-:S04]  /*111ad0*/  @!P1 IMAD.IADD R69, R80, 0x1, R69 ;  /* 0x0000000150459824 */ /* 0x010fc800078e0245 */
[----:B------:R-:W-:-:S05]  /*111ae0*/  @!P1 IMAD.WIDE R80, R69, 0x8, R10 ;  /* 0x0000000845509825 */ /* 0x000fca00078e020a */
[----:B--2---:R2:W-:Y:S02]  /*111af0*/  @!P1 STG.E.64 desc[UR4][R80.64], R78 ;  /* 0x0000004e50009986 */ /* 0x0045e4000c101b04 */
.L_x_3569:
[----:B------:R3:W-:Y:S05]  /*111b00*/  BMOV.32 B11, R57 ;  /* 0x000000390b007356 */ /* 0x0007ea0000000000 */
[----:B------:R-:W-:Y:S05]  /*111b10*/  BSYNC.RECONVERGENT B11 ;  /* 0x00000000000b7941 */ /* 0x000fea0003800200 */
.L_x_3568:
[C---:B------:R-:W-:Y:S02]  /*111b20*/  R2UR UR4, R70.reuse ;  /* 0x00000000460472ca */ /* 0x040fe400000e0000 */
[C---:B------:R-:W-:Y:S02]  /*111b30*/  R2UR UR5, R71.reuse ;  /* 0x00000000470572ca */ /* 0x040fe400000e0000 */
[----:B------:R-:W-:Y:S02]  /*111b40*/  R2UR UR8, R70 ;  /* 0x00000000460872ca */ /* 0x000fe400000e0000 */
[----:B------:R-:W-:-:S09]  /*111b50*/  R2UR UR9, R71 ;  /* 0x00000000470972ca */ /* 0x000fd200000e0000 */
[----:B------:R-:W5:Y:S04]  /*111b60*/  LDG.E R40, desc[UR4][R72.64+0xdc] ;  /* 0x0000dc0448287981 */ /* 0x000f68000c1e1900 */
[----:B---3--:R-:W3:Y:S01]  /*111b70*/  LDG.E R57, desc[UR8][R72.64+0xe0] ;  /* 0x0000e00848397981 */ /* 0x008ee2000c1e1900 */
[C---:B-----5:R-:W-:Y:S01]  /*111b80*/  ISETP.GT.AND P0, PT, R40.reuse, 0x1, PT ;  /* 0x000000012800780c */ /* 0x060fe20003f04270 */
[----:B------:R-:W-:Y:S02]  /*111b90*/  VIADD R59, R40, 0xffffffff ;  /* 0xffffffff283b7836 */ /* 0x000fe40000000000 */
[----:B---3--:R-:W-:-:S03]  /*111ba0*/  VIADD R57, R57, 0x1 ;  /* 0x0000000139397836 */ /* 0x008fc60000000000 */
[----:B------:R3:W-:Y:S04]  /*111bb0*/  STG.E desc[UR4][R72.64+0xdc], R59 ;  /* 0x0000dc3b48007986 */ /* 0x0007e8000c101904 */
[----:B------:R3:W-:Y:S03]  /*111bc0*/  STG.E desc[UR8][R72.64+0xe0], R57 ;  /* 0x0000e03948007986 */ /* 0x0007e6000c101908 */
[----:B------:R-:W-:Y:S05]  /*111bd0*/  @P0 BRA `(.L_x_3593) ;  /* 0xffffffcc00100947 */ /* 0x000fea000383ffff */
.L_x_3567:
[----:B0-----:R0:W-:Y:S05]  /*111be0*/  BMOV.32 B11, R56 ;  /* 0x000000380b007356 */ /* 0x0011ea0000000000 */
[----:B------:R-:W-:Y:S05]  /*111bf0*/  BSYNC.RECONVERGENT B11 ;  /* 0x00000000000b7941 */ /* 0x000fea0003800200 */
.L_x_3566:
[----:B------:R-:W-:Y:S02]  /*111c00*/  R2UR UR4, R70 ;  /* 0x00000000460472ca */ /* 0x000fe400000e0000 */
[----:B------:R-:W-:-:S13]  /*111c10*/  R2UR UR5, R71 ;  /* 0x00000000470572ca */ /* 0x000fda00000e0000 */
[----:B------:R0:W5:Y:S02]  /*111c20*/  LDG.E R40, desc[UR4][R72.64+0xd8] ;  /* 0x0000d80448287981 */ /* 0x000164000c1e1900 */
.L_x_3565:
[----:B------:R-:W-:Y:S05]  /*111c30*/  BSYNC.RECONVERGENT B0 ;  /* 0x0000000000007941 */ /* 0x000fea0003800200 */
.L_x_3564:
        /* <DEDUP_REMOVED lines=8> */
.L_x_3563:
[C---:B------:R-:W-:Y:S02]  /*111cc0*/  R2UR UR4, R70.reuse ;  /* 0x00000000460472ca */ /* 0x040fe400000e0000 */
[C---:B------:R-:W-:Y:S02]  /*111cd0*/  R2UR UR5, R71.reuse ;  /* 0x00000000470572ca */ /* 0x040fe400000e0000 */
[----:B------:R-:W-:Y:S02]  /*111ce0*/  R2UR UR8, R70 ;  /* 0x00000000460872ca */ /* 0x000fe400000e0000 */
[----:B------:R-:W-:-:S09]  /*111cf0*/  R2UR UR9, R71 ;  /* 0x00000000470972ca */ /* 0x000fd200000e0000 */
[----:B0-----:R0:W5:Y:S04]  /*111d00*/  LDG.E R56, desc[UR4][R72.64+0xe8] ;  /* 0x0000e80448387981 */ /* 0x001168000c1e1900 */
[----:B------:R0:W5:Y:S02]  /*111d10*/  LDG.E R69, desc[UR8][R72.64+0xcc] ;  /* 0x0000cc0848457981 */ /* 0x000164000c1e1900 */
.L_x_3524:
[----:B------:R-:W-:Y:S05]  /*111d20*/  BSYNC.RECONVERGENT B6 ;  /* 0x0000000000067941 */ /* 0x000fea0003800200 */
.L_x_3523:
[----:B------:R-:W-:Y:S01]  /*111d30*/  R2UR UR4, R70 ;  /* 0x00000000460472ca */ /* 0x000fe200000e0000 */
[C---:B---3-5:R-:W-:Y:S01]  /*111d40*/  VIADD R57, R56.reuse, 0x1 ;  /* 0x0000000138397836 */ /* 0x068fe20000000000 */
[----:B------:R-:W-:Y:S02]  /*111d50*/  R2UR UR5, R71 ;  /* 0x00000000470572ca */ /* 0x000fe400000e0000 */
[----:B------:R-:W-:-:S11]  /*111d60*/  ISETP.GE.AND P0, PT, R56, R69, PT ;  /* 0x000000453800720c */ /* 0x000fd60003f06270 */
[----:B------:R3:W-:Y:S02]  /*111d70*/  STG.E desc[UR4][R72.64+0xe8], R57 ;  /* 0x0000e83948007986 */ /* 0x0007e4000c101904 */
[----:B------:R-:W-:Y:S05]  /*111d80*/  @!P0 BRA `(.L_x_3595) ;  /* 0xffffff8c00cc8947 */ /* 0x000fea000383ffff */
[----:B------:R-:W-:Y:S05]  /*111d90*/  BSYNC.RECONVERGENT B7 ;  /* 0x0000000000077941 */ /* 0x000fea0003800200 */
.L_x_3522:
[C---:B------:R-:W-:Y:S02]  /*111da0*/  R2UR UR4, R70.reuse ;  /* 0x00000000460472ca */ /* 0x040fe400000e0000 */
[C---:B------:R-:W-:Y:S02]  /*111db0*/  R2UR UR5, R71.reuse ;  /* 0x00000000470572ca */ /* 0x040fe400000e0000 */
[----:B------:R-:W-:Y:S02]  /*111dc0*/  R2UR UR8, R70 ;  /* 0x00000000460872ca */ /* 0x000fe400000e0000 */
[----:B------:R-:W-:-:S09]  /*111dd0*/  R2UR UR9, R71 ;  /* 0x00000000470972ca */ /* 0x000fd200000e0000 */
[----:B---3--:R3:W5:Y:S04]  /*111de0*/  LDG.E R57, desc[UR4][R72.64+0xe4] ;  /* 0x0000e40448397981 */ /* 0x008768000c1e1900 */
[----:B------:R3:W5:Y:S02]  /*111df0*/  LDG.E R40, desc[UR8][R72.64+0xc8] ;  /* 0x0000c80848287981 */ /* 0x000764000c1e1900 */
.L_x_3521:
[----:B------:R-:W-:Y:S05]  /*111e00*/  BSYNC.RECONVERGENT B8 ;  /* 0x0000000000087941 */ /* 0x000fea0003800200 */
.L_x_3520:
[----:B------:R-:W-:Y:S01]  /*111e10*/  R2UR UR4, R70 ;  /* 0x00000000460472ca */ /* 0x000fe200000e0000 */
[----:B0----5:R-:W-:Y:S01]  /*111e20*/  VIADD R59, R57, 0x1 ;  /* 0x00000001393b7836 */ /* 0x021fe20000000000 */
[----:B------:R-:W-:Y:S02]  /*111e30*/  R2UR UR5, R71 ;  /* 0x00000000470572ca */ /* 0x000fe400000e0000 */
[----:B------:R-:W-:Y:S01]  /*111e40*/  ISETP.GE.AND P0, PT, R57, R40, PT ;  /* 0x000000283900720c */ /* 0x000fe20003f06270 */
[----:B------:R-:W-:-:S10]  /*111e50*/  IMAD.MOV.U32 R57, RZ, RZ, R59 ;  /* 0x000000ffff397224 */ /* 0x000fd400078e003b */
[----:B------:R0:W-:Y:S02]  /*111e60*/  STG.E desc[UR4][R72.64+0xe4], R59 ;  /* 0x0000e43b48007986 */ /* 0x0001e4000c101904 */
[----:B------:R-:W-:Y:S05]  /*111e70*/  @!P0 BRA `(.L_x_3596) ;  /* 0xffffff8c006c8947 */ /* 0x000fea000383ffff */
.L_x_3519:
[----:B------:R-:W-:Y:S05]  /*111e80*/  BSYNC.RECONVERGENT B10 ;  /* 0x00000000000a7941 */ /* 0x000fea0003800200 */
.L_x_3518:
        /* <DEDUP_REMOVED lines=18> */
[----:B-1----:R-:W-:Y:S01]  /*111fb0*/  IMAD.MOV.U32 R59, RZ, RZ, -0x100000 ;  /* 0xfff00000ff3b7424 */ /* 0x002fe200078e00ff */
[----:B-----5:R-:W-:-:S13]  /*111fc0*/  ISETP.GE.AND P0, PT, R40, 0x1, PT ;  /* 0x000000012800780c */ /* 0x020fda0003f06270 */
[----:B0-----:R-:W-:Y:S05]  /*111fd0*/  @!P0 BRA `(.L_x_3598) ;  /* 0x0000002c00548947 */ /* 0x001fea0003800000 */
[C---:B------:R-:W-:Y:S01]  /*111fe0*/  IADD3 R60, P0, PT, R61.reuse, R74, RZ ;  /* 0x0000004a3d3c7210 */ /* 0x040fe20007f1e0ff */
[----:B------:R-:W-:Y:S01]  /*111ff0*/  BSSY.RECONVERGENT B6, `(.L_x_3599) ;  /* 0x00002d0000067945 */ /* 0x000fe20003800200 */
[C---:B------:R-:W-:Y:S02]  /*112000*/  VIADD R57, R61.reuse, 0xffffffff ;  /* 0xffffffff3d397836 */ /* 0x040fe40000000000 */
[----:B------:R-:W-:Y:S01]  /*112010*/  IMAD.MOV.U32 R59, RZ, RZ, 0x1 ;  /* 0x00000001ff3b7424 */ /* 0x000fe200078e00ff */
[----:B------:R-:W-:-:S08]  /*112020*/  LEA.HI.X.SX32 R61, R61, R75, 0x1, P0 ;  /* 0x0000004b3d3d7211 */ /* 0x000fd000000f0eff */
.L_x_3631:
[C---:B------:R-:W-:Y:S02]  /*112030*/  R2UR UR4, R70.reuse ;  /* 0x00000000460472ca */ /* 0x040fe400000e0000 */
[C---:B------:R-:W-:Y:S02]  /*112040*/  R2UR UR5, R71.reuse ;  /* 0x00000000470572ca */ /* 0x040fe400000e0000 */
[----:B------:R-:W-:Y:S02]  /*112050*/  R2UR UR8, R70 ;  /* 0x00000000460872ca */ /* 0x000fe400000e0000 */
[----:B------:R-:W-:Y:S02]  /*112060*/  R2UR UR9, R71 ;  /* 0x00000000470972ca */ /* 0x000fe400000e0000 */
[----:B--2---:R-:W-:-:S05]  /*112070*/  IADD3 R80, P0, PT, R59, R74, RZ ;  /* 0x0000004a3b507210 */ /* 0x004fca0007f1e0ff */
        /* <DEDUP_REMOVED lines=17> */
.L_x_3601:
        /* <DEDUP_REMOVED lines=22> */
[----:B------:R-:W-:-:S03]  /*1122f0*/  LEA R82, R56, 0x10000, 0x3 ;  /* 0x0001000038527811 */ /* 0x000fc600078e18ff */
[----:B------:R-:W-:Y:S01]  /*112300*/  IMAD R69, R69, 0x8, R40 ;  /* 0x0000000845457824 */ /* 0x000fe200078e0228 */
[----:B------:R-:W0:Y:S03]  /*112310*/  LDC.64 R104, c[0x3][R82+-0x4e30] ;  /* 0x00ec740052687b82 */ /* 0x000e260000000a00 */
[----:B------:R-:W-:-:S05]  /*112320*/  VIADD R83, R69, 0x10000 ;  /* 0x0001000045537836 */ /* 0x000fca0000000000 */
[----:B------:R-:W0:Y:S02]  /*112330*/  LDC.64 R78, c[0x3][R83+-0x7590] ;  /* 0x00e29c00534e7b82 */ /* 0x000e240000000a00 */
[----:B0-----:R-:W-:-:S07]  /*112340*/  DADD R104, R104, R78 ;  /* 0x0000000068687229 */ /* 0x001fce000000004e */
        /* <DEDUP_REMOVED lines=9> */
[----:B-----5:R-:W-:-:S04]  /*1123e0*/  PRMT R79, R56, 0x3340, R79 ;  /* 0x00003340384f7816 */ /* 0x020fc8000000004f */
[----:B------:R-:W-:Y:S01]  /*1123f0*/  PRMT R78, R79, 0x5410, R78 ;  /* 0x000054104f4e7816 */ /* 0x000fe2000000004e */
[----:B------:R-:W-:-:S04]  /*112400*/  IMAD.MOV.U32 R79, RZ, RZ, R58 ;  /* 0x000000ffff4f7224 */ /* 0x000fc800078e003a */
[----:B---3--:R-:W-:Y:S01]  /*112410*/  IDP.4A.S8.U8 R69, R78, UR4, R69 ;  /* 0x000000044e457c26 */ /* 0x008fe20008000245 */
        /* <DEDUP_REMOVED lines=29> */
[----:B---3--:R-:W-:Y:S02]  /*1125f0*/  PRMT R69, R58, 0x8880, RZ ;  /* 0x000088803a457816 */ /* 0x008fe400000000ff */
        /* <DEDUP_REMOVED lines=31> */
[----:B0-----:R-:W-:-:S08]  /*1127f0*/  DADD R78, R84, R78 ;  /* 0x00000000544e7229 */ /* 0x001fd0000000004e */
[----:B-1----:R-:W-:Y:S02]  /*112800*/  DADD R86, R78, R86 ;  /* 0x000000004e567229 */ /* 0x002fe40000000056 */
[----:B------:R-:W2:Y:S05]  /*112810*/  LDG.E.64 R78, desc[UR4][R76.64+0x2720] ;  /* 0x002720044c4e7981 */ /* 0x000eaa000c1e1b00 */
        /* <DEDUP_REMOVED lines=8> */
[C---:B---3--:R-:W-:Y:S01]  /*1128a0*/  PRMT R56, R58.reuse, 0x5410, R91 ;  /* 0x000054103a387816 */ /* 0x048fe2000000005b */
[----:B-----5:R-:W-:-:S04]  /*1128b0*/  IMAD R84, R58, 0x5, R85 ;  /* 0x000000053a547824 */ /* 0x020fc800078e0255 */
[-CC-:B------:R-:W-:Y:S01]  /*1128c0*/  IDP.2A.LO.S16.U8 R91, R56, R93.reuse, R85.reuse ;  /* 0x0000005d385b7226 */ /* 0x180fe20000001255 */
[----:B------:R-:W-:Y:S02]  /*1128d0*/  PRMT R85, R58, 0x5410, R85 ;  /* 0x000054103a557816 */ /* 0x000fe40000000055 */
[----:B------:R-:W-:Y:S01]  /*1128e0*/  LEA R98, R84, 0x10000, 0x3 ;  /* 0x0001000054627811 */ /* 0x000fe200078e18ff */
[----:B------:R-:W-:Y:S02]  /*1128f0*/  IMAD R69, R91, 0x8, R40 ;  /* 0x000000085b457824 */ /* 0x000fe400078e0228 */
[----:B----4-:R-:W-:Y:S02]  /*112900*/  IDP.2A.LO.S16.U8 R93, R85, R93, R90 ;  /* 0x0000005d555d7226 */ /* 0x010fe4000000125a */
        /* <DEDUP_REMOVED lines=46> */
.L_x_3606:
[----:B------:R-:W-:Y:S05]  /*112bf0*/  BSYNC.RECONVERGENT B8 ;  /* 0x0000000000087941 */ /* 0x000fea0003800200 */
.L_x_3605:
        /* <DEDUP_REMOVED lines=30> */
.L_x_3609:
[----:B------:R-:W-:Y:S05]  /*112de0*/  BSYNC.RECONVERGENT B8 ;  /* 0x0000000000087941 */ /* 0x000fea0003800200 */
.L_x_3608:
        /* <DEDUP_REMOVED lines=19> */
.L_x_3607:
        /* <DEDUP_REMOVED lines=13> */
.L_x_3604:
[----:B------:R-:W-:Y:S05]  /*112ff0*/  BSYNC.RECONVERGENT B0 ;  /* 0x0000000000007941 */ /* 0x000fea0003800200 */
.L_x_3603:
[C---:B------:R-:W-:Y:S02]  /*113000*/  R2UR UR10, R70.reuse ;  /* 0x00000000460a72ca */ /* 0x040fe400000e0000 */
[C---:B------:R-:W-:Y:S02]  /*113010*/  R2UR UR11, R71.reuse ;  /* 0x00000000470b72ca */ /* 0x040fe400000e0000 */
[C---:B------:R-:W-:Y:S02]  /*113020*/  R2UR UR4, R70.reuse ;  /* 0x00000000460472ca */ /* 0x040fe400000e0000 */
[C---:B------:R-:W-:Y:S02]  /*113030*/  R2UR UR5, R71.reuse ;  /* 0x00000000470572ca */ /* 0x040fe400000e0000 */
[----:B------:R-:W-:Y:S02]  /*113040*/  R2UR UR8, R70 ;  /* 0x00000000460872ca */ /* 0x000fe400000e0000 */
[----:B------:R-:W-:-:S05]  /*113050*/  R2UR UR9, R71 ;  /* 0x00000000470972ca */ /* 0x000fca00000e0000 */
[----:B------:R-:W3:Y:S04]  /*113060*/  LDG.E.U8 R56, desc[UR10][R80.64+0x1b] ;  /* 0x00001b0a50387981 */ /* 0x000ee8000c1e1100 */
[----:B0-2---:R-:W2:Y:S04]  /*113070*/  LDG.E.S8 R85, desc[UR4][R60.64] ;  /* 0x000000043c557981 */ /* 0x005ea8000c1e1300 */
        /* <DEDUP_REMOVED lines=10> */
[----:B------:R-:W0:Y:S02]  /*113120*/  LDC.64 R78, c[0x3][R40+0x5208] ;  /* 0x00d48200284e7b82 */ /* 0x000e240000000a00 */
[----:B0-----:R-:W-:-:S14]  /*113130*/  DSETP.GEU.AND P0, PT, |R78|, R82, PT ;  /* 0x000000524e00722a */ /* 0x001fdc0003f0e200 */
[----:B------:R-:W-:Y:S05]  /*113140*/  @P0 BRA `(.L_x_3611) ;  /* 0x0000000800200947 */ /* 0x000fea0003800000 */
[----:B------:R-:W-:Y:S01]  /*113150*/  PRMT R56, R56, 0x8880, RZ ;  /* 0x0000888038387816 */ /* 0x000fe200000000ff */
[----:B------:R-:W0:Y:S01]  /*113160*/  LDC.64 R78, c[0x3][R40+0x4e20] ;  /* 0x00d38800284e7b82 */ /* 0x000e220000000a00 */
[C---:B------:R-:W-:Y:S02]  /*113170*/  R2UR UR4, R70.reuse ;  /* 0x00000000460472ca */ /* 0x040fe400000e0000 */
[----:B------:R-:W-:Y:S01]  /*113180*/  R2UR UR5, R71 ;  /* 0x00000000470572ca */ /* 0x000fe200000e0000 */
[----:B------:R-:W-:Y:S01]  /*113190*/  IMAD R56, R85, 0x5, R56 ;  /* 0x0000000555387824 */ /* 0x000fe200078e0238 */
[----:B------:R-:W-:Y:S02]  /*1131a0*/  R2UR UR10, R70 ;  /* 0x00000000460a72ca */ /* 0x000fe400000e0000 */
[----:B------:R-:W-:Y:S02]  /*1131b0*/  R2UR UR11, R71 ;  /* 0x00000000470b72ca */ /* 0x000fe400000e0000 */
[----:B------:R-:W-:-:S02]  /*1131c0*/  LEA R90, R56, 0x10000, 0x3 ;  /* 0x00010000385a7811 */ /* 0x000fc400078e18ff */
[C---:B------:R-:W-:Y:S02]  /*1131d0*/  R2UR UR8, R70.reuse ;  /* 0x00000000460872ca */ /* 0x040fe400000e0000 */
[----:B------:R-:W0:Y:S01]  /*1131e0*/  LDC.64 R86, c[0x3][R90+-0x4e30] ;  /* 0x00ec74005a567b82 */ /* 0x000e220000000a00 */
[C---:B------:R-:W-:Y:S02]  /*1131f0*/  R2UR UR9, R71.reuse ;  /* 0x00000000470972ca */ /* 0x040fe400000e0000 */
[----:B------:R-:W-:Y:S02]  /*113200*/  R2UR UR12, R70 ;  /* 0x00000000460c72ca */ /* 0x000fe400000e0000 */
[----:B------:R-:W-:Y:S01]  /*113210*/  R2UR UR13, R71 ;  /* 0x00000000470d72ca */ /* 0x000fe200000e0000 */
[----:B0-----:R-:W-:Y:S01]  /*113220*/  DADD R86, R86, R78 ;  /* 0x0000000056567229 */ /* 0x001fe2000000004e */
[----:B------:R-:W2:Y:S06]  /*113230*/  LDG.E.64 R78, desc[UR4][R76.64+0x2720] ;  /* 0x002720044c4e7981 */ /* 0x000eac000c1e1b00 */
[----:B------:R0:W-:Y:S04]  /*113240*/  STG.E.64 desc[UR4][R76.64+0x2740], R86 ;  /* 0x002740564c007986 */ /* 0x0001e8000c101b04 */
[----:B------:R-:W3:Y:S04]  /*113250*/  LDG.E.U8 R58, desc[UR10][R80.64+0x1b] ;  /* 0x00001b0a503a7981 */ /* 0x000ee8000c1e1100 */
[----:B------:R-:W5:Y:S04]  /*113260*/  LDG.E.S8 R56, desc[UR8][R60.64] ;  /* 0x000000083c387981 */ /* 0x000f68000c1e1300 */
[----:B------:R-:W5:Y:S01]  /*113270*/  LDG.E.S8 R69, desc[UR12][R60.64+0x1] ;  /* 0x0000010c3c457981 */ /* 0x000f62000c1e1300 */
[----:B------:R-:W-:Y:S01]  /*113280*/  UMOV UR4, 0xcccccccd ;  /* 0xcccccccd00047882 */ /* 0x000fe20000000000 */
[----:B------:R-:W-:Y:S01]  /*113290*/  UMOV UR5, 0x4016cccc ;  /* 0x4016cccc00057882 */ /* 0x000fe20000000000 */
[----:B------:R-:W-:Y:S01]  /*1132a0*/  BSSY.RECONVERGENT B8, `(.L_x_3612) ;  /* 0x0000033000087945 */ /* 0x000fe20003800200 */
[----:B---3--:R-:W-:-:S02]  /*1132b0*/  PRMT R85, R58, 0x8880, RZ ;  /* 0x000088803a557816 */ /* 0x008fc400000000ff */
[----:B------:R-:W-:Y:S02]  /*1132c0*/  PRMT R84, R58, 0x8880, RZ ;  /* 0x000088803a547816 */ /* 0x000fe400000000ff */
[C---:B-----5:R-:W-:Y:S01]  /*1132d0*/  PRMT R69, R56.reuse, 0x5410, R69 ;  /* 0x0000541038457816 */ /* 0x060fe20000000045 */
        /* <DEDUP_REMOVED lines=44> */
[----:B-1--4-:R-:W-:Y:S05]  /*1135a0*/  CALL.REL.NOINC `($__internal_0_$__cuda_sm20_div_rn_f64_full) ;  /* 0x00000524008c7944 */ /* 0x012fea0003c00000 */
[----:B------:R-:W-:Y:S02]  /*1135b0*/  IMAD.MOV.U32 R82, RZ, RZ, R98 ;  /* 0x000000ffff527224 */ /* 0x000fe400078e0062 */
[----:B------:R-:W-:-:S07]  /*1135c0*/  IMAD.MOV.U32 R83, RZ, RZ, R99 ;  /* 0x000000ffff537224 */ /* 0x000fce00078e0063 */
.L_x_3613:
[----:B------:R-:W-:Y:S05]  /*1135d0*/  BSYNC.RECONVERGENT B8 ;  /* 0x0000000000087941 */ /* 0x000fea0003800200 */
.L_x_3612:
        /* <DEDUP_REMOVED lines=29> */
[----:B----4-:R-:W-:Y:S05]  /*1137b0*/  CALL.REL.NOINC `($__internal_0_$__cuda_sm20_div_rn_f64_full) ;  /* 0x0000052400087944 */ /* 0x010fea0003c00000 */
.L_x_3616:
[----:B------:R-:W-:Y:S05]  /*1137c0*/  BSYNC.RECONVERGENT B8 ;  /* 0x0000000000087941 */ /* 0x000fea0003800200 */
.L_x_3615:
        /* <DEDUP_REMOVED lines=19> */
.L_x_3614:
        /* <DEDUP_REMOVED lines=13> */
.L_x_3611:
[----:B------:R-:W-:Y:S05]  /*1139d0*/  BSYNC.RECONVERGENT B0 ;  /* 0x0000000000007941 */ /* 0x000fea0003800200 */
.L_x_3610:
[C---:B------:R-:W-:Y:S02]  /*1139e0*/  R2UR UR4, R70.reuse ;  /* 0x00000000460472ca */ /* 0x040fe400000e0000 */
[C---:B------:R-:W-:Y:S02]  /*1139f0*/  R2UR UR5, R71.reuse ;  /* 0x00000000470572ca */ /* 0x040fe400000e0000 */
[C---:B------:R-:W-:Y:S02]  /*113a00*/  R2UR UR8, R70.reuse ;  /* 0x00000000460872ca */ /* 0x040fe400000e0000 */
[C---:B------:R-:W-:Y:S02]  /*113a10*/  R2UR UR9, R71.reuse ;  /* 0x00000000470972ca */ /* 0x040fe400000e0000 */
[----:B------:R-:W-:Y:S02]  /*113a20*/  R2UR UR10, R70 ;  /* 0x00000000460a72ca */ /* 0x000fe400000e0000 */
[----:B------:R-:W-:-:S05]  /*113a30*/  R2UR UR11, R71 ;  /* 0x00000000470b72ca */ /* 0x000fca00000e0000 */
[----:B------:R-:W5:Y:S04]  /*113a40*/  LDG.E.S8 R56, desc[UR4][R60.64] ;  /* 0x000000043c387981 */ /* 0x000f68000c1e1300 */
[----:B--23--:R-:W5:Y:S04]  /*113a50*/  LDG.E.S8 R85, desc[UR8][R80.64+0x1b] ;  /* 0x00001b0850557981 */ /* 0x00cf68000c1e1300 */
        /* <DEDUP_REMOVED lines=16> */
.L_x_3618:
        /* <DEDUP_REMOVED lines=17> */
[----:B------:R-:W4:Y:S01]  /*113c70*/  LDG.E.S8 R84, desc[UR12][R80.64+0x1c] ;  /* 0x00001c0c50547981 */ /* 0x000f22000c1e1300 */
[----:B------:R-:W-:Y:S01]  /*113c80*/  UMOV UR4, 0xcccccccd ;  /* 0xcccccccd00047882 */ /* 0x000fe20000000000 */
[----:B------:R-:W-:Y:S01]  /*113c90*/  UMOV UR5, 0x4016cccc ;  /* 0x4016cccc00057882 */ /* 0x000fe20000000000 */
[----:B------:R-:W-:Y:S01]  /*113ca0*/  BSSY.RECONVERGENT B8, `(.L_x_3620) ;  /* 0x0000031000087945 */ /* 0x000fe20003800200 */
[C-C-:B-----5:R-:W-:Y:S01]  /*113cb0*/  IMAD R58, R56.reuse, 0x5, R69.reuse ;  /* 0x00000005383a7824 */ /* 0x160fe200078e0245 */
[----:B------:R-:W-:-:S05]  /*113cc0*/  PRMT R69, R56, 0x5410, R69 ;  /* 0x0000541038457816 */ /* 0x000fca0000000045 */
[----:B----4-:R-:W-:Y:S01]  /*113cd0*/  IDP.2A.LO.S16.U8 R69, R69, R90, R84 ;  /* 0x0000005a45457226 */ /* 0x010fe20000001254 */
        /* <DEDUP_REMOVED lines=45> */
.L_x_3621:
[----:B------:R-:W-:Y:S05]  /*113fb0*/  BSYNC.RECONVERGENT B8 ;  /* 0x0000000000087941 */ /* 0x000fea0003800200 */
.L_x_3620:
        /* <DEDUP_REMOVED lines=30> */
.L_x_3624:
[----:B------:R-:W-:Y:S05]  /*1141a0*/  BSYNC.RECONVERGENT B8 ;  /* 0x0000000000087941 */ /* 0x000fea0003800200 */
.L_x_3623:
        /* <DEDUP_REMOVED lines=19> */
.L_x_3622:
        /* <DEDUP_REMOVED lines=13> */
.L_x_3619:
[----:B------:R-:W-:Y:S05]  /*1143b0*/  BSYNC.RECONVERGENT B0 ;  /* 0x0000000000007941 */ /* 0x000fea0003800200 */
.L_x_3617:
        /* <DEDUP_REMOVED lines=9> */
[----:B-12---:R-:W-:-:S06]  /*114450*/  LEA R82, R40, 0x10000, 0x3 ;  /* 0x0001000028527811 */ /* 0x006fcc00078e18ff */
[----:B------:R-:W1:Y:S02]  /*114460*/  LDC.64 R82, c[0x3][R82+-0x4e30] ;  /* 0x00ec740052527b82 */ /* 0x000e640000000a00 */
[----:B-1----:R1:W-:Y:S04]  /*114470*/  STG.E.64 desc[UR4][R76.64+0x2740], R82 ;  /* 0x002740524c007986 */ /* 0x0023e8000c101b04 */
[----:B------:R2:W3:Y:S04]  /*114480*/  LDG.E.S8 R69, desc[UR10][R80.64+0x1b] ;  /* 0x00001b0a50457981 */ /* 0x0004e8000c1e1300 */
        /* <DEDUP_REMOVED lines=13> */
[----:B--2---:R-:W-:-:S08]  /*114560*/  DFMA R80, -R92, R90, 1 ;  /* 0x3ff000005c50742b */ /* 0x004fd0000000015a */
[----:B------:R-:W-:Y:S01]  /*114570*/  DFMA R90, R90, R80, R90 ;  /* 0x000000505a5a722b */ /* 0x000fe2000000005a */
[----:B---3--:R-:W-:-:S05]  /*114580*/  IMAD R40, R40, 0x5, R69 ;  /* 0x0000000528287824 */ /* 0x008fca00078e0245 */
[----:B------:R-:W-:-:S06]  /*114590*/  LEA R84, R40, 0x10000, 0x3 ;  /* 0x0001000028547811 */ /* 0x000fcc00078e18ff */
[----:B------:R-:W2:Y:S02]  /*1145a0*/  LDC.64 R84, c[0x3][R84+-0x4d68] ;  /* 0x00eca60054547b82 */ /* 0x000ea40000000a00 */
[----:B--2---:R-:W-:Y:S01]  /*1145b0*/  DADD R94, R84, 200 ;  /* 0x40690000545e7429 */ /* 0x004fe20000000000 */
[----:B------:R1:W-:Y:S07]  /*1145c0*/  STG.E.64 desc[UR4][R76.64+0x2750], R84 ;  /* 0x002750544c007986 */ /* 0x0003ee000c101b04 */
[----:B------:R-:W-:-:S02]  /*1145d0*/  DMUL R80, R94, R90 ;  /* 0x0000005a5e507228 */ /* 0x000fc40000000000 */
[----:B------:R-:W-:-:S06]  /*1145e0*/  FSETP.GEU.AND P1, PT, |R95|, 6.5827683646048100446e-37, PT ;  /* 0x036000005f00780b */ /* 0x000fcc0003f2e200 */
[----:B------:R-:W-:-:S08]  /*1145f0*/  DFMA R86, -R92, R80, R94 ;  /* 0x000000505c56722b */ /* 0x000fd0000000015e */
[----:B0-----:R-:W-:-:S10]  /*114600*/  DFMA R98, R90, R86, R80 ;  /* 0x000000565a62722b */ /* 0x001fd40000000050 */
[----:B------:R-:W-:-:S05]  /*114610*/  FFMA R40, RZ, R93, R99 ;  /* 0x0000005dff287223 */ /* 0x000fca0000000063 */
[----:B------:R-:W-:-:S13]  /*114620*/  FSETP.GT.AND P0, PT, |R40|, 1.469367938527859385e-39, PT ;  /* 0x001000002800780b */ /* 0x000fda0003f04200 */
[----:B-1----:R-:W-:Y:S05]  /*114630*/  @P0 BRA P1, `(.L_x_3626) ;  /* 0x00000000000c0947 */ /* 0x002fea0000800000 */
[----:B------:R-:W-:Y:S05]  /*114640*/  BMOV.32.CLEAR RZ, B11 ;  /* 0x000000000bff7355 */ /* 0x000fea0000100000 */
[----:B------:R-:W-:-:S07]  /*114650*/  MOV R40, 0x114670 ;  /* 0x0011467000287802 */ /* 0x000fce0000000f00 */
[----:B------:R-:W-:Y:S05]  /*114660*/  CALL.REL.NOINC `($__internal_0_$__cuda_sm20_div_rn_f64_full) ;  /* 0x00000514005c7944 */ /* 0x000fea0003c00000 */
.L_x_3626:
[----:B------:R-:W-:Y:S05]  /*114670*/  BSYNC.RECONVERGENT B0 ;  /* 0x0000000000007941 */ /* 0x000fea0003800200 */
.L_x_3625:
        /* <DEDUP_REMOVED lines=15> */
.L_x_3602:
[----:B------:R-:W-:Y:S05]  /*114770*/  BSYNC.RECONVERGENT B1 ;  /* 0x0000000000017941 */ /* 0x000fea0003800200 */
.L_x_3600:
        /* <DEDUP_REMOVED lines=17> */
[----:B------:R-:W-:-:S08]  /*114890*/  IMAD.WIDE R86, R87, 0x8, R10 ;  /* 0x0000000857567825 */ /* 0x000fd000078e020a */
        /* <DEDUP_REMOVED lines=26> */
[----:B0---4-:R-:W-:Y:S05]  /*114a40*/  CALL.REL.NOINC `($__internal_0_$__cuda_sm20_div_rn_f64_full) ;  /* 0x0000051000647944 */ /* 0x011fea0003c00000 */
.L_x_3628:
[----:B------:R-:W-:Y:S05]  /*114a50*/  BSYNC.RECONVERGENT B0 ;  /* 0x0000000000007941 */ /* 0x000fea0003800200 */
.L_x_3627:
        /* <DEDUP_REMOVED lines=37> */
.L_x_3630:
[----:B------:R-:W-:Y:S05]  /*114cb0*/  BSYNC.RECONVERGENT B0 ;  /* 0x0000000000007941 */ /* 0x000fea0003800200 */
.L_x_3629:
[C---:B-----5:R-:W-:Y:S01]  /*114cc0*/  ISETP.GE.AND P0, PT, R59.reuse, R40, PT ;  /* 0x000000283b00720c */ /* 0x060fe20003f06270 */
[----:B-1----:R-:W-:-:S12]  /*114cd0*/  VIADD R59, R59, 0x1 ;  /* 0x000000013b3b7836 */ /* 0x002fd80000000000 */
[----:B------:R-:W-:Y:S05]  /*114ce0*/  @!P0 BRA `(.L_x_3631) ;  /* 0xffffffd000d08947 */ /* 0x000fea000383ffff */
[----:B------:R-:W-:Y:S05]  /*114cf0*/  BSYNC.RECONVERGENT B6 ;  /* 0x0000000000067941 */ /* 0x000fea0003800200 */
.L_x_3599:
[----:B------:R-:W-:Y:S02]  /*114d00*/  R2UR UR4, R70 ;  /* 0x00000000460472ca */ /* 0x000fe400000e0000 */
[----:B------:R-:W-:-:S13]  /*114d10*/  R2UR UR5, R71 ;  /* 0x00000000470572ca */ /* 0x000fda00000e0000 */
[----:B------:R1:W5:Y:S02]  /*114d20*/  LDG.E.64 R58, desc[UR4][R76.64+0x2728] ;  /* 0x002728044c3a7981 */ /* 0x000364000c1e1b00 */
.L_x_3598:
[----:B------:R-:W-:Y:S05]  /*114d30*/  BSYNC.RECONVERGENT B7 ;  /* 0x0000000000077941 */ /* 0x000fea0003800200 */
.L_x_3597:
        /* <DEDUP_REMOVED lines=69> */
[----:B------:R-:W-:Y:S02]  /*115190*/  IMAD.MOV.U32 R40, RZ, RZ, 0x50 ;  /* 0x00000050ff287424 */ /* 0x000fe400078e00ff */
        /* <DEDUP_REMOVED lines=142> */
.L_x_3637:
[----:B------:R-:W-:Y:S05]  /*115a80*/  BSYNC.RECONVERGENT B6 ;  /* 0x0000000000067941 */ /* 0x000fea0003800200 */
.L_x_3636:
        /* <DEDUP_REMOVED lines=30> */
.L_x_3640:
[----:B------:R-:W-:Y:S05]  /*115c70*/  BSYNC.RECONVERGENT B6 ;  /* 0x0000000000067941 */ /* 0x000fea0003800200 */
.L_x_3639:
        /* <DEDUP_REMOVED lines=19> */
.L_x_3638:
        /* <DEDUP_REMOVED lines=13> */
.L_x_3635:
[----:B------:R-:W-:Y:S05]  /*115e80*/  BSYNC.RECONVERGENT B0 ;  /* 0x0000000000007941 */ /* 0x000fea0003800200 */
.L_x_3634:
[C---:B------:R-:W-:Y:S02]  /*115e90*/  R2UR UR10, R70.reuse ;  /* 0x00000000460a72ca */ /* 0x040fe400000e0000 */
[C---:B------:R-:W-:Y:S02]  /*115ea0*/  R2UR UR11, R71.reuse ;  /* 0x00000000470b72ca */ /* 0x040fe400000e0000 */
[C---:B------:R-:W-:Y:S02]  /*115eb0*/  R2UR UR4, R70.reuse ;  /* 0x00000000460472ca */ /* 0x040fe400000e0000 */
[C---:B------:R-:W-:Y:S02]  /*115ec0*/  R2UR UR5, R71.reuse ;  /* 0x00000000470572ca */ /* 0x040fe400000e0000 */
[----:B------:R-:W-:Y:S02]  /*115ed0*/  R2UR UR8, R70 ;  /* 0x00000000460872ca */ /* 0x000fe400000e0000 */
[----:B------:R-:W-:-:S05]  /*115ee0*/  R2UR UR9, R71 ;  /* 0x00000000470972ca */ /* 0x000fca00000e0000 */
[----:B------:R-:W5:Y:S04]  /*115ef0*/  LDG.E.U8 R69, desc[UR10][R58.64+0x1b] ;  /* 0x00001b0a3a457981 */ /* 0x000f68000c1e1100 */
[----:B--2-4-:R-:W2:Y:S04]  /*115f00*/  LDG.E.S8 R83, desc[UR4][R60.64] ;  /* 0x000000043c537981 */ /* 0x014ea8000c1e1300 */
[----:B------:R-:W2:Y:S01]  /*115f10*/  LDG.E.S8 R40, desc[UR8][R60.64+0x1] ;  /* 0x000001083c287981 */ /* 0x000ea2000c1e1300 */
[----:B------:R-:W-:Y:S01]  /*115f20*/  IMAD.MOV.U32 R92, RZ, RZ, 0x519 ;  /* 0x00000519ff5c7424 */ /* 0x000fe200078e00ff */
[----:B------:R-:W-:Y:S01]  /*115f30*/  BSSY.RECONVERGENT B0, `(.L_x_3641) ;  /* 0x0000095000007945 */ /* 0x000fe20003800200 */
[----:B------:R-:W-:-:S02]  /*115f40*/  IMAD.MOV.U32 R93, RZ, RZ, 0x50 ;  /* 0x00000050ff5d7424 */ /* 0x000fc400078e00ff */
[----:B------:R-:W-:Y:S02]  /*115f50*/  IMAD.MOV.U32 R80, RZ, RZ, -0x800000 ;  /* 0xff800000ff507424 */ /* 0x000fe400078e00ff */
        /* <DEDUP_REMOVED lines=24> */
[----:B------:R-:W5:Y:S04]  /*1160e0*/  LDG.E.U8 R82, desc[UR10][R58.64+0x1b] ;  /* 0x00001b0a3a527981 */ /* 0x000f68000c1e1100 */
[----:B------:R-:W3:Y:S04]  /*1160f0*/  LDG.E.S8 R69, desc[UR8][R60.64] ;  /* 0x000000083c457981 */ /* 0x000ee8000c1e1300 */
[----:B------:R-:W3:Y:S01]  /*116100*/  LDG.E.S8 R90, desc[UR12][R60.64+0x1] ;  /* 0x0000010c3c5a7981 */ /* 0x000ee2000c1e1300 */
[----:B------:R-:W-:Y:S01]  /*116110*/  UMOV UR4, 0xcccccccd ;  /* 0xcccccccd00047882 */ /* 0x000fe20000000000 */
[----:B------:R-:W-:Y:S01]  /*116120*/  UMOV UR5, 0x4016cccc ;  /* 0x4016cccc00057882 */ /* 0x000fe20000000000 */
[----:B------:R-:W-:Y:S01]  /*116130*/  BSSY.RECONVERGENT B6, `(.L_x_3643) ;  /* 0x0000035000067945 */ /* 0x000fe20003800200 */
[----:B-----5:R-:W-:-:S02]  /*116140*/  PRMT R83, R82, 0x8880, RZ ;  /* 0x0000888052537816 */ /* 0x020fc400000000ff */
[----:B------:R-:W-:-:S03]  /*116150*/  PRMT R94, R82, 0x8880, RZ ;  /* 0x00008880525e7816 */ /* 0x000fc600000000ff */
[----:B------:R-:W-:Y:S02]  /*116160*/  IMAD.MOV.U32 R82, RZ, RZ, R83 ;  /* 0x000000ffff527224 */ /* 0x000fe400078e0053 */
[----:B------:R-:W-:Y:S01]  /*116170*/  IMAD.MOV.U32 R83, RZ, RZ, R94 ;  /* 0x000000ffff537224 */ /* 0x000fe200078e005e */
[C---:B---3--:R-:W-:Y:S01]  /*116180*/  PRMT R90, R69.reuse, 0x5410, R90 ;  /* 0x00005410455a7816 */ /* 0x048fe2000000005a */
[----:B------:R-:W-:-:S04]  /*116190*/  IMAD R82, R69, 0x5, R82 ;  /* 0x0000000545527824 */ /* 0x000fc800078e0252 */
[----:B------:R-:W-:Y:S01]  /*1161a0*/  IDP.2A.LO.S16.U8 R83, R90, R92, R83 ;  /* 0x0000005c5a537226 */ /* 0x000fe20000001253 */
[----:B------:R-:W-:-:S03]  /*1161b0*/  LEA R69, R82, 0x10000, 0x3 ;  /* 0x0001000052457811 */ /* 0x000fc600078e18ff */
[----:B------:R-:W-:Y:S02]  /*1161c0*/  IMAD R40, R83, 0x8, R93 ;  /* 0x0000000853287824 */ /* 0x000fe400078e025d */
        /* <DEDUP_REMOVED lines=43> */
.L_x_3644:
[----:B------:R-:W-:Y:S05]  /*116480*/  BSYNC.RECONVERGENT B6 ;  /* 0x0000000000067941 */ /* 0x000fea0003800200 */
.L_x_3643:
        /* <DEDUP_REMOVED lines=30> */
.L_x_3647:
[----:B------:R-:W-:Y:S05]  /*116670*/  BSYNC.RECONVERGENT B6 ;  /* 0x0000000000067941 */ /* 0x000fea0003800200 */
.L_x_3646:
        /* <DEDUP_REMOVED lines=19> */
.L_x_3645:
        /* <DEDUP_REMOVED lines=13> */
.L_x_3642:
[----:B------:R-:W-:Y:S05]  /*116880*/  BSYNC.RECONVERGENT B0 ;  /* 0x0000000000007941 */ /* 0x000fea0003800200 */
.L_x_3641:
[C---:B------:R-:W-:Y:S02]  /*116890*/  R2UR UR4, R70.reuse ;  /* 0x00000000460472ca */ /* 0x040fe400000e0000 */
[C---:B------:R-:W-:Y:S02]  /*1168a0*/  R2UR UR5, R71.reuse ;  /* 0x00000000470572ca */ /* 0x040fe400000e0000 */
[C---:B------:R-:W-:Y:S02]  /*1168b0*/  R2UR UR8, R70.reuse ;  /* 0x00000000460872ca */ /* 0x040fe400000e0000 */
[C---:B------:R-:W-:Y:S02]  /*1168c0*/  R2UR UR9, R71.reuse ;  /* 0x00000000470972ca */ /* 0x040fe400000e0000 */
[----:B------:R-:W-:Y:S02]  /*1168d0*/  R2UR UR10, R70 ;  /* 0x00000000460a72ca */ /* 0x000fe400000e0000 */
[----:B------:R-:W-:-:S05]  /*1168e0*/  R2UR UR11, R71 ;  /* 0x00000000470b72ca */ /* 0x000fca00000e0000 */
[----:B--2---:R-:W2:Y:S04]  /*1168f0*/  LDG.E.S8 R82, desc[UR4][R60.64] ;  /* 0x000000043c527981 */ /* 0x004ea8000c1e1300 */
[----:B------:R-:W2:Y:S04]  /*116900*/  LDG.E.S8 R83, desc[UR8][R58.64+0x1b] ;  /* 0x00001b083a537981 */ /* 0x000ea8000c1e1300 */
[----:B------:R-:W5:Y:S01]  /*116910*/  LDG.E.S8 R40, desc[UR10][R58.64+0x1c] ;  /* 0x00001c0a3a287981 */ /* 0x000f62000c1e1300 */
[----:B------:R-:W-:Y:S01]  /*116920*/  IMAD.MOV.U32 R91, RZ, RZ, 0x519 ;  /* 0x00000519ff5b7424 */ /* 0x000fe200078e00ff */
[----:B------:R-:W-:Y:S01]  /*116930*/  BSSY.RECONVERGENT B0, `(.L_x_3648) ;  /* 0x0000093000007945 */ /* 0x000fe20003800200 */
[----:B------:R-:W-:-:S02]  /*116940*/  IMAD.MOV.U32 R93, RZ, RZ, 0x50 ;  /* 0x00000050ff5d7424 */ /* 0x000fc400078e00ff */
[----:B------:R-:W-:Y:S02]  /*116950*/  IMAD.MOV.U32 R78, RZ, RZ, -0x800000 ;  /* 0xff800000ff4e7424 */ /* 0x000fe400078e00ff */
[----:B------:R-:W-:Y:S01]  /*116960*/  IMAD.MOV.U32 R79, RZ, RZ, 0x41cdcd64 ;  /* 0x41cdcd64ff4f7424 */ /* 0x000fe200078e00ff */
[----:B--2---:R-:W-:-:S05]  /*116970*/  PRMT R69, R82, 0x5410, R83 ;  /* 0x0000541052457816 */ /* 0x004fca0000000053 */
[----:B-----5:R-:W-:-:S04]  /*116980*/  IDP.2A.LO.S16.U8 R40, R69, R91, R40 ;  /* 0x0000005b45287226 */ /* 0x020fc80000001228 */
        /* <DEDUP_REMOVED lines=8> */
.L_x_3649:
[----:B------:R-:W-:Y:S01]  /*116a10*/  IMAD R69, R82, 0x5, R83 ;  /* 0x0000000552457824 */ /* 0x000fe200078e0253 */
        /* <DEDUP_REMOVED lines=10> */
[----:B------:R-:W5:Y:S01]  /*116ac0*/  LDG.E.64 R84, desc[UR4][R76.64+0x2720] ;  /* 0x002720044c547981 */ /* 0x000f62000c1e1b00 */
[----:B------:R-:W-:Y:S01]  /*116ad0*/  R2UR UR13, R71 ;  /* 0x00000000470d72ca */ /* 0x000fe200000e0000 */
[----:B--2---:R-:W-:-:S07]  /*116ae0*/  DADD R82, R82, R80 ;  /* 0x0000000052527229 */ /* 0x004fce0000000050 */
[----:B------:R2:W-:Y:S04]  /*116af0*/  STG.E.64 desc[UR4][R76.64+0x2740], R82 ;  /* 0x002740524c007986 */ /* 0x0005e8000c101b04 */
[----:B------:R-:W3:Y:S04]  /*116b00*/  LDG.E.S8 R69, desc[UR8][R60.64] ;  /* 0x000000083c457981 */ /* 0x000ee8000c1e1300 */
[----:B------:R-:W3:Y:S04]  /*116b10*/  LDG.E.S8 R80, desc[UR10][R58.64+0x1b] ;  /* 0x00001b0a3a507981 */ /* 0x000ee8000c1e1300 */
[----:B------:R-:W4:Y:S01]  /*116b20*/  LDG.E.S8 R90, desc[UR12][R58.64+0x1c] ;  /* 0x00001c0c3a5a7981 */ /* 0x000f22000c1e1300 */
[----:B------:R-:W-:Y:S01]  /*116b30*/  UMOV UR4, 0xcccccccd ;  /* 0xcccccccd00047882 */ /* 0x000fe20000000000 */
[----:B------:R-:W-:Y:S01]  /*116b40*/  UMOV UR5, 0x4016cccc ;  /* 0x4016cccc00057882 */ /* 0x000fe20000000000 */
[----:B------:R-:W-:Y:S01]  /*116b50*/  BSSY.RECONVERGENT B6, `(.L_x_3651) ;  /* 0x0000031000067945 */ /* 0x000fe20003800200 */
[C-C-:B---3--:R-:W-:Y:S01]  /*116b60*/  IMAD R81, R69.reuse, 0x5, R80.reuse ;  /* 0x0000000545517824 */ /* 0x148fe200078e0250 */
[----:B------:R-:W-:-:S05]  /*116b70*/  PRMT R69, R69, 0x5410, R80 ;  /* 0x0000541045457816 */ /* 0x000fca0000000050 */
[----:B----4-:R-:W-:Y:S01]  /*116b80*/  IDP.2A.LO.S16.U8 R69, R69, R91, R90 ;  /* 0x0000005b45457226 */ /* 0x010fe2000000125a */
        /* <DEDUP_REMOVED lines=9> */
[----:B-----5:R-:W-:-:S06]  /*116c20*/  DADD R92, R92, R84 ;  /* 0x000000005c5c7229 */ /* 0x020fcc0000000054 */
        /* <DEDUP_REMOVED lines=35> */
.L_x_3652:
[----:B------:R-:W-:Y:S05]  /*116e60*/  BSYNC.RECONVERGENT B6 ;  /* 0x0000000000067941 */ /* 0x000fea0003800200 */
.L_x_3651:
        /* <DEDUP_REMOVED lines=30> */
.L_x_3655:
[----:B------:R-:W-:Y:S05]  /*117050*/  BSYNC.RECONVERGENT B6 ;  /* 0x0000000000067941 */ /* 0x000fea0003800200 */
.L_x_3654:
        /* <DEDUP_REMOVED lines=19> */
.L_x_3653:
        /* <DEDUP_REMOVED lines=13> */
.L_x_3650:
[----:B------:R-:W-:Y:S05]  /*117260*/  BSYNC.RECONVERGENT B0 ;  /* 0x0000000000007941 */ /* 0x000fea0003800200 */
.L_x_3648:
        /* <DEDUP_REMOVED lines=43> */
.L_x_3657:
[----:B------:R-:W-:Y:S05]  /*117520*/  BSYNC.RECONVERGENT B0 ;  /* 0x0000000000007941 */ /* 0x000fea0003800200 */
.L_x_3656:
        /* <DEDUP_REMOVED lines=22> */
.L_x_3658:
[C---:B------:R-:W-:Y:S02]  /*117690*/  R2UR UR4, R70.reuse ;  /* 0x00000000460472ca */ /* 0x040fe400000e0000 */
[C---:B------:R-:W-:Y:S02]  /*1176a0*/  R2UR UR5, R71.reuse ;  /* 0x00000000470572ca */ /* 0x040fe400000e0000 */
[----:B------:R-:W-:Y:S02]  /*1176b0*/  R2UR UR8, R70 ;  /* 0x00000000460872ca */ /* 0x000fe400000e0000 */
[----:B------:R-:W-:-:S09]  /*1176c0*/  R2UR UR9, R71 ;  /* 0x00000000470972ca */ /* 0x000fd200000e0000 */
[----:B------:R3:W-:Y:S04]  /*1176d0*/  STG.E.64 desc[UR4][R76.64+0x2710], R78 ;  /* 0x0027104e4c007986 */ /* 0x0007e8000c101b04 */
[----:B------:R3:W-:Y:S02]  /*1176e0*/  STG.E.64 desc[UR8][R76.64+0x2718], R80 ;  /* 0x002718504c007986 */ /* 0x0007e4000c101b08 */
.L_x_3633:
[----:B------:R-:W-:Y:S05]  /*1176f0*/  BSYNC.RECONVERGENT B1 ;  /* 0x0000000000017941 */ /* 0x000fea0003800200 */
.L_x_3632:
[----:B------:R-:W-:Y:S02]  /*117700*/  R2UR UR4, R70 ;  /* 0x00000000460472ca */ /* 0x000fe400000e0000 */
[----:B------:R-:W-:-:S13]  /*117710*/  R2UR UR5, R71 ;  /* 0x00000000470572ca */ /* 0x000fda00000e0000 */
[----:B------:R-:W5:Y:S01]  /*117720*/  LDG.E R40, desc[UR4][R72.64+0xc8] ;  /* 0x0000c80448287981 */ /* 0x000f62000c1e1900 */
[----:B------:R-:W-:Y:S01]  /*117730*/  BSSY.RECONVERGENT B0, `(.L_x_3659) ;  /* 0x000000e000007945 */ /* 0x000fe20003800200 */
[----:B-----5:R-:W-:-:S13]  /*117740*/  ISETP.GE.AND P0, PT, R40, 0x1, PT ;  /* 0x000000012800780c */ /* 0x020fda0003f06270 */
[----:B------:R-:W-:Y:S05]  /*117750*/  @!P0 BRA `(.L_x_3660) ;  /* 0x00000000002c8947 */ /* 0x000fea0003800000 */
[----:B------:R-:W-:-:S07]  /*117760*/  IMAD.MOV.U32 R61, RZ, RZ, RZ ;  /* 0x000000ffff3d7224 */ /* 0x000fce00078e00ff */
.L_x_3661:
        /* <DEDUP_REMOVED lines=10> */
.L_x_3660:
[----:B------:R-:W-:Y:S05]  /*117810*/  BSYNC.RECONVERGENT B0 ;  /* 0x0000000000007941 */ /* 0x000fea0003800200 */
.L_x_3659:
        /* <DEDUP_REMOVED lines=8> */
.L_x_3664:
        /* <DEDUP_REMOVED lines=11> */
.L_x_3663:
[----:B------:R-:W-:Y:S05]  /*117950*/  BSYNC.RECONVERGENT B0 ;  /* 0x0000000000007941 */ /* 0x000fea0003800200 */
.L_x_3662:
[C---:B------:R-:W-:Y:S02]  /*117960*/  R2UR UR4, R70.reuse ;  /* 0x00000000460472ca */ /* 0x040fe400000e0000 */
[C---:B------:R-:W-:Y:S02]  /*117970*/  R2UR UR5, R71.reuse ;  /* 0x00000000470572ca */ /* 0x040fe400000e0000 */
[----:B------:R-:W-:Y:S02]  /*117980*/  R2UR UR8, R70 ;  /* 0x00000000460872ca */ /* 0x000fe400000e0000 */
[----:B------:R-:W-:-:S09]  /*117990*/  R2UR UR9, R71 ;  /* 0x00000000470972ca */ /* 0x000fd200000e0000 */
[----:B------:R-:W2:Y:S04]  /*1179a0*/  LDG.E R69, desc[UR4][R72.64+0xd0] ;  /* 0x0000d00448457981 */ /* 0x000ea8000c1e1900 */
[----:B------:R-:W5:Y:S01]  /*1179b0*/  LDG.E R60, desc[UR8][R72.64+0xd4] ;  /* 0x0000d408483c7981 */ /* 0x000f62000c1e1900 */
[----:B--234-:R-:W-:-:S04]  /*1179c0*/  VIADD R79, R69, 0xffffffff ;  /* 0xffffffff454f7836 */ /* 0x01cfc80000000000 */
[----:B------:R-:W-:-:S04]  /*1179d0*/  IMAD R59, R79, R40, R41 ;  /* 0x000000284f3b7224 */ /* 0x000fc800078e0229 */
[----:B-----5:R-:W-:-:S04]  /*1179e0*/  IMAD.IADD R59, R60, 0x1, R59 ;  /* 0x000000013c3b7824 */ /* 0x020fc800078e023b */
[----:B------:R-:W-:-:S06]  /*1179f0*/  IMAD.WIDE R58, R59, 0x8, R10 ;  /* 0x000000083b3a7825 */ /* 0x000fcc00078e020a */
[----:B------:R-:W2:Y:S01]  /*117a00*/  LDG.E.64 R58, desc[UR4][R58.64] ;  /* 0x000000043a3a7981 */ /* 0x000ea2000c1e1b00 */
[----:B------:R-:W-:Y:S01]  /*117a10*/  BSSY.RECONVERGENT B8, `(.L_x_3665) ;  /* 0x000070d000087945 */ /* 0x000fe20003800200 */
[----:B0-----:R-:W-:Y:S01]  /*117a20*/  CS2R R98, SRZ ;  /* 0x0000000000627805 */ /* 0x001fe2000001ff00 */
[----:B--2---:R-:W-:-:S14]  /*117a30*/  DSETP.GEU.AND P0, PT, |R58|, R56, PT ;  /* 0x000000383a00722a */ /* 0x004fdc0003f0e200 */
[----:B------:R-:W-:Y:S05]  /*117a40*/  @P0 BRA `(.L_x_3666) ;  /* 0x0000007000240947 */ /* 0x000fea0003800000 */
[----:B------:R-:W-:Y:S01]  /*117a50*/  IMAD R61, R39, -0x49f, R41 ;  /* 0xfffffb61273d7824 */ /* 0x000fe200078e0229 */
[C---:B------:R-:W-:Y:S01]  /*117a60*/  R2UR UR4, R70.reuse ;  /* 0x00000000460472ca */ /* 0x040fe200000e0000 */
[----:B------:R-:W-:Y:S01]  /*117a70*/  IMAD.MOV.U32 R56, RZ, RZ, R60 ;  /* 0x000000ffff387224 */ /* 0x000fe200078e003c */
[----:B------:R-:W-:Y:S01]  /*117a80*/  R2UR UR5, R71 ;  /* 0x00000000470572ca */ /* 0x000fe200000e0000 */
[----:B------:R-:W-:Y:S01]  /*117a90*/  IMAD.WIDE R58, R79, 0x4, R72 ;  /* 0x000000044f3a7825 */ /* 0x000fe200078e0248 */
[----:B------:R-:W-:Y:S01]  /*117aa0*/  R2UR UR8, R70 ;  /* 0x00000000460872ca */ /* 0x000fe200000e0000 */
[----:B------:R-:W-:Y:S01]  /*117ab0*/  BSSY.RECONVERGENT B7, `(.L_x_3667) ;  /* 0x000066b000077945 */ /* 0x000fe20003800200 */
[----:B------:R-:W-:Y:S01]  /*117ac0*/  R2UR UR9, R71 ;  /* 0x00000000470972ca */ /* 0x000fe200000e0000 */
[----:B------:R-:W-:Y:S01]  /*117ad0*/  IMAD.MOV.U32 R57, RZ, RZ, R69 ;  /* 0x000000ffff397224 */ /* 0x000fe200078e0045 */
[----:B------:R-:W-:-:S05]  /*117ae0*/  IADD3 R61, PT, PT, R61, 0x19, R56 ;  /* 0x000000193d3d7810 */ /* 0x000fca0007ffe038 */
[----:B------:R-:W-:Y:S02]  /*117af0*/  IMAD.WIDE R60, R61, 0x4, R8 ;  /* 0x000000043d3c7825 */ /* 0x000fe400078e0208 */
[----:B------:R0:W-:Y:S04]  /*117b00*/  STG.E desc[UR4][R58.64], R56 ;  /* 0x000000383a007986 */ /* 0x0001e8000c101904 */
[----:B------:R0:W-:Y:S02]  /*117b10*/  STG.E desc[UR8][R60.64], R57 ;  /* 0x000000393c007986 */ /* 0x0001e4000c101908 */
.L_x_3732:
        /* <DEDUP_REMOVED lines=14> */
[----:B--2---:R2:W-:Y:S01]  /*117c00*/  STG.E.64 desc[UR4][R76.64+0x2738], R92 ;  /* 0x0027385c4c007986 */ /* 0x0045e2000c101b04 */
[C---:B0-----:R-:W-:Y:S02]  /*117c10*/  IADD3 R60, P0, PT, R57.reuse, R74, RZ ;  /* 0x0000004a393c7210 */ /* 0x041fe40007f1e0ff */
[C---:B------:R-:W-:Y:S01]  /*117c20*/  IADD3 R58, P1, PT, R40.reuse, R38, RZ ;  /* 0x00000026283a7210 */ /* 0x040fe20007f3e0ff */
[----:B------:R2:W-:Y:S01]  /*117c30*/  STG.E.64 desc[UR8][R76.64+0x2740], R90 ;  /* 0x0027405a4c007986 */ /* 0x0005e2000c101b08 */
[----:B------:R-:W-:Y:S02]  /*117c40*/  LEA.HI.X.SX32 R61, R57, R75, 0x1, P0 ;  /* 0x0000004b393d7211 */ /* 0x000fe400000f0eff */
[----:B------:R-:W-:-:S03]  /*117c50*/  LEA.HI.X.SX32 R59, R40, R37, 0x1, P1 ;  /* 0x00000025283b7211 */ /* 0x000fc600008f0eff */
[----:B---3--:R-:W3:Y:S04]  /*117c60*/  LDG.E.U8 R79, desc[UR10][R60.64] ;  /* 0x0000000a3c4f7981 */ /* 0x008ee8000c1e1100 */
[----:B----4-:R-:W4:Y:S01]  /*117c70*/  LDG.E.U8 R81, desc[UR12][R58.64] ;  /* 0x0000000c3a517981 */ /* 0x010f22000c1e1100 */
[----:B------:R-:W-:Y:S01]  /*117c80*/  BSSY.RECONVERGENT B1, `(.L_x_3668) ;  /* 0x000025f000017945 */ /* 0x000fe20003800200 */
[----:B---3--:R-:W-:Y:S02]  /*117c90*/  PRMT R69, R79, 0x8880, RZ ;  /* 0x000088804f457816 */ /* 0x008fe400000000ff */
[----:B----4-:R-:W-:-:S05]  /*117ca0*/  PRMT R40, R81, 0x8880, RZ ;  /* 0x0000888051287816 */ /* 0x010fca00000000ff */
        /* <DEDUP_REMOVED lines=20> */
.L_x_3669:
        /* <DEDUP_REMOVED lines=94> */
[----:B------:R-:W2:Y:S01]  /*1183d0*/  LDC.64 R80, c[0x3][R69+0x4e20] ;  /* 0x00d3880045507b82 */ /* 0x000ea20000000a00 */
[----:B------:R-:W-:-:S02]  /*1183e0*/  R2UR UR12, R70 ;  /* 0x00000000460c72ca */ /* 0x000fc400000e0000 */
[C---:B------:R-:W-:Y:S02]  /*1183f0*/  R2UR UR13, R71.reuse ;  /* 0x00000000470d72ca */ /* 0x040fe400000e0000 */
[C---:B------:R-:W-:Y:S02]  /*118400*/  R2UR UR8, R70.reuse ;  /* 0x00000000460872ca */ /* 0x040fe400000e0000 */
[C---:B------:R-:W-:Y:S01]  /*118410*/  R2UR UR9, R71.reuse ;  /* 0x00000000470972ca */ /* 0x040fe200000e0000 */
[----:B------:R-:W2:Y:S01]  /*118420*/  LDC.64 R82, c[0x3][R98+-0x4e30] ;  /* 0x00ec740062527b82 */ /* 0x000ea20000000a00 */
        /* <DEDUP_REMOVED lines=64> */
.L_x_3675:
[----:B------:R-:W-:Y:S05]  /*118830*/  BSYNC.RECONVERGENT B6 ;  /* 0x0000000000067941 */ /* 0x000fea0003800200 */
.L_x_3674:
        /* <DEDUP_REMOVED lines=30> */
.L_x_3678:
[----:B------:R-:W-:Y:S05]  /*118a20*/  BSYNC.RECONVERGENT B6 ;  /* 0x0000000000067941 */ /* 0x000fea0003800200 */
.L_x_3677:
        /* <DEDUP_REMOVED lines=19> */
.L_x_3676:
        /* <DEDUP_REMOVED lines=14> */
.L_x_3673:
[----:B------:R-:W-:Y:S01]  /*118c40*/  IMAD R83, R84, -0x18, R83 ;  /* 0xffffffe854537824 */ /* 0x000fe200078e0253 */
[C---:B------:R-:W-:Y:S02]  /*118c50*/  R2UR UR4, R70.reuse ;  /* 0x00000000460472ca */ /* 0x040fe400000e0000 */
[----:B------:R-:W-:Y:S02]  /*118c60*/  R2UR UR5, R71 ;  /* 0x00000000470572ca */ /* 0x000fe400000e0000 */
        /* <DEDUP_REMOVED lines=64> */
.L_x_3681:
[----:B------:R-:W-:Y:S05]  /*119070*/  BSYNC.RECONVERGENT B6 ;  /* 0x0000000000067941 */ /* 0x000fea0003800200 */
.L_x_3680:
        /* <DEDUP_REMOVED lines=30> */
.L_x_3684:
[----:B------:R-:W-:Y:S05]  /*119260*/  BSYNC.RECONVERGENT B6 ;  /* 0x0000000000067941 */ /* 0x000fea0003800200 */
.L_x_3683:
        /* <DEDUP_REMOVED lines=19> */
.L_x_3682:
        /* <DEDUP_REMOVED lines=14> */
.L_x_3672:
        /* <DEDUP_REMOVED lines=15> */
.L_x_3685:
        /* <DEDUP_REMOVED lines=67> */
.L_x_3687:
[----:B------:R-:W-:Y:S05]  /*1199a0*/  BSYNC.RECONVERGENT B6 ;  /* 0x0000000000067941 */ /* 0x000fea0003800200 */
.L_x_3686:
        /* <DEDUP_REMOVED lines=30> */
.L_x_3690:
[----:B------:R-:W-:Y:S05]  /*119b90*/  BSYNC.RECONVERGENT B6 ;  /* 0x0000000000067941 */ /* 0x000fea0003800200 */
.L_x_3689:
        /* <DEDUP_REMOVED lines=19> */
.L_x_3688:
        /* <DEDUP_REMOVED lines=13> */
.L_x_3679:
[----:B------:R-:W-:Y:S05]  /*119da0*/  BSYNC.RECONVERGENT B0 ;  /* 0x0000000000007941 */ /* 0x000fea0003800200 */
.L_x_3671:
        /* <DEDUP_REMOVED lines=43> */
.L_x_3692:
[----:B------:R-:W-:Y:S05]  /*11a060*/  BSYNC.RECONVERGENT B0 ;  /* 0x0000000000007941 */ /* 0x000fea0003800200 */
.L_x_3691:
        /* <DEDUP_REMOVED lines=26> */
.L_x_3693:
[C---:B------:R-:W-:Y:S02]  /*11a210*/  R2UR UR8, R70.reuse ;  /* 0x00000000460872ca */ /* 0x040fe400000e0000 */
[C---:B------:R-:W-:Y:S02]  /*11a220*/  R2UR UR9, R71.reuse ;  /* 0x00000000470972ca */ /* 0x040fe400000e0000 */
[----:B------:R-:W-:Y:S02]  /*11a230*/  R2UR UR4, R70 ;  /* 0x00000000460472ca */ /* 0x000fe400000e0000 */
[----:B------:R-:W-:-:S09]  /*11a240*/  R2UR UR5, R71 ;  /* 0x00000000470572ca */ /* 0x000fd200000e0000 */
[----:B------:R3:W-:Y:S04]  /*11a250*/  STG.E.64 desc[UR8][R76.64+0x2740], R80 ;  /* 0x002740504c007986 */ /* 0x0007e8000c101b08 */
[----:B------:R3:W-:Y:S02]  /*11a260*/  STG.E.64 desc[UR4][R76.64+0x2738], R78 ;  /* 0x0027384e4c007986 */ /* 0x0007e4000c101b04 */
.L_x_3670:
[----:B------:R-:W-:Y:S05]  /*11a270*/  BSYNC.RECONVERGENT B1 ;  /* 0x0000000000017941 */ /* 0x000fea0003800200 */
.L_x_3668:
[----:B------:R-:W-:Y:S02]  /*11a280*/  R2UR UR4, R70 ;  /* 0x00000000460472ca */ /* 0x000fe400000e0000 */
[----:B------:R-:W-:-:S13]  /*11a290*/  R2UR UR5, R71 ;  /* 0x00000000470572ca */ /* 0x000fda00000e0000 */
[----:B--2---:R-:W0:Y:S01]  /*11a2a0*/  LDG.E R88, desc[UR4][R72.64+0xcc] ;  /* 0x0000cc0448587981 */ /* 0x004e22000c1e1900 */
[----:B------:R-:W-:Y:S02]  /*11a2b0*/  VIADD R40, R57, 0xffffffff ;  /* 0xffffffff39287836 */ /* 0x000fe40000000000 */
[----:B------:R-:W-:-:S04]  /*11a2c0*/  IMAD.IADD R89, R43, 0x1, R56 ;  /* 0x000000012b597824 */ /* 0x000fc800078e0238 */
[----:B0-----:R-:W-:-:S04]  /*11a2d0*/  IMAD R83, R40, R88, R89 ;  /* 0x0000005828537224 */ /* 0x001fc800078e0259 */
[----:B------:R-:W-:-:S05]  /*11a2e0*/  IMAD.WIDE R82, R83, 0x8, R10 ;  /* 0x0000000853527825 */ /* 0x000fca00078e020a */
[----:B------:R-:W2:Y:S01]  /*11a2f0*/  LDG.E.64 R84, desc[UR4][R82.64] ;  /* 0x0000000452547981 */ /* 0x000ea2000c1e1b00 */
[----:B-----5:R-:W-:Y:S01]  /*11a300*/  IMAD.MOV.U32 R90, RZ, RZ, R79 ;  /* 0x000000ffff5a7224 */ /* 0x020fe200078e004f */
[----:B------:R-:W-:Y:S01]  /*11a310*/  BSSY.RELIABLE B0, `(.L_x_3694) ;  /* 0x0000036000007945 */ /* 0x000fe20003800100 */
[----:B------:R-:W-:Y:S02]  /*11a320*/  IMAD.MOV.U32 R86, RZ, RZ, R78 ;  /* 0x000000ffff567224 */ /* 0x000fe400078e004e */
[----:B---3--:R-:W-:Y:S02]  /*11a330*/  IMAD.MOV.U32 R80, RZ, RZ, -0x800000 ;  /* 0xff800000ff507424 */ /* 0x008fe400078e00ff */
        /* <DEDUP_REMOVED lines=51> */
.L_x_3695:
[----:B------:R-:W-:Y:S05]  /*11a670*/  BSYNC.RELIABLE B0 ;  /* 0x0000000000007941 */ /* 0x000fea0003800100 */
.L_x_3694:
[----:B---3--:R-:W-:Y:S01]  /*11a680*/  VIMNMX R69, PT, PT, R57, R56, PT ;  /* 0x0000003839457248 */ /* 0x008fe20003fe0100 */
        /* <DEDUP_REMOVED lines=20> */
[----:B------:R-:W4:Y:S01]  /*11a7d0*/  LDG.E.S8 R69, desc[UR4][R58.64] ;  /* 0x000000043a457981 */ /* 0x000f22000c1e1300 */
[----:B------:R-:W-:Y:S01]  /*11a7e0*/  UMOV UR4, 0x57d19 ;  /* 0x00057d1900047882 */ /* 0x000fe20000000000 */
[----:B-----5:R-:W-:-:S02]  /*11a7f0*/  PRMT R83, R82, 0x3340, RZ ;  /* 0x0000334052537816 */ /* 0x020fc400000000ff */
[----:B--2---:R-:W-:-:S04]  /*11a800*/  PRMT R82, R61, 0x3340, R78 ;  /* 0x000033403d527816 */ /* 0x004fc8000000004e */
[----:B------:R-:W-:-:S05]  /*11a810*/  PRMT R82, R82, 0x5410, R83 ;  /* 0x0000541052527816 */ /* 0x000fca0000000053 */
[----:B----4-:R-:W-:Y:S01]  /*11a820*/  IDP.4A.S8.U8 R69, R82, UR4, R69 ;  /* 0x0000000452457c26 */ /* 0x010fe20008000245 */
[----:B------:R-:W-:-:S04]  /*11a830*/  UMOV UR4, 0x50 ;  /* 0x0000005000047882 */ /* 0x000fc80000000000 */
[----:B------:R-:W-:-:S04]  /*11a840*/  LEA R69, R69, UR4, 0x3 ;  /* 0x0000000445457c11 */ /* 0x000fc8000f8e18ff */
[----:B------:R-:W2:Y:S01]  /*11a850*/  LDC.64 R60, c[0x3][R69] ;  /* 0x00c00000453c7b82 */ /* 0x000ea20000000a00 */
[----:B------:R-:W-:-:S13]  /*11a860*/  R2UR UR4, R70 ;  /* 0x00000000460472ca */ /* 0x000fda00000e0000 */
[----:B--2---:R2:W-:Y:S04]  /*11a870*/  STG.E.64 desc[UR4][R76.64+0x2778], R60 ;  /* 0x0027783c4c007986 */ /* 0x0045e8000c101b04 */
[----:B------:R-:W4:Y:S02]  /*11a880*/  LDG.E R59, desc[UR8][R72.64+0xcc] ;  /* 0x0000cc08483b7981 */ /* 0x000f24000c1e1900 */
[----:B----4-:R-:W-:-:S05]  /*11a890*/  IMAD R58, R40, R59, -R59 ;  /* 0x0000003b283a7224 */ /* 0x010fca00078e0a3b */
[----:B------:R-:W-:Y:S01]  /*11a8a0*/  IADD3 R79, PT, PT, R89, -0x1, R58 ;  /* 0xffffffff594f7810 */ /* 0x000fe20007ffe03a */
[----:B------:R-:W-:-:S04]  /*11a8b0*/  IMAD R59, R40, R59, R89 ;  /* 0x0000003b283b7224 */ /* 0x000fc800078e0259 */
[----:B------:R-:W-:-:S04]  /*11a8c0*/  IMAD.WIDE R78, R79, 0x8, R10 ;  /* 0x000000084f4e7825 */ /* 0x000fc800078e020a */
[----:B------:R-:W-:Y:S02]  /*11a8d0*/  IMAD.WIDE R58, R59, 0x8, R10 ;  /* 0x000000083b3a7825 */ /* 0x000fe400078e020a */
[----:B------:R-:W2:Y:S04]  /*11a8e0*/  LDG.E.64 R78, desc[UR8][R78.64] ;  /* 0x000000084e4e7981 */ /* 0x000ea8000c1e1b00 */
[----:B------:R-:W4:Y:S01]  /*11a8f0*/  LDG.E.64 R58, desc[UR4][R58.64] ;  /* 0x000000043a3a7981 */ /* 0x000f22000c1e1b00 */
[----:B------:R-:W-:Y:S01]  /*11a900*/  UMOV UR4, 0x88e368f1 ;  /* 0x88e368f100047882 */ /* 0x000fe20000000000 */
[----:B------:R-:W-:Y:S01]  /*11a910*/  UMOV UR5, 0x3ee4f8b5 ;  /* 0x3ee4f8b500057882 */ /* 0x000fe20000000000 */
[----:B--2---:R-:W-:-:S08]  /*11a920*/  DADD R60, R60, R78 ;  /* 0x000000003c3c7229 */ /* 0x004fd0000000004e */
[C-C-:B----4-:R-:W-:Y:S02]  /*11a930*/  DSETP.MAX.AND P1, P2, |R58|.reuse, |R60|.reuse, PT ;  /* 0x4000003c3a00722a */ /* 0x150fe40003a2f200 */
        /* <DEDUP_REMOVED lines=30> */
[----:B------:R-:W4:Y:S01]  /*11ab20*/  @P1 LDG.E R69, desc[UR14][R72.64+0xe4] ;  /* 0x0000e40e48451981 */ /* 0x000f22000c1e1900 */
[----:B------:R-:W-:-:S02]  /*11ab30*/  @P1 R2UR UR4, R70 ;  /* 0x00000000460412ca */ /* 0x000fc400000e0000 */
[----:B------:R-:W-:-:S13]  /*11ab40*/  @P1 R2UR UR5, R71 ;  /* 0x00000000470512ca */ /* 0x000fda00000e0000 */
[----:B------:R2:W-:Y:S01]  /*11ab50*/  @P1 STG.E desc[UR4][R72.64+0xf8], RZ ;  /* 0x0000f8ff48001986 */ /* 0x0005e2000c101904 */
[----:B------:R-:W-:Y:S01]  /*11ab60*/  @!P1 IMAD.MOV.U32 R57, RZ, RZ, R40 ;  /* 0x000000ffff399224 */ /* 0x000fe200078e0028 */
[----:B--2-4-:R-:W-:-:S13]  /*11ab70*/  ISETP.EQ.AND P0, PT, R69, RZ, P1 ;  /* 0x000000ff4500720c */ /* 0x014fda0000f02270 */
.L_x_3698:
[----:B------:R-:W-:Y:S05]  /*11ab80*/  BSYNC.RECONVERGENT B0 ;  /* 0x0000000000007941 */ /* 0x000fea0003800200 */
.L_x_3697:
[----:B------:R-:W-:Y:S01]  /*11ab90*/  R2UR UR4, R70 ;  /* 0x00000000460472ca */ /* 0x000fe200000e0000 */
[----:B------:R-:W-:Y:S01]  /*11aba0*/  IMAD.MOV.U32 R59, RZ, RZ, 0x3 ;  /* 0x00000003ff3b7424 */ /* 0x000fe200078e00ff */
[----:B------:R-:W-:Y:S01]  /*11abb0*/  R2UR UR5, R71 ;  /* 0x00000000470572ca */ /* 0x000fe200000e0000 */
[----:B------:R-:W-:-:S12]  /*11abc0*/  BSSY.RECONVERGENT B6, `(.L_x_3699) ;  /* 0x0000358000067945 */ /* 0x000fd80003800200 */
[----:B------:R0:W-:Y:S01]  /*11abd0*/  STG.E desc[UR4][R72.64+0xd8], R59 ;  /* 0x0000d83b48007986 */ /* 0x0001e2000c101904 */
[----:B------:R-:W-:Y:S05]  /*11abe0*/  @!P0 BRA `(.L_x_3700) ;  /* 0x0000003400548947 */ /* 0x000fea0003800000 */
[----:B0-----:R-:W-:-:S07]  /*11abf0*/  IMAD.MOV.U32 R59, RZ, RZ, 0x3 ;  /* 0x00000003ff3b7424 */ /* 0x001fce00078e00ff */
.L_x_3731:
        /* <DEDUP_REMOVED lines=25> */
.L_x_3730:
        /* <DEDUP_REMOVED lines=51> */
[----:B------:R1:W5:Y:S04]  /*11b0c0*/  @!P1 LDG.E.64 R88, desc[UR4][R76.64+0x2760] ;  /* 0x002760044c589981 */ /* 0x000368000c1e1b00 */
[----:B0-----:R1:W5:Y:S01]  /*11b0d0*/  @!P1 LDG.E.64 R86, desc[UR8][R76.64+0x2758] ;  /* 0x002758084c569981 */ /* 0x001362000c1e1b00 */
        /* <DEDUP_REMOVED lines=29> */
[----:B------:R-:W0:Y:S08]  /*11b2b0*/  LDC.64 R88, c[0x3][R40+0x6270] ;  /* 0x00d89c0028587b82 */ /* 0x000e300000000a00 */
[----:B------:R-:W0:Y:S02]  /*11b2c0*/  LDC.64 R86, c[0x3][R87+0x1388] ;  /* 0x00c4e20057567b82 */ /* 0x000e240000000a00 */
[----:B0-----:R-:W-:-:S07]  /*11b2d0*/  DADD R88, R88, R86 ;  /* 0x0000000058587229 */ /* 0x001fce0000000056 */
        /* <DEDUP_REMOVED lines=12> */
[----:B------:R-:W-:Y:S02]  /*11b3a0*/  LEA R80, R86, UR4, 0x3 ;  /* 0x0000000456507c11 */ /* 0x000fe4000f8e18ff */
[----:B------:R-:W2:Y:S08]  /*11b3b0*/  LDC.64 R86, c[0x3][R60+0x5fa0] ;  /* 0x00d7e8003c567b82 */ /* 0x000eb00000000a00 */
[----:B------:R-:W2:Y:S01]  /*11b3c0*/  LDC.64 R80, c[0x3][R80] ;  /* 0x00c0000050507b82 */ /* 0x000ea20000000a00 */
[----:B------:R-:W-:-:S02]  /*11b3d0*/  R2UR UR4, R70 ;  /* 0x00000000460472ca */ /* 0x000fc400000e0000 */
[----:B------:R-:W-:Y:S01]  /*11b3e0*/  R2UR UR5, R71 ;  /* 0x00000000470572ca */ /* 0x000fe200000e0000 */
[----:B--2---:R-:W-:-:S12]  /*11b3f0*/  DADD R86, R86, R80 ;  /* 0x0000000056567229 */ /* 0x004fd80000000050 */
[----:B------:R0:W-:Y:S02]  /*11b400*/  STG.E.64 desc[UR4][R76.64+0x2758], R86 ;  /* 0x002758564c007986 */ /* 0x0001e4000c101b04 */
.L_x_3707:
[----:B------:R-:W-:Y:S05]  /*11b410*/  BSYNC.RECONVERGENT B10 ;  /* 0x00000000000a7941 */ /* 0x000fea0003800200 */
.L_x_3706:
        /* <DEDUP_REMOVED lines=13> */
[----:B------:R-:W3:Y:S02]  /*11b4f0*/  LDG.E R40, desc[UR8][R72.64+0xcc] ;  /* 0x0000cc0848287981 */ /* 0x000ee4000c1e1900 */
[----:B---3--:R-:W-:-:S04]  /*11b500*/  IMAD R40, R69, R40, R60 ;  /* 0x0000002845287224 */ /* 0x008fc800078e023c */
[----:B------:R-:W-:-:S04]  /*11b510*/  VIADD R95, R40, 0x271 ;  /* 0x00000271285f7836 */ /* 0x000fc80000000000 */
[----:B------:R-:W-:-:S05]  /*11b520*/  IMAD.WIDE R94, R95, 0x8, R10 ;  /* 0x000000085f5e7825 */ /* 0x000fca00078e020a */
[----:B0-----:R0:W3:Y:S01]  /*11b530*/  LDG.E.64 R88, desc[UR4][R94.64] ;  /* 0x000000045e587981 */ /* 0x0010e2000c1e1b00 */
[----:B------:R-:W-:Y:S01]  /*11b540*/  UMOV UR4, 0xff800000 ;  /* 0xff80000000047882 */ /* 0x000fe20000000000 */
[----:B------:R-:W-:Y:S02]  /*11b550*/  UMOV UR5, 0x41cdcd64 ;  /* 0x41cdcd6400057882 */ /* 0x000fe40000000000 */
[----:B------:R-:W-:Y:S01]  /*11b560*/  DSETP.GT.AND P1, PT, |R84|, UR4, PT ;  /* 0x0000000454007e2a */ /* 0x000fe2000bf24200 */
[----:B------:R-:W-:Y:S01]  /*11b570*/  UMOV UR4, 0xcccccccd ;  /* 0xcccccccd00047882 */ /* 0x000fe20000000000 */
[----:B------:R-:W-:Y:S01]  /*11b580*/  UMOV UR5, 0x4016cccc ;  /* 0x4016cccc00057882 */ /* 0x000fe20000000000 */
[----:B0-----:R-:W-:-:S11]  /*11b590*/  IMAD.MOV.U32 R94, RZ, RZ, 0x1 ;  /* 0x00000001ff5e7424 */ /* 0x001fd600078e00ff */
[----:B-1----:R-:W-:Y:S02]  /*11b5a0*/  @P1 IMAD.MOV.U32 R84, RZ, RZ, 0x0 ;  /* 0x00000000ff541424 */ /* 0x002fe400078e00ff */
        /* <DEDUP_REMOVED lines=32> */
[----:B----4-:R-:W-:Y:S05]  /*11b7b0*/  CALL.REL.NOINC `($__internal_0_$__cuda_sm20_div_rn_f64_full) ;  /* 0x000004a400087944 */ /* 0x010fea0003c00000 */
.L_x_3709:
[----:B------:R-:W-:Y:S05]  /*11b7c0*/  BSYNC.RECONVERGENT B10 ;  /* 0x00000000000a7941 */ /* 0x000fea0003800200 */
.L_x_3708:
        /* <DEDUP_REMOVED lines=32> */
[----:B----4-:R-:W-:Y:S05]  /*11b9d0*/  CALL.REL.NOINC `($__internal_0_$__cuda_sm20_div_rn_f64_full) ;  /* 0x000004a000807944 */ /* 0x010fea0003c00000 */
.L_x_3711:
[----:B------:R-:W-:Y:S05]  /*11b9e0*/  BSYNC.RECONVERGENT B10 ;  /* 0x00000000000a7941 */ /* 0x000fea0003800200 */
.L_x_3710:
        /* <DEDUP_REMOVED lines=10> */
.L_x_3705:
        /* <DEDUP_REMOVED lines=9> */
[----:B0-----:R-:W-:Y:S02]  /*11bb20*/  LEA.HI.X.SX32 R87, R97, R75, 0x1, P2 ;  /* 0x0000004b61577211 */ /* 0x001fe400010f0eff */
[----:B------:R-:W-:Y:S01]  /*11bb30*/  R2UR UR12, R70 ;  /* 0x00000000460c72ca */ /* 0x000fe200000e0000 */
[----:B------:R-:W5:Y:S01]  /*11bb40*/  LDG.E.S8 R40, desc[UR4][R80.64] ;  /* 0x0000000450287981 */ /* 0x000f62000c1e1300 */
[----:B------:R-:W-:-:S03]  /*11bb50*/  R2UR UR13, R71 ;  /* 0x00000000470d72ca */ /* 0x000fc600000e0000 */
[----:B------:R-:W5:Y:S04]  /*11bb60*/  LDG.E.S8 R85, desc[UR8][R86.64+0x1b] ;  /* 0x00001b0856557981 */ /* 0x000f68000c1e1300 */
[----:B------:R-:W2:Y:S06]  /*11bb70*/  LDG.E.S8 R60, desc[UR10][R78.64] ;  /* 0x0000000a4e3c7981 */ /* 0x000eac000c1e1300 */
[----:B------:R-:W2:Y:S01]  /*11bb80*/  LDG.E.S8 R89, desc[UR12][R82.64+0x1b] ;  /* 0x00001b0c52597981 */ /* 0x000ea2000c1e1300 */
[----:B------:R-:W-:-:S02]  /*11bb90*/  UMOV UR4, 0x50 ;  /* 0x0000005000047882 */ /* 0x000fc40000000000 */
[----:B------:R-:W-:Y:S01]  /*11bba0*/  LEA R99, R99, UR4, 0x3 ;  /* 0x0000000463637c11 */ /* 0x000fe2000f8e18ff */
[----:B-----5:R-:W-:-:S05]  /*11bbb0*/  IMAD R40, R40, 0x5, R85 ;  /* 0x0000000528287824 */ /* 0x020fca00078e0255 */
[----:B------:R-:W-:Y:S01]  /*11bbc0*/  LEA R96, R40, 0x10000, 0x3 ;  /* 0x0001000028607811 */ /* 0x000fe200078e18ff */
[----:B------:R-:W0:Y:S01]  /*11bbd0*/  LDC.64 R84, c[0x3][R99+0x6270] ;  /* 0x00d89c0063547b82 */ /* 0x000e220000000a00 */
[----:B--2---:R-:W-:-:S07]  /*11bbe0*/  IMAD R60, R60, 0x5, R89 ;  /* 0x000000053c3c7824 */ /* 0x004fce00078e0259 */
        /* <DEDUP_REMOVED lines=20> */
[----:B------:R-:W5:Y:S04]  /*11bd30*/  LDG.E.S8 R80, desc[UR12][R80.64] ;  /* 0x0000000c50507981 */ /* 0x000f68000c1e1300 */
[----:B------:R-:W5:Y:S04]  /*11bd40*/  LDG.E.S8 R87, desc[UR14][R86.64+0x1b] ;  /* 0x00001b0e56577981 */ /* 0x000f68000c1e1300 */
[----:B------:R-:W3:Y:S04]  /*11bd50*/  LDG.E R40, desc[UR10][R72.64+0xf4] ;  /* 0x0000f40a48287981 */ /* 0x000ee8000c1e1900 */
[----:B------:R-:W4:Y:S04]  /*11bd60*/  LDG.E.S8 R69, desc[UR16][R78.64] ;  /* 0x000000104e457981 */ /* 0x000f28000c1e1300 */
[----:B0-----:R-:W4:Y:S01]  /*11bd70*/  LDG.E.S8 R88, desc[UR18][R82.64+0x1b] ;  /* 0x00001b1252587981 */ /* 0x001f22000c1e1300 */
[----:B-----5:R-:W-:Y:S01]  /*11bd80*/  IMAD R60, R80, 0x5, R87 ;  /* 0x00000005503c7824 */ /* 0x020fe200078e0257 */
[----:B---3--:R-:W-:-:S04]  /*11bd90*/  LEA R40, R40, UR4, 0x3 ;  /* 0x0000000428287c11 */ /* 0x008fc8000f8e18ff */
[----:B------:R-:W-:Y:S01]  /*11bda0*/  LEA R96, R60, 0x10000, 0x3 ;  /* 0x000100003c607811 */ /* 0x000fe200078e18ff */
[----:B------:R-:W0:Y:S01]  /*11bdb0*/  LDC.64 R94, c[0x3][R40+0x5fa0] ;  /* 0x00d7e800285e7b82 */ /* 0x000e220000000a00 */
[----:B----4-:R-:W-:-:S07]  /*11bdc0*/  IMAD R69, R69, 0x5, R88 ;  /* 0x0000000545457824 */ /* 0x010fce00078e0258 */
[----:B------:R-:W0:Y:S01]  /*11bdd0*/  LDC.64 R88, c[0x3][R96+-0x4e30] ;  /* 0x00ec740060587b82 */ /* 0x000e220000000a00 */
[----:B------:R-:W-:-:S07]  /*11bde0*/  LEA R69, R69, 0x10000, 0x3 ;  /* 0x0001000045457811 */ /* 0x000fce00078e18ff */
[----:B------:R-:W3:Y:S01]  /*11bdf0*/  LDC.64 R86, c[0x3][R69+-0x4e30] ;  /* 0x00ec740045567b82 */ /* 0x000ee20000000a00 */
[----:B------:R-:W-:-:S13]  /*11be00*/  R2UR UR4, R70 ;  /* 0x00000000460472ca */ /* 0x000fda00000e0000 */
[----:B------:R-:W4:Y:S01]  /*11be10*/  LDG.E.64 R80, desc[UR4][R76.64+0x2720] ;  /* 0x002720044c507981 */ /* 0x000f22000c1e1b00 */
[----:B0-----:R-:W-:-:S08]  /*11be20*/  DADD R88, R94, R88 ;  /* 0x000000005e587229 */ /* 0x001fd00000000058 */
[----:B---3--:R-:W-:-:S07]  /*11be30*/  DADD R86, R88, R86 ;  /* 0x0000000058567229 */ /* 0x008fce0000000056 */
[----:B------:R-:W-:Y:S04]  /*11be40*/  STG.E.64 desc[UR4][R76.64+0x2758], R86 ;  /* 0x002758564c007986 */ /* 0x000fe8000c101b04 */
[----:B------:R-:W3:Y:S02]  /*11be50*/  LDG.E R60, desc[UR8][R72.64+0xcc] ;  /* 0x0000cc08483c7981 */ /* 0x000ee4000c1e1900 */
[----:B---3--:R-:W-:-:S04]  /*11be60*/  IMAD R60, R101, R60, R97 ;  /* 0x0000003c653c7224 */ /* 0x008fc800078e0261 */
[----:B------:R-:W-:-:S04]  /*11be70*/  VIADD R95, R60, 0x271 ;  /* 0x000002713c5f7836 */ /* 0x000fc80000000000 */
[----:B------:R-:W-:-:S05]  /*11be80*/  IMAD.WIDE R94, R95, 0x8, R10 ;  /* 0x000000085f5e7825 */ /* 0x000fca00078e020a */
[----:B------:R0:W3:Y:S01]  /*11be90*/  LDG.E.64 R88, desc[UR4][R94.64] ;  /* 0x000000045e587981 */ /* 0x0000e2000c1e1b00 */
[----:B------:R-:W-:Y:S01]  /*11bea0*/  UMOV UR4, 0xff800000 ;  /* 0xff80000000047882 */ /* 0x000fe20000000000 */
[----:B------:R-:W-:Y:S02]  /*11beb0*/  UMOV UR5, 0x41cdcd64 ;  /* 0x41cdcd6400057882 */ /* 0x000fe40000000000 */
[----:B------:R-:W-:Y:S01]  /*11bec0*/  DSETP.GT.AND P1, PT, |R84|, UR4, PT ;  /* 0x0000000454007e2a */ /* 0x000fe2000bf24200 */
[----:B------:R-:W-:Y:S01]  /*11bed0*/  UMOV UR4, 0xcccccccd ;  /* 0xcccccccd00047882 */ /* 0x000fe20000000000 */
[----:B------:R-:W-:Y:S01]  /*11bee0*/  UMOV UR5, 0x4016cccc ;  /* 0x4016cccc00057882 */ /* 0x000fe20000000000 */
[----:B0-----:R-:W-:-:S11]  /*11bef0*/  IMAD.MOV.U32 R94, RZ, RZ, 0x1 ;  /* 0x00000001ff5e7424 */ /* 0x001fd600078e00ff */
[----:B--2---:R-:W-:Y:S02]  /*11bf00*/  @P1 IMAD.MOV.U32 R84, RZ, RZ, 0x0 ;  /* 0x00000000ff541424 */ /* 0x004fe400078e00ff */
[----:B------:R-:W-:Y:S01]  /*11bf10*/  @P1 IMAD.MOV.U32 R85, RZ, RZ, 0x7ff00000 ;  /* 0x7ff00000ff551424 */ /* 0x000fe200078e00ff */
[----:B------:R-:W-:Y:S01]  /*11bf20*/  BSSY.RECONVERGENT B10, `(.L_x_3713) ;  /* 0x00000200000a7945 */ /* 0x000fe20003800200 */
[----:B---3--:R-:W-:-:S07]  /*11bf30*/  DADD R88, R86, R88 ;  /* 0x0000000056587229 */ /* 0x008fce0000000058 */
[----:B------:R0:W-:Y:S02]  /*11bf40*/  STG.E.64 desc[UR8][R76.64+0x2758], R88 ;  /* 0x002758584c007986 */ /* 0x0001e4000c101b08 */
[----:B0-----:R-:W-:Y:S02]  /*11bf50*/  @P1 IMAD.MOV.U32 R88, RZ, RZ, 0x0 ;  /* 0x00000000ff581424 */ /* 0x001fe400078e00ff */
[----:B------:R-:W-:-:S06]  /*11bf60*/  @P1 IMAD.MOV.U32 R89, RZ, RZ, -0x40100000 ;  /* 0xbff00000ff591424 */ /* 0x000fcc00078e00ff */
[----:B------:R-:W-:-:S08]  /*11bf70*/  DADD R86, R88, -UR4 ;  /* 0x8000000458567e29 */ /* 0x000fd00008000000 */
[----:B----4-:R-:W-:-:S06]  /*11bf80*/  DADD R86, R86, R80 ;  /* 0x0000000056567229 */ /* 0x010fcc0000000050 */
        /* <DEDUP_REMOVED lines=25> */
.L_x_3714:
[----:B------:R-:W-:Y:S05]  /*11c120*/  BSYNC.RECONVERGENT B10 ;  /* 0x00000000000a7941 */ /* 0x000fea0003800200 */
.L_x_3713:
        /* <DEDUP_REMOVED lines=33> */
.L_x_3716:
[----:B------:R-:W-:Y:S05]  /*11c340*/  BSYNC.RECONVERGENT B10 ;  /* 0x00000000000a7941 */ /* 0x000fea0003800200 */
.L_x_3715:
        /* <DEDUP_REMOVED lines=10> */
.L_x_3704:
        /* <DEDUP_REMOVED lines=18> */
[----:B------:R-:W-:Y:S02]  /*11c510*/  IADD3 R80, P2, PT, R97, R74, RZ ;  /* 0x0000004a61507210 */ /* 0x000fe40007f5e0ff */
[-C--:B0-----:R-:W-:Y:S02]  /*11c520*/  LEA.HI.X.SX32 R85, R69, R75.reuse, 0x1, P1 ;  /* 0x0000004b45557211 */ /* 0x081fe400008f0eff */
        /* <DEDUP_REMOVED lines=40> */
[----:B0-----:R-:W5:Y:S04]  /*11c7b0*/  LDG.E.U8 R86, desc[UR14][R80.64+0x1b] ;  /* 0x00001b0e50567981 */ /* 0x001f68000c1e1100 */
        /* <DEDUP_REMOVED lines=23> */
[----:B------:R-:W-:-:S05]  /*11c930*/  IMAD.WIDE R98, R99, 0x8, R10 ;  /* 0x0000000863627825 */ /* 0x000fca00078e020a */
[----:B------:R-:W3:Y:S01]  /*11c940*/  LDG.E.64 R86, desc[UR4][R98.64] ;  /* 0x0000000462567981 */ /* 0x000ee2000c1e1b00 */
[----:B------:R-:W-:Y:S01]  /*11c950*/  UMOV UR4, 0xff800000 ;  /* 0xff80000000047882 */ /* 0x000fe20000000000 */
[----:B------:R-:W-:Y:S01]  /*11c960*/  UMOV UR5, 0x41cdcd64 ;  /* 0x41cdcd6400057882 */ /* 0x000fe20000000000 */
[----:B------:R-:W-:Y:S01]  /*11c970*/  IMAD.MOV.U32 R94, RZ, RZ, 0x1 ;  /* 0x00000001ff5e7424 */ /* 0x000fe200078e00ff */
[----:B------:R-:W-:Y:S01]  /*11c980*/  BSSY.RECONVERGENT B10, `(.L_x_3718) ;  /* 0x00000290000a7945 */ /* 0x000fe20003800200 */
[----:B---3--:R-:W-:-:S08]  /*11c990*/  DADD R86, R84, R86 ;  /* 0x0000000054567229 */ /* 0x008fd00000000056 */
[----:B------:R-:W-:Y:S01]  /*11c9a0*/  DSETP.GT.AND P1, PT, |R86|, UR4, PT ;  /* 0x0000000456007e2a */ /* 0x000fe2000bf24200 */
[----:B------:R-:W-:Y:S01]  /*11c9b0*/  UMOV UR4, 0xcccccccd ;  /* 0xcccccccd00047882 */ /* 0x000fe20000000000 */
[----:B------:R-:W-:-:S12]  /*11c9c0*/  UMOV UR5, 0x4016cccc ;  /* 0x4016cccc00057882 */ /* 0x000fd80000000000 */
[----:B------:R-:W-:Y:S02]  /*11c9d0*/  @P1 IMAD.MOV.U32 R88, RZ, RZ, 0x0 ;  /* 0x00000000ff581424 */ /* 0x000fe400078e00ff */
        /* <DEDUP_REMOVED lines=35> */
.L_x_3719:
[----:B------:R-:W-:Y:S05]  /*11cc10*/  BSYNC.RECONVERGENT B10 ;  /* 0x00000000000a7941 */ /* 0x000fea0003800200 */
.L_x_3718:
        /* <DEDUP_REMOVED lines=12> */
[----:B------:R-:W-:Y:S01]  /*11cce0*/  IMAD.MOV.U32 R90, RZ, RZ, 0x1 ;  /* 0x00000001ff5a7424 */ /* 0x000fe200078e00ff */
[----:B------:R-:W-:Y:S01]  /*11ccf0*/  BSSY.RECONVERGENT B10, `(.L_x_3720) ;  /* 0x00000140000a7945 */ /* 0x000fe20003800200 */
[----:B--2---:R-:W-:Y:S02]  /*11cd00*/  DADD R92, R92, -UR4 ;  /* 0x800000045c5c7e29 */ /* 0x004fe40008000000 */
[----:B---3--:R-:W-:-:S06]  /*11cd10*/  DADD R94, R94, 200 ;  /* 0x406900005e5e7429 */ /* 0x008fcc0000000000 */
[----:B------:R-:W-:-:S06]  /*11cd20*/  DADD R92, R80, R92 ;  /* 0x00000000505c7229 */ /* 0x000fcc000000005c */
        /* <DEDUP_REMOVED lines=16> */
.L_x_3721:
[----:B------:R-:W-:Y:S05]  /*11ce30*/  BSYNC.RECONVERGENT B10 ;  /* 0x00000000000a7941 */ /* 0x000fea0003800200 */
.L_x_3720:
        /* <DEDUP_REMOVED lines=9> */
.L_x_3722:
[C---:B------:R-:W-:Y:S02]  /*11ced0*/  R2UR UR8, R70.reuse ;  /* 0x00000000460872ca */ /* 0x040fe400000e0000 */
[C---:B------:R-:W-:Y:S02]  /*11cee0*/  R2UR UR9, R71.reuse ;  /* 0x00000000470972ca */ /* 0x040fe400000e0000 */
[----:B------:R-:W-:Y:S02]  /*11cef0*/  R2UR UR4, R70 ;  /* 0x00000000460472ca */ /* 0x000fe400000e0000 */
[----:B------:R-:W-:-:S09]  /*11cf00*/  R2UR UR5, R71 ;  /* 0x00000000470572ca */ /* 0x000fd200000e0000 */
[----:B------:R2:W-:Y:S04]  /*11cf10*/  STG.E.64 desc[UR8][R76.64+0x2740], R86 ;  /* 0x002740564c007986 */ /* 0x0005e8000c101b08 */
[----:B------:R2:W-:Y:S01]  /*11cf20*/  STG.E.64 desc[UR4][R76.64+0x2738], R88 ;  /* 0x002738584c007986 */ /* 0x0005e2000c101b04 */
[----:B------:R-:W-:Y:S05]  /*11cf30*/  BRA `(.L_x_3712) ;  /* 0x0000000800e07947 */ /* 0x000fea0003800000 */
.L_x_3717:
        /* <DEDUP_REMOVED lines=8> */
[----:B------:R-:W5:Y:S01]  /*11cfc0*/  LDG.E.S8 R88, desc[UR8][R78.64+-0x1] ;  /* 0xffffff084e587981 */ /* 0x000f62000c1e1300 */
[----:B0-----:R-:W-:Y:S02]  /*11cfd0*/  LEA.HI.X.SX32 R87, R69, R75, 0x1, P1 ;  /* 0x0000004b45577211 */ /* 0x001fe400008f0eff */
        /* <DEDUP_REMOVED lines=81> */
[----:B------:R-:W-:Y:S04]  /*11d4f0*/  STG.E.64 desc[UR8][R76.64+0x2758], R86 ;  /* 0x002758564c007986 */ /* 0x000fe8000c101b08 */
[----:B------:R-:W2:Y:S01]  /*11d500*/  LDG.E R80, desc[UR10][R72.64+0xcc] ;  /* 0x0000cc0a48507981 */ /* 0x000ea2000c1e1900 */
[----:B------:R-:W-:Y:S02]  /*11d510*/  R2UR UR4, R70 ;  /* 0x00000000460472ca */ /* 0x000fe400000e0000 */
[----:B------:R-:W-:Y:S01]  /*11d520*/  R2UR UR5, R71 ;  /* 0x00000000470572ca */ /* 0x000fe200000e0000 */
[----:B--2---:R-:W-:-:S04]  /*11d530*/  IMAD R80, R101, R80, R100 ;  /* 0x0000005065507224 */ /* 0x004fc800078e0264 */
[----:B------:R-:W-:-:S08]  /*11d540*/  VIADD R95, R80, 0x271 ;  /* 0x00000271505f7836 */ /* 0x000fd00000000000 */
[----:B------:R-:W2:Y:S01]  /*11d550*/  LDG.E.64 R80, desc[UR4][R76.64+0x2720] ;  /* 0x002720044c507981 */ /* 0x000ea2000c1e1b00 */
        /* <DEDUP_REMOVED lines=8> */
[----:B------:R-:W-:Y:S02]  /*11d5e0*/  @P1 IMAD.MOV.U32 R84, RZ, RZ, 0x0 ;  /* 0x00000000ff541424 */ /* 0x000fe400078e00ff */
        /* <DEDUP_REMOVED lines=33> */
.L_x_3724:
[----:B------:R-:W-:Y:S05]  /*11d800*/  BSYNC.RECONVERGENT B10 ;  /* 0x00000000000a7941 */ /* 0x000fea0003800200 */
.L_x_3723:
        /* <DEDUP_REMOVED lines=33> */
.L_x_3726:
[----:B------:R-:W-:Y:S05]  /*11da20*/  BSYNC.RECONVERGENT B10 ;  /* 0x00000000000a7941 */ /* 0x000fea0003800200 */
.L_x_3725:
        /* <DEDUP_REMOVED lines=9> */
.L_x_3712:
[----:B------:R-:W-:Y:S05]  /*11dac0*/  BSYNC.RECONVERGENT B0 ;  /* 0x0000000000007941 */ /* 0x000fea0003800200 */
.L_x_3703:
        /* <DEDUP_REMOVED lines=79> */
.L_x_3729:
[----:B------:R-:W-:Y:S02]  /*11dfc0*/  R2UR UR4, R70 ;  /* 0x00000000460472ca */ /* 0x000fe400000e0000 */
[----:B------:R-:W-:-:S13]  /*11dfd0*/  R2UR UR5, R71 ;  /* 0x00000000470572ca */ /* 0x000fda00000e0000 */
[----:B------:R3:W-:Y:S02]  /*11dfe0*/  STG.E desc[UR4][R72.64+0xf8], RZ ;  /* 0x0000f8ff48007986 */ /* 0x0007e4000c101904 */
.L_x_3728:
[----:B------:R-:W-:Y:S05]  /*11dff0*/  BSYNC.RELIABLE B0 ;  /* 0x0000000000007941 */ /* 0x000fea0003800100 */
.L_x_3727:
        /* <DEDUP_REMOVED lines=13> */
.L_x_3702:
[----:B------:R-:W-:Y:S05]  /*11e0d0*/  BSYNC.RECONVERGENT B1 ;  /* 0x0000000000017941 */ /* 0x000fea0003800200 */
.L_x_3701:
[----:B------:R-:W-:Y:S02]  /*11e0e0*/  R2UR UR4, R70 ;  /* 0x00000000460472ca */ /* 0x000fe400000e0000 */
[----:B------:R-:W-:-:S13]  /*11e0f0*/  R2UR UR5, R71 ;  /* 0x00000000470572ca */ /* 0x000fda00000e0000 */
[----:B0-----:R-:W5:Y:S02]  /*11e100*/  LDG.E R59, desc[UR4][R72.64+0xd8] ;  /* 0x0000d804483b7981 */ /* 0x001f64000c1e1900 */
[----:B-----5:R-:W-:-:S05]  /*11e110*/  VIADD R59, R59, 0x1 ;  /* 0x000000013b3b7836 */ /* 0x020fca0000000000 */
[----:B------:R0:W-:Y:S01]  /*11e120*/  STG.E desc[UR4][R72.64+0xd8], R59 ;  /* 0x0000d83b48007986 */ /* 0x0001e2000c101904 */
[----:B------:R-:W-:Y:S05]  /*11e130*/  @P0 BRA `(.L_x_3731) ;  /* 0xffffffc800b00947 */ /* 0x000fea000383ffff */
.L_x_3700:
[----:B------:R-:W-:Y:S05]  /*11e140*/  BSYNC.RECONVERGENT B6 ;  /* 0x0000000000067941 */ /* 0x000fea0003800200 */
.L_x_3699:
[----:B------:R-:W-:Y:S05]  /*11e150*/  BRA `(.L_x_3732) ;  /* 0xffffff9800707947 */ /* 0x000fea000383ffff */
.L_x_3696:
[----:B------:R-:W-:Y:S05]  /*11e160*/  BSYNC.RECONVERGENT B7 ;  /* 0x0000000000077941 */ /* 0x000fea0003800200 */
.L_x_3667:
        /* <DEDUP_REMOVED lines=42> */
.L_x_3737:
        /* <DEDUP_REMOVED lines=15> */
.L_x_3736:
[----:B------:R-:W-:Y:S05]  /*11e500*/  BSYNC.RECONVERGENT B1 ;  /* 0x0000000000017941 */ /* 0x000fea0003800200 */
.L_x_3735:
[----:B------:R-:W-:Y:S01]  /*11e510*/  R2UR UR4, R70 ;  /* 0x00000000460472ca */ /* 0x000fe200000e0000 */
[----:B------:R-:W-:Y:S01]  /*11e520*/  BSSY.RECONVERGENT B1, `(.L_x_3738) ;  /* 0x0000015000017945 */ /* 0x000fe20003800200 */
[----:B------:R-:W-:Y:S02]  /*11e530*/  R2UR UR5, R71 ;  /* 0x00000000470572ca */ /* 0x000fe400000e0000 */
[----:B------:R-:W-:-:S11]  /*11e540*/  ISETP.GE.AND P0, PT, R88, 0x1, PT ;  /* 0x000000015800780c */ /* 0x000fd60003f06270 */
[----:B------:R2:W-:Y:S02]  /*11e550*/  STG.E desc[UR4][R72.64+0xd8], RZ ;  /* 0x0000d8ff48007986 */ /* 0x0005e4000c101904 */
[----:B------:R-:W-:Y:S05]  /*11e560*/  @!P0 BRA `(.L_x_3739) ;  /* 0x0000000000408947 */ /* 0x000fea0003800000 */
[----:B------:R-:W-:-:S07]  /*11e570*/  IMAD.MOV.U32 R83, RZ, RZ, RZ ;  /* 0x000000ffff537224 */ /* 0x000fce00078e00ff */
.L_x_3740:
        /* <DEDUP_REMOVED lines=15> */
.L_x_3739:
[----:B------:R-:W-:Y:S05]  /*11e670*/  BSYNC.RECONVERGENT B1 ;  /* 0x0000000000017941 */ /* 0x000fea0003800200 */
.L_x_3738:
        /* <DEDUP_REMOVED lines=37> */
.L_x_3742:
[----:B------:R-:W-:Y:S05]  /*11e8d0*/  BSYNC.RECONVERGENT B1 ;  /* 0x0000000000017941 */ /* 0x000fea0003800200 */
.L_x_3741:
[----:B------:R-:W-:Y:S01]  /*11e8e0*/  UMOV UR4, 0x66666666 ;  /* 0x6666666600047882 */ /* 0x000fe20000000000 */
[----:B------:R-:W-:Y:S01]  /*11e8f0*/  UMOV UR5, 0x40711266 ;  /* 0x4071126600057882 */ /* 0x000fe20000000000 */
[----:B------:R-:W-:Y:S01]  /*11e900*/  IMAD.MOV.U32 R58, RZ, RZ, 0x0 ;  /* 0x00000000ff3a7424 */ /* 0x000fe200078e00ff */
[----:B------:R-:W-:Y:S01]  /*11e910*/  DADD R56, R98, -UR4 ;  /* 0x8000000462387e29 */ /* 0x000fe20008000000 */
[----:B------:R-:W-:-:S07]  /*11e920*/  IMAD.MOV.U32 R59, RZ, RZ, 0x3fe00000 ;  /* 0x3fe00000ff3b7424 */ /* 0x000fce00078e00ff */
[----:B------:R-:W-:-:S11]  /*11e930*/  DFMA R56, R56, 100, R58 ;  /* 0x405900003838782b */ /* 0x000fd6000000003a */
.L_x_3734:
[----:B------:R-:W-:Y:S05]  /*11e940*/  BSYNC.RECONVERGENT B0 ;  /* 0x0000000000007941 */ /* 0x000fea0003800200 */
.L_x_3733:
        /* <DEDUP_REMOVED lines=24> */
.L_x_3743:
[----:B------:R-:W-:Y:S05]  /*11ead0*/  BSYNC.RECONVERGENT B0 ;  /* 0x0000000000007941 */ /* 0x000fea0003800200 */
.L_x_3666:
[----:B------:R-:W-:Y:S05]  /*11eae0*/  BSYNC.RECONVERGENT B8 ;  /* 0x0000000000087941 */ /* 0x000fea0003800200 */
.L_x_3665:
[----:B------:R-:W4:Y:S01]  /*11eaf0*/  I2F.F64.U32 R56, R42 ;  /* 0x0000002a00387312 */ /* 0x000f220000201800 */
[----:B------:R-:W-:Y:S02]  /*11eb00*/  R2UR UR4, R70 ;  /* 0x00000000460472ca */ /* 0x000fe400000e0000 */
[----:B------:R-:W-:Y:S01]  /*11eb10*/  R2UR UR5, R71 ;  /* 0x00000000470572ca */ /* 0x000fe200000e0000 */
[----:B----4-:R-:W-:-:S12]  /*11eb20*/  DSETP.GT.AND P0, PT, R98, R56, PT ;  /* 0x000000386200722a */ /* 0x010fd80003f04000 */
[----:B------:R4:W-:Y:S02]  /*11eb30*/  STG.E.64 desc[UR4][R76.64+0x2778], R98 ;  /* 0x002778624c007986 */ /* 0x0009e4000c101b04 */
[----:B------:R-:W-:Y:S05]  /*11eb40*/  @P0 BREAK.RELIABLE B2 ;  /* 0x0000000000020942 */ /* 0x000fea0003800100 */
[----:B------:R-:W-:Y:S05]  /*11eb50*/  @P0 BREAK.RELIABLE B3 ;  /* 0x0000000000030942 */ /* 0x000fea0003800100 */
[----:B------:R-:W-:Y:S05]  /*11eb60*/  @P0 BREAK.RELIABLE B9 ;  /* 0x0000000000090942 */ /* 0x000fea0003800100 */
[----:B----4-:R-:W-:Y:S05]  /*11eb70*/  @P0 BRA `(.L_x_3744) ;  /* 0x000002e400d80947 */ /* 0x010fea0003800000 */
[----:B------:R-:W-:Y:S02]  /*11eb80*/  R2UR UR4, R70 ;  /* 0x00000000460472ca */ /* 0x000fe400000e0000 */
[----:B------:R-:W-:-:S13]  /*11eb90*/  R2UR UR5, R71 ;  /* 0x00000000470572ca */ /* 0x000fda00000e0000 */
[----:B------:R-:W4:Y:S01]  /*11eba0*/  LDG.E R40, desc[UR4][R72.64+0x100] ;  /* 0x0001000448287981 */ /* 0x000f22000c1e1900 */
[----:B------:R-:W0:Y:S01]  /*11ebb0*/  S2UR UR5, SR_CgaCtaId ;  /* 0x00000000000579c3 */ /* 0x000e220000008800 */
[----:B------:R-:W-:Y:S01]  /*11ebc0*/  UMOV UR4, 0x400 ;  /* 0x0000040000047882 */ /* 0x000fe20000000000 */
[----:B------:R-:W-:Y:S02]  /*11ebd0*/  R2UR UR8, R70 ;  /* 0x00000000460872ca */ /* 0x000fe400000e0000 */
[C---:B------:R-:W-:Y:S01]  /*11ebe0*/  R2UR UR9, R71.reuse ;  /* 0x00000000470972ca */ /* 0x040fe200000e0000 */
[----:B0-----:R-:W-:Y:S01]  /*11ebf0*/  ULEA UR4, UR5, UR4, 0x18 ;  /* 0x0000000405047291 */ /* 0x001fe2000f8ec0ff */
[----:B------:R-:W-:-:S05]  /*11ec00*/  R2UR UR5, R71 ;  /* 0x00000000470572ca */ /* 0x000fca00000e0000 */
[----:B---3--:R-:W-:Y:S02]  /*11ec10*/  LEA R69, R112, UR4, 0x5 ;  /* 0x0000000470457c11 */ /* 0x008fe4000f8e28ff */
[----:B------:R-:W-:-:S13]  /*11ec20*/  R2UR UR4, R70 ;  /* 0x00000000460472ca */ /* 0x000fda00000e0000 */
[----:B------:R-:W3:Y:S01]  /*11ec30*/  LDG.E R58, desc[UR4][R72.64+0x104] ;  /* 0x00010404483a7981 */ /* 0x000ee2000c1e1900 */
[----:B----4-:R-:W-:-:S06]  /*11ec40*/  IMAD R42, R40, 0x4, R69 ;  /* 0x00000004282a7824 */ /* 0x010fcc00078e0245 */
[----:B------:R-:W0:Y:S02]  /*11ec50*/  LDS R42, [R42] ;  /* 0x000000002a2a7984 */ /* 0x000e240000000800 */
[----:B0-----:R-:W-:-:S04]  /*11ec60*/  IMAD R57, R42, 0xa, RZ ;  /* 0x0000000a2a397824 */ /* 0x001fc800078e02ff */
[----:B------:R-:W-:-:S05]  /*11ec70*/  IMAD.WIDE R56, R57, 0x4, R12 ;  /* 0x0000000439387825 */ /* 0x000fca00078e020c */
[----:B------:R-:W4:Y:S04]  /*11ec80*/  LDG.E R61, desc[UR8][R56.64+0x4] ;  /* 0x00000408383d7981 */ /* 0x000f28000c1e1900 */
[----:B------:R0:W5:Y:S01]  /*11ec90*/  LDG.E R80, desc[UR4][R56.64] ;  /* 0x0000000438507981 */ /* 0x000162000c1e1900 */
[----:B------:R-:W-:Y:S02]  /*11eca0*/  UMOV UR4, 0x2c ;  /* 0x0000002c00047882 */ /* 0x000fe40000000000 */
[----:B------:R-:W-:Y:S02]  /*11ecb0*/  LEA R40, R40, UR4, 0x2 ;  /* 0x0000000428287c11 */ /* 0x000fe4000f8e10ff */
[C---:B---3--:R-:W-:Y:S01]  /*11ecc0*/  LEA R42, R58.reuse, UR4, 0x2 ;  /* 0x000000043a2a7c11 */ /* 0x048fe2000f8e10ff */
[----:B------:R-:W-:-:S03]  /*11ecd0*/  IMAD R69, R58, 0x4, R69 ;  /* 0x000000043a457824 */ /* 0x000fc600078e0245 */
[----:B------:R-:W3:Y:S03]  /*11ece0*/  LDC R40, c[0x3][R40] ;  /* 0x00c0000028287b82 */ /* 0x000ee60000000800 */
        /* <DEDUP_REMOVED lines=10> */
[----:B0--3--:R-:W-:Y:S05]  /*11ed90*/  @!P0 BRA `(.L_x_3746) ;  /* 0x0000000c00dc8947 */ /* 0x009fea0003800000 */
        /* <DEDUP_REMOVED lines=10> */
.L_x_3750:
        /* <DEDUP_REMOVED lines=11> */
[----:B---3--:R-:W3:Y:S04]  /*11eef0*/  LDG.E.U8 R60, desc[UR4][R60.64] ;  /* 0x000000043c3c7981 */ /* 0x008ee8000c1e1100 */
        /* <DEDUP_REMOVED lines=26> */
.L_x_3747:
[----:B------:R-:W-:Y:S01]  /*11f0a0*/  R2UR UR4, R70 ;  /* 0x00000000460472ca */ /* 0x000fe200000e0000 */
[----:B0-----:R-:W-:Y:S01]  /*11f0b0*/  IMAD R59, R69, 0xa, RZ ;  /* 0x0000000a453b7824 */ /* 0x001fe200078e02ff */
[----:B------:R-:W-:-:S03]  /*11f0c0*/  R2UR UR5, R71 ;  /* 0x00000000470572ca */ /* 0x000fc600000e0000 */
[----:B------:R-:W-:-:S10]  /*11f0d0*/  IMAD.WIDE R58, R59, 0x4, R12 ;  /* 0x000000043b3a7825 */ /* 0x000fd400078e020c */
        /* <DEDUP_REMOVED lines=19> */
.L_x_3755:
        /* <DEDUP_REMOVED lines=38> */
.L_x_3752:
[----:B0-----:R-:W0:Y:S01]  /*11f470*/  MUFU.RCP64H R59, 2.2750682830810546875 ;  /* 0x40023357003b7908 */ /* 0x001e220000001800 */
        /* <DEDUP_REMOVED lines=18> */
[----:B--23--:R-:W-:-:S08]  /*11f5a0*/  DMUL R78, R58, UR4 ;  /* 0x000000043a4e7c28 */ /* 0x00cfd00008000000 */
        /* <DEDUP_REMOVED lines=42> */
.L_x_3754:
[----:B------:R-:W-:Y:S02]  /*11f850*/  R2UR UR4, R70 ;  /* 0x00000000460472ca */ /* 0x000fe400000e0000 */
[----:B------:R-:W-:-:S13]  /*11f860*/  R2UR UR5, R71 ;  /* 0x00000000470572ca */ /* 0x000fda00000e0000 */
[----:B------:R2:W-:Y:S01]  /*11f870*/  STG.E desc[UR4][R72.64+0xf8], RZ ;  /* 0x0000f8ff48007986 */ /* 0x0005e2000c101904 */
[----:B------:R-:W-:Y:S05]  /*11f880*/  BRA `(.L_x_3751) ;  /* 0x00000000000c7947 */ /* 0x000fea0003800000 */
.L_x_3753:
[----:B------:R-:W-:Y:S02]  /*11f890*/  R2UR UR4, R70 ;  /* 0x00000000460472ca */ /* 0x000fe400000e0000 */
[----:B------:R-:W-:-:S13]  /*11f8a0*/  R2UR UR5, R71 ;  /* 0x00000000470572ca */ /* 0x000fda00000e0000 */
[----:B------:R0:W-:Y:S02]  /*11f8b0*/  STG.E desc[UR4][R72.64+0xf8], RZ ;  /* 0x0000f8ff48007986 */ /* 0x0001e4000c101904 */
.L_x_3751:
        /* <DEDUP_REMOVED lines=19> */
[----:B---3--:R-:W-:-:S08]  /*11f9f0*/  DMUL R78, R58, UR4 ;  /* 0x000000043a4e7c28 */ /* 0x008fd00008000000 */
        /* <DEDUP_REMOVED lines=42> */
.L_x_3749:
[----:B------:R-:W-:Y:S02]  /*11fca0*/  R2UR UR4, R70 ;  /* 0x00000000460472ca */ /* 0x000fe400000e0000 */
[----:B------:R-:W-:-:S13]  /*11fcb0*/  R2UR UR5, R71 ;  /* 0x00000000470572ca */ /* 0x000fda00000e0000 */
[----:B------:R0:W-:Y:S01]  /*11fcc0*/  STG.E desc[UR4][R72.64+0xf8], RZ ;  /* 0x0000f8ff48007986 */ /* 0x0001e2000c101904 */
[----:B------:R-:W-:Y:S05]  /*11fcd0*/  BRA `(.L_x_3746) ;  /* 0x00000000000c7947 */ /* 0x000fea0003800000 */
.L_x_3748:
[----:B------:R-:W-:Y:S02]  /*11fce0*/  R2UR UR4, R70 ;  /* 0x00000000460472ca */ /* 0x000fe400000e0000 */
[----:B------:R-:W-:-:S13]  /*11fcf0*/  R2UR UR5, R71 ;  /* 0x00000000470572ca */ /* 0x000fda00000e0000 */
[----:B------:R3:W-:Y:S02]  /*11fd00*/  STG.E desc[UR4][R72.64+0xf8], RZ ;  /* 0x0000f8ff48007986 */ /* 0x0007e4000c101904 */
.L_x_3746:
[----:B------:R-:W1:Y:S01]  /*11fd10*/  MUFU.RCP64H R59, 2.2750682830810546875 ;  /* 0x40023357003b7908 */ /* 0x000e620000001800 */
        /* <DEDUP_REMOVED lines=60> */
.L_x_3756:
[----:B------:R-:W-:Y:S05]  /*1200e0*/  BSYNC.RECONVERGENT B0 ;  /* 0x0000000000007941 */ /* 0x000fea0003800200 */
.L_x_3745:
[----:B------:R-:W-:Y:S01]  /*1200f0*/  R2UR UR4, R70 ;  /* 0x00000000460472ca */ /* 0x000fe200000e0000 */
[----:B01-3--:R-:W-:Y:S01]  /*120100*/  IMAD R59, R69, 0xa, RZ ;  /* 0x0000000a453b7824 */ /* 0x00bfe200078e02ff */
[----:B------:R-:W-:-:S03]  /*120110*/  R2UR UR5, R71 ;  /* 0x00000000470572ca */ /* 0x000fc600000e0000 */
[----:B------:R-:W-:-:S10]  /*120120*/  IMAD.WIDE R58, R59, 0x4, R12 ;  /* 0x000000043b3a7825 */ /* 0x000fd400078e020c */
[----:B------:R-:W3:Y:S01]  /*120130*/  LDG.E R69, desc[UR4][R58.64+0x4] ;  /* 0x000004043a457981 */ /* 0x000ee2000c1e1900 */
[----:B------:R-:W-:Y:S02]  /*120140*/  R2UR UR8, R70 ;  /* 0x00000000460872ca */ /* 0x000fe400000e0000 */
[----:B------:R-:W-:Y:S02]  /*120150*/  R2UR UR9, R71 ;  /* 0x00000000470972ca */ /* 0x000fe400000e0000 */
[----:B------:R-:W-:Y:S01]  /*120160*/  ISETP.NE.AND P0, PT, R42, RZ, PT ;  /* 0x000000ff2a00720c */ /* 0x000fe20003f05270 */
[----:B---3--:R0:W-:Y:S10]  /*120170*/  STG.E desc[UR4][R72.64+0xc8], R69 ;  /* 0x0000c84548007986 */ /* 0x0081f4000c101904 */
[----:B------:R-:W3:Y:S01]  /*120180*/  LDG.E R61, desc[UR8][R56.64+0x4] ;  /* 0x00000408383d7981 */ /* 0x000ee2000c1e1900 */
[----:B------:R-:W-:Y:S03]  /*120190*/  BSSY.RECONVERGENT B0, `(.L_x_3757) ;  /* 0x000008e000007945 */ /* 0x000fe60003800200 */
[----:B---3--:R0:W-:Y:S01]  /*1201a0*/  STG.E desc[UR4][R72.64+0xcc], R61 ;  /* 0x0000cc3d48007986 */ /* 0x0081e2000c101904 */
[----:B------:R-:W-:Y:S05]  /*1201b0*/  @!P0 BRA `(.L_x_3758) ;  /* 0x0000000400208947 */ /* 0x000fea0003800000 */
[----:B------:R-:W-:Y:S01]  /*1201c0*/  ISETP.GE.AND P0, PT, R69, 0x1, PT ;  /* 0x000000014500780c */ /* 0x000fe20003f06270 */
[----:B------:R-:W-:-:S12]  /*1201d0*/  BSSY.RECONVERGENT B1, `(.L_x_3759) ;  /* 0x0000045000017945 */ /* 0x000fd80003800200 */
[----:B------:R-:W-:Y:S05]  /*1201e0*/  @!P0 BRA `(.L_x_3760) ;  /* 0x00000004000c8947 */ /* 0x000fea0003800000 */
[----:B0-----:R-:W-:-:S07]  /*1201f0*/  IMAD.MOV.U32 R69, RZ, RZ, 0x1 ;  /* 0x00000001ff457424 */ /* 0x001fce00078e00ff */
.L_x_3768:
[C---:B------:R-:W-:Y:S02]  /*120200*/  R2UR UR4, R70.reuse ;  /* 0x00000000460472ca */ /* 0x040fe400000e0000 */
[C---:B------:R-:W-:Y:S02]  /*120210*/  R2UR UR5, R71.reuse ;  /* 0x00000000470572ca */ /* 0x040fe400000e0000 */
[----:B------:R-:W-:Y:S02]  /*120220*/  R2UR UR8, R70 ;  /* 0x00000000460872ca */ /* 0x000fe400000e0000 */
[----:B------:R-:W-:-:S09]  /*120230*/  R2UR UR9, R71 ;  /* 0x00000000470972ca */ /* 0x000fd200000e0000 */
[----:B------:R-:W3:Y:S04]  /*120240*/  LDG.E R42, desc[UR4][R58.64] ;  /* 0x000000043a2a7981 */ /* 0x000ee8000c1e1900 */
[----:B------:R-:W3:Y:S02]  /*120250*/  LDG.E R60, desc[UR8][R58.64+0x4] ;  /* 0x000004083a3c7981 */ /* 0x000ee4000c1e1900 */
[----:B---3--:R-:W-:-:S04]  /*120260*/  IADD3 R42, PT, PT, R60, R42, -R69 ;  /* 0x0000002a3c2a7210 */ /* 0x008fc80007ffe845 */
[----:B------:R-:W-:-:S04]  /*120270*/  IADD3 R60, P0, PT, R42, R15, RZ ;  /* 0x0000000f2a3c7210 */ /* 0x000fc80007f1e0ff */
[----:B------:R-:W-:-:S05]  /*120280*/  LEA.HI.X.SX32 R61, R42, R14, 0x1, P0 ;  /* 0x0000000e2a3d7211 */ /* 0x000fca00000f0eff */
        /* <DEDUP_REMOVED lines=18> */
.L_x_3764:
[----:B------:R-:W-:Y:S01]  /*1203b0*/  R2UR UR4, R70 ;  /* 0x00000000460472ca */ /* 0x000fe200000e0000 */
[----:B------:R-:W-:Y:S01]  /*1203c0*/  IMAD.MOV.U32 R42, RZ, RZ, 0x3 ;  /* 0x00000003ff2a7424 */ /* 0x000fe200078e00ff */
[----:B------:R-:W-:Y:S02]  /*1203d0*/  R2UR UR5, R71 ;  /* 0x00000000470572ca */ /* 0x000fe400000e0000 */
[----:B------:R-:W-:-:S05]  /*1203e0*/  IADD3 R60, P0, PT, R69, R74, RZ ;  /* 0x0000004a453c7210 */ /* 0x000fca0007f1e0ff */
[----:B------:R-:W-:-:S06]  /*1203f0*/  IMAD.X R61, RZ, RZ, R75, P0 ;  /* 0x000000ffff3d7224 */ /* 0x000fcc00000e064b */
[----:B------:R1:W-:Y:S01]  /*120400*/  STG.E.U8 desc[UR4][R60.64], R42 ;  /* 0x0000002a3c007986 */ /* 0x0003e2000c101104 */
[----:B------:R-:W-:Y:S05]  /*120410*/  BRA `(.L_x_3766) ;  /* 0x0000000000647947 */ /* 0x000fea0003800000 */
.L_x_3763:
        /* <DEDUP_REMOVED lines=11> */
.L_x_3765:
[----:B------:R-:W-:Y:S05]  /*1204d0*/  BSYNC.RELIABLE B7 ;  /* 0x0000000000077941 */ /* 0x000fea0003800100 */
.L_x_3762:
[----:B------:R-:W-:Y:S01]  /*1204e0*/  R2UR UR4, R70 ;  /* 0x00000000460472ca */ /* 0x000fe200000e0000 */
[----:B------:R-:W-:Y:S01]  /*1204f0*/  IMAD.MOV.U32 R42, RZ, RZ, 0x4 ;  /* 0x00000004ff2a7424 */ /* 0x000fe200078e00ff */
[----:B------:R-:W-:Y:S02]  /*120500*/  R2UR UR5, R71 ;  /* 0x00000000470572ca */ /* 0x000fe400000e0000 */
[----:B0-----:R-:W-:-:S05]  /*120510*/  IADD3 R60, P0, PT, R69, R74, RZ ;  /* 0x0000004a453c7210 */ /* 0x001fca0007f1e0ff */
[----:B------:R-:W-:-:S06]  /*120520*/  IMAD.X R61, RZ, RZ, R75, P0 ;  /* 0x000000ffff3d7224 */ /* 0x000fcc00000e064b */
[----:B------:R0:W-:Y:S01]  /*120530*/  STG.E.U8 desc[UR4][R60.64], R42 ;  /* 0x0000002a3c007986 */ /* 0x0001e2000c101104 */
[----:B------:R-:W-:Y:S05]  /*120540*/  BRA `(.L_x_3766) ;  /* 0x0000000000187947 */ /* 0x000fea0003800000 */
.L_x_3767:
[----:B------:R-:W-:Y:S01]  /*120550*/  R2UR UR4, R70 ;  /* 0x00000000460472ca */ /* 0x000fe200000e0000 */
[----:B------:R-:W-:Y:S01]  /*120560*/  IMAD.MOV.U32 R42, RZ, RZ, 0x1 ;  /* 0x00000001ff2a7424 */ /* 0x000fe200078e00ff */
[----:B------:R-:W-:Y:S02]  /*120570*/  R2UR UR5, R71 ;  /* 0x00000000470572ca */ /* 0x000fe400000e0000 */
[----:B------:R-:W-:-:S05]  /*120580*/  IADD3 R60, P0, PT, R69, R74, RZ ;  /* 0x0000004a453c7210 */ /* 0x000fca0007f1e0ff */
[----:B------:R-:W-:-:S06]  /*120590*/  IMAD.X R61, RZ, RZ, R75, P0 ;  /* 0x000000ffff3d7224 */ /* 0x000fcc00000e064b */
[----:B------:R3:W-:Y:S02]  /*1205a0*/  STG.E.U8 desc[UR4][R60.64], R42 ;  /* 0x0000002a3c007986 */ /* 0x0007e4000c101104 */
.L_x_3766:
[----:B------:R-:W-:Y:S05]  /*1205b0*/  BSYNC.RECONVERGENT B6 ;  /* 0x0000000000067941 */ /* 0x000fea0003800200 */
.L_x_3761:
[----:B------:R-:W-:Y:S02]  /*1205c0*/  R2UR UR4, R70 ;  /* 0x00000000460472ca */ /* 0x000fe400000e0000 */
[----:B------:R-:W-:-:S13]  /*1205d0*/  R2UR UR5, R71 ;  /* 0x00000000470572ca */ /* 0x000fda00000e0000 */
[----:B01-3--:R-:W3:Y:S02]  /*1205e0*/  LDG.E R42, desc[UR4][R72.64+0xc8] ;  /* 0x0000c804482a7981 */ /* 0x00bee4000c1e1900 */
[C---:B---3--:R-:W-:Y:S01]  /*1205f0*/  ISETP.GE.AND P0, PT, R69.reuse, R42, PT ;  /* 0x0000002a4500720c */ /* 0x048fe20003f06270 */
[----:B------:R-:W-:-:S12]  /*120600*/  VIADD R69, R69, 0x1 ;  /* 0x0000000145457836 */ /* 0x000fd80000000000 */
[----:B------:R-:W-:Y:S05]  /*120610*/  @!P0 BRA `(.L_x_3768) ;  /* 0xfffffff800f88947 */ /* 0x000fea000383ffff */
.L_x_3760:
[----:B------:R-:W-:Y:S05]  /*120620*/  BSYNC.RECONVERGENT B1 ;  /* 0x0000000000017941 */ /* 0x000fea0003800200 */
.L_x_3759:
[----:B------:R-:W-:Y:S05]  /*120630*/  BRA `(.L_x_3769) ;  /* 0x00000004000c7947 */ /* 0x000fea0003800000 */
.L_x_3758:
[----:B------:R-:W-:-:S13]  /*120640*/  ISETP.GE.AND P0, PT, R69, 0x1, PT ;  /* 0x000000014500780c */ /* 0x000fda0003f06270 */
[----:B------:R-:W-:Y:S05]  /*120650*/  @!P0 BRA `(.L_x_3769) ;  /* 0x0000000400048947 */ /* 0x000fea0003800000 */
[----:B0-----:R-:W-:-:S07]  /*120660*/  IMAD.MOV.U32 R69, RZ, RZ, 0x1 ;  /* 0x00000001ff457424 */ /* 0x001fce00078e00ff */
.L_x_3778:
[----:B------:R-:W-:Y:S02]  /*120670*/  R2UR UR4, R70 ;  /* 0x00000000460472ca */ /* 0x000fe400000e0000 */
[----:B------:R-:W-:-:S13]  /*120680*/  R2UR UR5, R71 ;  /* 0x00000000470572ca */ /* 0x000fda00000e0000 */
[----:B------:R-:W3:Y:S02]  /*120690*/  LDG.E R42, desc[UR4][R58.64] ;  /* 0x000000043a2a7981 */ /* 0x000ee4000c1e1900 */
[----:B---3--:R-:W-:-:S04]  /*1206a0*/  IADD3 R42, PT, PT, R69, -0x1, R42 ;  /* 0xffffffff452a7810 */ /* 0x008fc80007ffe02a */
[----:B-1----:R-:W-:-:S04]  /*1206b0*/  IADD3 R60, P0, PT, R42, R15, RZ ;  /* 0x0000000f2a3c7210 */ /* 0x002fc80007f1e0ff */
        /* <DEDUP_REMOVED lines=19> */
.L_x_3773:
[----:B------:R-:W-:Y:S02]  /*1207f0*/  R2UR UR4, R70 ;  /* 0x00000000460472ca */ /* 0x000fe400000e0000 */
[----:B------:R-:W-:Y:S02]  /*120800*/  R2UR UR5, R71 ;  /* 0x00000000470572ca */ /* 0x000fe400000e0000 */
[----:B------:R-:W-:-:S04]  /*120810*/  IADD3 R60, P0, PT, R69, R74, RZ ;  /* 0x0000004a453c7210 */ /* 0x000fc80007f1e0ff */
[----:B------:R-:W-:-:S07]  /*120820*/  LEA.HI.X.SX32 R61, R69, R75, 0x1, P0 ;  /* 0x0000004b453d7211 */ /* 0x000fce00000f0eff */
[----:B------:R1:W-:Y:S01]  /*120830*/  STG.E.U8 desc[UR4][R60.64], RZ ;  /* 0x000000ff3c007986 */ /* 0x0003e2000c101104 */
[----:B------:R-:W-:Y:S05]  /*120840*/  BRA `(.L_x_3775) ;  /* 0x00000000006c7947 */ /* 0x000fea0003800000 */
.L_x_3772:
[----:B------:R-:W-:-:S13]  /*120850*/  ISETP.NE.AND P0, PT, R60, 0x47, PT ;  /* 0x000000473c00780c */ /* 0x000fda0003f05270 */
[----:B------:R-:W-:Y:S05]  /*120860*/  @!P0 BREAK.RELIABLE B6 ;  /* 0x0000000000068942 */ /* 0x000fea0003800100 */
[----:B------:R-:W-:Y:S05]  /*120870*/  @!P0 BRA `(.L_x_3776) ;  /* 0x0000000000488947 */ /* 0x000fea0003800000 */
[----:B------:R-:W-:-:S13]  /*120880*/  ISETP.NE.AND P0, PT, R60, 0x54, PT ;  /* 0x000000543c00780c */ /* 0x000fda0003f05270 */
[----:B------:R-:W-:Y:S05]  /*120890*/  @!P0 BREAK.RELIABLE B6 ;  /* 0x0000000000068942 */ /* 0x000fea0003800100 */
[----:B------:R-:W-:Y:S05]  /*1208a0*/  @!P0 BRA `(.L_x_3777) ;  /* 0x0000000000208947 */ /* 0x000fea0003800000 */
.L_x_3774:
[----:B------:R-:W-:Y:S05]  /*1208b0*/  BSYNC.RELIABLE B6 ;  /* 0x0000000000067941 */ /* 0x000fea0003800100 */
.L_x_3771:
[----:B------:R-:W-:Y:S01]  /*1208c0*/  R2UR UR4, R70 ;  /* 0x00000000460472ca */ /* 0x000fe200000e0000 */
[----:B------:R-:W-:Y:S01]  /*1208d0*/  IMAD.MOV.U32 R42, RZ, RZ, 0x4 ;  /* 0x00000004ff2a7424 */ /* 0x000fe200078e00ff */
[----:B------:R-:W-:Y:S02]  /*1208e0*/  R2UR UR5, R71 ;  /* 0x00000000470572ca */ /* 0x000fe400000e0000 */
[----:B------:R-:W-:-:S04]  /*1208f0*/  IADD3 R60, P0, PT, R69, R74, RZ ;  /* 0x0000004a453c7210 */ /* 0x000fc80007f1e0ff */
[----:B------:R-:W-:-:S07]  /*120900*/  LEA.HI.X.SX32 R61, R69, R75, 0x1, P0 ;  /* 0x0000004b453d7211 */ /* 0x000fce00000f0eff */
[----:B------:R0:W-:Y:S01]  /*120910*/  STG.E.U8 desc[UR4][R60.64], R42 ;  /* 0x0000002a3c007986 */ /* 0x0001e2000c101104 */
[----:B------:R-:W-:Y:S05]  /*120920*/  BRA `(.L_x_3775) ;  /* 0x0000000000347947 */ /* 0x000fea0003800000 */
.L_x_3777:
[----:B------:R-:W-:Y:S01]  /*120930*/  R2UR UR4, R70 ;  /* 0x00000000460472ca */ /* 0x000fe200000e0000 */
[----:B------:R-:W-:Y:S01]  /*120940*/  IMAD.MOV.U32 R42, RZ, RZ, 0x3 ;  /* 0x00000003ff2a7424 */ /* 0x000fe200078e00ff */
[----:B------:R-:W-:Y:S02]  /*120950*/  R2UR UR5, R71 ;  /* 0x00000000470572ca */ /* 0x000fe400000e0000 */
[----:B------:R-:W-:-:S04]  /*120960*/  IADD3 R60, P0, PT, R69, R74, RZ ;  /* 0x0000004a453c7210 */ /* 0x000fc80007f1e0ff */
[----:B------:R-:W-:-:S07]  /*120970*/  LEA.HI.X.SX32 R61, R69, R75, 0x1, P0 ;  /* 0x0000004b453d7211 */ /* 0x000fce00000f0eff */
[----:B------:R0:W-:Y:S01]  /*120980*/  STG.E.U8 desc[UR4][R60.64], R42 ;  /* 0x0000002a3c007986 */ /* 0x0001e2000c101104 */
[----:B------:R-:W-:Y:S05]  /*120990*/  BRA `(.L_x_3775) ;  /* 0x0000000000187947 */ /* 0x000fea0003800000 */
.L_x_3776:
[----:B------:R-:W-:Y:S01]  /*1209a0*/  R2UR UR4, R70 ;  /* 0x00000000460472ca */ /* 0x000fe200000e0000 */
[----:B------:R-:W-:Y:S01]  /*1209b0*/  IMAD.MOV.U32 R42, RZ, RZ, 0x2 ;  /* 0x00000002ff2a7424 */ /* 0x000fe200078e00ff */
[----:B------:R-:W-:Y:S02]  /*1209c0*/  R2UR UR5, R71 ;  /* 0x00000000470572ca */ /* 0x000fe400000e0000 */
[----:B------:R-:W-:-:S04]  /*1209d0*/  IADD3 R60, P0, PT, R69, R74, RZ ;  /* 0x0000004a453c7210 */ /* 0x000fc80007f1e0ff */
[----:B------:R-:W-:-:S07]  /*1209e0*/  LEA.HI.X.SX32 R61, R69, R75, 0x1, P0 ;  /* 0x0000004b453d7211 */ /* 0x000fce00000f0eff */
[----:B------:R3:W-:Y:S02]  /*1209f0*/  STG.E.U8 desc[UR4][R60.64], R42 ;  /* 0x0000002a3c007986 */ /* 0x0007e4000c101104 */
.L_x_3775:
[----:B------:R-:W-:Y:S05]  /*120a00*/  BSYNC.RECONVERGENT B1 ;  /* 0x0000000000017941 */ /* 0x000fea0003800200 */
.L_x_3770:
[----:B------:R-:W-:Y:S02]  /*120a10*/  R2UR UR4, R70 ;  /* 0x00000000460472ca */ /* 0x000fe400000e0000 */
[----:B------:R-:W-:-:S13]  /*120a20*/  R2UR UR5, R71 ;  /* 0x00000000470572ca */ /* 0x000fda00000e0000 */
[----:B0--3--:R-:W3:Y:S02]  /*120a30*/  LDG.E R42, desc[UR4][R72.64+0xc8] ;  /* 0x0000c804482a7981 */ /* 0x009ee4000c1e1900 */
[C---:B---3--:R-:W-:Y:S01]  /*120a40*/  ISETP.GE.AND P0, PT, R69.reuse, R42, PT ;  /* 0x0000002a4500720c */ /* 0x048fe20003f06270 */
[----:B------:R-:W-:-:S12]  /*120a50*/  VIADD R69, R69, 0x1 ;  /* 0x0000000145457836 */ /* 0x000fd80000000000 */
[----:B------:R-:W-:Y:S05]  /*120a60*/  @!P0 BRA `(.L_x_3778) ;  /* 0xfffffffc00008947 */ /* 0x000fea000383ffff */
.L_x_3769:
[----:B------:R-:W-:Y:S05]  /*120a70*/  BSYNC.RECONVERGENT B0 ;  /* 0x0000000000007941 */ /* 0x000fea0003800200 */
.L_x_3757:
[----:B------:R-:W-:Y:S01]  /*120a80*/  ISETP.NE.AND P0, PT, R40, RZ, PT ;  /* 0x000000ff2800720c */ /* 0x000fe20003f05270 */
[----:B------:R-:W-:-:S12]  /*120a90*/  BSSY.RECONVERGENT B0, `(.L_x_3779) ;  /* 0x0000095000007945 */ /* 0x000fd80003800200 */
[----:B------:R-:W-:Y:S05]  /*120aa0*/  @!P0 BRA `(.L_x_3780) ;  /* 0x0000000400208947 */ /* 0x000fea0003800000 */
[----:B------:R-:W-:Y:S02]  /*120ab0*/  R2UR UR4, R70 ;  /* 0x00000000460472ca */ /* 0x000fe400000e0000 */
[----:B------:R-:W-:-:S13]  /*120ac0*/  R2UR UR5, R71 ;  /* 0x00000000470572ca */ /* 0x000fda00000e0000 */
[----:B------:R-:W3:Y:S02]  /*120ad0*/  LDG.E R40, desc[UR4][R72.64+0xcc] ;  /* 0x0000cc0448287981 */ /* 0x000ee4000c1e1900 */
[----:B---3--:R-:W-:-:S13]  /*120ae0*/  ISETP.GE.AND P0, PT, R40, 0x1, PT ;  /* 0x000000012800780c */ /* 0x008fda0003f06270 */
[----:B------:R-:W-:Y:S05]  /*120af0*/  @!P0 BRA `(.L_x_3781) ;  /* 0x0000000800388947 */ /* 0x000fea0003800000 */
[----:B------:R-:W-:Y:S01]  /*120b00*/  BSSY.RECONVERGENT B1, `(.L_x_3782) ;  /* 0x0000041000017945 */ /* 0x000fe20003800200 */
[----:B01----:R-:W-:-:S07]  /*120b10*/  IMAD.MOV.U32 R61, RZ, RZ, 0x1 ;  /* 0x00000001ff3d7424 */ /* 0x003fce00078e00ff */
.L_x_3790:
[----:B------:R-:W-:Y:S02]  /*120b20*/  R2UR UR4, R70 ;  /* 0x00000000460472ca */ /* 0x000fe400000e0000 */
[----:B------:R-:W-:-:S13]  /*120b30*/  R2UR UR5, R71 ;  /* 0x00000000470572ca */ /* 0x000fda00000e0000 */
[----:B------:R-:W3:Y:S02]  /*120b40*/  LDG.E R40, desc[UR4][R56.64] ;  /* 0x0000000438287981 */ /* 0x000ee4000c1e1900 */
[----:B---3--:R-:W-:-:S04]  /*120b50*/  IADD3 R40, PT, PT, R61, -0x1, R40 ;  /* 0xffffffff3d287810 */ /* 0x008fc80007ffe028 */
        /* <DEDUP_REMOVED lines=20> */
.L_x_3786:
[----:B------:R-:W-:Y:S01]  /*120ca0*/  R2UR UR4, R70 ;  /* 0x00000000460472ca */ /* 0x000fe200000e0000 */
[----:B------:R-:W-:Y:S01]  /*120cb0*/  IMAD.MOV.U32 R40, RZ, RZ, 0x3 ;  /* 0x00000003ff287424 */ /* 0x000fe200078e00ff */
[----:B------:R-:W-:Y:S02]  /*120cc0*/  R2UR UR5, R71 ;  /* 0x00000000470572ca */ /* 0x000fe400000e0000 */
[----:B------:R-:W-:-:S04]  /*120cd0*/  IADD3 R58, P0, PT, R61, R74, RZ ;  /* 0x0000004a3d3a7210 */ /* 0x000fc80007f1e0ff */
[----:B------:R-:W-:-:S07]  /*120ce0*/  LEA.HI.X.SX32 R59, R61, R75, 0x1, P0 ;  /* 0x0000004b3d3b7211 */ /* 0x000fce00000f0eff */
[----:B------:R0:W-:Y:S01]  /*120cf0*/  STG.E.U8 desc[UR4][R58.64+0x1b], R40 ;  /* 0x00001b283a007986 */ /* 0x0001e2000c101104 */
[----:B------:R-:W-:Y:S05]  /*120d00*/  BRA `(.L_x_3788) ;  /* 0x0000000000647947 */ /* 0x000fea0003800000 */
.L_x_3785:
        /* <DEDUP_REMOVED lines=11> */
.L_x_3787:
[----:B------:R-:W-:Y:S05]  /*120dc0*/  BSYNC.RELIABLE B7 ;  /* 0x0000000000077941 */ /* 0x000fea0003800100 */
.L_x_3784:
[----:B------:R-:W-:Y:S01]  /*120dd0*/  R2UR UR4, R70 ;  /* 0x00000000460472ca */ /* 0x000fe200000e0000 */
[----:B------:R-:W-:Y:S01]  /*120de0*/  IMAD.MOV.U32 R40, RZ, RZ, 0x4 ;  /* 0x00000004ff287424 */ /* 0x000fe200078e00ff */
[----:B------:R-:W-:Y:S02]  /*120df0*/  R2UR UR5, R71 ;  /* 0x00000000470572ca */ /* 0x000fe400000e0000 */
[----:B0-----:R-:W-:-:S04]  /*120e00*/  IADD3 R58, P0, PT, R61, R74, RZ ;  /* 0x0000004a3d3a7210 */ /* 0x001fc80007f1e0ff */
[----:B------:R-:W-:-:S07]  /*120e10*/  LEA.HI.X.SX32 R59, R61, R75, 0x1, P0 ;  /* 0x0000004b3d3b7211 */ /* 0x000fce00000f0eff */
[----:B------:R0:W-:Y:S01]  /*120e20*/  STG.E.U8 desc[UR4][R58.64+0x1b], R40 ;  /* 0x00001b283a007986 */ /* 0x0001e2000c101104 */
[----:B------:R-:W-:Y:S05]  /*120e30*/  BRA `(.L_x_3788) ;  /* 0x0000000000187947 */ /* 0x000fea0003800000 */
.L_x_3789:
[----:B------:R-:W-:Y:S01]  /*120e40*/  R2UR UR4, R70 ;  /* 0x00000000460472ca */ /* 0x000fe200000e0000 */
[----:B------:R-:W-:Y:S01]  /*120e50*/  IMAD.MOV.U32 R40, RZ, RZ, 0x1 ;  /* 0x00000001ff287424 */ /* 0x000fe200078e00ff */
[----:B------:R-:W-:Y:S02]  /*120e60*/  R2UR UR5, R71 ;  /* 0x00000000470572ca */ /* 0x000fe400000e0000 */
[----:B------:R-:W-:-:S04]  /*120e70*/  IADD3 R58, P0, PT, R61, R74, RZ ;  /* 0x0000004a3d3a7210 */ /* 0x000fc80007f1e0ff */
[----:B------:R-:W-:-:S07]  /*120e80*/  LEA.HI.X.SX32 R59, R61, R75, 0x1, P0 ;  /* 0x0000004b3d3b7211 */ /* 0x000fce00000f0eff */
[----:B------:R3:W-:Y:S02]  /*120e90*/  STG.E.U8 desc[UR4][R58.64+0x1b], R40 ;  /* 0x00001b283a007986 */ /* 0x0007e4000c101104 */
.L_x_3788:
[----:B------:R-:W-:Y:S05]  /*120ea0*/  BSYNC.RECONVERGENT B6 ;  /* 0x0000000000067941 */ /* 0x000fea0003800200 */
.L_x_3783:
[----:B------:R-:W-:Y:S02]  /*120eb0*/  R2UR UR4, R70 ;  /* 0x00000000460472ca */ /* 0x000fe400000e0000 */
[----:B------:R-:W-:-:S13]  /*120ec0*/  R2UR UR5, R71 ;  /* 0x00000000470572ca */ /* 0x000fda00000e0000 */
[----:B01-3--:R-:W3:Y:S02]  /*120ed0*/  LDG.E R40, desc[UR4][R72.64+0xcc] ;  /* 0x0000cc0448287981 */ /* 0x00bee4000c1e1900 */
[C---:B---3--:R-:W-:Y:S01]  /*120ee0*/  ISETP.GE.AND P0, PT, R61.reuse, R40, PT ;  /* 0x000000283d00720c */ /* 0x048fe20003f06270 */
[----:B------:R-:W-:-:S12]  /*120ef0*/  VIADD R61, R61, 0x1 ;  /* 0x000000013d3d7836 */ /* 0x000fd80000000000 */
[----:B------:R-:W-:Y:S05]  /*120f00*/  @!P0 BRA `(.L_x_3790) ;  /* 0xfffffffc00048947 */ /* 0x000fea000383ffff */
[----:B------:R-:W-:Y:S05]  /*120f10*/  BSYNC.RECONVERGENT B1 ;  /* 0x0000000000017941 */ /* 0x000fea0003800200 */
.L_x_3782:
[----:B------:R-:W-:Y:S05]  /*120f20*/  BRA `(.L_x_3781) ;  /* 0x00000004002c7947 */ /* 0x000fea0003800000 */
.L_x_3780:
[----:B------:R-:W-:Y:S02]  /*120f30*/  R2UR UR4, R70 ;  /* 0x00000000460472ca */ /* 0x000fe400000e0000 */
[----:B------:R-:W-:-:S13]  /*120f40*/  R2UR UR5, R71 ;  /* 0x00000000470572ca */ /* 0x000fda00000e0000 */
[----:B------:R-:W3:Y:S02]  /*120f50*/  LDG.E R40, desc[UR4][R72.64+0xcc] ;  /* 0x0000cc0448287981 */ /* 0x000ee4000c1e1900 */
[----:B---3--:R-:W-:-:S13]  /*120f60*/  ISETP.GE.AND P0, PT, R40, 0x1, PT ;  /* 0x000000012800780c */ /* 0x008fda0003f06270 */
[----:B------:R-:W-:Y:S05]  /*120f70*/  @!P0 BRA `(.L_x_3781) ;  /* 0x0000000400188947 */ /* 0x000fea0003800000 */
[----:B------:R-:W-:Y:S01]  /*120f80*/  BSSY.RECONVERGENT B1, `(.L_x_3781) ;  /* 0x0000045000017945 */ /* 0x000fe20003800200 */
[----:B01----:R-:W-:-:S07]  /*120f90*/  IMAD.MOV.U32 R61, RZ, RZ, 0x1 ;  /* 0x00000001ff3d7424 */ /* 0x003fce00078e00ff */
.L_x_3799:
        /* <DEDUP_REMOVED lines=27> */
.L_x_3794:
[----:B------:R-:W-:Y:S02]  /*121150*/  R2UR UR4, R70 ;  /* 0x00000000460472ca */ /* 0x000fe400000e0000 */
[----:B------:R-:W-:Y:S02]  /*121160*/  R2UR UR5, R71 ;  /* 0x00000000470572ca */ /* 0x000fe400000e0000 */
[----:B------:R-:W-:-:S05]  /*121170*/  IADD3 R58, P0, PT, R61, R74, RZ ;  /* 0x0000004a3d3a7210 */ /* 0x000fca0007f1e0ff */
[----:B------:R-:W-:-:S06]  /*121180*/  IMAD.X R59, RZ, RZ, R75, P0 ;  /* 0x000000ffff3b7224 */ /* 0x000fcc00000e064b */
[----:B------:R0:W-:Y:S01]  /*121190*/  STG.E.U8 desc[UR4][R58.64+0x1b], RZ ;  /* 0x00001bff3a007986 */ /* 0x0001e2000c101104 */
[----:B------:R-:W-:Y:S05]  /*1211a0*/  BRA `(.L_x_3796) ;  /* 0x00000000006c7947 */ /* 0x000fea0003800000 */
.L_x_3793:
[----:B------:R-:W-:-:S13]  /*1211b0*/  ISETP.NE.AND P0, PT, R58, 0x47, PT ;  /* 0x000000473a00780c */ /* 0x000fda0003f05270 */
[----:B------:R-:W-:Y:S05]  /*1211c0*/  @!P0 BREAK.RELIABLE B7 ;  /* 0x0000000000078942 */ /* 0x000fea0003800100 */
[----:B------:R-:W-:Y:S05]  /*1211d0*/  @!P0 BRA `(.L_x_3797) ;  /* 0x0000000000488947 */ /* 0x000fea0003800000 */
[----:B------:R-:W-:-:S13]  /*1211e0*/  ISETP.NE.AND P0, PT, R58, 0x54, PT ;  /* 0x000000543a00780c */ /* 0x000fda0003f05270 */
[----:B------:R-:W-:Y:S05]  /*1211f0*/  @!P0 BREAK.RELIABLE B7 ;  /* 0x0000000000078942 */ /* 0x000fea0003800100 */
[----:B------:R-:W-:Y:S05]  /*121200*/  @!P0 BRA `(.L_x_3798) ;  /* 0x0000000000208947 */ /* 0x000fea0003800000 */
.L_x_3795:
[----:B------:R-:W-:Y:S05]  /*121210*/  BSYNC.RELIABLE B7 ;  /* 0x0000000000077941 */ /* 0x000fea0003800100 */
.L_x_3792:
[----:B------:R-:W-:Y:S01]  /*121220*/  R2UR UR4, R70 ;  /* 0x00000000460472ca */ /* 0x000fe200000e0000 */
[----:B------:R-:W-:Y:S01]  /*121230*/  IMAD.MOV.U32 R40, RZ, RZ, 0x4 ;  /* 0x00000004ff287424 */ /* 0x000fe200078e00ff */
[----:B------:R-:W-:Y:S02]  /*121240*/  R2UR UR5, R71 ;  /* 0x00000000470572ca */ /* 0x000fe400000e0000 */
[----:B------:R-:W-:-:S05]  /*121250*/  IADD3 R58, P0, PT, R61, R74, RZ ;  /* 0x0000004a3d3a7210 */ /* 0x000fca0007f1e0ff */
[----:B------:R-:W-:-:S06]  /*121260*/  IMAD.X R59, RZ, RZ, R75, P0 ;  /* 0x000000ffff3b7224 */ /* 0x000fcc00000e064b */
[----:B------:R0:W-:Y:S01]  /*121270*/  STG.E.U8 desc[UR4][R58.64+0x1b], R40 ;  /* 0x00001b283a007986 */ /* 0x0001e2000c101104 */
[----:B------:R-:W-:Y:S05]  /*121280*/  BRA `(.L_x_3796) ;  /* 0x0000000000347947 */ /* 0x000fea0003800000 */
.L_x_3798:
[----:B------:R-:W-:Y:S01]  /*121290*/  R2UR UR4, R70 ;  /* 0x00000000460472ca */ /* 0x000fe200000e0000 */
[----:B------:R-:W-:Y:S01]  /*1212a0*/  IMAD.MOV.U32 R40, RZ, RZ, 0x3 ;  /* 0x00000003ff287424 */ /* 0x000fe200078e00ff */
[----:B------:R-:W-:Y:S02]  /*1212b0*/  R2UR UR5, R71 ;  /* 0x00000000470572ca */ /* 0x000fe400000e0000 */
[----:B------:R-:W-:-:S05]  /*1212c0*/  IADD3 R58, P0, PT, R61, R74, RZ ;  /* 0x0000004a3d3a7210 */ /* 0x000fca0007f1e0ff */
[----:B------:R-:W-:-:S06]  /*1212d0*/  IMAD.X R59, RZ, RZ, R75, P0 ;  /* 0x000000ffff3b7224 */ /* 0x000fcc00000e064b */
[----:B------:R3:W-:Y:S01]  /*1212e0*/  STG.E.U8 desc[UR4][R58.64+0x1b], R40 ;  /* 0x00001b283a007986 */ /* 0x0007e2000c101104 */
[----:B------:R-:W-:Y:S05]  /*1212f0*/  BRA `(.L_x_3796) ;  /* 0x0000000000187947 */ /* 0x000fea0003800000 */
.L_x_3797:
[----:B------:R-:W-:Y:S01]  /*121300*/  R2UR UR4, R70 ;  /* 0x00000000460472ca */ /* 0x000fe200000e0000 */
[----:B------:R-:W-:Y:S01]  /*121310*/  IMAD.MOV.U32 R40, RZ, RZ, 0x2 ;  /* 0x00000002ff287424 */ /* 0x000fe200078e00ff */
[----:B------:R-:W-:Y:S02]  /*121320*/  R2UR UR5, R71 ;  /* 0x00000000470572ca */ /* 0x000fe400000e0000 */
[----:B------:R-:W-:-:S05]  /*121330*/  IADD3 R58, P0, PT, R61, R74, RZ ;  /* 0x0000004a3d3a7210 */ /* 0x000fca0007f1e0ff */
[----:B------:R-:W-:-:S06]  /*121340*/  IMAD.X R59, RZ, RZ, R75, P0 ;  /* 0x000000ffff3b7224 */ /* 0x000fcc00000e064b */
[----:B------:R0:W-:Y:S02]  /*121350*/  STG.E.U8 desc[UR4][R58.64+0x1b], R40 ;  /* 0x00001b283a007986 */ /* 0x0001e4000c101104 */
.L_x_3796:
[----:B------:R-:W-:Y:S05]  /*121360*/  BSYNC.RECONVERGENT B6 ;  /* 0x0000000000067941 */ /* 0x000fea0003800200 */
.L_x_3791:
[----:B------:R-:W-:Y:S02]  /*121370*/  R2UR UR4, R70 ;  /* 0x00000000460472ca */ /* 0x000fe400000e0000 */
[----:B------:R-:W-:-:S13]  /*121380*/  R2UR UR5, R71 ;  /* 0x00000000470572ca */ /* 0x000fda00000e0000 */
[----:B01-3--:R-:W3:Y:S02]  /*121390*/  LDG.E R40, desc[UR4][R72.64+0xcc] ;  /* 0x0000cc0448287981 */ /* 0x00bee4000c1e1900 */
[C---:B---3--:R-:W-:Y:S01]  /*1213a0*/  ISETP.GE.AND P0, PT, R61.reuse, R40, PT ;  /* 0x000000283d00720c */ /* 0x048fe20003f06270 */
[----:B------:R-:W-:-:S12]  /*1213b0*/  VIADD R61, R61, 0x1 ;  /* 0x000000013d3d7836 */ /* 0x000fd80000000000 */
[----:B------:R-:W-:Y:S05]  /*1213c0*/  @!P0 BRA `(.L_x_3799) ;  /* 0xfffffff800f48947 */ /* 0x000fea000383ffff */
[----:B------:R-:W-:Y:S05]  /*1213d0*/  BSYNC.RECONVERGENT B1 ;  /* 0x0000000000017941 */ /* 0x000fea0003800200 */
.L_x_3781:
[----:B------:R-:W-:Y:S05]  /*1213e0*/  BSYNC.RECONVERGENT B0 ;  /* 0x0000000000007941 */ /* 0x000fea0003800200 */
.L_x_3779:
[----:B------:R-:W-:Y:S01]  /*1213f0*/  IMAD R40, R39, 0x36, R40 ;  /* 0x0000003627287824 */ /* 0x000fe200078e0228 */
[----:B------:R-:W-:Y:S01]  /*121400*/  R2UR UR4, R70 ;  /* 0x00000000460472ca */ /* 0x000fe200000e0000 */
[----:B------:R-:W-:Y:S01]  /*121410*/  IMAD.MOV.U32 R42, RZ, RZ, 0x4 ;  /* 0x00000004ff2a7424 */ /* 0x000fe200078e00ff */
        /* <DEDUP_REMOVED lines=9> */
[----:B---3--:R-:W-:Y:S02]  /*1214b0*/  IMAD.MOV.U32 R56, RZ, RZ, R74 ;  /* 0x000000ffff387224 */ /* 0x008fe400078e004a */
[----:B------:R-:W-:-:S05]  /*1214c0*/  IMAD.MOV.U32 R57, RZ, RZ, R75 ;  /* 0x000000ffff397224 */ /* 0x000fca00078e004b */
[----:B------:R3:W-:Y:S04]  /*1214d0*/  STG.E.U8 desc[UR8][R56.64+0x1b], R42 ;  /* 0x00001b2a38007986 */ /* 0x0007e8000c101108 */
[----:B------:R-:W5:Y:S02]  /*1214e0*/  LDG.E R40, desc[UR10][R72.64+0xc8] ;  /* 0x0000c80a48287981 */ /* 0x000f64000c1e1900 */
[----:B-----5:R-:W-:-:S04]  /*1214f0*/  IMAD R40, R39, 0x36, R40 ;  /* 0x0000003627287824 */ /* 0x020fc800078e0228 */
[----:B------:R-:W-:-:S05]  /*121500*/  VIADD R40, R40, 0x1 ;  /* 0x0000000128287836 */ /* 0x000fca0000000000 */
[----:B------:R-:W-:-:S04]  /*121510*/  IADD3 R58, P0, PT, R40, R38, RZ ;  /* 0x00000026283a7210 */ /* 0x000fc80007f1e0ff */
[----:B------:R-:W-:-:S05]  /*121520*/  LEA.HI.X.SX32 R59, R40, R37, 0x1, P0 ;  /* 0x00000025283b7211 */ /* 0x000fca00000f0eff */
[----:B------:R3:W-:Y:S04]  /*121530*/  STG.E.U8 desc[UR4][R58.64], R42 ;  /* 0x0000002a3a007986 */ /* 0x0007e8000c101104 */
[----:B------:R3:W-:Y:S04]  /*121540*/  STG.E.U8 desc[UR8][R56.64], R42 ;  /* 0x0000002a38007986 */ /* 0x0007e8000c101108 */
[----:B------:R-:W5:Y:S01]  /*121550*/  LDG.E R40, desc[UR10][R72.64+0xc8] ;  /* 0x0000c80a48287981 */ /* 0x000f62000c1e1900 */
[----:B01----:R-:W-:Y:S01]  /*121560*/  IMAD.MOV.U32 R61, RZ, RZ, 0x1 ;  /* 0x00000001ff3d7424 */ /* 0x003fe200078e00ff */
[----:B------:R-:W-:Y:S04]  /*121570*/  BSSY.RECONVERGENT B0, `(.L_x_3800) ;  /* 0x0000064000007945 */ /* 0x000fe80003800200 */
[----:B------:R3:W-:Y:S01]  /*121580*/  STG.E desc[UR4][R72.64+0xd8], R61 ;  /* 0x0000d83d48007986 */ /* 0x0007e2000c101904 */
[----:B-----5:R-:W-:-:S13]  /*121590*/  ISETP.GE.AND P0, PT, R40, 0x1, PT ;  /* 0x000000012800780c */ /* 0x020fda0003f06270 */
[----:B---3--:R-:W-:Y:S05]  /*1215a0*/  @!P0 BRA `(.L_x_3801) ;  /* 0x0000000400808947 */ /* 0x008fea0003800000 */
[----:B------:R-:W-:Y:S02]  /*1215b0*/  R2UR UR4, R70 ;  /* 0x00000000460472ca */ /* 0x000fe400000e0000 */
[----:B------:R-:W-:-:S13]  /*1215c0*/  R2UR UR5, R71 ;  /* 0x00000000470572ca */ /* 0x000fda00000e0000 */
[----:B------:R0:W5:Y:S01]  /*1215d0*/  LDG.E R42, desc[UR4][R72.64+0xcc] ;  /* 0x0000cc04482a7981 */ /* 0x000162000c1e1900 */
[----:B------:R-:W-:-:S07]  /*1215e0*/  IMAD.MOV.U32 R57, RZ, RZ, 0x1 ;  /* 0x00000001ff397424 */ /* 0x000fce00078e00ff */
.L_x_3806:
        /* <DEDUP_REMOVED lines=9> */
.L_x_3805:
[----:B------:R-:W-:Y:S02]  /*121680*/  R2UR UR4, R70 ;  /* 0x00000000460472ca */ /* 0x000fe400000e0000 */
[----:B------:R-:W-:-:S13]  /*121690*/  R2UR UR5, R71 ;  /* 0x00000000470572ca */ /* 0x000fda00000e0000 */
[----:B---3--:R-:W3:Y:S01]  /*1216a0*/  LDG.E R69, desc[UR4][R72.64+0xd8] ;  /* 0x0000d80448457981 */ /* 0x008ee2000c1e1900 */
[----:B------:R-:W-:Y:S02]  /*1216b0*/  R2UR UR8, R70 ;  /* 0x00000000460872ca */ /* 0x000fe400000e0000 */
[----:B------:R-:W-:Y:S02]  /*1216c0*/  R2UR UR9, R71 ;  /* 0x00000000470972ca */ /* 0x000fe400000e0000 */
[----:B------:R-:W-:-:S04]  /*1216d0*/  IADD3 R60, P1, PT, R57, R74, RZ ;  /* 0x0000004a393c7210 */ /* 0x000fc80007f3e0ff */
[----:B------:R-:W-:-:S07]  /*1216e0*/  LEA.HI.X.SX32 R61, R57, R75, 0x1, P1 ;  /* 0x0000004b393d7211 */ /* 0x000fce00008f0eff */
[----:B------:R-:W5:Y:S01]  /*1216f0*/  LDG.E.S8 R61, desc[UR8][R60.64+0x1b] ;  /* 0x00001b083c3d7981 */ /* 0x000f62000c1e1300 */
[----:B---3--:R-:W-:-:S04]  /*121700*/  IADD3 R58, P0, PT, R69, R74, RZ ;  /* 0x0000004a453a7210 */ /* 0x008fc80007f1e0ff */
        /* <DEDUP_REMOVED lines=19> */
[----:B------:R-:W3:Y:S04]  /*121840*/  @P0 LDG.E R40, desc[UR8][R72.64+0xd8] ;  /* 0x0000d80848280981 */ /* 0x000ee8000c1e1900 */
[----:B------:R-:W5:Y:S04]  /*121850*/  @P0 LDG.E R42, desc[UR10][R72.64+0xcc] ;  /* 0x0000cc0a482a0981 */ /* 0x000f68000c1e1900 */
[----:B------:R-:W2:Y:S01]  /*121860*/  @P0 LDG.E R58, desc[UR12][R72.64+0xdc] ;  /* 0x0000dc0c483a0981 */ /* 0x000ea2000c1e1900 */
        /* <DEDUP_REMOVED lines=9> */
[----:B---3--:R-:W-:-:S04]  /*121900*/  @P0 VIADD R40, R40, 0xffffffff ;  /* 0xffffffff28280836 */ /* 0x008fc80000000000 */
[----:B-----5:R-:W-:-:S04]  /*121910*/  @P0 IMAD R59, R40, R42, R43 ;  /* 0x0000002a283b0224 */ /* 0x020fc800078e022b */
[----:B--2---:R-:W-:-:S04]  /*121920*/  @P0 IMAD.IADD R59, R58, 0x1, R59 ;  /* 0x000000013a3b0824 */ /* 0x004fc800078e023b */
        /* <DEDUP_REMOVED lines=26> */
.L_x_3804:
[C---:B------:R-:W-:Y:S02]  /*121ad0*/  R2UR UR4, R70.reuse ;  /* 0x00000000460472ca */ /* 0x040fe400000e0000 */
[C---:B------:R-:W-:Y:S02]  /*121ae0*/  R2UR UR5, R71.reuse ;  /* 0x00000000470572ca */ /* 0x040fe400000e0000 */
[----:B------:R-:W-:Y:S02]  /*121af0*/  R2UR UR8, R70 ;  /* 0x00000000460872ca */ /* 0x000fe400000e0000 */
[----:B------:R-:W-:-:S09]  /*121b00*/  R2UR UR9, R71 ;  /* 0x00000000470972ca */ /* 0x000fd200000e0000 */
[----:B---3--:R3:W5:Y:S04]  /*121b10*/  LDG.E R57, desc[UR4][R72.64+0xd8] ;  /* 0x0000d80448397981 */ /* 0x008768000c1e1900 */
[----:B------:R3:W5:Y:S02]  /*121b20*/  LDG.E R40, desc[UR8][R72.64+0xc8] ;  /* 0x0000c80848287981 */ /* 0x000764000c1e1900 */
.L_x_3803:
[----:B------:R-:W-:Y:S05]  /*121b30*/  BSYNC.RECONVERGENT B1 ;  /* 0x0000000000017941 */ /* 0x000fea0003800200 */
.L_x_3802:
[----:B------:R-:W-:Y:S01]  /*121b40*/  R2UR UR4, R70 ;  /* 0x00000000460472ca */ /* 0x000fe200000e0000 */
[----:B-1---5:R-:W-:Y:S01]  /*121b50*/  VIADD R59, R57, 0x1 ;  /* 0x00000001393b7836 */ /* 0x022fe20000000000 */
[----:B------:R-:W-:Y:S02]  /*121b60*/  R2UR UR5, R71 ;  /* 0x00000000470572ca */ /* 0x000fe400000e0000 */
[----:B------:R-:W-:Y:S01]  /*121b70*/  ISETP.GE.AND P0, PT, R57, R40, PT ;  /* 0x000000283900720c */ /* 0x000fe20003f06270 */
[----:B------:R-:W-:-:S10]  /*121b80*/  IMAD.MOV.U32 R57, RZ, RZ, R59 ;  /* 0x000000ffff397224 */ /* 0x000fd400078e003b */
[----:B------:R1:W-:Y:S02]  /*121b90*/  STG.E desc[UR4][R72.64+0xd8], R59 ;  /* 0x0000d83b48007986 */ /* 0x0003e4000c101904 */
[----:B------:R-:W-:Y:S05]  /*121ba0*/  @!P0 BRA `(.L_x_3806) ;  /* 0xfffffff800908947 */ /* 0x000fea000383ffff */
.L_x_3801:
[----:B------:R-:W-:Y:S05]  /*121bb0*/  BSYNC.RECONVERGENT B0 ;  /* 0x0000000000007941 */ /* 0x000fea0003800200 */
.L_x_3800:
        /* <DEDUP_REMOVED lines=11> */
.L_x_3885:
        /* <DEDUP_REMOVED lines=9> */
.L_x_3884:
[----:B------:R-:W-:Y:S02]  /*121d00*/  R2UR UR4, R70 ;  /* 0x00000000460472ca */ /* 0x000fe400000e0000 */
[----:B------:R-:W-:-:S13]  /*121d10*/  R2UR UR5, R71 ;  /* 0x00000000470572ca */ /* 0x000fda00000e0000 */
[----:B------:R-:W5:Y:S02]  /*121d20*/  LDG.E R40, desc[UR4][R72.64+0xe4] ;  /* 0x0000e40448287981 */ /* 0x000f64000c1e1900 */
[----:B-----5:R-:W-:-:S04]  /*121d30*/  VIADD R40, R40, 0xffffffff ;  /* 0xffffffff28287836 */ /* 0x020fc80000000000 */
[----:B------:R-:W-:-:S04]  /*121d40*/  IMAD R40, R60, R40, R41 ;  /* 0x000000283c287224 */ /* 0x000fc800078e0229 */
[----:B0-----:R-:W-:-:S04]  /*121d50*/  IMAD.IADD R59, R40, 0x1, R61 ;  /* 0x00000001283b7824 */ /* 0x001fc800078e023d */
[----:B------:R-:W-:-:S06]  /*121d60*/  IMAD.WIDE R58, R59, 0x8, R10 ;  /* 0x000000083b3a7825 */ /* 0x000fcc00078e020a */
[----:B------:R-:W5:Y:S01]  /*121d70*/  LDG.E.64 R58, desc[UR4][R58.64] ;  /* 0x000000043a3a7981 */ /* 0x000f62000c1e1b00 */
[----:B--2---:R-:W-:Y:S01]  /*121d80*/  IMAD.MOV.U32 R56, RZ, RZ, -0x800000 ;  /* 0xff800000ff387424 */ /* 0x004fe200078e00ff */
[----:B------:R-:W-:Y:S01]  /*121d90*/  BSSY.RECONVERGENT B6, `(.L_x_3812) ;  /* 0x00006fc000067945 */ /* 0x000fe20003800200 */
[----:B---3--:R-:W-:Y:S02]  /*121da0*/  IMAD.MOV.U32 R57, RZ, RZ, 0x41cdcd64 ;  /* 0x41cdcd64ff397424 */ /* 0x008fe400078e00ff */
[----:B------:R-:W-:-:S04]  /*121db0*/  IMAD.MOV.U32 R42, RZ, RZ, R61 ;  /* 0x000000ffff2a7224 */ /* 0x000fc800078e003d */
[----:B-----5:R-:W-:-:S14]  /*121dc0*/  DSETP.GEU.AND P0, PT, |R58|, R56, PT ;  /* 0x000000383a00722a */ /* 0x020fdc0003f0e200 */
        /* <DEDUP_REMOVED lines=46> */
.L_x_3815:
        /* <DEDUP_REMOVED lines=116> */
[----:B----4-:R-:W-:Y:S01]  /*1227f0*/  IMAD.IADD R40, R80, 0x1, R81 ;  /* 0x0000000150287824 */ /* 0x010fe200078e0251 */
        /* <DEDUP_REMOVED lines=43> */
.L_x_3821:
[----:B------:R-:W-:Y:S05]  /*122ab0*/  BSYNC.RECONVERGENT B11 ;  /* 0x00000000000b7941 */ /* 0x000fea0003800200 */
.L_x_3820:
        /* <DEDUP_REMOVED lines=29> */
.L_x_3824:
[----:B------:R-:W-:Y:S05]  /*122c90*/  BSYNC.RECONVERGENT B11 ;  /* 0x00000000000b7941 */ /* 0x000fea0003800200 */
.L_x_3823:
        /* <DEDUP_REMOVED lines=19> */
.L_x_3822:
        /* <DEDUP_REMOVED lines=14> */
.L_x_3819:
        /* <DEDUP_REMOVED lines=66> */
.L_x_3827:
[----:B------:R-:W-:Y:S05]  /*1232d0*/  BSYNC.RECONVERGENT B11 ;  /* 0x00000000000b7941 */ /* 0x000fea0003800200 */
.L_x_3826:
        /* <DEDUP_REMOVED lines=29> */
.L_x_3830:
[----:B------:R-:W-:Y:S05]  /*1234b0*/  BSYNC.RECONVERGENT B11 ;  /* 0x00000000000b7941 */ /* 0x000fea0003800200 */
.L_x_3829:
        /* <DEDUP_REMOVED lines=19> */
.L_x_3828:
        /* <DEDUP_REMOVED lines=14> */
.L_x_3818:
        /* <DEDUP_REMOVED lines=15> */
.L_x_3831:
        /* <DEDUP_REMOVED lines=66> */
.L_x_3833:
[----:B------:R-:W-:Y:S05]  /*123be0*/  BSYNC.RECONVERGENT B11 ;  /* 0x00000000000b7941 */ /* 0x000fea0003800200 */
.L_x_3832:
        /* <DEDUP_REMOVED lines=29> */
.L_x_3836:
[----:B------:R-:W-:Y:S05]  /*123dc0*/  BSYNC.RECONVERGENT B11 ;  /* 0x00000000000b7941 */ /* 0x000fea0003800200 */
.L_x_3835:
        /* <DEDUP_REMOVED lines=19> */
.L_x_3834:
        /* <DEDUP_REMOVED lines=13> */
.L_x_3825:
[----:B------:R-:W-:Y:S05]  /*123fd0*/  BSYNC.RECONVERGENT B0 ;  /* 0x0000000000007941 */ /* 0x000fea0003800200 */
.L_x_3817:
        /* <DEDUP_REMOVED lines=43> */
.L_x_3838:
[----:B------:R-:W-:Y:S05]  /*124290*/  BSYNC.RECONVERGENT B0 ;  /* 0x0000000000007941 */ /* 0x000fea0003800200 */
.L_x_3837:
        /* <DEDUP_REMOVED lines=24> */
.L_x_3839:
[C---:B------:R-:W-:Y:S02]  /*124420*/  R2UR UR4, R70.reuse ;  /* 0x00000000460472ca */ /* 0x040fe400000e0000 */
[C---:B------:R-:W-:Y:S02]  /*124430*/  R2UR UR5, R71.reuse ;  /* 0x00000000470572ca */ /* 0x040fe400000e0000 */
[----:B------:R-:W-:Y:S02]  /*124440*/  R2UR UR8, R70 ;  /* 0x00000000460872ca */ /* 0x000fe400000e0000 */
[----:B------:R-:W-:-:S09]  /*124450*/  R2UR UR9, R71 ;  /* 0x00000000470972ca */ /* 0x000fd200000e0000 */
[----:B------:R2:W-:Y:S04]  /*124460*/  STG.E.64 desc[UR4][R76.64+0x2738], R78 ;  /* 0x0027384e4c007986 */ /* 0x0005e8000c101b04 */
[----:B------:R2:W-:Y:S02]  /*124470*/  STG.E.64 desc[UR8][R76.64+0x2740], R80 ;  /* 0x002740504c007986 */ /* 0x0005e4000c101b08 */
.L_x_3816:
[----:B------:R-:W-:Y:S05]  /*124480*/  BSYNC.RECONVERGENT B1 ;  /* 0x0000000000017941 */ /* 0x000fea0003800200 */
.L_x_3814:
        /* <DEDUP_REMOVED lines=29> */
.L_x_3841:
[----:B------:R-:W-:Y:S05]  /*124660*/  BSYNC.RECONVERGENT B0 ;  /* 0x0000000000007941 */ /* 0x000fea0003800200 */
.L_x_3840:
        /* <DEDUP_REMOVED lines=54> */
.L_x_3843:
[----:B------:R-:W-:Y:S05]  /*1249d0*/  BSYNC.RECONVERGENT B0 ;  /* 0x0000000000007941 */ /* 0x000fea0003800200 */
.L_x_3842:
        /* <DEDUP_REMOVED lines=55> */
[----:B------:R-:W3:Y:S02]  /*124d50*/  LDG.E R40, desc[UR4][R72.64+0xcc] ;  /* 0x0000cc0448287981 */ /* 0x000ee4000c1e1900 */
[----:B---3-5:R-:W-:-:S04]  /*124d60*/  IMAD R87, R69, R40, R60 ;  /* 0x0000002845577224 */ /* 0x028fc800078e023c */
        /* <DEDUP_REMOVED lines=20> */
[----:B------:R-:W-:-:S04]  /*124eb0*/  IMAD R40, R40, 0x8, R97 ;  /* 0x0000000828287824 */ /* 0x000fc800078e0261 */
[----:B------:R-:W1:Y:S02]  /*124ec0*/  LDC.64 R94, c[0x3][R40] ;  /* 0x00c00000285e7b82 */ /* 0x000e640000000a00 */
[----:B-1----:R3:W-:Y:S04]  /*124ed0*/  STG.E.64 desc[UR4][R76.64+0x2778], R94 ;  /* 0x0027785e4c007986 */ /* 0x0027e8000c101b04 */
        /* <DEDUP_REMOVED lines=8> */
.L_x_3845:
        /* <DEDUP_REMOVED lines=14> */
.L_x_3846:
[----:B------:R-:W-:Y:S05]  /*125040*/  BSYNC.RECONVERGENT B0 ;  /* 0x0000000000007941 */ /* 0x000fea0003800200 */
.L_x_3844:
[----:B------:R-:W-:Y:S01]  /*125050*/  UMOV UR4, 0xcccccccd ;  /* 0xcccccccd00047882 */ /* 0x000fe20000000000 */
[----:B------:R-:W-:Y:S01]  /*125060*/  UMOV UR5, 0x4016cccc ;  /* 0x4016cccc00057882 */ /* 0x000fe20000000000 */
[----:B--23-5:R-:W-:Y:S01]  /*125070*/  DADD R94, R88, 200 ;  /* 0x40690000585e7429 */ /* 0x02cfe20000000000 */
[----:B------:R-:W-:Y:S01]  /*125080*/  BSSY.RECONVERGENT B0, `(.L_x_3847) ;  /* 0x0000014000007945 */ /* 0x000fe20003800200 */
[----:B-1----:R-:W-:-:S08]  /*125090*/  DADD R92, R86, -UR4 ;  /* 0x80000004565c7e29 */ /* 0x002fd00008000000 */
        /* <DEDUP_REMOVED lines=18> */
.L_x_3848:
[----:B------:R-:W-:Y:S05]  /*1251c0*/  BSYNC.RECONVERGENT B0 ;  /* 0x0000000000007941 */ /* 0x000fea0003800200 */
.L_x_3847:
        /* <DEDUP_REMOVED lines=45> */
[----:B---3--:R1:W-:Y:S01]  /*1254a0*/  STG.E.64 desc[UR4][R56.64], R78 ;  /* 0x0000004e38007986 */ /* 0x0083e2000c101b04 */
[----:B------:R-:W-:Y:S05]  /*1254b0*/  BRA `(.L_x_3851) ;  /* 0x0000000000447947 */ /* 0x000fea0003800000 */
.L_x_3850:
        /* <DEDUP_REMOVED lines=17> */
.L_x_3851:
[----:B------:R-:W-:Y:S05]  /*1255d0*/  BSYNC.RECONVERGENT B0 ;  /* 0x0000000000007941 */ /* 0x000fea0003800200 */
.L_x_3849:
[----:B------:R-:W-:Y:S01]  /*1255e0*/  R2UR UR4, R70 ;  /* 0x00000000460472ca */ /* 0x000fe200000e0000 */
[----:B-12---:R-:W-:Y:S01]  /*1255f0*/  IMAD.MOV.U32 R57, RZ, RZ, 0x3 ;  /* 0x00000003ff397424 */ /* 0x006fe200078e00ff */
[----:B------:R-:W-:Y:S01]  /*125600*/  R2UR UR5, R71 ;  /* 0x00000000470572ca */ /* 0x000fe200000e0000 */
[----:B------:R-:W-:Y:S01]  /*125610*/  BSSY.RECONVERGENT B1, `(.L_x_3852) ;  /* 0x000036d000017945 */ /* 0x000fe20003800200 */
[----:B------:R-:W-:-:S11]  /*125620*/  IMAD.MOV.U32 R40, RZ, RZ, 0x3 ;  /* 0x00000003ff287424 */ /* 0x000fd600078e00ff */
[----:B------:R1:W-:Y:S02]  /*125630*/  STG.E desc[UR4][R72.64+0xd8], R57 ;  /* 0x0000d83948007986 */ /* 0x0003e4000c101904 */
.L_x_3883:
        /* <DEDUP_REMOVED lines=23> */
[----:B0-----:R0:W-:Y:S01]  /*1257b0*/  @P0 STG.E desc[UR10][R72.64+0xe0], R61 ;  /* 0x0000e03d48000986 */ /* 0x0011e2000c10190a */
        /* <DEDUP_REMOVED lines=9> */
.L_x_3882:
        /* <DEDUP_REMOVED lines=18> */
[----:B------:R-:W1:-:S13]  /*125970*/  BMOV.32.CLEAR R56, B11 ;  /* 0x000000000b387355 */ /* 0x000e5a0000100000 */
        /* <DEDUP_REMOVED lines=113> */
.L_x_3863:
[----:B------:R-:W-:Y:S05]  /*126090*/  BSYNC.RECONVERGENT B11 ;  /* 0x00000000000b7941 */ /* 0x000fea0003800200 */
.L_x_3862:
        /* <DEDUP_REMOVED lines=17> */
[----:B------:R-:W1:Y:S01]  /*1261b0*/  LDG.E.64 R88, desc[UR4][R88.64] ;  /* 0x0000000458587981 */ /* 0x000e62000c1e1b00 */
[----:B------:R-:W-:Y:S01]  /*1261c0*/  DSETP.GT.AND P0, PT, |R82|, R78, PT ;  /* 0x0000004e5200722a */ /* 0x000fe20003f04200 */
[----:B------:R-:W-:-:S13]  /*1261d0*/  IMAD.MOV.U32 R78, RZ, RZ, 0x1 ;  /* 0x00000001ff4e7424 */ /* 0x000fda00078e00ff */
        /* <DEDUP_REMOVED lines=36> */
.L_x_3865:
[----:B------:R-:W-:Y:S05]  /*126420*/  BSYNC.RECONVERGENT B11 ;  /* 0x00000000000b7941 */ /* 0x000fea0003800200 */
.L_x_3864:
        /* <DEDUP_REMOVED lines=35> */
.L_x_3867:
[----:B------:R-:W-:Y:S05]  /*126660*/  BSYNC.RECONVERGENT B11 ;  /* 0x00000000000b7941 */ /* 0x000fea0003800200 */
.L_x_3866:
        /* <DEDUP_REMOVED lines=12> */
.L_x_3861:
[C---:B------:R-:W-:Y:S02]  /*126730*/  R2UR UR4, R70.reuse ;  /* 0x00000000460472ca */ /* 0x040fe400000e0000 */
[C---:B------:R-:W-:Y:S02]  /*126740*/  R2UR UR5, R71.reuse ;  /* 0x00000000470572ca */ /* 0x040fe400000e0000 */
[----:B------:R-:W-:Y:S02]  /*126750*/  R2UR UR8, R70 ;  /* 0x00000000460872ca */ /* 0x000fe400000e0000 */
[----:B------:R-:W-:Y:S02]  /*126760*/  R2UR UR9, R71 ;  /* 0x00000000470972ca */ /* 0x000fe400000e0000 */
[-C--:B-1----:R-:W-:Y:S02]  /*126770*/  IADD3 R60, P0, PT, R69, R74.reuse, RZ ;  /* 0x0000004a453c7210 */ /* 0x082fe40007f1e0ff */
[----:B------:R-:W-:-:S02]  /*126780*/  IADD3 R88, P1, PT, R97, R74, RZ ;  /* 0x0000004a61587210 */ /* 0x000fc40007f3e0ff */
        /* <DEDUP_REMOVED lines=55> */
[----:B---3--:R-:W-:-:S07]  /*126b00*/  DADD R80, R92, R60 ;  /* 0x000000005c507229 */ /* 0x008fce000000003c */
[----:B------:R1:W-:Y:S04]  /*126b10*/  STG.E.64 desc[UR4][R76.64+0x2758], R80 ;  /* 0x002758504c007986 */ /* 0x0003e8000c101b04 */
[----:B------:R-:W3:Y:S02]  /*126b20*/  LDG.E R60, desc[UR8][R72.64+0xcc] ;  /* 0x0000cc08483c7981 */ /* 0x000ee4000c1e1900 */
[----:B---3--:R-:W-:-:S04]  /*126b30*/  IMAD R60, R101, R60, R97 ;  /* 0x0000003c653c7224 */ /* 0x008fc800078e0261 */
[----:B------:R-:W-:Y:S02]  /*126b40*/  VIADD R89, R60, 0x271 ;  /* 0x000002713c597836 */ /* 0x000fe40000000000 */
[----:B------:R-:W3:Y:S02]  /*126b50*/  LDG.E.64 R60, desc[UR4][R76.64+0x2720] ;  /* 0x002720044c3c7981 */ /* 0x000ee4000c1e1b00 */
[----:B------:R-:W-:-:S06]  /*126b60*/  IMAD.WIDE R88, R89, 0x8, R10 ;  /* 0x0000000859587825 */ /* 0x000fcc00078e020a */
[----:B------:R-:W1:Y:S01]  /*126b70*/  LDG.E.64 R88, desc[UR4][R88.64] ;  /* 0x0000000458587981 */ /* 0x000e62000c1e1b00 */
[----:B------:R-:W-:Y:S01]  /*126b80*/  DSETP.GT.AND P0, PT, |R82|, R78, PT ;  /* 0x0000004e5200722a */ /* 0x000fe20003f04200 */
[----:B------:R-:W-:-:S13]  /*126b90*/  IMAD.MOV.U32 R78, RZ, RZ, 0x1 ;  /* 0x00000001ff4e7424 */ /* 0x000fda00078e00ff */
        /* <DEDUP_REMOVED lines=36> */
.L_x_3870:
[----:B------:R-:W-:Y:S05]  /*126de0*/  BSYNC.RECONVERGENT B11 ;  /* 0x00000000000b7941 */ /* 0x000fea0003800200 */
.L_x_3869:
        /* <DEDUP_REMOVED lines=35> */
.L_x_3872:
[----:B------:R-:W-:Y:S05]  /*127020*/  BSYNC.RECONVERGENT B11 ;  /* 0x00000000000b7941 */ /* 0x000fea0003800200 */
.L_x_3871:
        /* <DEDUP_REMOVED lines=12> */
.L_x_3860:
        /* <DEDUP_REMOVED lines=61> */
[----:B-1----:R-:W3:Y:S04]  /*1274c0*/  LDG.E.U8 R92, desc[UR12][R80.64] ;  /* 0x0000000c505c7981 */ /* 0x002ee8000c1e1100 */
[----:B------:R-:W4:Y:S04]  /*1274d0*/  LDG.E.U8 R95, desc[UR16][R60.64+0x1b] ;  /* 0x00001b103c5f7981 */ /* 0x000f28000c1e1100 */
        /* <DEDUP_REMOVED lines=67> */
.L_x_3875:
[----:B------:R-:W-:Y:S05]  /*127910*/  BSYNC.RECONVERGENT B11 ;  /* 0x00000000000b7941 */ /* 0x000fea0003800200 */
.L_x_3874:
        /* <DEDUP_REMOVED lines=35> */
.L_x_3877:
[----:B------:R-:W-:Y:S05]  /*127b50*/  BSYNC.RECONVERGENT B11 ;  /* 0x00000000000b7941 */ /* 0x000fea0003800200 */
.L_x_3876:
        /* <DEDUP_REMOVED lines=8> */
[----:B--2---:R-:W-:Y:S05]  /*127be0*/  @P0 BRA `(.L_x_3868) ;  /* 0x0000000c00100947 */ /* 0x004fea0003800000 */
[C---:B------:R-:W-:Y:S02]  /*127bf0*/  R2UR UR4, R70.reuse ;  /* 0x00000000460472ca */ /* 0x040fe400000e0000 */
[C---:B------:R-:W-:Y:S02]  /*127c00*/  R2UR UR5, R71.reuse ;  /* 0x00000000470572ca */ /* 0x040fe400000e0000 */
[----:B------:R-:W-:Y:S02]  /*127c10*/  R2UR UR8, R70 ;  /* 0x00000000460872ca */ /* 0x000fe400000e0000 */
[----:B------:R-:W-:-:S09]  /*127c20*/  R2UR UR9, R71 ;  /* 0x00000000470972ca */ /* 0x000fd200000e0000 */
[----:B------:R2:W-:Y:S04]  /*127c30*/  STG.E.64 desc[UR4][R76.64+0x2738], R82 ;  /* 0x002738524c007986 */ /* 0x0005e8000c101b04 */
[----:B------:R2:W-:Y:S01]  /*127c40*/  STG.E.64 desc[UR8][R76.64+0x2740], R80 ;  /* 0x002740504c007986 */ /* 0x0005e2000c101b08 */
[----:B------:R-:W-:Y:S05]  /*127c50*/  BRA `(.L_x_3868) ;  /* 0x0000000800f47947 */ /* 0x000fea0003800000 */
.L_x_3873:
        /* <DEDUP_REMOVED lines=12> */
[-C--:B-1----:R-:W-:Y:S02]  /*127d20*/  LEA.HI.X.SX32 R81, R69, R75.reuse, 0x1, P0 ;  /* 0x0000004b45517211 */ /* 0x082fe400000f0eff */
        /* <DEDUP_REMOVED lines=49> */
[----:B-1----:R-:W3:Y:S04]  /*128040*/  LDG.E.U8 R92, desc[UR12][R80.64+0x1] ;  /* 0x0000010c505c7981 */ /* 0x002ee8000c1e1100 */
[----:B------:R-:W3:Y:S04]  /*128050*/  LDG.E.U8 R93, desc[UR14][R80.64] ;  /* 0x0000000e505d7981 */ /* 0x000ee8000c1e1100 */
        /* <DEDUP_REMOVED lines=39> */
[----:B------:R-:W1:Y:S01]  /*1282d0*/  LDG.E.64 R88, desc[UR4][R88.64] ;  /* 0x0000000458587981 */ /* 0x000e62000c1e1b00 */
[----:B------:R-:W-:Y:S01]  /*1282e0*/  DSETP.GT.AND P0, PT, |R82|, R78, PT ;  /* 0x0000004e5200722a */ /* 0x000fe20003f04200 */
[----:B------:R-:W-:-:S13]  /*1282f0*/  IMAD.MOV.U32 R78, RZ, RZ, 0x1 ;  /* 0x00000001ff4e7424 */ /* 0x000fda00078e00ff */
        /* <DEDUP_REMOVED lines=36> */
.L_x_3879:
[----:B------:R-:W-:Y:S05]  /*128540*/  BSYNC.RECONVERGENT B11 ;  /* 0x00000000000b7941 */ /* 0x000fea0003800200 */
.L_x_3878:
        /* <DEDUP_REMOVED lines=35> */
.L_x_3881:
[----:B------:R-:W-:Y:S05]  /*128780*/  BSYNC.RECONVERGENT B11 ;  /* 0x00000000000b7941 */ /* 0x000fea0003800200 */
.L_x_3880:
        /* <DEDUP_REMOVED lines=10> */
.L_x_3868:
[----:B------:R0:W-:Y:S05]  /*128830*/  BMOV.32 B11, R42 ;  /* 0x0000002a0b007356 */ /* 0x0001ea0000000000 */
[----:B------:R-:W-:Y:S05]  /*128840*/  BSYNC.RECONVERGENT B11 ;  /* 0x00000000000b7941 */ /* 0x000fea0003800200 */
.L_x_3859:
        /* <DEDUP_REMOVED lines=46> */
.L_x_3858:
[----:B------:R2:W-:Y:S05]  /*128b30*/  BMOV.32 B11, R56 ;  /* 0x000000380b007356 */ /* 0x0005ea0000000000 */
[----:B------:R-:W-:Y:S05]  /*128b40*/  BSYNC.RECONVERGENT B11 ;  /* 0x00000000000b7941 */ /* 0x000fea0003800200 */
.L_x_3857:
[C---:B------:R-:W-:Y:S02]  /*128b50*/  R2UR UR4, R70.reuse ;  /* 0x00000000460472ca */ /* 0x040fe400000e0000 */
[C---:B------:R-:W-:Y:S02]  /*128b60*/  R2UR UR5, R71.reuse ;  /* 0x00000000470572ca */ /* 0x040fe400000e0000 */
[----:B------:R-:W-:Y:S02]  /*128b70*/  R2UR UR8, R70 ;  /* 0x00000000460872ca */ /* 0x000fe400000e0000 */
[----:B------:R-:W-:-:S09]  /*128b80*/  R2UR UR9, R71 ;  /* 0x00000000470972ca */ /* 0x000fd200000e0000 */
[----:B------:R-:W3:Y:S04]  /*128b90*/  LDG.E R40, desc[UR4][R72.64+0xdc] ;  /* 0x0000dc0448287981 */ /* 0x000ee8000c1e1900 */
[----:B------:R-:W5:Y:S01]  /*128ba0*/  LDG.E R57, desc[UR8][R72.64+0xe0] ;  /* 0x0000e00848397981 */ /* 0x000f62000c1e1900 */
[C---:B---3--:R-:W-:Y:S01]  /*128bb0*/  ISETP.GT.AND P0, PT, R40.reuse, 0x1, PT ;  /* 0x000000012800780c */ /* 0x048fe20003f04270 */
[----:B------:R-:W-:Y:S02]  /*128bc0*/  VIADD R59, R40, 0xffffffff ;  /* 0xffffffff283b7836 */ /* 0x000fe40000000000 */
[----:B-----5:R-:W-:-:S03]  /*128bd0*/  VIADD R57, R57, 0x1 ;  /* 0x0000000139397836 */ /* 0x020fc60000000000 */
[----:B------:R3:W-:Y:S04]  /*128be0*/  STG.E desc[UR4][R72.64+0xdc], R59 ;  /* 0x0000dc3b48007986 */ /* 0x0007e8000c101904 */
[----:B------:R3:W-:Y:S03]  /*128bf0*/  STG.E desc[UR8][R72.64+0xe0], R57 ;  /* 0x0000e03948007986 */ /* 0x0007e6000c101908 */
[----:B------:R-:W-:Y:S05]  /*128c00*/  @P0 BRA `(.L_x_3882) ;  /* 0xffffffcc00100947 */ /* 0x000fea000383ffff */
.L_x_3856:
[----:B0-----:R0:W-:Y:S05]  /*128c10*/  BMOV.32 B11, R58 ;  /* 0x0000003a0b007356 */ /* 0x0011ea0000000000 */
[----:B------:R-:W-:Y:S05]  /*128c20*/  BSYNC.RECONVERGENT B11 ;  /* 0x00000000000b7941 */ /* 0x000fea0003800200 */
.L_x_3855:
[----:B------:R-:W-:Y:S02]  /*128c30*/  R2UR UR4, R70 ;  /* 0x00000000460472ca */ /* 0x000fe400000e0000 */
[----:B------:R-:W-:-:S13]  /*128c40*/  R2UR UR5, R71 ;  /* 0x00000000470572ca */ /* 0x000fda00000e0000 */
[----:B------:R0:W5:Y:S02]  /*128c50*/  LDG.E R40, desc[UR4][R72.64+0xd8] ;  /* 0x0000d80448287981 */ /* 0x000164000c1e1900 */
.L_x_3854:
[----:B------:R-:W-:Y:S05]  /*128c60*/  BSYNC.RECONVERGENT B0 ;  /* 0x0000000000007941 */ /* 0x000fea0003800200 */
.L_x_3853:
        /* <DEDUP_REMOVED lines=8> */
.L_x_3852:
[C---:B------:R-:W-:Y:S02]  /*128cf0*/  R2UR UR4, R70.reuse ;  /* 0x00000000460472ca */ /* 0x040fe400000e0000 */
[C---:B------:R-:W-:Y:S02]  /*128d00*/  R2UR UR5, R71.reuse ;  /* 0x00000000470572ca */ /* 0x040fe400000e0000 */
[----:B------:R-:W-:Y:S02]  /*128d10*/  R2UR UR8, R70 ;  /* 0x00000000460872ca */ /* 0x000fe400000e0000 */
[----:B------:R-:W-:-:S09]  /*128d20*/  R2UR UR9, R71 ;  /* 0x00000000470972ca */ /* 0x000fd200000e0000 */
[----:B------:R0:W5:Y:S04]  /*128d30*/  LDG.E R42, desc[UR4][R72.64+0xe8] ;  /* 0x0000e804482a7981 */ /* 0x000168000c1e1900 */
[----:B------:R0:W5:Y:S02]  /*128d40*/  LDG.E R60, desc[UR8][R72.64+0xcc] ;  /* 0x0000cc08483c7981 */ /* 0x000164000c1e1900 */
.L_x_3813:
[----:B------:R-:W-:Y:S05]  /*128d50*/  BSYNC.RECONVERGENT B6 ;  /* 0x0000000000067941 */ /* 0x000fea0003800200 */
.L_x_3812:
[----:B------:R-:W-:Y:S01]  /*128d60*/  R2UR UR4, R70 ;  /* 0x00000000460472ca */ /* 0x000fe200000e0000 */
[C---:B-----5:R-:W-:Y:S01]  /*128d70*/  VIADD R61, R42.reuse, 0x1 ;  /* 0x000000012a3d7836 */ /* 0x060fe20000000000 */
[----:B------:R-:W-:Y:S02]  /*128d80*/  R2UR UR5, R71 ;  /* 0x00000000470572ca */ /* 0x000fe400000e0000 */
[----:B------:R-:W-:-:S11]  /*128d90*/  ISETP.GE.AND P0, PT, R42, R60, PT ;  /* 0x0000003c2a00720c */ /* 0x000fd60003f06270 */
[----:B------:R0:W-:Y:S02]  /*128da0*/  STG.E desc[UR4][R72.64+0xe8], R61 ;  /* 0x0000e83d48007986 */ /* 0x0001e4000c101904 */
[----:B------:R-:W-:Y:S05]  /*128db0*/  @!P0 BRA `(.L_x_3884) ;  /* 0xffffff8c00d08947 */ /* 0x000fea000383ffff */
[----:B------:R-:W-:Y:S05]  /*128dc0*/  BSYNC.RECONVERGENT B7 ;  /* 0x0000000000077941 */ /* 0x000fea0003800200 */
.L_x_3811:
[C---:B------:R-:W-:Y:S02]  /*128dd0*/  R2UR UR4, R70.reuse ;  /* 0x00000000460472ca */ /* 0x040fe400000e0000 */
[C---:B------:R-:W-:Y:S02]  /*128de0*/  R2UR UR5, R71.reuse ;  /* 0x00000000470572ca */ /* 0x040fe400000e0000 */
[----:B------:R-:W-:Y:S02]  /*128df0*/  R2UR UR8, R70 ;  /* 0x00000000460872ca */ /* 0x000fe400000e0000 */
[----:B------:R-:W-:-:S09]  /*128e00*/  R2UR UR9, R71 ;  /* 0x00000000470972ca */ /* 0x000fd200000e0000 */
[----:B---3--:R3:W5:Y:S04]  /*128e10*/  LDG.E R57, desc[UR4][R72.64+0xe4] ;  /* 0x0000e40448397981 */ /* 0x008768000c1e1900 */
[----:B------:R3:W5:Y:S02]  /*128e20*/  LDG.E R40, desc[UR8][R72.64+0xc8] ;  /* 0x0000c80848287981 */ /* 0x000764000c1e1900 */
.L_x_3810:
[----:B------:R-:W-:Y:S05]  /*128e30*/  BSYNC.RECONVERGENT B8 ;  /* 0x0000000000087941 */ /* 0x000fea0003800200 */
.L_x_3809:
[----:B------:R-:W-:Y:S01]  /*128e40*/  R2UR UR4, R70 ;  /* 0x00000000460472ca */ /* 0x000fe200000e0000 */
[----:B0----5:R-:W-:Y:S01]  /*128e50*/  VIADD R59, R57, 0x1 ;  /* 0x00000001393b7836 */ /* 0x021fe20000000000 */
[----:B------:R-:W-:Y:S02]  /*128e60*/  R2UR UR5, R71 ;  /* 0x00000000470572ca */ /* 0x000fe400000e0000 */
[----:B------:R-:W-:Y:S01]  /*128e70*/  ISETP.GE.AND P0, PT, R57, R40, PT ;  /* 0x000000283900720c */ /* 0x000fe20003f06270 */
[----:B------:R-:W-:-:S10]  /*128e80*/  IMAD.MOV.U32 R57, RZ, RZ, R59 ;  /* 0x000000ffff397224 */ /* 0x000fd400078e003b */
[----:B------:R0:W-:Y:S02]  /*128e90*/  STG.E desc[UR4][R72.64+0xe4], R59 ;  /* 0x0000e43b48007986 */ /* 0x0001e4000c101904 */
[----:B------:R-:W-:Y:S05]  /*128ea0*/  @!P0 BRA `(.L_x_3885) ;  /* 0xffffff8c00708947 */ /* 0x000fea000383ffff */
.L_x_3808:
[----:B------:R-:W-:Y:S05]  /*128eb0*/  BSYNC.RECONVERGENT B10 ;  /* 0x00000000000a7941 */ /* 0x000fea0003800200 */
.L_x_3807:
[C---:B------:R-:W-:Y:S01]  /*128ec0*/  R2UR UR4, R70.reuse ;  /* 0x00000000460472ca */ /* 0x040fe200000e0000 */
[----:B--2---:R-:W-:Y:S01]  /*128ed0*/  IMAD.MOV.U32 R56, RZ, RZ, 0x0 ;  /* 0x00000000ff387424 */ /* 0x004fe200078e00ff */
[C---:B------:R-:W-:Y:S01]  /*128ee0*/  R2UR UR5, R71.reuse ;  /* 0x00000000470572ca */ /* 0x040fe200000e0000 */
[----:B0-----:R-:W-:Y:S01]  /*128ef0*/  IMAD.MOV.U32 R57, RZ, RZ, -0x100000 ;  /* 0xfff00000ff397424 */ /* 0x001fe200078e00ff */
        /* <DEDUP_REMOVED lines=14> */
[----:B-1----:R-:W-:Y:S01]  /*128fe0*/  IMAD.MOV.U32 R59, RZ, RZ, -0x100000 ;  /* 0xfff00000ff3b7424 */ /* 0x002fe200078e00ff */
[----:B--2---:R-:W-:-:S13]  /*128ff0*/  ISETP.GE.AND P0, PT, R40, 0x1, PT ;  /* 0x000000012800780c */ /* 0x004fda0003f06270 */
[----:B0-----:R-:W-:Y:S05]  /*129000*/  @!P0 BRA `(.L_x_3887) ;  /* 0x0000002c00588947 */ /* 0x001fea0003800000 */
[C---:B------:R-:W-:Y:S01]  /*129010*/  IADD3 R60, P0, PT, R61.reuse, R74, RZ ;  /* 0x0000004a3d3c7210 */ /* 0x040fe20007f1e0ff */
[----:B------:R-:W-:Y:S01]  /*129020*/  BSSY.RECONVERGENT B6, `(.L_x_3888) ;  /* 0x00002d1000067945 */ /* 0x000fe20003800200 */
[C---:B------:R-:W-:Y:S02]  /*129030*/  VIADD R42, R61.reuse, 0xffffffff ;  /* 0xffffffff3d2a7836 */ /* 0x040fe40000000000 */
[----:B------:R-:W-:Y:S01]  /*129040*/  IMAD.MOV.U32 R59, RZ, RZ, 0x1 ;  /* 0x00000001ff3b7424 */ /* 0x000fe200078e00ff */
[----:B------:R-:W-:-:S08]  /*129050*/  LEA.HI.X.SX32 R61, R61, R75, 0x1, P0 ;  /* 0x0000004b3d3d7211 */ /* 0x000fd000000f0eff */
.L_x_3920:
        /* <DEDUP_REMOVED lines=22> */
.L_x_3890:
        /* <DEDUP_REMOVED lines=22> */
[----:B-----5:R-:W-:Y:S02]  /*129320*/  IDP.4A.S8.U8 R69, R69, UR4, R40 ;  /* 0x0000000445457c26 */ /* 0x020fe40008000228 */
[----:B------:R-:W-:-:S04]  /*129330*/  IMAD.MOV.U32 R40, RZ, RZ, 0x50 ;  /* 0x00000050ff287424 */ /* 0x000fc800078e00ff */
[----:B------:R-:W-:-:S04]  /*129340*/  IMAD R69, R69, 0x8, R40 ;  /* 0x0000000845457824 */ /* 0x000fc800078e0228 */
[----:B------:R-:W-:-:S04]  /*129350*/  VIADD R82, R69, 0x10000 ;  /* 0x0001000045527836 */ /* 0x000fc80000000000 */
[----:B------:R-:W0:Y:S02]  /*129360*/  LDC.64 R78, c[0x3][R82+-0x7590] ;  /* 0x00e29c00524e7b82 */ /* 0x000e240000000a00 */
[----:B0-----:R-:W-:-:S07]  /*129370*/  DADD R88, R88, R78 ;  /* 0x0000000058587229 */ /* 0x001fce000000004e */
[----:B------:R-:W-:Y:S04]  /*129380*/  STG.E.64 desc[UR8][R76.64+0x2738], R88 ;  /* 0x002738584c007986 */ /* 0x000fe8000c101b08 */
[----:B------:R-:W2:Y:S04]  /*129390*/  LDG.E.U8 R69, desc[UR12][R56.64+0x1b] ;  /* 0x00001b0c38457981 */ /* 0x000ea8000c1e1100 */
[----:B------:R-:W5:Y:S04]  /*1293a0*/  LDG.E.S8 R58, desc[UR10][R60.64] ;  /* 0x0000000a3c3a7981 */ /* 0x000f68000c1e1300 */
[----:B------:R-:W5:Y:S04]  /*1293b0*/  LDG.E.U8 R79, desc[UR16][R60.64+0x1] ;  /* 0x000001103c4f7981 */ /* 0x000f68000c1e1100 */
[----:B------:R-:W3:Y:S01]  /*1293c0*/  LDG.E.S8 R78, desc[UR14][R56.64+0x1c] ;  /* 0x00001c0e384e7981 */ /* 0x000ee2000c1e1300 */
[----:B------:R-:W-:Y:S01]  /*1293d0*/  IMAD.MOV.U32 R81, RZ, RZ, 0x41cdcd64 ;  /* 0x41cdcd64ff517424 */ /* 0x000fe200078e00ff */
[----:B--2---:R-:W-:-:S02]  /*1293e0*/  PRMT R80, R69, 0x3340, RZ ;  /* 0x0000334045507816 */ /* 0x004fc400000000ff */
[----:B------:R-:W-:Y:S02]  /*1293f0*/  PRMT R69, R69, 0x8880, RZ ;  /* 0x0000888045457816 */ /* 0x000fe400000000ff */
[----:B-----5:R-:W-:-:S03]  /*129400*/  PRMT R79, R58, 0x3340, R79 ;  /* 0x000033403a4f7816 */ /* 0x020fc6000000004f */
[----:B------:R-:W-:Y:S01]  /*129410*/  IMAD R58, R58, 0x5, R69 ;  /* 0x000000053a3a7824 */ /* 0x000fe200078e0245 */
[----:B------:R-:W-:Y:S01]  /*129420*/  PRMT R79, R79, 0x5410, R80 ;  /* 0x000054104f4f7816 */ /* 0x000fe20000000050 */
[----:B------:R-:W-:-:S03]  /*129430*/  IMAD.MOV.U32 R80, RZ, RZ, -0x800000 ;  /* 0xff800000ff507424 */ /* 0x000fc600078e00ff */
[----:B------:R-:W-:Y:S01]  /*129440*/  LEA R84, R58, 0x10000, 0x3 ;  /* 0x000100003a547811 */ /* 0x000fe200078e18ff */
[----:B---3--:R-:W-:-:S03]  /*129450*/  IDP.4A.S8.U8 R79, R79, UR4, R78 ;  /* 0x000000044f4f7c26 */ /* 0x008fc6000800024e */
        /* <DEDUP_REMOVED lines=123> */
.L_x_3895:
[----:B------:R-:W-:Y:S05]  /*129c10*/  BSYNC.RECONVERGENT B8 ;  /* 0x0000000000087941 */ /* 0x000fea0003800200 */
.L_x_3894:
        /* <DEDUP_REMOVED lines=30> */
.L_x_3898:
[----:B------:R-:W-:Y:S05]  /*129e00*/  BSYNC.RECONVERGENT B8 ;  /* 0x0000000000087941 */ /* 0x000fea0003800200 */
.L_x_3897:
        /* <DEDUP_REMOVED lines=19> */
.L_x_3896:
        /* <DEDUP_REMOVED lines=13> */
.L_x_3893:
[----:B------:R-:W-:Y:S05]  /*12a010*/  BSYNC.RECONVERGENT B0 ;  /* 0x0000000000007941 */ /* 0x000fea0003800200 */
.L_x_3892:
        /* <DEDUP_REMOVED lines=95> */
.L_x_3902:
[----:B------:R-:W-:Y:S05]  /*12a610*/  BSYNC.RECONVERGENT B8 ;  /* 0x0000000000087941 */ /* 0x000fea0003800200 */
.L_x_3901:
        /* <DEDUP_REMOVED lines=30> */
.L_x_3905:
[----:B------:R-:W-:Y:S05]  /*12a800*/  BSYNC.RECONVERGENT B8 ;  /* 0x0000000000087941 */ /* 0x000fea0003800200 */
.L_x_3904:
        /* <DEDUP_REMOVED lines=19> */
.L_x_3903:
        /* <DEDUP_REMOVED lines=13> */
.L_x_3900:
[----:B------:R-:W-:Y:S05]  /*12aa10*/  BSYNC.RECONVERGENT B0 ;  /* 0x0000000000007941 */ /* 0x000fea0003800200 */
.L_x_3899:
        /* <DEDUP_REMOVED lines=24> */
.L_x_3907:
        /* <DEDUP_REMOVED lines=69> */
.L_x_3910:
[----:B------:R-:W-:Y:S05]  /*12aff0*/  BSYNC.RECONVERGENT B8 ;  /* 0x0000000000087941 */ /* 0x000fea0003800200 */
.L_x_3909:
        /* <DEDUP_REMOVED lines=30> */
.L_x_3913:
[----:B------:R-:W-:Y:S05]  /*12b1e0*/  BSYNC.RECONVERGENT B8 ;  /* 0x0000000000087941 */ /* 0x000fea0003800200 */
.L_x_3912:
        /* <DEDUP_REMOVED lines=19> */
.L_x_3911:
        /* <DEDUP_REMOVED lines=13> */
.L_x_3908:
[----:B------:R-:W-:Y:S05]  /*12b3f0*/  BSYNC.RECONVERGENT B0 ;  /* 0x0000000000007941 */ /* 0x000fea0003800200 */
.L_x_3906:
        /* <DEDUP_REMOVED lines=43> */
.L_x_3915:
[----:B------:R-:W-:Y:S05]  /*12b6b0*/  BSYNC.RECONVERGENT B0 ;  /* 0x0000000000007941 */ /* 0x000fea0003800200 */
.L_x_3914:
        /* <DEDUP_REMOVED lines=15> */
.L_x_3891:
[----:B------:R-:W-:Y:S05]  /*12b7b0*/  BSYNC.RECONVERGENT B1 ;  /* 0x0000000000017941 */ /* 0x000fea0003800200 */
.L_x_3889:
        /* <DEDUP_REMOVED lines=45> */
.L_x_3917:
[----:B------:R-:W-:Y:S05]  /*12ba90*/  BSYNC.RECONVERGENT B0 ;  /* 0x0000000000007941 */ /* 0x000fea0003800200 */
.L_x_3916:
        /* <DEDUP_REMOVED lines=37> */
.L_x_3919:
[----:B------:R-:W-:Y:S05]  /*12bcf0*/  BSYNC.RECONVERGENT B0 ;  /* 0x0000000000007941 */ /* 0x000fea0003800200 */
.L_x_3918:
[C---:B-----5:R-:W-:Y:S01]  /*12bd00*/  ISETP.GE.AND P0, PT, R59.reuse, R40, PT ;  /* 0x000000283b00720c */ /* 0x060fe20003f06270 */
[----:B-1----:R-:W-:-:S12]  /*12bd10*/  VIADD R59, R59, 0x1 ;  /* 0x000000013b3b7836 */ /* 0x002fd80000000000 */
[----:B------:R-:W-:Y:S05]  /*12bd20*/  @!P0 BRA `(.L_x_3920) ;  /* 0xffffffd000cc8947 */ /* 0x000fea000383ffff */
[----:B------:R-:W-:Y:S05]  /*12bd30*/  BSYNC.RECONVERGENT B6 ;  /* 0x0000000000067941 */ /* 0x000fea0003800200 */
.L_x_3888:
[----:B------:R-:W-:Y:S02]  /*12bd40*/  R2UR UR4, R70 ;  /* 0x00000000460472ca */ /* 0x000fe400000e0000 */
[----:B------:R-:W-:-:S13]  /*12bd50*/  R2UR UR5, R71 ;  /* 0x00000000470572ca */ /* 0x000fda00000e0000 */
[----:B------:R1:W5:Y:S02]  /*12bd60*/  LDG.E.64 R58, desc[UR4][R76.64+0x2728] ;  /* 0x002728044c3a7981 */ /* 0x000364000c1e1b00 */
.L_x_3887:
[----:B------:R-:W-:Y:S05]  /*12bd70*/  BSYNC.RECONVERGENT B7 ;  /* 0x0000000000077941 */ /* 0x000fea0003800200 */
.L_x_3886:
        /* <DEDUP_REMOVED lines=116> */
[----:B-----5:R-:W-:Y:S02]  /*12c4c0*/  PRMT R83, R69, 0x8880, RZ ;  /* 0x0000888045537816 */ /* 0x020fe400000000ff */
[----:B----4-:R-:W-:-:S05]  /*12c4d0*/  PRMT R42, R85, 0x5410, R42 ;  /* 0x00005410552a7816 */ /* 0x010fca000000002a */
        /* <DEDUP_REMOVED lines=94> */
.L_x_3926:
[----:B------:R-:W-:Y:S05]  /*12cac0*/  BSYNC.RECONVERGENT B6 ;  /* 0x0000000000067941 */ /* 0x000fea0003800200 */
.L_x_3925:
        /* <DEDUP_REMOVED lines=30> */
.L_x_3929:
[----:B------:R-:W-:Y:S05]  /*12ccb0*/  BSYNC.RECONVERGENT B6 ;  /* 0x0000000000067941 */ /* 0x000fea0003800200 */
.L_x_3928:
        /* <DEDUP_REMOVED lines=19> */
.L_x_3927:
        /* <DEDUP_REMOVED lines=13> */
.L_x_3924:
[----:B------:R-:W-:Y:S05]  /*12cec0*/  BSYNC.RECONVERGENT B0 ;  /* 0x0000000000007941 */ /* 0x000fea0003800200 */
.L_x_3923:
        /* <DEDUP_REMOVED lines=95> */
.L_x_3933:
[----:B------:R-:W-:Y:S05]  /*12d4c0*/  BSYNC.RECONVERGENT B6 ;  /* 0x0000000000067941 */ /* 0x000fea0003800200 */
.L_x_3932:
        /* <DEDUP_REMOVED lines=30> */
.L_x_3936:
[----:B------:R-:W-:Y:S05]  /*12d6b0*/  BSYNC.RECONVERGENT B6 ;  /* 0x0000000000067941 */ /* 0x000fea0003800200 */
.L_x_3935:
        /* <DEDUP_REMOVED lines=19> */
.L_x_3934:
        /* <DEDUP_REMOVED lines=13> */
.L_x_3931:
[----:B------:R-:W-:Y:S05]  /*12d8c0*/  BSYNC.RECONVERGENT B0 ;  /* 0x0000000000007941 */ /* 0x000fea0003800200 */
.L_x_3930:
        /* <DEDUP_REMOVED lines=24> */
.L_x_3938:
        /* <DEDUP_REMOVED lines=69> */
.L_x_3941:
[----:B------:R-:W-:Y:S05]  /*12dea0*/  BSYNC.RECONVERGENT B6 ;  /* 0x0000000000067941 */ /* 0x000fea0003800200 */
.L_x_3940:
        /* <DEDUP_REMOVED lines=18> */
[----:B0-----:R-:W-:-:S04]  /*12dfd0*/  DFMA R98, -R92, R90, 1 ;  /* 0x3ff000005c62742b */ /* 0x001fc8000000015a */
        /* <DEDUP_REMOVED lines=11> */
.L_x_3944:
[----:B------:R-:W-:Y:S05]  /*12e090*/  BSYNC.RECONVERGENT B6 ;  /* 0x0000000000067941 */ /* 0x000fea0003800200 */
.L_x_3943:
        /* <DEDUP_REMOVED lines=19> */
.L_x_3942:
        /* <DEDUP_REMOVED lines=13> */
.L_x_3939:
[----:B------:R-:W-:Y:S05]  /*12e2a0*/  BSYNC.RECONVERGENT B0 ;  /* 0x0000000000007941 */ /* 0x000fea0003800200 */
.L_x_3937:
        /* <DEDUP_REMOVED lines=43> */
.L_x_3946:
[----:B------:R-:W-:Y:S05]  /*12e560*/  BSYNC.RECONVERGENT B0 ;  /* 0x0000000000007941 */ /* 0x000fea0003800200 */
.L_x_3945:
        /* <DEDUP_REMOVED lines=22> */
.L_x_3947:
[C---:B------:R-:W-:Y:S02]  /*12e6d0*/  R2UR UR4, R70.reuse ;  /* 0x00000000460472ca */ /* 0x040fe400000e0000 */
[C---:B------:R-:W-:Y:S02]  /*12e6e0*/  R2UR UR5, R71.reuse ;  /* 0x00000000470572ca */ /* 0x040fe400000e0000 */
[----:B------:R-:W-:Y:S02]  /*12e6f0*/  R2UR UR8, R70 ;  /* 0x00000000460872ca */ /* 0x000fe400000e0000 */
[----:B------:R-:W-:-:S09]  /*12e700*/  R2UR UR9, R71 ;  /* 0x00000000470972ca */ /* 0x000fd200000e0000 */
[----:B------:R2:W-:Y:S04]  /*12e710*/  STG.E.64 desc[UR4][R76.64+0x2710], R78 ;  /* 0x0027104e4c007986 */ /* 0x0005e8000c101b04 */
[----:B------:R2:W-:Y:S02]  /*12e720*/  STG.E.64 desc[UR8][R76.64+0x2718], R80 ;  /* 0x002718504c007986 */ /* 0x0005e4000c101b08 */
.L_x_3922:
[----:B------:R-:W-:Y:S05]  /*12e730*/  BSYNC.RECONVERGENT B1 ;  /* 0x0000000000017941 */ /* 0x000fea0003800200 */
.L_x_3921:
[----:B------:R-:W-:Y:S02]  /*12e740*/  R2UR UR4, R70 ;  /* 0x00000000460472ca */ /* 0x000fe400000e0000 */
[----:B------:R-:W-:-:S13]  /*12e750*/  R2UR UR5, R71 ;  /* 0x00000000470572ca */ /* 0x000fda00000e0000 */
[----:B------:R-:W5:Y:S01]  /*12e760*/  LDG.E R40, desc[UR4][R72.64+0xc8] ;  /* 0x0000c80448287981 */ /* 0x000f62000c1e1900 */
[----:B------:R-:W-:Y:S01]  /*12e770*/  BSSY.RECONVERGENT B0, `(.L_x_3948) ;  /* 0x000000e000007945 */ /* 0x000fe20003800200 */
[----:B-----5:R-:W-:-:S13]  /*12e780*/  ISETP.GE.AND P0, PT, R40, 0x1, PT ;  /* 0x000000012800780c */ /* 0x020fda0003f06270 */
[----:B------:R-:W-:Y:S05]  /*12e790*/  @!P0 BRA `(.L_x_3949) ;  /* 0x00000000002c8947 */ /* 0x000fea0003800000 */
[----:B------:R-:W-:-:S07]  /*12e7a0*/  IMAD.MOV.U32 R61, RZ, RZ, RZ ;  /* 0x000000ffff3d7224 */ /* 0x000fce00078e00ff */
.L_x_3950:
        /* <DEDUP_REMOVED lines=10> */
.L_x_3949:
[----:B------:R-:W-:Y:S05]  /*12e850*/  BSYNC.RECONVERGENT B0 ;  /* 0x0000000000007941 */ /* 0x000fea0003800200 */
.L_x_3948:
        /* <DEDUP_REMOVED lines=8> */
.L_x_3953:
        /* <DEDUP_REMOVED lines=11> */
.L_x_3952:
[----:B------:R-:W-:Y:S05]  /*12e990*/  BSYNC.RECONVERGENT B0 ;  /* 0x0000000000007941 */ /* 0x000fea0003800200 */
.L_x_3951:
[C---:B------:R-:W-:Y:S02]  /*12e9a0*/  R2UR UR4, R70.reuse ;  /* 0x00000000460472ca */ /* 0x040fe400000e0000 */
[C---:B------:R-:W-:Y:S02]  /*12e9b0*/  R2UR UR5, R71.reuse ;  /* 0x00000000470572ca */ /* 0x040fe400000e0000 */
[----:B------:R-:W-:Y:S02]  /*12e9c0*/  R2UR UR8, R70 ;  /* 0x00000000460872ca */ /* 0x000fe400000e0000 */
[----:B------:R-:W-:-:S09]  /*12e9d0*/  R2UR UR9, R71 ;  /* 0x00000000470972ca */ /* 0x000fd200000e0000 */
[----:B0-----:R-:W2:Y:S04]  /*12e9e0*/  LDG.E R69, desc[UR4][R72.64+0xd0] ;  /* 0x0000d00448457981 */ /* 0x001ea8000c1e1900 */
[----:B------:R-:W5:Y:S01]  /*12e9f0*/  LDG.E R42, desc[UR8][R72.64+0xd4] ;  /* 0x0000d408482a7981 */ /* 0x000f62000c1e1900 */
[----:B--23--:R-:W-:-:S04]  /*12ea00*/  VIADD R79, R69, 0xffffffff ;  /* 0xffffffff454f7836 */ /* 0x00cfc80000000000 */
[----:B------:R-:W-:-:S04]  /*12ea10*/  IMAD R59, R79, R40, R41 ;  /* 0x000000284f3b7224 */ /* 0x000fc800078e0229 */
[----:B-----5:R-:W-:-:S04]  /*12ea20*/  IMAD.IADD R59, R42, 0x1, R59 ;  /* 0x000000012a3b7824 */ /* 0x020fc800078e023b */
        /* <DEDUP_REMOVED lines=11> */
[----:B------:R-:W-:Y:S01]  /*12eae0*/  R2UR UR8, R70 ;  /* 0x00000000460872ca */ /* 0x000fe200000e0000 */
[----:B------:R-:W-:Y:S01]  /*12eaf0*/  IMAD.MOV.U32 R57, RZ, RZ, R69 ;  /* 0x000000ffff397224 */ /* 0x000fe200078e0045 */
[----:B------:R-:W-:Y:S02]  /*12eb00*/  R2UR UR9, R71 ;  /* 0x00000000470972ca */ /* 0x000fe400000e0000 */
[----:B------:R-:W-:-:S05]  /*12eb10*/  IADD3 R61, PT, PT, R61, 0x19, R42 ;  /* 0x000000193d3d7810 */ /* 0x000fca0007ffe02a */
[----:B------:R-:W-:Y:S02]  /*12eb20*/  IMAD.WIDE R60, R61, 0x4, R8 ;  /* 0x000000043d3c7825 */ /* 0x000fe400078e0208 */
[----:B------:R0:W-:Y:S04]  /*12eb30*/  STG.E desc[UR4][R58.64], R42 ;  /* 0x0000002a3a007986 */ /* 0x0001e8000c101904 */
[----:B------:R0:W-:Y:S02]  /*12eb40*/  STG.E desc[UR8][R60.64], R57 ;  /* 0x000000393c007986 */ /* 0x0001e4000c101908 */
.L_x_4021:
        /* <DEDUP_REMOVED lines=45> */
.L_x_3958:
        /* <DEDUP_REMOVED lines=22> */
[----:B---3--:R-:W-:Y:S02]  /*12ef80*/  IDP.4A.S8.U8 R69, R69, UR4, R40 ;  /* 0x0000000445457c26 */ /* 0x008fe40008000228 */
        /* <DEDUP_REMOVED lines=45> */
[----:B-----5:R-:W-:-:S05]  /*12f260*/  PRMT R56, R56, 0x5410, R83 ;  /* 0x0000541038387816 */ /* 0x020fca0000000053 */
        /* <DEDUP_REMOVED lines=32> */
[----:B------:R-:W3:Y:S07]  /*12f470*/  LDG.E.64 R84, desc[UR4][R76.64+0x2720] ;  /* 0x002720044c547981 */ /* 0x000eee000c1e1b00 */
[----:B--2---:R-:W-:-:S07]  /*12f480*/  DADD R82, R80, R82 ;  /* 0x0000000050527229 */ /* 0x004fce0000000052 */
        /* <DEDUP_REMOVED lines=59> */
.L_x_3964:
[----:B------:R-:W-:Y:S05]  /*12f840*/  BSYNC.RECONVERGENT B6 ;  /* 0x0000000000067941 */ /* 0x000fea0003800200 */
.L_x_3963:
        /* <DEDUP_REMOVED lines=30> */
.L_x_3967:
[----:B------:R-:W-:Y:S05]  /*12fa30*/  BSYNC.RECONVERGENT B6 ;  /* 0x0000000000067941 */ /* 0x000fea0003800200 */
.L_x_3966:
        /* <DEDUP_REMOVED lines=19> */
.L_x_3965:
        /* <DEDUP_REMOVED lines=14> */
.L_x_3962:
        /* <DEDUP_REMOVED lines=65> */
[----:B------:R-:W-:Y:S02]  /*130060*/  IMAD.MOV.U32 R78, RZ, RZ, R98 ;  /* 0x000000ffff4e7224 */ /* 0x000fe400078e0062 */
[----:B------:R-:W-:-:S07]  /*130070*/  IMAD.MOV.U32 R79, RZ, RZ, R99 ;  /* 0x000000ffff4f7224 */ /* 0x000fce00078e0063 */
.L_x_3970:
[----:B------:R-:W-:Y:S05]  /*130080*/  BSYNC.RECONVERGENT B6 ;  /* 0x0000000000067941 */ /* 0x000fea0003800200 */
.L_x_3969:
        /* <DEDUP_REMOVED lines=30> */
.L_x_3973:
[----:B------:R-:W-:Y:S05]  /*130270*/  BSYNC.RECONVERGENT B6 ;  /* 0x0000000000067941 */ /* 0x000fea0003800200 */
.L_x_3972:
        /* <DEDUP_REMOVED lines=19> */
.L_x_3971:
        /* <DEDUP_REMOVED lines=14> */
.L_x_3961:
        /* <DEDUP_REMOVED lines=15> */
.L_x_3974:
        /* <DEDUP_REMOVED lines=67> */
.L_x_3976:
[----:B------:R-:W-:Y:S05]  /*1309b0*/  BSYNC.RECONVERGENT B6 ;  /* 0x0000000000067941 */ /* 0x000fea0003800200 */
.L_x_3975:
        /* <DEDUP_REMOVED lines=30> */
.L_x_3979:
[----:B------:R-:W-:Y:S05]  /*130ba0*/  BSYNC.RECONVERGENT B6 ;  /* 0x0000000000067941 */ /* 0x000fea0003800200 */
.L_x_3978:
        /* <DEDUP_REMOVED lines=19> */
.L_x_3977:
        /* <DEDUP_REMOVED lines=13> */
.L_x_3968:
[----:B------:R-:W-:Y:S05]  /*130db0*/  BSYNC.RECONVERGENT B0 ;  /* 0x0000000000007941 */ /* 0x000fea0003800200 */
.L_x_3960:
        /* <DEDUP_REMOVED lines=43> */
.L_x_3981:
[----:B------:R-:W-:Y:S05]  /*131070*/  BSYNC.RECONVERGENT B0 ;  /* 0x0000000000007941 */ /* 0x000fea0003800200 */
.L_x_3980:
        /* <DEDUP_REMOVED lines=26> */
.L_x_3982:
[C---:B------:R-:W-:Y:S02]  /*131220*/  R2UR UR8, R70.reuse ;  /* 0x00000000460872ca */ /* 0x040fe400000e0000 */
[C---:B------:R-:W-:Y:S02]  /*131230*/  R2UR UR9, R71.reuse ;  /* 0x00000000470972ca */ /* 0x040fe400000e0000 */
[----:B------:R-:W-:Y:S02]  /*131240*/  R2UR UR4, R70 ;  /* 0x00000000460472ca */ /* 0x000fe400000e0000 */
[----:B------:R-:W-:-:S09]  /*131250*/  R2UR UR5, R71 ;  /* 0x00000000470572ca */ /* 0x000fd200000e0000 */
[----:B------:R2:W-:Y:S04]  /*131260*/  STG.E.64 desc[UR8][R76.64+0x2740], R80 ;  /* 0x002740504c007986 */ /* 0x0005e8000c101b08 */
[----:B------:R2:W-:Y:S02]  /*131270*/  STG.E.64 desc[UR4][R76.64+0x2738], R78 ;  /* 0x0027384e4c007986 */ /* 0x0005e4000c101b04 */
.L_x_3959:
[----:B------:R-:W-:Y:S05]  /*131280*/  BSYNC.RECONVERGENT B1 ;  /* 0x0000000000017941 */ /* 0x000fea0003800200 */
.L_x_3957:
[----:B------:R-:W-:Y:S02]  /*131290*/  R2UR UR4, R70 ;  /* 0x00000000460472ca */ /* 0x000fe400000e0000 */
[----:B------:R-:W-:-:S13]  /*1312a0*/  R2UR UR5, R71 ;  /* 0x00000000470572ca */ /* 0x000fda00000e0000 */
[----:B---3--:R-:W0:Y:S01]  /*1312b0*/  LDG.E R88, desc[UR4][R72.64+0xcc] ;  /* 0x0000cc0448587981 */ /* 0x008e22000c1e1900 */
[----:B------:R-:W-:Y:S02]  /*1312c0*/  VIADD R40, R57, 0xffffffff ;  /* 0xffffffff39287836 */ /* 0x000fe40000000000 */
[----:B------:R-:W-:-:S04]  /*1312d0*/  IMAD.IADD R89, R43, 0x1, R42 ;  /* 0x000000012b597824 */ /* 0x000fc800078e022a */
[----:B0-----:R-:W-:-:S04]  /*1312e0*/  IMAD R83, R40, R88, R89 ;  /* 0x0000005828537224 */ /* 0x001fc800078e0259 */
[----:B------:R-:W-:-:S05]  /*1312f0*/  IMAD.WIDE R82, R83, 0x8, R10 ;  /* 0x0000000853527825 */ /* 0x000fca00078e020a */
[----:B------:R-:W3:Y:S01]  /*131300*/  LDG.E.64 R84, desc[UR4][R82.64] ;  /* 0x0000000452547981 */ /* 0x000ee2000c1e1b00 */
[----:B-----5:R-:W-:Y:S01]  /*131310*/  IMAD.MOV.U32 R87, RZ, RZ, R79 ;  /* 0x000000ffff577224 */ /* 0x020fe200078e004f */
[----:B------:R-:W-:Y:S01]  /*131320*/  BSSY.RELIABLE B0, `(.L_x_3983) ;  /* 0x0000037000007945 */ /* 0x000fe20003800100 */
[----:B------:R-:W-:Y:S02]  /*131330*/  IMAD.MOV.U32 R69, RZ, RZ, R78 ;  /* 0x000000ffff457224 */ /* 0x000fe400078e004e */
[----:B--2---:R-:W-:Y:S02]  /*131340*/  IMAD.MOV.U32 R80, RZ, RZ, -0x800000 ;  /* 0xff800000ff507424 */ /* 0x004fe400078e00ff */
        /* <DEDUP_REMOVED lines=52> */
.L_x_3984:
[----:B------:R-:W-:Y:S05]  /*131690*/  BSYNC.RELIABLE B0 ;  /* 0x0000000000007941 */ /* 0x000fea0003800100 */
.L_x_3983:
        /* <DEDUP_REMOVED lines=80> */
.L_x_3987:
[----:B------:R-:W-:Y:S05]  /*131ba0*/  BSYNC.RECONVERGENT B0 ;  /* 0x0000000000007941 */ /* 0x000fea0003800200 */
.L_x_3986:
[----:B------:R-:W-:Y:S01]  /*131bb0*/  R2UR UR4, R70 ;  /* 0x00000000460472ca */ /* 0x000fe200000e0000 */
[----:B------:R-:W-:Y:S01]  /*131bc0*/  IMAD.MOV.U32 R59, RZ, RZ, 0x3 ;  /* 0x00000003ff3b7424 */ /* 0x000fe200078e00ff */
[----:B------:R-:W-:Y:S01]  /*131bd0*/  R2UR UR5, R71 ;  /* 0x00000000470572ca */ /* 0x000fe200000e0000 */
[----:B------:R-:W-:-:S12]  /*131be0*/  BSSY.RECONVERGENT B6, `(.L_x_3988) ;  /* 0x0000358000067945 */ /* 0x000fd80003800200 */
[----:B------:R0:W-:Y:S01]  /*131bf0*/  STG.E desc[UR4][R72.64+0xd8], R59 ;  /* 0x0000d83b48007986 */ /* 0x0001e2000c101904 */
[----:B------:R-:W-:Y:S05]  /*131c00*/  @!P0 BRA `(.L_x_3989) ;  /* 0x0000003400548947 */ /* 0x000fea0003800000 */
[----:B0-----:R-:W-:-:S07]  /*131c10*/  IMAD.MOV.U32 R59, RZ, RZ, 0x3 ;  /* 0x00000003ff3b7424 */ /* 0x001fce00078e00ff */
.L_x_4020:
[----:B------:R-:W-:-:S13]  /*131c20*/  ISETP.GT.AND P0, PT, R59, 0x20, PT ;  /* 0x000000203b00780c */ /* 0x000fda0003f04270 */
[----:B0-2---:R-:W-:Y:S05]  /*131c30*/  @P0 BRA `(.L_x_3989) ;  /* 0x0000003400480947 */ /* 0x005fea0003800000 */
[----:B---3--:R-:W-:Y:S01]  /*131c40*/  IADD3 R69, PT, PT, R42, 0x1, -R59 ;  /* 0x000000012a457810 */ /* 0x008fe20007ffe83b */
        /* <DEDUP_REMOVED lines=22> */
.L_x_4019:
        /* <DEDUP_REMOVED lines=62> */
[----:B-----5:R-:W3:Y:S01]  /*132190*/  LDG.E.U8 R87, desc[UR10][R78.64] ;  /* 0x0000000a4e577981 */ /* 0x020ee2000c1e1100 */
[-C--:B------:R-:W-:Y:S02]  /*1321a0*/  LEA.HI.X.SX32 R81, R69, R75.reuse, 0x1, P1 ;  /* 0x0000004b45517211 */ /* 0x080fe400008f0eff */
[----:B------:R-:W-:Y:S02]  /*1321b0*/  LEA.HI.X.SX32 R85, R97, R75, 0x1, P2 ;  /* 0x0000004b61557211 */ /* 0x000fe400010f0eff */
[----:B------:R-:W-:Y:S01]  /*1321c0*/  R2UR UR4, R70 ;  /* 0x00000000460472ca */ /* 0x000fe200000e0000 */
[----:B------:R-:W3:Y:S01]  /*1321d0*/  LDG.E.U8 R58, desc[UR8][R80.64] ;  /* 0x00000008503a7981 */ /* 0x000ee2000c1e1100 */
[----:B------:R-:W-:-:S03]  /*1321e0*/  R2UR UR5, R71 ;  /* 0x00000000470572ca */ /* 0x000fc600000e0000 */
[----:B------:R-:W2:Y:S10]  /*1321f0*/  LDG.E.U8 R60, desc[UR12][R84.64+0x1b] ;  /* 0x00001b0c543c7981 */ /* 0x000eb4000c1e1100 */
[----:B------:R-:W4:Y:S01]  /*132200*/  LDG.E.S8 R40, desc[UR4][R82.64+0x1b] ;  /* 0x00001b0452287981 */ /* 0x000f22000c1e1300 */
[----:B------:R-:W-:Y:S01]  /*132210*/  UMOV UR4, 0x5197d ;  /* 0x0005197d00047882 */ /* 0x000fe20000000000 */
[----:B------:R-:W-:-:S02]  /*132220*/  R2UR UR16, R70 ;  /* 0x00000000461072ca */ /* 0x000fc400000e0000 */
[C---:B------:R-:W-:Y:S02]  /*132230*/  R2UR UR17, R71.reuse ;  /* 0x00000000471172ca */ /* 0x040fe400000e0000 */
[----:B------:R-:W-:Y:S02]  /*132240*/  R2UR UR14, R70 ;  /* 0x00000000460e72ca */ /* 0x000fe400000e0000 */
[----:B------:R-:W-:Y:S02]  /*132250*/  R2UR UR15, R71 ;  /* 0x00000000470f72ca */ /* 0x000fe400000e0000 */
[----:B---3--:R-:W-:Y:S02]  /*132260*/  PRMT R58, R58, 0x3340, R87 ;  /* 0x000033403a3a7816 */ /* 0x008fe40000000057 */
[----:B--2---:R-:W-:-:S04]  /*132270*/  PRMT R87, R60, 0x3340, RZ ;  /* 0x000033403c577816 */ /* 0x004fc800000000ff */
        /* <DEDUP_REMOVED lines=9> */
[----:B------:R-:W2:Y:S04]  /*132310*/  LDG.E.U8 R80, desc[UR12][R80.64] ;  /* 0x0000000c50507981 */ /* 0x000ea8000c1e1100 */
[----:B------:R-:W4:Y:S04]  /*132320*/  LDG.E.U8 R84, desc[UR16][R84.64+0x1b] ;  /* 0x00001b1054547981 */ /* 0x000f28000c1e1100 */
[----:B------:R-:W2:Y:S04]  /*132330*/  LDG.E.U8 R89, desc[UR14][R78.64] ;  /* 0x0000000e4e597981 */ /* 0x000ea8000c1e1100 */
[----:B------:R-:W3:Y:S04]  /*132340*/  LDG.E.S8 R60, desc[UR10][R82.64+0x1b] ;  /* 0x00001b0a523c7981 */ /* 0x000ee8000c1e1300 */
[----:B------:R-:W3:Y:S01]  /*132350*/  LDG.E R58, desc[UR8][R72.64+0xf4] ;  /* 0x0000f408483a7981 */ /* 0x000ee2000c1e1900 */
[----:B------:R-:W-:Y:S01]  /*132360*/  UMOV UR5, 0x57d19 ;  /* 0x00057d1900057882 */ /* 0x000fe20000000000 */
[----:B----4-:R-:W-:-:S02]  /*132370*/  PRMT R94, R84, 0x3340, RZ ;  /* 0x00003340545e7816 */ /* 0x010fc400000000ff */
[----:B--2---:R-:W-:-:S04]  /*132380*/  PRMT R89, R89, 0x3340, R80 ;  /* 0x0000334059597816 */ /* 0x004fc80000000050 */
[----:B------:R-:W-:-:S05]  /*132390*/  PRMT R89, R89, 0x5410, R94 ;  /* 0x0000541059597816 */ /* 0x000fca000000005e */
[----:B---3--:R-:W-:Y:S01]  /*1323a0*/  IDP.4A.S8.U8 R60, R89, UR5, R60 ;  /* 0x00000005593c7c26 */ /* 0x008fe2000800023c */
        /* <DEDUP_REMOVED lines=8> */
.L_x_3996:
[----:B------:R-:W-:Y:S05]  /*132430*/  BSYNC.RECONVERGENT B10 ;  /* 0x00000000000a7941 */ /* 0x000fea0003800200 */
.L_x_3995:
        /* <DEDUP_REMOVED lines=58> */
.L_x_3998:
[----:B------:R-:W-:Y:S05]  /*1327e0*/  BSYNC.RECONVERGENT B10 ;  /* 0x00000000000a7941 */ /* 0x000fea0003800200 */
.L_x_3997:
        /* <DEDUP_REMOVED lines=33> */
.L_x_4000:
[----:B------:R-:W-:Y:S05]  /*132a00*/  BSYNC.RECONVERGENT B10 ;  /* 0x00000000000a7941 */ /* 0x000fea0003800200 */
.L_x_3999:
        /* <DEDUP_REMOVED lines=10> */
.L_x_3994:
[C---:B------:R-:W-:Y:S02]  /*132ab0*/  R2UR UR4, R70.reuse ;  /* 0x00000000460472ca */ /* 0x040fe400000e0000 */
[C---:B------:R-:W-:Y:S02]  /*132ac0*/  R2UR UR5, R71.reuse ;  /* 0x00000000470572ca */ /* 0x040fe400000e0000 */
[----:B------:R-:W-:Y:S02]  /*132ad0*/  R2UR UR8, R70 ;  /* 0x00000000460872ca */ /* 0x000fe400000e0000 */
[----:B------:R-:W-:Y:S02]  /*132ae0*/  R2UR UR9, R71 ;  /* 0x00000000470972ca */ /* 0x000fe400000e0000 */
[-C--:B---3--:R-:W-:Y:S02]  /*132af0*/  IADD3 R80, P1, PT, R69, R74.reuse, RZ ;  /* 0x0000004a45507210 */ /* 0x088fe40007f3e0ff */
[----:B------:R-:W-:-:S02]  /*132b00*/  IADD3 R86, P2, PT, R97, R74, RZ ;  /* 0x0000004a61567210 */ /* 0x000fc40007f5e0ff */
[-C--:B------:R-:W-:Y:S02]  /*132b10*/  LEA.HI.X.SX32 R81, R69, R75.reuse, 0x1, P1 ;  /* 0x0000004b45517211 */ /* 0x080fe400008f0eff */
[----:B------:R-:W-:Y:S02]  /*132b20*/  LEA.HI.X.SX32 R87, R97, R75, 0x1, P2 ;  /* 0x0000004b61577211 */ /* 0x000fe400010f0eff */
[C---:B------:R-:W-:Y:S01]  /*132b30*/  R2UR UR10, R70.reuse ;  /* 0x00000000460a72ca */ /* 0x040fe200000e0000 */
[----:B------:R-:W3:Y:S01]  /*132b40*/  LDG.E.S8 R40, desc[UR4][R80.64] ;  /* 0x0000000450287981 */ /* 0x000ee2000c1e1300 */
[C---:B------:R-:W-:Y:S02]  /*132b50*/  R2UR UR11, R71.reuse ;  /* 0x00000000470b72ca */ /* 0x040fe400000e0000 */
[----:B------:R-:W-:Y:S01]  /*132b60*/  R2UR UR12, R70 ;  /* 0x00000000460c72ca */ /* 0x000fe200000e0000 */
[----:B------:R-:W3:Y:S01]  /*132b70*/  LDG.E.S8 R85, desc[UR8][R86.64+0x1b] ;  /* 0x00001b0856557981 */ /* 0x000ee2000c1e1300 */
[----:B------:R-:W-:-:S09]  /*132b80*/  R2UR UR13, R71 ;  /* 0x00000000470d72ca */ /* 0x000fd200000e0000 */
[----:B------:R-:W5:Y:S04]  /*132b90*/  LDG.E.S8 R58, desc[UR10][R78.64] ;  /* 0x0000000a4e3a7981 */ /* 0x000f68000c1e1300 */
[----:B------:R-:W5:Y:S01]  /*132ba0*/  LDG.E.S8 R89, desc[UR12][R82.64+0x1b] ;  /* 0x00001b0c52597981 */ /* 0x000f62000c1e1300 */
[----:B------:R-:W-:Y:S02]  /*132bb0*/  UMOV UR4, 0x50 ;  /* 0x0000005000047882 */ /* 0x000fe40000000000 */
[----:B------:R-:W-:Y:S01]  /*132bc0*/  LEA R60, R95, UR4, 0x3 ;  /* 0x000000045f3c7c11 */ /* 0x000fe2000f8e18ff */
[----:B---3--:R-:W-:-:S05]  /*132bd0*/  IMAD R40, R40, 0x5, R85 ;  /* 0x0000000528287824 */ /* 0x008fca00078e0255 */
[----:B------:R-:W-:Y:S01]  /*132be0*/  LEA R94, R40, 0x10000, 0x3 ;  /* 0x00010000285e7811 */ /* 0x000fe200078e18ff */
[----:B------:R-:W0:Y:S01]  /*132bf0*/  LDC.64 R84, c[0x3][R60+0x6270] ;  /* 0x00d89c003c547b82 */ /* 0x000e220000000a00 */
[----:B-----5:R-:W-:-:S07]  /*132c00*/  IMAD R58, R58, 0x5, R89 ;  /* 0x000000053a3a7824 */ /* 0x020fce00078e0259 */
[----:B------:R-:W0:Y:S01]  /*132c10*/  LDC.64 R94, c[0x3][R94+-0x4d68] ;  /* 0x00eca6005e5e7b82 */ /* 0x000e220000000a00 */
[----:B------:R-:W-:-:S07]  /*132c20*/  LEA R58, R58, 0x10000, 0x3 ;  /* 0x000100003a3a7811 */ /* 0x000fce00078e18ff */
[----:B------:R-:W3:Y:S01]  /*132c30*/  LDC.64 R88, c[0x3][R58+-0x4d68] ;  /* 0x00eca6003a587b82 */ /* 0x000ee20000000a00 */
[----:B0-----:R-:W-:-:S08]  /*132c40*/  DADD R84, R84, R94 ;  /* 0x0000000054547229 */ /* 0x001fd0000000005e */
[----:B---3--:R-:W-:-:S07]  /*132c50*/  DADD R84, R84, R88 ;  /* 0x0000000054547229 */ /* 0x008fce0000000058 */
[----:B------:R0:W-:Y:S04]  /*132c60*/  STG.E.64 desc[UR8][R76.64+0x2760], R84 ;  /* 0x002760544c007986 */ /* 0x0001e8000c101b08 */
[----:B------:R-:W3:Y:S01]  /*132c70*/  LDG.E R40, desc[UR10][R72.64+0xcc] ;  /* 0x0000cc0a48287981 */ /* 0x000ee2000c1e1900 */
[----:B------:R-:W-:Y:S02]  /*132c80*/  VIADD R99, R69, 0xffffffff ;  /* 0xffffffff45637836 */ /* 0x000fe40000000000 */
[----:B------:R-:W-:-:S04]  /*132c90*/  IMAD.IADD R97, R41, 0x1, R97 ;  /* 0x0000000129617824 */ /* 0x000fc800078e0261 */
[----:B---3--:R-:W-:-:S04]  /*132ca0*/  IMAD R89, R99, R40, R97 ;  /* 0x0000002863597224 */ /* 0x008fc800078e0261 */
        /* <DEDUP_REMOVED lines=10> */
[----:B------:R-:W3:Y:S04]  /*132d50*/  LDG.E.S8 R80, desc[UR12][R80.64] ;  /* 0x0000000c50507981 */ /* 0x000ee8000c1e1300 */
[----:B------:R-:W3:Y:S04]  /*132d60*/  LDG.E.S8 R87, desc[UR14][R86.64+0x1b] ;  /* 0x00001b0e56577981 */ /* 0x000ee8000c1e1300 */
[----:B------:R-:W5:Y:S04]  /*132d70*/  LDG.E R40, desc[UR10][R72.64+0xf4] ;  /* 0x0000f40a48287981 */ /* 0x000f68000c1e1900 */
[----:B------:R-:W2:Y:S04]  /*132d80*/  LDG.E.S8 R60, desc[UR16][R78.64] ;  /* 0x000000104e3c7981 */ /* 0x000ea8000c1e1300 */
[----:B------:R-:W2:Y:S01]  /*132d90*/  LDG.E.S8 R69, desc[UR18][R82.64+0x1b] ;  /* 0x00001b1252457981 */ /* 0x000ea2000c1e1300 */
[----:B---3--:R-:W-:-:S05]  /*132da0*/  IMAD R58, R80, 0x5, R87 ;  /* 0x00000005503a7824 */ /* 0x008fca00078e0257 */
[----:B------:R-:W-:Y:S02]  /*132db0*/  LEA R94, R58, 0x10000, 0x3 ;  /* 0x000100003a5e7811 */ /* 0x000fe400078e18ff */
[----:B-----5:R-:W-:-:S04]  /*132dc0*/  LEA R40, R40, UR4, 0x3 ;  /* 0x0000000428287c11 */ /* 0x020fc8000f8e18ff */
[----:B------:R-:W3:Y:S01]  /*132dd0*/  LDC.64 R88, c[0x3][R40+0x5fa0] ;  /* 0x00d7e80028587b82 */ /* 0x000ee20000000a00 */
[----:B--2---:R-:W-:-:S07]  /*132de0*/  IMAD R60, R60, 0x5, R69 ;  /* 0x000000053c3c7824 */ /* 0x004fce00078e0245 */
[----:B------:R-:W3:Y:S01]  /*132df0*/  LDC.64 R94, c[0x3][R94+-0x4e30] ;  /* 0x00ec74005e5e7b82 */ /* 0x000ee20000000a00 */
[----:B------:R-:W-:-:S07]  /*132e00*/  LEA R60, R60, 0x10000, 0x3 ;  /* 0x000100003c3c7811 */ /* 0x000fce00078e18ff */
[----:B------:R-:W2:Y:S01]  /*132e10*/  LDC.64 R80, c[0x3][R60+-0x4e30] ;  /* 0x00ec74003c507b82 */ /* 0x000ea20000000a00 */
[----:B------:R-:W-:Y:S01]  /*132e20*/  R2UR UR4, R70 ;  /* 0x00000000460472ca */ /* 0x000fe200000e0000 */
[----:B---3--:R-:W-:-:S08]  /*132e30*/  DADD R88, R88, R94 ;  /* 0x0000000058587229 */ /* 0x008fd0000000005e */
[----:B--2---:R-:W-:-:S04]  /*132e40*/  DADD R88, R88, R80 ;  /* 0x0000000058587229 */ /* 0x004fc80000000050 */
        /* <DEDUP_REMOVED lines=47> */
.L_x_4003:
[----:B------:R-:W-:Y:S05]  /*133140*/  BSYNC.RECONVERGENT B10 ;  /* 0x00000000000a7941 */ /* 0x000fea0003800200 */
.L_x_4002:
        /* <DEDUP_REMOVED lines=33> */
.L_x_4005:
[----:B------:R-:W-:Y:S05]  /*133360*/  BSYNC.RECONVERGENT B10 ;  /* 0x00000000000a7941 */ /* 0x000fea0003800200 */
.L_x_4004:
        /* <DEDUP_REMOVED lines=10> */
.L_x_3993:
        /* <DEDUP_REMOVED lines=18> */
[----:B---3--:R-:W-:Y:S02]  /*133530*/  IADD3 R80, P2, PT, R97, R74, RZ ;  /* 0x0000004a61507210 */ /* 0x008fe40007f5e0ff */
[-C--:B------:R-:W-:Y:S02]  /*133540*/  LEA.HI.X.SX32 R85, R69, R75.reuse, 0x1, P1 ;  /* 0x0000004b45557211 */ /* 0x080fe400008f0eff */
[----:B------:R-:W-:Y:S01]  /*133550*/  LEA.HI.X.SX32 R81, R97, R75, 0x1, P2 ;  /* 0x0000004b61517211 */ /* 0x000fe200010f0eff */
[----:B------:R-:W3:Y:S01]  /*133560*/  LDG.E.U8 R94, desc[UR20][R78.64] ;  /* 0x000000144e5e7981 */ /* 0x000ee2000c1e1100 */
[C---:B------:R-:W-:Y:S02]  /*133570*/  R2UR UR4, R70.reuse ;  /* 0x00000000460472ca */ /* 0x040fe400000e0000 */
[----:B------:R-:W-:Y:S01]  /*133580*/  R2UR UR5, R71 ;  /* 0x00000000470572ca */ /* 0x000fe200000e0000 */
[----:B------:R-:W2:Y:S01]  /*133590*/  LDG.E.U8 R58, desc[UR8][R84.64+0x1] ;  /* 0x00000108543a7981 */ /* 0x000ea2000c1e1100 */
[----:B------:R-:W-:-:S02]  /*1335a0*/  R2UR UR14, R70 ;  /* 0x00000000460e72ca */ /* 0x000fc400000e0000 */
[----:B------:R-:W-:Y:S01]  /*1335b0*/  R2UR UR15, R71 ;  /* 0x00000000470f72ca */ /* 0x000fe200000e0000 */
[----:B------:R-:W2:Y:S04]  /*1335c0*/  LDG.E.U8 R87, desc[UR10][R84.64] ;  /* 0x0000000a54577981 */ /* 0x000ea8000c1e1100 */
[----:B------:R-:W4:Y:S04]  /*1335d0*/  LDG.E.U8 R60, desc[UR12][R80.64+0x1b] ;  /* 0x00001b0c503c7981 */ /* 0x000f28000c1e1100 */
[----:B------:R-:W4:Y:S04]  /*1335e0*/  LDG.E.S8 R40, desc[UR4][R80.64+0x1c] ;  /* 0x00001c0450287981 */ /* 0x000f28000c1e1300 */
[----:B------:R-:W4:Y:S01]  /*1335f0*/  LDG.E.S8 R86, desc[UR14][R78.64+-0x1] ;  /* 0xffffff0e4e567981 */ /* 0x000f22000c1e1300 */
[----:B------:R-:W-:Y:S01]  /*133600*/  UMOV UR6, 0x57d19 ;  /* 0x00057d1900067882 */ /* 0x000fe20000000000 */
[----:B------:R-:W-:Y:S01]  /*133610*/  UMOV UR4, 0x5197d ;  /* 0x0005197d00047882 */ /* 0x000fe20000000000 */
[----:B------:R-:W-:Y:S01]  /*133620*/  UMOV UR5, 0x50 ;  /* 0x0000005000057882 */ /* 0x000fe20000000000 */
[----:B-----5:R-:W-:-:S02]  /*133630*/  PRMT R88, R89, 0x3340, R88 ;  /* 0x0000334059587816 */ /* 0x020fc40000000058 */
[----:B---3--:R-:W-:Y:S02]  /*133640*/  PRMT R89, R94, 0x3340, RZ ;  /* 0x000033405e597816 */ /* 0x008fe400000000ff */
[----:B--2---:R-:W-:Y:S02]  /*133650*/  PRMT R58, R87, 0x3340, R58 ;  /* 0x00003340573a7816 */ /* 0x004fe4000000003a */
        /* <DEDUP_REMOVED lines=93> */
.L_x_4008:
[----:B------:R-:W-:Y:S05]  /*133c30*/  BSYNC.RECONVERGENT B10 ;  /* 0x00000000000a7941 */ /* 0x000fea0003800200 */
.L_x_4007:
        /* <DEDUP_REMOVED lines=33> */
.L_x_4010:
[----:B------:R-:W-:Y:S05]  /*133e50*/  BSYNC.RECONVERGENT B10 ;  /* 0x00000000000a7941 */ /* 0x000fea0003800200 */
.L_x_4009:
        /* <DEDUP_REMOVED lines=9> */
.L_x_4011:
[C---:B------:R-:W-:Y:S02]  /*133ef0*/  R2UR UR8, R70.reuse ;  /* 0x00000000460872ca */ /* 0x040fe400000e0000 */
[C---:B------:R-:W-:Y:S02]  /*133f00*/  R2UR UR9, R71.reuse ;  /* 0x00000000470972ca */ /* 0x040fe400000e0000 */
[----:B------:R-:W-:Y:S02]  /*133f10*/  R2UR UR4, R70 ;  /* 0x00000000460472ca */ /* 0x000fe400000e0000 */
[----:B------:R-:W-:-:S09]  /*133f20*/  R2UR UR5, R71 ;  /* 0x00000000470572ca */ /* 0x000fd200000e0000 */
[----:B------:R2:W-:Y:S04]  /*133f30*/  STG.E.64 desc[UR8][R76.64+0x2740], R86 ;  /* 0x002740564c007986 */ /* 0x0005e8000c101b08 */
[----:B------:R2:W-:Y:S01]  /*133f40*/  STG.E.64 desc[UR4][R76.64+0x2738], R88 ;  /* 0x002738584c007986 */ /* 0x0005e2000c101b04 */
[----:B------:R-:W-:Y:S05]  /*133f50*/  BRA `(.L_x_4001) ;  /* 0x0000000800e07947 */ /* 0x000fea0003800000 */
.L_x_4006:
[C---:B------:R-:W-:Y:S02]  /*133f60*/  R2UR UR8, R70.reuse ;  /* 0x00000000460872ca */ /* 0x040fe400000e0000 */
[C---:B------:R-:W-:Y:S02]  /*133f70*/  R2UR UR9, R71.reuse ;  /* 0x00000000470972ca */ /* 0x040fe400000e0000 */
[C---:B------:R-:W-:Y:S02]  /*133f80*/  R2UR UR10, R70.reuse ;  /* 0x00000000460a72ca */ /* 0x040fe400000e0000 */
[C---:B------:R-:W-:Y:S02]  /*133f90*/  R2UR UR11, R71.reuse ;  /* 0x00000000470b72ca */ /* 0x040fe400000e0000 */
[----:B------:R-:W-:Y:S02]  /*133fa0*/  R2UR UR12, R70 ;  /* 0x00000000460c72ca */ /* 0x000fe400000e0000 */
[----:B------:R-:W-:-:S02]  /*133fb0*/  R2UR UR13, R71 ;  /* 0x00000000470d72ca */ /* 0x000fc400000e0000 */
[-C--:B------:R-:W-:Y:S02]  /*133fc0*/  IADD3 R86, P1, PT, R69, R74.reuse, RZ ;  /* 0x0000004a45567210 */ /* 0x080fe40007f3e0ff */
[----:B---3--:R-:W-:Y:S01]  /*133fd0*/  IADD3 R80, P2, PT, R97, R74, RZ ;  /* 0x0000004a61507210 */ /* 0x008fe20007f5e0ff */
[----:B------:R-:W3:Y:S01]  /*133fe0*/  LDG.E.S8 R84, desc[UR8][R78.64+-0x1] ;  /* 0xffffff084e547981 */ /* 0x000ee2000c1e1300 */
        /* <DEDUP_REMOVED lines=12> */
[----:B------:R-:W2:Y:S04]  /*1340b0*/  LDG.E.U8 R60, desc[UR12][R80.64+0x1b] ;  /* 0x00001b0c503c7981 */ /* 0x000ea8000c1e1100 */
[----:B------:R-:W4:Y:S04]  /*1340c0*/  LDG.E.U8 R88, desc[UR14][R82.64+0x1b] ;  /* 0x00001b0e52587981 */ /* 0x000f28000c1e1100 */
[----:B------:R-:W4:Y:S04]  /*1340d0*/  LDG.E.U8 R89, desc[UR16][R82.64+0x1a] ;  /* 0x00001a1052597981 */ /* 0x000f28000c1e1100 */
[----:B------:R-:W3:Y:S04]  /*1340e0*/  LDG.E.U8 R94, desc[UR18][R78.64] ;  /* 0x000000124e5e7981 */ /* 0x000ee8000c1e1100 */
[----:B------:R-:W3:Y:S01]  /*1340f0*/  LDG.E.S8 R40, desc[UR4][R80.64+0x1c] ;  /* 0x00001c0450287981 */ /* 0x000ee2000c1e1300 */
[----:B------:R-:W-:Y:S01]  /*134100*/  UMOV UR5, 0x5197d ;  /* 0x0005197d00057882 */ /* 0x000fe20000000000 */
[----:B------:R-:W-:-:S02]  /*134110*/  UMOV UR4, 0x50 ;  /* 0x0000005000047882 */ /* 0x000fc40000000000 */
[----:B------:R-:W-:Y:S01]  /*134120*/  LEA R95, R95, UR4, 0x3 ;  /* 0x000000045f5f7c11 */ /* 0x000fe2000f8e18ff */
[----:B------:R-:W-:Y:S01]  /*134130*/  UMOV UR6, 0x57d19 ;  /* 0x00057d1900067882 */ /* 0x000fe20000000000 */
        /* <DEDUP_REMOVED lines=110> */
.L_x_4013:
[----:B------:R-:W-:Y:S05]  /*134820*/  BSYNC.RECONVERGENT B10 ;  /* 0x00000000000a7941 */ /* 0x000fea0003800200 */
.L_x_4012:
        /* <DEDUP_REMOVED lines=33> */
.L_x_4015:
[----:B------:R-:W-:Y:S05]  /*134a40*/  BSYNC.RECONVERGENT B10 ;  /* 0x00000000000a7941 */ /* 0x000fea0003800200 */
.L_x_4014:
        /* <DEDUP_REMOVED lines=9> */
.L_x_4001:
[----:B------:R-:W-:Y:S05]  /*134ae0*/  BSYNC.RECONVERGENT B0 ;  /* 0x0000000000007941 */ /* 0x000fea0003800200 */
.L_x_3992:
[----:B------:R-:W-:Y:S02]  /*134af0*/  R2UR UR4, R70 ;  /* 0x00000000460472ca */ /* 0x000fe400000e0000 */
[----:B------:R-:W-:-:S13]  /*134b00*/  R2UR UR5, R71 ;  /* 0x00000000470572ca */ /* 0x000fda00000e0000 */
[----:B------:R-:W2:Y:S02]  /*134b10*/  LDG.E R40, desc[UR4][R72.64+0xcc] ;  /* 0x0000cc0448287981 */ /* 0x000ea4000c1e1900 */
[----:B--2---:R-:W-:-:S04]  /*134b20*/  IMAD R87, R56, R40, R61 ;  /* 0x0000002838577224 */ /* 0x004fc800078e023d */
[----:B------:R-:W-:-:S05]  /*134b30*/  IMAD.WIDE R86, R87, 0x8, R10 ;  /* 0x0000000857567825 */ /* 0x000fca00078e020a */
[----:B0---4-:R-:W2:Y:S01]  /*134b40*/  LDG.E.64 R84, desc[UR4][R86.64] ;  /* 0x0000000456547981 */ /* 0x011ea2000c1e1b00 */
        /* <DEDUP_REMOVED lines=73> */
.L_x_4018:
[----:B------:R-:W-:Y:S02]  /*134fe0*/  R2UR UR4, R70 ;  /* 0x00000000460472ca */ /* 0x000fe400000e0000 */
[----:B------:R-:W-:-:S13]  /*134ff0*/  R2UR UR5, R71 ;  /* 0x00000000470572ca */ /* 0x000fda00000e0000 */
[----:B------:R4:W-:Y:S02]  /*135000*/  STG.E desc[UR4][R72.64+0xf8], RZ ;  /* 0x0000f8ff48007986 */ /* 0x0009e4000c101904 */
.L_x_4017:
[----:B------:R-:W-:Y:S05]  /*135010*/  BSYNC.RELIABLE B0 ;  /* 0x0000000000007941 */ /* 0x000fea0003800100 */
.L_x_4016:
        /* <DEDUP_REMOVED lines=13> */
.L_x_3991:
[----:B------:R-:W-:Y:S05]  /*1350f0*/  BSYNC.RECONVERGENT B1 ;  /* 0x0000000000017941 */ /* 0x000fea0003800200 */
.L_x_3990:
[----:B------:R-:W-:Y:S02]  /*135100*/  R2UR UR4, R70 ;  /* 0x00000000460472ca */ /* 0x000fe400000e0000 */
[----:B------:R-:W-:-:S13]  /*135110*/  R2UR UR5, R71 ;  /* 0x00000000470572ca */ /* 0x000fda00000e0000 */
[----:B0-----:R-:W5:Y:S02]  /*135120*/  LDG.E R59, desc[UR4][R72.64+0xd8] ;  /* 0x0000d804483b7981 */ /* 0x001f64000c1e1900 */
[----:B-----5:R-:W-:-:S05]  /*135130*/  VIADD R59, R59, 0x1 ;  /* 0x000000013b3b7836 */ /* 0x020fca0000000000 */
[----:B------:R0:W-:Y:S01]  /*135140*/  STG.E desc[UR4][R72.64+0xd8], R59 ;  /* 0x0000d83b48007986 */ /* 0x0001e2000c101904 */
[----:B------:R-:W-:Y:S05]  /*135150*/  @P0 BRA `(.L_x_4020) ;  /* 0xffffffc800b00947 */ /* 0x000fea000383ffff */
.L_x_3989:
[----:B------:R-:W-:Y:S05]  /*135160*/  BSYNC.RECONVERGENT B6 ;  /* 0x0000000000067941 */ /* 0x000fea0003800200 */
.L_x_3988:
[----:B------:R-:W-:Y:S05]  /*135170*/  BRA `(.L_x_4021) ;  /* 0xffffff9800747947 */ /* 0x000fea000383ffff */
.L_x_3985:
[----:B------:R-:W-:Y:S05]  /*135180*/  BSYNC.RECONVERGENT B7 ;  /* 0x0000000000077941 */ /* 0x000fea0003800200 */
.L_x_3956:
        /* <DEDUP_REMOVED lines=42> */
.L_x_4026:
        /* <DEDUP_REMOVED lines=15> */
.L_x_4025:
[----:B------:R-:W-:Y:S05]  /*135520*/  BSYNC.RECONVERGENT B1 ;  /* 0x0000000000017941 */ /* 0x000fea0003800200 */
.L_x_4024:
[----:B------:R-:W-:Y:S01]  /*135530*/  R2UR UR4, R70 ;  /* 0x00000000460472ca */ /* 0x000fe200000e0000 */
[----:B------:R-:W-:Y:S01]  /*135540*/  BSSY.RECONVERGENT B1, `(.L_x_4027) ;  /* 0x0000015000017945 */ /* 0x000fe20003800200 */
[----:B------:R-:W-:Y:S02]  /*135550*/  R2UR UR5, R71 ;  /* 0x00000000470572ca */ /* 0x000fe400000e0000 */
[----:B------:R-:W-:-:S11]  /*135560*/  ISETP.GE.AND P0, PT, R88, 0x1, PT ;  /* 0x000000015800780c */ /* 0x000fd60003f06270 */
[----:B------:R2:W-:Y:S02]  /*135570*/  STG.E desc[UR4][R72.64+0xd8], RZ ;  /* 0x0000d8ff48007986 */ /* 0x0005e4000c101904 */
[----:B------:R-:W-:Y:S05]  /*135580*/  @!P0 BRA `(.L_x_4028) ;  /* 0x0000000000408947 */ /* 0x000fea0003800000 */
[----:B------:R-:W-:-:S07]  /*135590*/  IMAD.MOV.U32 R83, RZ, RZ, RZ ;  /* 0x000000ffff537224 */ /* 0x000fce00078e00ff */
.L_x_4029:
        /* <DEDUP_REMOVED lines=15> */
.L_x_4028:
[----:B------:R-:W-:Y:S05]  /*135690*/  BSYNC.RECONVERGENT B1 ;  /* 0x0000000000017941 */ /* 0x000fea0003800200 */
.L_x_4027:
        /* <DEDUP_REMOVED lines=37> */
.L_x_4031:
[----:B------:R-:W-:Y:S05]  /*1358f0*/  BSYNC.RECONVERGENT B1 ;  /* 0x0000000000017941 */ /* 0x000fea0003800200 */
.L_x_4030:
[----:B------:R-:W-:Y:S01]  /*135900*/  UMOV UR4, 0x66666666 ;  /* 0x6666666600047882 */ /* 0x000fe20000000000 */
[----:B------:R-:W-:Y:S01]  /*135910*/  UMOV UR5, 0x40711266 ;  /* 0x4071126600057882 */ /* 0x000fe20000000000 */
[----:B------:R-:W-:Y:S01]  /*135920*/  IMAD.MOV.U32 R58, RZ, RZ, 0x0 ;  /* 0x00000000ff3a7424 */ /* 0x000fe200078e00ff */
[----:B------:R-:W-:Y:S01]  /*135930*/  DADD R56, R98, -UR4 ;  /* 0x8000000462387e29 */ /* 0x000fe20008000000 */
[----:B------:R-:W-:-:S07]  /*135940*/  IMAD.MOV.U32 R59, RZ, RZ, 0x3fe00000 ;  /* 0x3fe00000ff3b7424 */ /* 0x000fce00078e00ff */
[----:B------:R-:W-:-:S11]  /*135950*/  DFMA R56, R56, 100, R58 ;  /* 0x405900003838782b */ /* 0x000fd6000000003a */
.L_x_4023:
[----:B------:R-:W-:Y:S05]  /*135960*/  BSYNC.RECONVERGENT B0 ;  /* 0x0000000000007941 */ /* 0x000fea0003800200 */
.L_x_4022:
        /* <DEDUP_REMOVED lines=24> */
.L_x_4032:
[----:B------:R-:W-:Y:S05]  /*135af0*/  BSYNC.RECONVERGENT B0 ;  /* 0x0000000000007941 */ /* 0x000fea0003800200 */
.L_x_3955:
[----:B------:R-:W-:Y:S05]  /*135b00*/  BSYNC.RECONVERGENT B8 ;  /* 0x0000000000087941 */ /* 0x000fea0003800200 */
.L_x_3954:
[----:B------:R-:W5:Y:S01]  /*135b10*/  S2R R59, SR_CgaCtaId ;  /* 0x00000000003b7919 */ /* 0x000f620000008800 */
[----:B------:R-:W-:Y:S01]  /*135b20*/  MOV R58, 0x400 ;  /* 0x00000400003a7802 */ /* 0x000fe20000000f00 */
[----:B------:R-:W-:Y:S01]  /*135b30*/  IMAD.MOV.U32 R61, RZ, RZ, -0x5 ;  /* 0xfffffffbff3d7424 */ /* 0x000fe200078e00ff */
[----:B------:R-:W-:Y:S02]  /*135b40*/  R2UR UR4, R70 ;  /* 0x00000000460472ca */ /* 0x000fe400000e0000 */
[----:B------:R-:W-:Y:S01]  /*135b50*/  R2UR UR5, R71 ;  /* 0x00000000470572ca */ /* 0x000fe200000e0000 */
[----:B------:R-:W-:-:S12]  /*135b60*/  VIADD R40, R58, 0x8000 ;  /* 0x000080003a287836 */ /* 0x000fd80000000000 */
[----:B------:R-:W-:Y:S01]  /*135b70*/  STG.E.64 desc[UR4][R76.64+0x2778], R98 ;  /* 0x002778624c007986 */ /* 0x000fe2000c101b04 */
[----:B-----5:R-:W-:-:S05]  /*135b80*/  LEA R57, R59, R40, 0x18 ;  /* 0x000000283b397211 */ /* 0x020fca00078ec0ff */
[----:B------:R-:W-:-:S05]  /*135b90*/  IMAD R60, R112, 0x4, R57 ;  /* 0x00000004703c7824 */ /* 0x000fca00078e0239 */
[----:B------:R-:W5:Y:S02]  /*135ba0*/  LDS R40, [R60] ;  /* 0x000000003c287984 */ /* 0x000f640000000800 */
        /* <DEDUP_REMOVED lines=8> */
[----:B------:R-:W-:Y:S05]  /*135c30*/  @P0 BREAK.RELIABLE B2 ;  /* 0x0000000000020942 */ /* 0x000fea0003800100 */
[----:B------:R-:W-:Y:S05]  /*135c40*/  @P0 BREAK.RELIABLE B3 ;  /* 0x0000000000030942 */ /* 0x000fea0003800100 */
[----:B------:R-:W-:Y:S05]  /*135c50*/  @P0 BREAK.RELIABLE B9 ;  /* 0x0000000000090942 */ /* 0x000fea0003800100 */
[----:B------:R-:W-:Y:S05]  /*135c60*/  @P0 BRA `(.L_x_4033) ;  /* 0x0000017400840947 */ /* 0x000fea0003800000 */
[----:B------:R-:W-:Y:S02]  /*135c70*/  R2UR UR4, R70 ;  /* 0x00000000460472ca */ /* 0x000fe400000e0000 */
[----:B------:R-:W-:-:S13]  /*135c80*/  R2UR UR5, R71 ;  /* 0x00000000470572ca */ /* 0x000fda00000e0000 */
[----:B------:R-:W2:Y:S01]  /*135c90*/  LDG.E R40, desc[UR4][R72.64+0x104] ;  /* 0x0001040448287981 */ /* 0x000ea2000c1e1900 */
[----:B------:R-:W-:Y:S02]  /*135ca0*/  LEA R59, R59, R58, 0x18 ;  /* 0x0000003a3b3b7211 */ /* 0x000fe400078ec0ff */
[----:B------:R-:W-:Y:S02]  /*135cb0*/  R2UR UR8, R70 ;  /* 0x00000000460872ca */ /* 0x000fe400000e0000 */
[----:B------:R-:W-:Y:S01]  /*135cc0*/  R2UR UR9, R71 ;  /* 0x00000000470972ca */ /* 0x000fe200000e0000 */
[----:B------:R-:W-:Y:S02]  /*135cd0*/  IMAD R88, R112, 0x20, R59 ;  /* 0x0000002070587824 */ /* 0x000fe400078e023b */
[----:B------:R-:W3:Y:S02]  /*135ce0*/  LDG.E R59, desc[UR4][R72.64+0x100] ;  /* 0x00010004483b7981 */ /* 0x000ee4000c1e1900 */
[----:B--2---:R-:W-:-:S06]  /*135cf0*/  IMAD R58, R40, 0x4, R88 ;  /* 0x00000004283a7824 */ /* 0x004fcc00078e0258 */
[----:B------:R-:W2:Y:S02]  /*135d00*/  LDS R58, [R58] ;  /* 0x000000003a3a7984 */ /* 0x000ea40000000800 */
[----:B--2---:R-:W-:-:S04]  /*135d10*/  IMAD R57, R58, 0xa, RZ ;  /* 0x0000000a3a397824 */ /* 0x004fc800078e02ff */
[----:B------:R-:W-:-:S05]  /*135d20*/  IMAD.WIDE R56, R57, 0x4, R12 ;  /* 0x0000000439387825 */ /* 0x000fca00078e020c */
[----:B------:R-:W2:Y:S04]  /*135d30*/  LDG.E R61, desc[UR8][R56.64+0x4] ;  /* 0x00000408383d7981 */ /* 0x000ea8000c1e1900 */
        /* <DEDUP_REMOVED lines=27> */
.L_x_4039:
        /* <DEDUP_REMOVED lines=38> */
.L_x_4036:
        /* <DEDUP_REMOVED lines=23> */
.L_x_4044:
        /* <DEDUP_REMOVED lines=38> */
.L_x_4041:
        /* <DEDUP_REMOVED lines=62> */
.L_x_4043:
[----:B------:R-:W-:Y:S02]  /*136900*/  R2UR UR4, R70 ;  /* 0x00000000460472ca */ /* 0x000fe400000e0000 */
[----:B------:R-:W-:-:S13]  /*136910*/  R2UR UR5, R71 ;  /* 0x00000000470572ca */ /* 0x000fda00000e0000 */
[----:B------:R2:W-:Y:S01]  /*136920*/  STG.E desc[UR4][R72.64+0xf8], RZ ;  /* 0x0000f8ff48007986 */ /* 0x0005e2000c101904 */
[----:B------:R-:W-:Y:S05]  /*136930*/  BRA `(.L_x_4040) ;  /* 0x00000000000c7947 */ /* 0x000fea0003800000 */
.L_x_4042:
[----:B------:R-:W-:Y:S02]  /*136940*/  R2UR UR4, R70 ;  /* 0x00000000460472ca */ /* 0x000fe400000e0000 */
[----:B------:R-:W-:-:S13]  /*136950*/  R2UR UR5, R71 ;  /* 0x00000000470572ca */ /* 0x000fda00000e0000 */
[----:B------:R0:W-:Y:S02]  /*136960*/  STG.E desc[UR4][R72.64+0xf8], RZ ;  /* 0x0000f8ff48007986 */ /* 0x0001e4000c101904 */
.L_x_4040:
        /* <DEDUP_REMOVED lines=19> */
[C---:B---3-5:R-:W-:Y:S02]  /*136aa0*/  DMUL R78, R60.reuse, R60 ;  /* 0x0000003c3c4e7228 */ /* 0x068fe40000000000 */
        /* <DEDUP_REMOVED lines=42> */
.L_x_4038:
[----:B------:R-:W-:Y:S02]  /*136d50*/  R2UR UR4, R70 ;  /* 0x00000000460472ca */ /* 0x000fe400000e0000 */
[----:B------:R-:W-:-:S13]  /*136d60*/  R2UR UR5, R71 ;  /* 0x00000000470572ca */ /* 0x000fda00000e0000 */
[----:B------:R3:W-:Y:S01]  /*136d70*/  STG.E desc[UR4][R72.64+0xf8], RZ ;  /* 0x0000f8ff48007986 */ /* 0x0007e2000c101904 */
[----:B------:R-:W-:Y:S05]  /*136d80*/  BRA `(.L_x_4035) ;  /* 0x00000000000c7947 */ /* 0x000fea0003800000 */
.L_x_4037:
[----:B------:R-:W-:Y:S02]  /*136d90*/  R2UR UR4, R70 ;  /* 0x00000000460472ca */ /* 0x000fe400000e0000 */
[----:B------:R-:W-:-:S13]  /*136da0*/  R2UR UR5, R71 ;  /* 0x00000000470572ca */ /* 0x000fda00000e0000 */
[----:B------:R0:W-:Y:S02]  /*136db0*/  STG.E desc[UR4][R72.64+0xf8], RZ ;  /* 0x0000f8ff48007986 */ /* 0x0001e4000c101904 */
.L_x_4035:
        /* <DEDUP_REMOVED lines=61> */
.L_x_4045:
[----:B------:R-:W-:Y:S05]  /*137190*/  BSYNC.RECONVERGENT B0 ;  /* 0x0000000000007941 */ /* 0x000fea0003800200 */
.L_x_4034:
[----:B------:R-:W-:Y:S02]  /*1371a0*/  R2UR UR4, R70 ;  /* 0x00000000460472ca */ /* 0x000fe400000e0000 */
[----:B------:R-:W-:-:S13]  /*1371b0*/  R2UR UR5, R71 ;  /* 0x00000000470572ca */ /* 0x000fda00000e0000 */
[----:B------:R-:W5:Y:S01]  /*1371c0*/  LDG.E R79, desc[UR4][R56.64+0x4] ;  /* 0x00000404384f7981 */ /* 0x000f62000c1e1900 */
[----:B------:R-:W-:Y:S01]  /*1371d0*/  R2UR UR8, R70 ;  /* 0x00000000460872ca */ /* 0x000fe200000e0000 */
[----:B01-3--:R-:W-:Y:S01]  /*1371e0*/  IMAD R59, R88, 0xa, RZ ;  /* 0x0000000a583b7824 */ /* 0x00bfe200078e02ff */
[----:B------:R-:W-:-:S03]  /*1371f0*/  R2UR UR9, R71 ;  /* 0x00000000470972ca */ /* 0x000fc600000e0000 */
[----:B------:R-:W-:Y:S01]  /*137200*/  IMAD.WIDE R58, R59, 0x4, R12 ;  /* 0x000000043b3a7825 */ /* 0x000fe200078e020c */
[----:B------:R-:W-:Y:S01]  /*137210*/  ISETP.NE.AND P0, PT, R40, 0x1, PT ;  /* 0x000000012800780c */ /* 0x000fe20003f05270 */
[----:B-----5:R0:W-:Y:S08]  /*137220*/  STG.E desc[UR4][R72.64+0xc8], R79 ;  /* 0x0000c84f48007986 */ /* 0x0201f0000c101904 */
        /* <DEDUP_REMOVED lines=8> */
.L_x_4057:
[C---:B------:R-:W-:Y:S02]  /*1372b0*/  R2UR UR4, R70.reuse ;  /* 0x00000000460472ca */ /* 0x040fe400000e0000 */
[C---:B------:R-:W-:Y:S02]  /*1372c0*/  R2UR UR5, R71.reuse ;  /* 0x00000000470572ca */ /* 0x040fe400000e0000 */
[----:B------:R-:W-:Y:S02]  /*1372d0*/  R2UR UR8, R70 ;  /* 0x00000000460872ca */ /* 0x000fe400000e0000 */
[----:B------:R-:W-:-:S09]  /*1372e0*/  R2UR UR9, R71 ;  /* 0x00000000470972ca */ /* 0x000fd200000e0000 */
[----:B------:R-:W3:Y:S04]  /*1372f0*/  LDG.E R40, desc[UR4][R56.64] ;  /* 0x0000000438287981 */ /* 0x000ee8000c1e1900 */
[----:B-1----:R-:W3:Y:S02]  /*137300*/  LDG.E R60, desc[UR8][R56.64+0x4] ;  /* 0x00000408383c7981 */ /* 0x002ee4000c1e1900 */
        /* <DEDUP_REMOVED lines=21> */
.L_x_4053:
[----:B------:R-:W-:Y:S01]  /*137460*/  R2UR UR4, R70 ;  /* 0x00000000460472ca */ /* 0x000fe200000e0000 */
[----:B------:R-:W-:Y:S01]  /*137470*/  IMAD.MOV.U32 R40, RZ, RZ, 0x3 ;  /* 0x00000003ff287424 */ /* 0x000fe200078e00ff */
[----:B------:R-:W-:Y:S02]  /*137480*/  R2UR UR5, R71 ;  /* 0x00000000470572ca */ /* 0x000fe400000e0000 */
[----:B------:R-:W-:-:S05]  /*137490*/  IADD3 R60, P0, PT, R79, R74, RZ ;  /* 0x0000004a4f3c7210 */ /* 0x000fca0007f1e0ff */
[----:B------:R-:W-:-:S06]  /*1374a0*/  IMAD.X R61, RZ, RZ, R75, P0 ;  /* 0x000000ffff3d7224 */ /* 0x000fcc00000e064b */
[----:B------:R0:W-:Y:S01]  /*1374b0*/  STG.E.U8 desc[UR4][R60.64], R40 ;  /* 0x000000283c007986 */ /* 0x0001e2000c101104 */
[----:B------:R-:W-:Y:S05]  /*1374c0*/  BRA `(.L_x_4055) ;  /* 0x0000000000647947 */ /* 0x000fea0003800000 */
.L_x_4052:
        /* <DEDUP_REMOVED lines=11> */
.L_x_4054:
[----:B------:R-:W-:Y:S05]  /*137580*/  BSYNC.RELIABLE B7 ;  /* 0x0000000000077941 */ /* 0x000fea0003800100 */
.L_x_4051:
[----:B------:R-:W-:Y:S01]  /*137590*/  R2UR UR4, R70 ;  /* 0x00000000460472ca */ /* 0x000fe200000e0000 */
[----:B------:R-:W-:Y:S01]  /*1375a0*/  IMAD.MOV.U32 R40, RZ, RZ, 0x4 ;  /* 0x00000004ff287424 */ /* 0x000fe200078e00ff */
[----:B------:R-:W-:Y:S02]  /*1375b0*/  R2UR UR5, R71 ;  /* 0x00000000470572ca */ /* 0x000fe400000e0000 */
[----:B-1----:R-:W-:-:S05]  /*1375c0*/  IADD3 R60, P0, PT, R79, R74, RZ ;  /* 0x0000004a4f3c7210 */ /* 0x002fca0007f1e0ff */
[----:B------:R-:W-:-:S06]  /*1375d0*/  IMAD.X R61, RZ, RZ, R75, P0 ;  /* 0x000000ffff3d7224 */ /* 0x000fcc00000e064b */
[----:B------:R3:W-:Y:S01]  /*1375e0*/  STG.E.U8 desc[UR4][R60.64], R40 ;  /* 0x000000283c007986 */ /* 0x0007e2000c101104 */
[----:B------:R-:W-:Y:S05]  /*1375f0*/  BRA `(.L_x_4055) ;  /* 0x0000000000187947 */ /* 0x000fea0003800000 */
.L_x_4056:
[----:B------:R-:W-:Y:S01]  /*137600*/  R2UR UR4, R70 ;  /* 0x00000000460472ca */ /* 0x000fe200000e0000 */
[----:B------:R-:W-:Y:S01]  /*137610*/  IMAD.MOV.U32 R40, RZ, RZ, 0x1 ;  /* 0x00000001ff287424 */ /* 0x000fe200078e00ff */
[----:B------:R-:W-:Y:S02]  /*137620*/  R2UR UR5, R71 ;  /* 0x00000000470572ca */ /* 0x000fe400000e0000 */
[----:B------:R-:W-:-:S05]  /*137630*/  IADD3 R60, P0, PT, R79, R74, RZ ;  /* 0x0000004a4f3c7210 */ /* 0x000fca0007f1e0ff */
[----:B------:R-:W-:-:S06]  /*137640*/  IMAD.X R61, RZ, RZ, R75, P0 ;  /* 0x000000ffff3d7224 */ /* 0x000fcc00000e064b */
[----:B------:R0:W-:Y:S02]  /*137650*/  STG.E.U8 desc[UR4][R60.64], R40 ;  /* 0x000000283c007986 */ /* 0x0001e4000c101104 */
.L_x_4055:
[----:B------:R-:W-:Y:S05]  /*137660*/  BSYNC.RECONVERGENT B6 ;  /* 0x0000000000067941 */ /* 0x000fea0003800200 */
.L_x_4050:
[----:B------:R-:W-:Y:S02]  /*137670*/  R2UR UR4, R70 ;  /* 0x00000000460472ca */ /* 0x000fe400000e0000 */
[----:B------:R-:W-:-:S13]  /*137680*/  R2UR UR5, R71 ;  /* 0x00000000470572ca */ /* 0x000fda00000e0000 */
[----:B0--3--:R-:W3:Y:S02]  /*137690*/  LDG.E R40, desc[UR4][R72.64+0xc8] ;  /* 0x0000c80448287981 */ /* 0x009ee4000c1e1900 */
[C---:B---3--:R-:W-:Y:S01]  /*1376a0*/  ISETP.GE.AND P0, PT, R79.reuse, R40, PT ;  /* 0x000000284f00720c */ /* 0x048fe20003f06270 */
[----:B------:R-:W-:-:S12]  /*1376b0*/  VIADD R79, R79, 0x1 ;  /* 0x000000014f4f7836 */ /* 0x000fd80000000000 */
[----:B------:R-:W-:Y:S05]  /*1376c0*/  @!P0 BRA `(.L_x_4057) ;  /* 0xfffffff800f88947 */ /* 0x000fea000383ffff */
.L_x_4049:
[----:B------:R-:W-:Y:S05]  /*1376d0*/  BSYNC.RECONVERGENT B1 ;  /* 0x0000000000017941 */ /* 0x000fea0003800200 */
.L_x_4048:
[----:B------:R-:W-:Y:S05]  /*1376e0*/  BRA `(.L_x_4058) ;  /* 0x00000004000c7947 */ /* 0x000fea0003800000 */
.L_x_4047:
[----:B------:R-:W-:-:S13]  /*1376f0*/  ISETP.GE.AND P0, PT, R79, 0x1, PT ;  /* 0x000000014f00780c */ /* 0x000fda0003f06270 */
[----:B------:R-:W-:Y:S05]  /*137700*/  @!P0 BRA `(.L_x_4058) ;  /* 0x0000000400048947 */ /* 0x000fea0003800000 */
[----:B0-----:R-:W-:-:S07]  /*137710*/  IMAD.MOV.U32 R79, RZ, RZ, 0x1 ;  /* 0x00000001ff4f7424 */ /* 0x001fce00078e00ff */
.L_x_4067:
        /* <DEDUP_REMOVED lines=24> */
.L_x_4062:
[----:B------:R-:W-:Y:S02]  /*1378a0*/  R2UR UR4, R70 ;  /* 0x00000000460472ca */ /* 0x000fe400000e0000 */
[----:B------:R-:W-:Y:S02]  /*1378b0*/  R2UR UR5, R71 ;  /* 0x00000000470572ca */ /* 0x000fe400000e0000 */
[----:B------:R-:W-:-:S04]  /*1378c0*/  IADD3 R60, P0, PT, R79, R74, RZ ;  /* 0x0000004a4f3c7210 */ /* 0x000fc80007f1e0ff */
[----:B------:R-:W-:-:S07]  /*1378d0*/  LEA.HI.X.SX32 R61, R79, R75, 0x1, P0 ;  /* 0x0000004b4f3d7211 */ /* 0x000fce00000f0eff */
[----:B------:R0:W-:Y:S01]  /*1378e0*/  STG.E.U8 desc[UR4][R60.64], RZ ;  /* 0x000000ff3c007986 */ /* 0x0001e2000c101104 */
[----:B------:R-:W-:Y:S05]  /*1378f0*/  BRA `(.L_x_4064) ;  /* 0x00000000006c7947 */ /* 0x000fea0003800000 */
.L_x_4061:
[----:B------:R-:W-:-:S13]  /*137900*/  ISETP.NE.AND P0, PT, R60, 0x47, PT ;  /* 0x000000473c00780c */ /* 0x000fda0003f05270 */
[----:B------:R-:W-:Y:S05]  /*137910*/  @!P0 BREAK.RELIABLE B6 ;  /* 0x0000000000068942 */ /* 0x000fea0003800100 */
[----:B------:R-:W-:Y:S05]  /*137920*/  @!P0 BRA `(.L_x_4065) ;  /* 0x0000000000488947 */ /* 0x000fea0003800000 */
[----:B------:R-:W-:-:S13]  /*137930*/  ISETP.NE.AND P0, PT, R60, 0x54, PT ;  /* 0x000000543c00780c */ /* 0x000fda0003f05270 */
[----:B------:R-:W-:Y:S05]  /*137940*/  @!P0 BREAK.RELIABLE B6 ;  /* 0x0000000000068942 */ /* 0x000fea0003800100 */
[----:B------:R-:W-:Y:S05]  /*137950*/  @!P0 BRA `(.L_x_4066) ;  /* 0x0000000000208947 */ /* 0x000fea0003800000 */
.L_x_4063:
[----:B------:R-:W-:Y:S05]  /*137960*/  BSYNC.RELIABLE B6 ;  /* 0x0000000000067941 */ /* 0x000fea0003800100 */
.L_x_4060:
[----:B------:R-:W-:Y:S01]  /*137970*/  R2UR UR4, R70 ;  /* 0x00000000460472ca */ /* 0x000fe200000e0000 */
[----:B------:R-:W-:Y:S01]  /*137980*/  IMAD.MOV.U32 R40, RZ, RZ, 0x4 ;  /* 0x00000004ff287424 */ /* 0x000fe200078e00ff */
[----:B------:R-:W-:Y:S02]  /*137990*/  R2UR UR5, R71 ;  /* 0x00000000470572ca */ /* 0x000fe400000e0000 */
[----:B------:R-:W-:-:S04]  /*1379a0*/  IADD3 R60, P0, PT, R79, R74, RZ ;  /* 0x0000004a4f3c7210 */ /* 0x000fc80007f1e0ff */
[----:B------:R-:W-:-:S07]  /*1379b0*/  LEA.HI.X.SX32 R61, R79, R75, 0x1, P0 ;  /* 0x0000004b4f3d7211 */ /* 0x000fce00000f0eff */
[----:B------:R3:W-:Y:S01]  /*1379c0*/  STG.E.U8 desc[UR4][R60.64], R40 ;  /* 0x000000283c007986 */ /* 0x0007e2000c101104 */
[----:B------:R-:W-:Y:S05]  /*1379d0*/  BRA `(.L_x_4064) ;  /* 0x0000000000347947 */ /* 0x000fea0003800000 */
.L_x_4066:
[----:B------:R-:W-:Y:S01]  /*1379e0*/  R2UR UR4, R70 ;  /* 0x00000000460472ca */ /* 0x000fe200000e0000 */
[----:B------:R-:W-:Y:S01]  /*1379f0*/  IMAD.MOV.U32 R40, RZ, RZ, 0x3 ;  /* 0x00000003ff287424 */ /* 0x000fe200078e00ff */
[----:B------:R-:W-:Y:S02]  /*137a00*/  R2UR UR5, R71 ;  /* 0x00000000470572ca */ /* 0x000fe400000e0000 */
[----:B------:R-:W-:-:S04]  /*137a10*/  IADD3 R60, P0, PT, R79, R74, RZ ;  /* 0x0000004a4f3c7210 */ /* 0x000fc80007f1e0ff */
[----:B------:R-:W-:-:S07]  /*137a20*/  LEA.HI.X.SX32 R61, R79, R75, 0x1, P0 ;  /* 0x0000004b4f3d7211 */ /* 0x000fce00000f0eff */
[----:B------:R1:W-:Y:S01]  /*137a30*/  STG.E.U8 desc[UR4][R60.64], R40 ;  /* 0x000000283c007986 */ /* 0x0003e2000c101104 */
[----:B------:R-:W-:Y:S05]  /*137a40*/  BRA `(.L_x_4064) ;  /* 0x0000000000187947 */ /* 0x000fea0003800000 */
.L_x_4065:
[----:B------:R-:W-:Y:S01]  /*137a50*/  R2UR UR4, R70 ;  /* 0x00000000460472ca */ /* 0x000fe200000e0000 */
[----:B------:R-:W-:Y:S01]  /*137a60*/  IMAD.MOV.U32 R40, RZ, RZ, 0x2 ;  /* 0x00000002ff287424 */ /* 0x000fe200078e00ff */
[----:B------:R-:W-:Y:S02]  /*137a70*/  R2UR UR5, R71 ;  /* 0x00000000470572ca */ /* 0x000fe400000e0000 */
[----:B------:R-:W-:-:S04]  /*137a80*/  IADD3 R60, P0, PT, R79, R74, RZ ;  /* 0x0000004a4f3c7210 */ /* 0x000fc80007f1e0ff */
[----:B------:R-:W-:-:S07]  /*137a90*/  LEA.HI.X.SX32 R61, R79, R75, 0x1, P0 ;  /* 0x0000004b4f3d7211 */ /* 0x000fce00000f0eff */
[----:B------:R0:W-:Y:S02]  /*137aa0*/  STG.E.U8 desc[UR4][R60.64], R40 ;  /* 0x000000283c007986 */ /* 0x0001e4000c101104 */
.L_x_4064:
[----:B------:R-:W-:Y:S05]  /*137ab0*/  BSYNC.RECONVERGENT B1 ;  /* 0x0000000000017941 */ /* 0x000fea0003800200 */
.L_x_4059:
[----:B------:R-:W-:Y:S02]  /*137ac0*/  R2UR UR4, R70 ;  /* 0x00000000460472ca */ /* 0x000fe400000e0000 */
[----:B------:R-:W-:-:S13]  /*137ad0*/  R2UR UR5, R71 ;  /* 0x00000000470572ca */ /* 0x000fda00000e0000 */
[----:B01-3--:R-:W3:Y:S02]  /*137ae0*/  LDG.E R40, desc[UR4][R72.64+0xc8] ;  /* 0x0000c80448287981 */ /* 0x00bee4000c1e1900 */
[C---:B---3--:R-:W-:Y:S01]  /*137af0*/  ISETP.GE.AND P0, PT, R79.reuse, R40, PT ;  /* 0x000000284f00720c */ /* 0x048fe20003f06270 */
[----:B------:R-:W-:-:S12]  /*137b00*/  VIADD R79, R79, 0x1 ;  /* 0x000000014f4f7836 */ /* 0x000fd80000000000 */
[----:B------:R-:W-:Y:S05]  /*137b10*/  @!P0 BRA `(.L_x_4067) ;  /* 0xfffffffc00008947 */ /* 0x000fea000383ffff */
.L_x_4058:
[----:B------:R-:W-:Y:S05]  /*137b20*/  BSYNC.RECONVERGENT B0 ;  /* 0x0000000000007941 */ /* 0x000fea0003800200 */
.L_x_4046:
[----:B------:R-:W-:Y:S01]  /*137b30*/  ISETP.NE.AND P0, PT, R69, 0x1, PT ;  /* 0x000000014500780c */ /* 0x000fe20003f05270 */
        /* <DEDUP_REMOVED lines=9> */
.L_x_4079:
        /* <DEDUP_REMOVED lines=24> */
.L_x_4075:
[----:B------:R-:W-:Y:S01]  /*137d50*/  R2UR UR4, R70 ;  /* 0x00000000460472ca */ /* 0x000fe200000e0000 */
[----:B------:R-:W-:Y:S01]  /*137d60*/  IMAD.MOV.U32 R40, RZ, RZ, 0x3 ;  /* 0x00000003ff287424 */ /* 0x000fe200078e00ff */
[----:B------:R-:W-:Y:S02]  /*137d70*/  R2UR UR5, R71 ;  /* 0x00000000470572ca */ /* 0x000fe400000e0000 */
[----:B------:R-:W-:-:S04]  /*137d80*/  IADD3 R56, P0, PT, R61, R74, RZ ;  /* 0x0000004a3d387210 */ /* 0x000fc80007f1e0ff */
[----:B------:R-:W-:-:S07]  /*137d90*/  LEA.HI.X.SX32 R57, R61, R75, 0x1, P0 ;  /* 0x0000004b3d397211 */ /* 0x000fce00000f0eff */
[----:B------:R0:W-:Y:S01]  /*137da0*/  STG.E.U8 desc[UR4][R56.64+0x1b], R40 ;  /* 0x00001b2838007986 */ /* 0x0001e2000c101104 */
[----:B------:R-:W-:Y:S05]  /*137db0*/  BRA `(.L_x_4077) ;  /* 0x0000000000647947 */ /* 0x000fea0003800000 */
.L_x_4074:
        /* <DEDUP_REMOVED lines=11> */
.L_x_4076:
[----:B------:R-:W-:Y:S05]  /*137e70*/  BSYNC.RELIABLE B7 ;  /* 0x0000000000077941 */ /* 0x000fea0003800100 */
.L_x_4073:
[----:B------:R-:W-:Y:S01]  /*137e80*/  R2UR UR4, R70 ;  /* 0x00000000460472ca */ /* 0x000fe200000e0000 */
[----:B------:R-:W-:Y:S01]  /*137e90*/  IMAD.MOV.U32 R40, RZ, RZ, 0x4 ;  /* 0x00000004ff287424 */ /* 0x000fe200078e00ff */
[----:B------:R-:W-:Y:S02]  /*137ea0*/  R2UR UR5, R71 ;  /* 0x00000000470572ca */ /* 0x000fe400000e0000 */
[----:B0-----:R-:W-:-:S04]  /*137eb0*/  IADD3 R56, P0, PT, R61, R74, RZ ;  /* 0x0000004a3d387210 */ /* 0x001fc80007f1e0ff */
[----:B------:R-:W-:-:S07]  /*137ec0*/  LEA.HI.X.SX32 R57, R61, R75, 0x1, P0 ;  /* 0x0000004b3d397211 */ /* 0x000fce00000f0eff */
[----:B------:R0:W-:Y:S01]  /*137ed0*/  STG.E.U8 desc[UR4][R56.64+0x1b], R40 ;  /* 0x00001b2838007986 */ /* 0x0001e2000c101104 */
[----:B------:R-:W-:Y:S05]  /*137ee0*/  BRA `(.L_x_4077) ;  /* 0x0000000000187947 */ /* 0x000fea0003800000 */
.L_x_4078:
[----:B------:R-:W-:Y:S01]  /*137ef0*/  R2UR UR4, R70 ;  /* 0x00000000460472ca */ /* 0x000fe200000e0000 */
[----:B------:R-:W-:Y:S01]  /*137f00*/  IMAD.MOV.U32 R40, RZ, RZ, 0x1 ;  /* 0x00000001ff287424 */ /* 0x000fe200078e00ff */
[----:B------:R-:W-:Y:S02]  /*137f10*/  R2UR UR5, R71 ;  /* 0x00000000470572ca */ /* 0x000fe400000e0000 */
[----:B------:R-:W-:-:S04]  /*137f20*/  IADD3 R56, P0, PT, R61, R74, RZ ;  /* 0x0000004a3d387210 */ /* 0x000fc80007f1e0ff */
[----:B------:R-:W-:-:S07]  /*137f30*/  LEA.HI.X.SX32 R57, R61, R75, 0x1, P0 ;  /* 0x0000004b3d397211 */ /* 0x000fce00000f0eff */
[----:B------:R3:W-:Y:S02]  /*137f40*/  STG.E.U8 desc[UR4][R56.64+0x1b], R40 ;  /* 0x00001b2838007986 */ /* 0x0007e4000c101104 */
.L_x_4077:
[----:B------:R-:W-:Y:S05]  /*137f50*/  BSYNC.RECONVERGENT B6 ;  /* 0x0000000000067941 */ /* 0x000fea0003800200 */
.L_x_4072:
[----:B------:R-:W-:Y:S02]  /*137f60*/  R2UR UR4, R70 ;  /* 0x00000000460472ca */ /* 0x000fe400000e0000 */
[----:B------:R-:W-:-:S13]  /*137f70*/  R2UR UR5, R71 ;  /* 0x00000000470572ca */ /* 0x000fda00000e0000 */
[----:B01-3--:R-:W3:Y:S02]  /*137f80*/  LDG.E R40, desc[UR4][R72.64+0xcc] ;  /* 0x0000cc0448287981 */ /* 0x00bee4000c1e1900 */
[C---:B---3--:R-:W-:Y:S01]  /*137f90*/  ISETP.GE.AND P0, PT, R61.reuse, R40, PT ;  /* 0x000000283d00720c */ /* 0x048fe20003f06270 */
[----:B------:R-:W-:-:S12]  /*137fa0*/  VIADD R61, R61, 0x1 ;  /* 0x000000013d3d7836 */ /* 0x000fd80000000000 */
[----:B------:R-:W-:Y:S05]  /*137fb0*/  @!P0 BRA `(.L_x_4079) ;  /* 0xfffffffc00048947 */ /* 0x000fea000383ffff */
[----:B------:R-:W-:Y:S05]  /*137fc0*/  BSYNC.RECONVERGENT B1 ;  /* 0x0000000000017941 */ /* 0x000fea0003800200 */
.L_x_4071:
[----:B------:R-:W-:Y:S05]  /*137fd0*/  BRA `(.L_x_4070) ;  /* 0x00000004002c7947 */ /* 0x000fea0003800000 */
.L_x_4069:
[----:B------:R-:W-:Y:S02]  /*137fe0*/  R2UR UR4, R70 ;  /* 0x00000000460472ca */ /* 0x000fe400000e0000 */
[----:B------:R-:W-:-:S13]  /*137ff0*/  R2UR UR5, R71 ;  /* 0x00000000470572ca */ /* 0x000fda00000e0000 */
[----:B------:R-:W3:Y:S02]  /*138000*/  LDG.E R40, desc[UR4][R72.64+0xcc] ;  /* 0x0000cc0448287981 */ /* 0x000ee4000c1e1900 */
[----:B---3--:R-:W-:-:S13]  /*138010*/  ISETP.GE.AND P0, PT, R40, 0x1, PT ;  /* 0x000000012800780c */ /* 0x008fda0003f06270 */
[----:B------:R-:W-:Y:S05]  /*138020*/  @!P0 BRA `(.L_x_4070) ;  /* 0x0000000400188947 */ /* 0x000fea0003800000 */
[----:B------:R-:W-:Y:S01]  /*138030*/  BSSY.RECONVERGENT B1, `(.L_x_4070) ;  /* 0x0000045000017945 */ /* 0x000fe20003800200 */
[----:B01----:R-:W-:-:S07]  /*138040*/  IMAD.MOV.U32 R61, RZ, RZ, 0x1 ;  /* 0x00000001ff3d7424 */ /* 0x003fce00078e00ff */
.L_x_4088:
        /* <DEDUP_REMOVED lines=27> */
.L_x_4083:
[----:B------:R-:W-:Y:S02]  /*138200*/  R2UR UR4, R70 ;  /* 0x00000000460472ca */ /* 0x000fe400000e0000 */
[----:B------:R-:W-:Y:S02]  /*138210*/  R2UR UR5, R71 ;  /* 0x00000000470572ca */ /* 0x000fe400000e0000 */
[----:B------:R-:W-:-:S05]  /*138220*/  IADD3 R56, P0, PT, R61, R74, RZ ;  /* 0x0000004a3d387210 */ /* 0x000fca0007f1e0ff */
[----:B------:R-:W-:-:S06]  /*138230*/  IMAD.X R57, RZ, RZ, R75, P0 ;  /* 0x000000ffff397224 */ /* 0x000fcc00000e064b */
[----:B------:R0:W-:Y:S01]  /*138240*/  STG.E.U8 desc[UR4][R56.64+0x1b], RZ ;  /* 0x00001bff38007986 */ /* 0x0001e2000c101104 */
[----:B------:R-:W-:Y:S05]  /*138250*/  BRA `(.L_x_4085) ;  /* 0x00000000006c7947 */ /* 0x000fea0003800000 */
.L_x_4082:
[----:B------:R-:W-:-:S13]  /*138260*/  ISETP.NE.AND P0, PT, R56, 0x47, PT ;  /* 0x000000473800780c */ /* 0x000fda0003f05270 */
[----:B------:R-:W-:Y:S05]  /*138270*/  @!P0 BREAK.RELIABLE B7 ;  /* 0x0000000000078942 */ /* 0x000fea0003800100 */
[----:B------:R-:W-:Y:S05]  /*138280*/  @!P0 BRA `(.L_x_4086) ;  /* 0x0000000000488947 */ /* 0x000fea0003800000 */
[----:B------:R-:W-:-:S13]  /*138290*/  ISETP.NE.AND P0, PT, R56, 0x54, PT ;  /* 0x000000543800780c */ /* 0x000fda0003f05270 */
[----:B------:R-:W-:Y:S05]  /*1382a0*/  @!P0 BREAK.RELIABLE B7 ;  /* 0x0000000000078942 */ /* 0x000fea0003800100 */
[----:B------:R-:W-:Y:S05]  /*1382b0*/  @!P0 BRA `(.L_x_4087) ;  /* 0x0000000000208947 */ /* 0x000fea0003800000 */
.L_x_4084:
[----:B------:R-:W-:Y:S05]  /*1382c0*/  BSYNC.RELIABLE B7 ;  /* 0x0000000000077941 */ /* 0x000fea0003800100 */
.L_x_4081:
[----:B------:R-:W-:Y:S01]  /*1382d0*/  R2UR UR4, R70 ;  /* 0x00000000460472ca */ /* 0x000fe200000e0000 */
[----:B------:R-:W-:Y:S01]  /*1382e0*/  IMAD.MOV.U32 R40, RZ, RZ, 0x4 ;  /* 0x00000004ff287424 */ /* 0x000fe200078e00ff */
[----:B------:R-:W-:Y:S02]  /*1382f0*/  R2UR UR5, R71 ;  /* 0x00000000470572ca */ /* 0x000fe400000e0000 */
[----:B------:R-:W-:-:S05]  /*138300*/  IADD3 R56, P0, PT, R61, R74, RZ ;  /* 0x0000004a3d387210 */ /* 0x000fca0007f1e0ff */
[----:B------:R-:W-:-:S06]  /*138310*/  IMAD.X R57, RZ, RZ, R75, P0 ;  /* 0x000000ffff397224 */ /* 0x000fcc00000e064b */
[----:B------:R3:W-:Y:S01]  /*138320*/  STG.E.U8 desc[UR4][R56.64+0x1b], R40 ;  /* 0x00001b2838007986 */ /* 0x0007e2000c101104 */
[----:B------:R-:W-:Y:S05]  /*138330*/  BRA `(.L_x_4085) ;  /* 0x0000000000347947 */ /* 0x000fea0003800000 */
.L_x_4087:
[----:B------:R-:W-:Y:S01]  /*138340*/  R2UR UR4, R70 ;  /* 0x00000000460472ca */ /* 0x000fe200000e0000 */
[----:B------:R-:W-:Y:S01]  /*138350*/  IMAD.MOV.U32 R40, RZ, RZ, 0x3 ;  /* 0x00000003ff287424 */ /* 0x000fe200078e00ff */
[----:B------:R-:W-:Y:S02]  /*138360*/  R2UR UR5, R71 ;  /* 0x00000000470572ca */ /* 0x000fe400000e0000 */
[----:B------:R-:W-:-:S05]  /*138370*/  IADD3 R56, P0, PT, R61, R74, RZ ;  /* 0x0000004a3d387210 */ /* 0x000fca0007f1e0ff */
[----:B------:R-:W-:-:S06]  /*138380*/  IMAD.X R57, RZ, RZ, R75, P0 ;  /* 0x000000ffff397224 */ /* 0x000fcc00000e064b */
[----:B------:R0:W-:Y:S01]  /*138390*/  STG.E.U8 desc[UR4][R56.64+0x1b], R40 ;  /* 0x00001b2838007986 */ /* 0x0001e2000c101104 */
[----:B------:R-:W-:Y:S05]  /*1383a0*/  BRA `(.L_x_4085) ;  /* 0x0000000000187947 */ /* 0x000fea0003800000 */
.L_x_4086:
[----:B------:R-:W-:Y:S01]  /*1383b0*/  R2UR UR4, R70 ;  /* 0x00000000460472ca */ /* 0x000fe200000e0000 */
[----:B------:R-:W-:Y:S01]  /*1383c0*/  IMAD.MOV.U32 R40, RZ, RZ, 0x2 ;  /* 0x00000002ff287424 */ /* 0x000fe200078e00ff */
[----:B------:R-:W-:Y:S02]  /*1383d0*/  R2UR UR5, R71 ;  /* 0x00000000470572ca */ /* 0x000fe400000e0000 */
[----:B------:R-:W-:-:S05]  /*1383e0*/  IADD3 R56, P0, PT, R61, R74, RZ ;  /* 0x0000004a3d387210 */ /* 0x000fca0007f1e0ff */
[----:B------:R-:W-:-:S06]  /*1383f0*/  IMAD.X R57, RZ, RZ, R75, P0 ;  /* 0x000000ffff397224 */ /* 0x000fcc00000e064b */
[----:B------:R0:W-:Y:S02]  /*138400*/  STG.E.U8 desc[UR4][R56.64+0x1b], R40 ;  /* 0x00001b2838007986 */ /* 0x0001e4000c101104 */
.L_x_4085:
[----:B------:R-:W-:Y:S05]  /*138410*/  BSYNC.RECONVERGENT B6 ;  /* 0x0000000000067941 */ /* 0x000fea0003800200 */
.L_x_4080:
[----:B------:R-:W-:Y:S02]  /*138420*/  R2UR UR4, R70 ;  /* 0x00000000460472ca */ /* 0x000fe400000e0000 */
[----:B------:R-:W-:-:S13]  /*138430*/  R2UR UR5, R71 ;  /* 0x00000000470572ca */ /* 0x000fda00000e0000 */
[----:B01-3--:R-:W3:Y:S02]  /*138440*/  LDG.E R40, desc[UR4][R72.64+0xcc] ;  /* 0x0000cc0448287981 */ /* 0x00bee4000c1e1900 */
[C---:B---3--:R-:W-:Y:S01]  /*138450*/  ISETP.GE.AND P0, PT, R61.reuse, R40, PT ;  /* 0x000000283d00720c */ /* 0x048fe20003f06270 */
[----:B------:R-:W-:-:S12]  /*138460*/  VIADD R61, R61, 0x1 ;  /* 0x000000013d3d7836 */ /* 0x000fd80000000000 */
[----:B------:R-:W-:Y:S05]  /*138470*/  @!P0 BRA `(.L_x_4088) ;  /* 0xfffffff800f48947 */ /* 0x000fea000383ffff */
[----:B------:R-:W-:Y:S05]  /*138480*/  BSYNC.RECONVERGENT B1 ;  /* 0x0000000000017941 */ /* 0x000fea0003800200 */
.L_x_4070:
[----:B------:R-:W-:Y:S05]  /*138490*/  BSYNC.RECONVERGENT B0 ;  /* 0x0000000000007941 */ /* 0x000fea0003800200 */
.L_x_4068:
        /* <DEDUP_REMOVED lines=15> */
[----:B------:R-:W3:Y:S02]  /*138590*/  LDG.E R40, desc[UR10][R72.64+0xc8] ;  /* 0x0000c80a48287981 */ /* 0x000ee4000c1e1900 */
[----:B---3--:R-:W-:-:S04]  /*1385a0*/  IMAD R40, R39, 0x36, R40 ;  /* 0x0000003627287824 */ /* 0x008fc800078e0228 */
[----:B------:R-:W-:-:S05]  /*1385b0*/  VIADD R40, R40, 0x1 ;  /* 0x0000000128287836 */ /* 0x000fca0000000000 */
[----:B------:R-:W-:-:S04]  /*1385c0*/  IADD3 R58, P0, PT, R40, R38, RZ ;  /* 0x00000026283a7210 */ /* 0x000fc80007f1e0ff */
[----:B------:R-:W-:-:S05]  /*1385d0*/  LEA.HI.X.SX32 R59, R40, R37, 0x1, P0 ;  /* 0x00000025283b7211 */ /* 0x000fca00000f0eff */
[----:B------:R1:W-:Y:S04]  /*1385e0*/  STG.E.U8 desc[UR4][R58.64], R60 ;  /* 0x0000003c3a007986 */ /* 0x0003e8000c101104 */
[----:B------:R1:W-:Y:S04]  /*1385f0*/  STG.E.U8 desc[UR8][R56.64], R60 ;  /* 0x0000003c38007986 */ /* 0x0003e8000c101108 */
[----:B------:R-:W3:Y:S01]  /*138600*/  LDG.E R40, desc[UR10][R72.64+0xc8] ;  /* 0x0000c80a48287981 */ /* 0x000ee2000c1e1900 */
[----:B0-----:R-:W-:Y:S01]  /*138610*/  IMAD.MOV.U32 R61, RZ, RZ, 0x1 ;  /* 0x00000001ff3d7424 */ /* 0x001fe200078e00ff */
[----:B------:R-:W-:Y:S04]  /*138620*/  BSSY.RECONVERGENT B0, `(.L_x_4089) ;  /* 0x0000064000007945 */ /* 0x000fe80003800200 */
[----:B------:R1:W-:Y:S01]  /*138630*/  STG.E desc[UR4][R72.64+0xd8], R61 ;  /* 0x0000d83d48007986 */ /* 0x0003e2000c101904 */
[----:B---3--:R-:W-:-:S13]  /*138640*/  ISETP.GE.AND P0, PT, R40, 0x1, PT ;  /* 0x000000012800780c */ /* 0x008fda0003f06270 */
[----:B-1----:R-:W-:Y:S05]  /*138650*/  @!P0 BRA `(.L_x_4090) ;  /* 0x0000000400808947 */ /* 0x002fea0003800000 */
[----:B------:R-:W-:Y:S02]  /*138660*/  R2UR UR4, R70 ;  /* 0x00000000460472ca */ /* 0x000fe400000e0000 */
[----:B------:R-:W-:-:S13]  /*138670*/  R2UR UR5, R71 ;  /* 0x00000000470572ca */ /* 0x000fda00000e0000 */
[----:B------:R0:W5:Y:S01]  /*138680*/  LDG.E R56, desc[UR4][R72.64+0xcc] ;  /* 0x0000cc0448387981 */ /* 0x000162000c1e1900 */
[----:B------:R-:W-:-:S07]  /*138690*/  IMAD.MOV.U32 R57, RZ, RZ, 0x1 ;  /* 0x00000001ff397424 */ /* 0x000fce00078e00ff */
.L_x_4095:
        /* <DEDUP_REMOVED lines=9> */
.L_x_4094:
        /* <DEDUP_REMOVED lines=69> */
.L_x_4093:
[C---:B------:R-:W-:Y:S02]  /*138b80*/  R2UR UR4, R70.reuse ;  /* 0x00000000460472ca */ /* 0x040fe400000e0000 */
[C---:B------:R-:W-:Y:S02]  /*138b90*/  R2UR UR5, R71.reuse ;  /* 0x00000000470572ca */ /* 0x040fe400000e0000 */
[----:B------:R-:W-:Y:S02]  /*138ba0*/  R2UR UR8, R70 ;  /* 0x00000000460872ca */ /* 0x000fe400000e0000 */
[----:B------:R-:W-:-:S09]  /*138bb0*/  R2UR UR9, R71 ;  /* 0x00000000470972ca */ /* 0x000fd200000e0000 */
[----:B---3--:R3:W5:Y:S04]  /*138bc0*/  LDG.E R57, desc[UR4][R72.64+0xd8] ;  /* 0x0000d80448397981 */ /* 0x008768000c1e1900 */
[----:B------:R3:W5:Y:S02]  /*138bd0*/  LDG.E R40, desc[UR8][R72.64+0xc8] ;  /* 0x0000c80848287981 */ /* 0x000764000c1e1900 */
.L_x_4092:
[----:B------:R-:W-:Y:S05]  /*138be0*/  BSYNC.RECONVERGENT B1 ;  /* 0x0000000000017941 */ /* 0x000fea0003800200 */
.L_x_4091:
[----:B------:R-:W-:Y:S01]  /*138bf0*/  R2UR UR4, R70 ;  /* 0x00000000460472ca */ /* 0x000fe200000e0000 */
[----:B-1---5:R-:W-:Y:S01]  /*138c00*/  VIADD R59, R57, 0x1 ;  /* 0x00000001393b7836 */ /* 0x022fe20000000000 */
[----:B------:R-:W-:Y:S02]  /*138c10*/  R2UR UR5, R71 ;  /* 0x00000000470572ca */ /* 0x000fe400000e0000 */
[----:B------:R-:W-:Y:S01]  /*138c20*/  ISETP.GE.AND P0, PT, R57, R40, PT ;  /* 0x000000283900720c */ /* 0x000fe20003f06270 */
[----:B------:R-:W-:-:S10]  /*138c30*/  IMAD.MOV.U32 R57, RZ, RZ, R59 ;  /* 0x000000ffff397224 */ /* 0x000fd400078e003b */
[----:B------:R1:W-:Y:S02]  /*138c40*/  STG.E desc[UR4][R72.64+0xd8], R59 ;  /* 0x0000d83b48007986 */ /* 0x0003e4000c101904 */
[----:B------:R-:W-:Y:S05]  /*138c50*/  @!P0 BRA `(.L_x_4095) ;  /* 0xfffffff800908947 */ /* 0x000fea000383ffff */
.L_x_4090:
[----:B------:R-:W-:Y:S05]  /*138c60*/  BSYNC.RECONVERGENT B0 ;  /* 0x0000000000007941 */ /* 0x000fea0003800200 */
.L_x_4089:
        /* <DEDUP_REMOVED lines=11> */
.L_x_4174:
        /* <DEDUP_REMOVED lines=9> */
.L_x_4173:
        /* <DEDUP_REMOVED lines=59> */
.L_x_4104:
        /* <DEDUP_REMOVED lines=161> */
.L_x_4110:
[----:B------:R-:W-:Y:S05]  /*139b70*/  BSYNC.RECONVERGENT B11 ;  /* 0x00000000000b7941 */ /* 0x000fea0003800200 */
.L_x_4109:
        /* <DEDUP_REMOVED lines=29> */
.L_x_4113:
[----:B------:R-:W-:Y:S05]  /*139d50*/  BSYNC.RECONVERGENT B11 ;  /* 0x00000000000b7941 */ /* 0x000fea0003800200 */
.L_x_4112:
        /* <DEDUP_REMOVED lines=19> */
.L_x_4111:
        /* <DEDUP_REMOVED lines=14> */
.L_x_4108:
        /* <DEDUP_REMOVED lines=66> */
.L_x_4116:
[----:B------:R-:W-:Y:S05]  /*13a390*/  BSYNC.RECONVERGENT B11 ;  /* 0x00000000000b7941 */ /* 0x000fea0003800200 */
.L_x_4115:
        /* <DEDUP_REMOVED lines=29> */
.L_x_4119:
[----:B------:R-:W-:Y:S05]  /*13a570*/  BSYNC.RECONVERGENT B11 ;  /* 0x00000000000b7941 */ /* 0x000fea0003800200 */
.L_x_4118:
        /* <DEDUP_REMOVED lines=19> */
.L_x_4117:
        /* <DEDUP_REMOVED lines=14> */
.L_x_4107:
        /* <DEDUP_REMOVED lines=15> */
.L_x_4120:
        /* <DEDUP_REMOVED lines=66> */
.L_x_4122:
[----:B------:R-:W-:Y:S05]  /*13aca0*/  BSYNC.RECONVERGENT B11 ;  /* 0x00000000000b7941 */ /* 0x000fea0003800200 */
.L_x_4121:
        /* <DEDUP_REMOVED lines=29> */
.L_x_4125:
[----:B------:R-:W-:Y:S05]  /*13ae80*/  BSYNC.RECONVERGENT B11 ;  /* 0x00000000000b7941 */ /* 0x000fea0003800200 */
.L_x_4124:
        /* <DEDUP_REMOVED lines=19> */
.L_x_4123:
        /* <DEDUP_REMOVED lines=13> */
.L_x_4114:
[----:B------:R-:W-:Y:S05]  /*13b090*/  BSYNC.RECONVERGENT B0 ;  /* 0x0000000000007941 */ /* 0x000fea0003800200 */
.L_x_4106:
        /* <DEDUP_REMOVED lines=43> */
.L_x_4127:
[----:B------:R-:W-:Y:S05]  /*13b350*/  BSYNC.RECONVERGENT B0 ;  /* 0x0000000000007941 */ /* 0x000fea0003800200 */
.L_x_4126:
        /* <DEDUP_REMOVED lines=24> */
.L_x_4128:
[C---:B------:R-:W-:Y:S02]  /*13b4e0*/  R2UR UR4, R70.reuse ;  /* 0x00000000460472ca */ /* 0x040fe400000e0000 */
[C---:B------:R-:W-:Y:S02]  /*13b4f0*/  R2UR UR5, R71.reuse ;  /* 0x00000000470572ca */ /* 0x040fe400000e0000 */
[----:B------:R-:W-:Y:S02]  /*13b500*/  R2UR UR8, R70 ;  /* 0x00000000460872ca */ /* 0x000fe400000e0000 */
[----:B------:R-:W-:-:S09]  /*13b510*/  R2UR UR9, R71 ;  /* 0x00000000470972ca */ /* 0x000fd200000e0000 */
[----:B------:R1:W-:Y:S04]  /*13b520*/  STG.E.64 desc[UR4][R76.64+0x2738], R78 ;  /* 0x0027384e4c007986 */ /* 0x0003e8000c101b04 */
[----:B------:R1:W-:Y:S02]  /*13b530*/  STG.E.64 desc[UR8][R76.64+0x2740], R80 ;  /* 0x002740504c007986 */ /* 0x0003e4000c101b08 */
.L_x_4105:
[----:B------:R-:W-:Y:S05]  /*13b540*/  BSYNC.RECONVERGENT B1 ;  /* 0x0000000000017941 */ /* 0x000fea0003800200 */
.L_x_4103:
        /* <DEDUP_REMOVED lines=29> */
.L_x_4130:
[----:B------:R-:W-:Y:S05]  /*13b720*/  BSYNC.RECONVERGENT B0 ;  /* 0x0000000000007941 */ /* 0x000fea0003800200 */
.L_x_4129:
        /* <DEDUP_REMOVED lines=54> */
.L_x_4132:
[----:B------:R-:W-:Y:S05]  /*13ba90*/  BSYNC.RECONVERGENT B0 ;  /* 0x0000000000007941 */ /* 0x000fea0003800200 */
.L_x_4131:
        /* <DEDUP_REMOVED lines=88> */
.L_x_4134:
        /* <DEDUP_REMOVED lines=14> */
.L_x_4135:
[----:B------:R-:W-:Y:S05]  /*13c100*/  BSYNC.RECONVERGENT B0 ;  /* 0x0000000000007941 */ /* 0x000fea0003800200 */
.L_x_4133:
        /* <DEDUP_REMOVED lines=23> */
.L_x_4137:
[----:B------:R-:W-:Y:S05]  /*13c280*/  BSYNC.RECONVERGENT B0 ;  /* 0x0000000000007941 */ /* 0x000fea0003800200 */
.L_x_4136:
        /* <DEDUP_REMOVED lines=47> */
.L_x_4139:
        /* <DEDUP_REMOVED lines=17> */
.L_x_4140:
[----:B------:R-:W-:Y:S05]  /*13c690*/  BSYNC.RECONVERGENT B0 ;  /* 0x0000000000007941 */ /* 0x000fea0003800200 */
.L_x_4138:
[----:B------:R-:W-:Y:S01]  /*13c6a0*/  R2UR UR4, R70 ;  /* 0x00000000460472ca */ /* 0x000fe200000e0000 */
[----:B-12---:R-:W-:Y:S01]  /*13c6b0*/  IMAD.MOV.U32 R57, RZ, RZ, 0x3 ;  /* 0x00000003ff397424 */ /* 0x006fe200078e00ff */
[----:B------:R-:W-:Y:S01]  /*13c6c0*/  R2UR UR5, R71 ;  /* 0x00000000470572ca */ /* 0x000fe200000e0000 */
[----:B------:R-:W-:Y:S01]  /*13c6d0*/  BSSY.RECONVERGENT B1, `(.L_x_4141) ;  /* 0x000036d000017945 */ /* 0x000fe20003800200 */
[----:B------:R-:W-:-:S11]  /*13c6e0*/  IMAD.MOV.U32 R40, RZ, RZ, 0x3 ;  /* 0x00000003ff287424 */ /* 0x000fd600078e00ff */
[----:B------:R1:W-:Y:S02]  /*13c6f0*/  STG.E desc[UR4][R72.64+0xd8], R57 ;  /* 0x0000d83948007986 */ /* 0x0003e4000c101904 */
.L_x_4172:
        /* <DEDUP_REMOVED lines=33> */
.L_x_4171:
        /* <DEDUP_REMOVED lines=132> */
.L_x_4152:
[----:B------:R-:W-:Y:S05]  /*13d150*/  BSYNC.RECONVERGENT B11 ;  /* 0x00000000000b7941 */ /* 0x000fea0003800200 */
.L_x_4151:
        /* <DEDUP_REMOVED lines=56> */
.L_x_4154:
[----:B------:R-:W-:Y:S05]  /*13d4e0*/  BSYNC.RECONVERGENT B11 ;  /* 0x00000000000b7941 */ /* 0x000fea0003800200 */
.L_x_4153:
        /* <DEDUP_REMOVED lines=35> */
.L_x_4156:
[----:B------:R-:W-:Y:S05]  /*13d720*/  BSYNC.RECONVERGENT B11 ;  /* 0x00000000000b7941 */ /* 0x000fea0003800200 */
.L_x_4155:
        /* <DEDUP_REMOVED lines=12> */
.L_x_4150:
        /* <DEDUP_REMOVED lines=107> */
.L_x_4159:
[----:B------:R-:W-:Y:S05]  /*13dea0*/  BSYNC.RECONVERGENT B11 ;  /* 0x00000000000b7941 */ /* 0x000fea0003800200 */
.L_x_4158:
        /* <DEDUP_REMOVED lines=35> */
.L_x_4161:
[----:B------:R-:W-:Y:S05]  /*13e0e0*/  BSYNC.RECONVERGENT B11 ;  /* 0x00000000000b7941 */ /* 0x000fea0003800200 */
.L_x_4160:
        /* <DEDUP_REMOVED lines=12> */
.L_x_4149:
        /* <DEDUP_REMOVED lines=130> */
.L_x_4164:
[----:B------:R-:W-:Y:S05]  /*13e9d0*/  BSYNC.RECONVERGENT B11 ;  /* 0x00000000000b7941 */ /* 0x000fea0003800200 */
.L_x_4163:
        /* <DEDUP_REMOVED lines=35> */
.L_x_4166:
[----:B------:R-:W-:Y:S05]  /*13ec10*/  BSYNC.RECONVERGENT B11 ;  /* 0x00000000000b7941 */ /* 0x000fea0003800200 */
.L_x_4165:
        /* <DEDUP_REMOVED lines=16> */
.L_x_4162:
        /* <DEDUP_REMOVED lines=142> */
.L_x_4168:
[----:B------:R-:W-:Y:S05]  /*13f600*/  BSYNC.RECONVERGENT B11 ;  /* 0x00000000000b7941 */ /* 0x000fea0003800200 */
.L_x_4167:
        /* <DEDUP_REMOVED lines=35> */
.L_x_4170:
[----:B------:R-:W-:Y:S05]  /*13f840*/  BSYNC.RECONVERGENT B11 ;  /* 0x00000000000b7941 */ /* 0x000fea0003800200 */
.L_x_4169:
        /* <DEDUP_REMOVED lines=10> */
.L_x_4157:
[----:B------:R0:W-:Y:S05]  /*13f8f0*/  BMOV.32 B11, R58 ;  /* 0x0000003a0b007356 */ /* 0x0001ea0000000000 */
[----:B------:R-:W-:Y:S05]  /*13f900*/  BSYNC.RECONVERGENT B11 ;  /* 0x00000000000b7941 */ /* 0x000fea0003800200 */
.L_x_4148:
        /* <DEDUP_REMOVED lines=46> */
.L_x_4147:
[----:B------:R3:W-:Y:S05]  /*13fbf0*/  BMOV.32 B11, R57 ;  /* 0x000000390b007356 */ /* 0x0007ea0000000000 */
[----:B------:R-:W-:Y:S05]  /*13fc00*/  BSYNC.RECONVERGENT B11 ;  /* 0x00000000000b7941 */ /* 0x000fea0003800200 */
.L_x_4146:
        /* <DEDUP_REMOVED lines=12> */
.L_x_4145:
[----:B0-----:R0:W-:Y:S05]  /*13fcd0*/  BMOV.32 B11, R56 ;  /* 0x000000380b007356 */ /* 0x0011ea0000000000 */
[----:B------:R-:W-:Y:S05]  /*13fce0*/  BSYNC.RECONVERGENT B11 ;  /* 0x00000000000b7941 */ /* 0x000fea0003800200 */
.L_x_4144:
[----:B------:R-:W-:Y:S02]  /*13fcf0*/  R2UR UR4, R70 ;  /* 0x00000000460472ca */ /* 0x000fe400000e0000 */
[----:B------:R-:W-:-:S13]  /*13fd00*/  R2UR UR5, R71 ;  /* 0x00000000470572ca */ /* 0x000fda00000e0000 */
[----:B------:R0:W5:Y:S02]  /*13fd10*/  LDG.E R40, desc[UR4][R72.64+0xd8] ;  /* 0x0000d80448287981 */ /* 0x000164000c1e1900 */
.L_x_4143:
[----:B------:R-:W-:Y:S05]  /*13fd20*/  BSYNC.RECONVERGENT B0 ;  /* 0x0000000000007941 */ /* 0x000fea0003800200 */
.L_x_4142:
        /* <DEDUP_REMOVED lines=8> */
.L_x_4141:
[C---:B------:R-:W-:Y:S02]  /*13fdb0*/  R2UR UR4, R70.reuse ;  /* 0x00000000460472ca */ /* 0x040fe400000e0000 */
[C---:B------:R-:W-:Y:S02]  /*13fdc0*/  R2UR UR5, R71.reuse ;  /* 0x00000000470572ca */ /* 0x040fe400000e0000 */
[----:B------:R-:W-:Y:S02]  /*13fdd0*/  R2UR UR8, R70 ;  /* 0x00000000460872ca */ /* 0x000fe400000e0000 */
[----:B------:R-:W-:-:S09]  /*13fde0*/  R2UR UR9, R71 ;  /* 0x00000000470972ca */ /* 0x000fd200000e0000 */
[----:B0-----:R0:W5:Y:S04]  /*13fdf0*/  LDG.E R56, desc[UR4][R72.64+0xe8] ;  /* 0x0000e80448387981 */ /* 0x001168000c1e1900 */
[----:B------:R0:W5:Y:S02]  /*13fe00*/  LDG.E R69, desc[UR8][R72.64+0xcc] ;  /* 0x0000cc0848457981 */ /* 0x000164000c1e1900 */
.L_x_4102:
[----:B------:R-:W-:Y:S05]  /*13fe10*/  BSYNC.RECONVERGENT B6 ;  /* 0x0000000000067941 */ /* 0x000fea0003800200 */
.L_x_4101:
[----:B------:R-:W-:Y:S01]  /*13fe20*/  R2UR UR4, R70 ;  /* 0x00000000460472ca */ /* 0x000fe200000e0000 */
[C---:B---3-5:R-:W-:Y:S01]  /*13fe30*/  VIADD R57, R56.reuse, 0x1 ;  /* 0x0000000138397836 */ /* 0x068fe20000000000 */
[----:B------:R-:W-:Y:S02]  /*13fe40*/  R2UR UR5, R71 ;  /* 0x00000000470572ca */ /* 0x000fe400000e0000 */
[----:B------:R-:W-:-:S11]  /*13fe50*/  ISETP.GE.AND P0, PT, R56, R69, PT ;  /* 0x000000453800720c */ /* 0x000fd60003f06270 */
[----:B------:R3:W-:Y:S02]  /*13fe60*/  STG.E desc[UR4][R72.64+0xe8], R57 ;  /* 0x0000e83948007986 */ /* 0x0007e4000c101904 */
[----:B------:R-:W-:Y:S05]  /*13fe70*/  @!P0 BRA `(.L_x_4173) ;  /* 0xffffff8c00cc8947 */ /* 0x000fea000383ffff */
[----:B------:R-:W-:Y:S05]  /*13fe80*/  BSYNC.RECONVERGENT B7 ;  /* 0x0000000000077941 */ /* 0x000fea0003800200 */
.L_x_4100:
[C---:B------:R-:W-:Y:S02]  /*13fe90*/  R2UR UR4, R70.reuse ;  /* 0x00000000460472ca */ /* 0x040fe400000e0000 */
[C---:B------:R-:W-:Y:S02]  /*13fea0*/  R2UR UR5, R71.reuse ;  /* 0x00000000470572ca */ /* 0x040fe400000e0000 */
[----:B------:R-:W-:Y:S02]  /*13feb0*/  R2UR UR8, R70 ;  /* 0x00000000460872ca */ /* 0x000fe400000e0000 */
[----:B------:R-:W-:-:S09]  /*13fec0*/  R2UR UR9, R71 ;  /* 0x00000000470972ca */ /* 0x000fd200000e0000 */
[----:B---3--:R3:W5:Y:S04]  /*13fed0*/  LDG.E R57, desc[UR4][R72.64+0xe4] ;  /* 0x0000e40448397981 */ /* 0x008768000c1e1900 */
[----:B------:R3:W5:Y:S02]  /*13fee0*/  LDG.E R40, desc[UR8][R72.64+0xc8] ;  /* 0x0000c80848287981 */ /* 0x000764000c1e1900 */
.L_x_4099:
[----:B------:R-:W-:Y:S05]  /*13fef0*/  BSYNC.RECONVERGENT B8 ;  /* 0x0000000000087941 */ /* 0x000fea0003800200 */
.L_x_4098:
[----:B------:R-:W-:Y:S01]  /*13ff00*/  R2UR UR4, R70 ;  /* 0x00000000460472ca */ /* 0x000fe200000e0000 */
[----:B0----5:R-:W-:Y:S01]  /*13ff10*/  VIADD R59, R57, 0x1 ;  /* 0x00000001393b7836 */ /* 0x021fe20000000000 */
[----:B------:R-:W-:Y:S02]  /*13ff20*/  R2UR UR5, R71 ;  /* 0x00000000470572ca */ /* 0x000fe400000e0000 */
[----:B------:R-:W-:Y:S01]  /*13ff30*/  ISETP.GE.AND P0, PT, R57, R40, PT ;  /* 0x000000283900720c */ /* 0x000fe20003f06270 */
[----:B------:R-:W-:-:S10]  /*13ff40*/  IMAD.MOV.U32 R57, RZ, RZ, R59 ;  /* 0x000000ffff397224 */ /* 0x000fd400078e003b */
[----:B------:R0:W-:Y:S02]  /*13ff50*/  STG.E desc[UR4][R72.64+0xe4], R59 ;  /* 0x0000e43b48007986 */ /* 0x0001e4000c101904 */
[----:B------:R-:W-:Y:S05]  /*13ff60*/  @!P0 BRA `(.L_x_4174) ;  /* 0xffffff8c006c8947 */ /* 0x000fea000383ffff */
.L_x_4097:
[----:B------:R-:W-:Y:S05]  /*13ff70*/  BSYNC.RECONVERGENT B10 ;  /* 0x00000000000a7941 */ /* 0x000fea0003800200 */
.L_x_4096:
        /* <DEDUP_REMOVED lines=26> */
.L_x_4209:
        /* <DEDUP_REMOVED lines=22> */
.L_x_4179:
        /* <DEDUP_REMOVED lines=166> */
.L_x_4184:
[----:B------:R-:W-:Y:S05]  /*140ce0*/  BSYNC.RECONVERGENT B8 ;  /* 0x0000000000087941 */ /* 0x000fea0003800200 */
.L_x_4183:
        /* <DEDUP_REMOVED lines=30> */
.L_x_4187:
[----:B------:R-:W-:Y:S05]  /*140ed0*/  BSYNC.RECONVERGENT B8 ;  /* 0x0000000000087941 */ /* 0x000fea0003800200 */
.L_x_4186:
        /* <DEDUP_REMOVED lines=19> */
.L_x_4185:
        /* <DEDUP_REMOVED lines=13> */
.L_x_4182:
[----:B------:R-:W-:Y:S05]  /*1410e0*/  BSYNC.RECONVERGENT B0 ;  /* 0x0000000000007941 */ /* 0x000fea0003800200 */
.L_x_4181:
        /* <DEDUP_REMOVED lines=93> */
.L_x_4191:
[----:B------:R-:W-:Y:S05]  /*1416c0*/  BSYNC.RECONVERGENT B8 ;  /* 0x0000000000087941 */ /* 0x000fea0003800200 */
.L_x_4190:
        /* <DEDUP_REMOVED lines=30> */
.L_x_4194:
[----:B------:R-:W-:Y:S05]  /*1418b0*/  BSYNC.RECONVERGENT B8 ;  /* 0x0000000000087941 */ /* 0x000fea0003800200 */
.L_x_4193:
        /* <DEDUP_REMOVED lines=19> */
.L_x_4192:
        /* <DEDUP_REMOVED lines=13> */
.L_x_4189:
[----:B------:R-:W-:Y:S05]  /*141ac0*/  BSYNC.RECONVERGENT B0 ;  /* 0x0000000000007941 */ /* 0x000fea0003800200 */
.L_x_4188:
[C---:B------:R-:W-:Y:S02]  /*141ad0*/  R2UR UR4, R70.reuse ;  /* 0x00000000460472ca */ /* 0x040fe400000e0000 */
[C---:B------:R-:W-:Y:S02]  /*141ae0*/  R2UR UR5, R71.reuse ;  /* 0x00000000470572ca */ /* 0x040fe400000e0000 */
[C---:B------:R-:W-:Y:S02]  /*141af0*/  R2UR UR8, R70.reuse ;  /* 0x00000000460872ca */ /* 0x040fe400000e0000 */
[C---:B------:R-:W-:Y:S02]  /*141b00*/  R2UR UR9, R71.reuse ;  /* 0x00000000470972ca */ /* 0x040fe400000e0000 */
[----:B------:R-:W-:Y:S02]  /*141b10*/  R2UR UR10, R70 ;  /* 0x00000000460a72ca */ /* 0x000fe400000e0000 */
[----:B------:R-:W-:-:S05]  /*141b20*/  R2UR UR11, R71 ;  /* 0x00000000470b72ca */ /* 0x000fca00000e0000 */
[----:B------:R-:W5:Y:S04]  /*141b30*/  LDG.E.S8 R56, desc[UR4][R60.64] ;  /* 0x000000043c387981 */ /* 0x000f68000c1e1300 */
[----:B0--3--:R-:W5:Y:S04]  /*141b40*/  LDG.E.S8 R85, desc[UR8][R80.64+0x1b] ;  /* 0x00001b0850557981 */ /* 0x009f68000c1e1300 */
        /* <DEDUP_REMOVED lines=16> */
.L_x_4196:
[----:B------:R-:W-:Y:S01]  /*141c50*/  IMAD R56, R56, 0x5, R85 ;  /* 0x0000000538387824 */ /* 0x000fe200078e0255 */
        /* <DEDUP_REMOVED lines=9> */
[----:B------:R-:W-:Y:S02]  /*141cf0*/  R2UR UR12, R70 ;  /* 0x00000000460c72ca */ /* 0x000fe400000e0000 */
[----:B------:R-:W-:Y:S01]  /*141d00*/  R2UR UR13, R71 ;  /* 0x00000000470d72ca */ /* 0x000fe200000e0000 */
[----:B0-----:R-:W-:Y:S01]  /*141d10*/  DADD R86, R86, R78 ;  /* 0x0000000056567229 */ /* 0x001fe2000000004e */
[----:B------:R-:W3:Y:S06]  /*141d20*/  LDG.E.64 R78, desc[UR4][R76.64+0x2720] ;  /* 0x002720044c4e7981 */ /* 0x000eec000c1e1b00 */
        /* <DEDUP_REMOVED lines=55> */
.L_x_4199:
[----:B------:R-:W-:Y:S05]  /*1420a0*/  BSYNC.RECONVERGENT B8 ;  /* 0x0000000000087941 */ /* 0x000fea0003800200 */
.L_x_4198:
        /* <DEDUP_REMOVED lines=30> */
.L_x_4202:
[----:B------:R-:W-:Y:S05]  /*142290*/  BSYNC.RECONVERGENT B8 ;  /* 0x0000000000087941 */ /* 0x000fea0003800200 */
.L_x_4201:
        /* <DEDUP_REMOVED lines=19> */
.L_x_4200:
        /* <DEDUP_REMOVED lines=13> */
.L_x_4197:
[----:B------:R-:W-:Y:S05]  /*1424a0*/  BSYNC.RECONVERGENT B0 ;  /* 0x0000000000007941 */ /* 0x000fea0003800200 */
.L_x_4195:
        /* <DEDUP_REMOVED lines=9> */
[----:B0--3--:R-:W-:-:S06]  /*142540*/  LEA R82, R40, 0x10000, 0x3 ;  /* 0x0001000028527811 */ /* 0x009fcc00078e18ff */
[----:B------:R-:W0:Y:S02]  /*142550*/  LDC.64 R82, c[0x3][R82+-0x4e30] ;  /* 0x00ec740052527b82 */ /* 0x000e240000000a00 */
[----:B0-----:R0:W-:Y:S04]  /*142560*/  STG.E.64 desc[UR4][R76.64+0x2740], R82 ;  /* 0x002740524c007986 */ /* 0x0011e8000c101b04 */
        /* <DEDUP_REMOVED lines=16> */
[----:B----4-:R-:W-:-:S05]  /*142670*/  IMAD R40, R40, 0x5, R69 ;  /* 0x0000000528287824 */ /* 0x010fca00078e0245 */
[----:B------:R-:W-:-:S06]  /*142680*/  LEA R84, R40, 0x10000, 0x3 ;  /* 0x0001000028547811 */ /* 0x000fcc00078e18ff */
[----:B------:R-:W1:Y:S02]  /*142690*/  LDC.64 R84, c[0x3][R84+-0x4d68] ;  /* 0x00eca60054547b82 */ /* 0x000e640000000a00 */
[----:B-1----:R-:W-:Y:S01]  /*1426a0*/  DADD R94, R84, 200 ;  /* 0x40690000545e7429 */ /* 0x002fe20000000000 */
[----:B------:R0:W-:Y:S07]  /*1426b0*/  STG.E.64 desc[UR4][R76.64+0x2750], R84 ;  /* 0x002750544c007986 */ /* 0x0001ee000c101b04 */
[----:B------:R-:W-:-:S02]  /*1426c0*/  DMUL R80, R94, R90 ;  /* 0x0000005a5e507228 */ /* 0x000fc40000000000 */
[----:B------:R-:W-:-:S06]  /*1426d0*/  FSETP.GEU.AND P1, PT, |R95|, 6.5827683646048100446e-37, PT ;  /* 0x036000005f00780b */ /* 0x000fcc0003f2e200 */
[----:B------:R-:W-:-:S08]  /*1426e0*/  DFMA R86, -R92, R80, R94 ;  /* 0x000000505c56722b */ /* 0x000fd0000000015e */
[----:B--2---:R-:W-:-:S10]  /*1426f0*/  DFMA R98, R90, R86, R80 ;  /* 0x000000565a62722b */ /* 0x004fd40000000050 */
[----:B------:R-:W-:-:S05]  /*142700*/  FFMA R40, RZ, R93, R99 ;  /* 0x0000005dff287223 */ /* 0x000fca0000000063 */
[----:B------:R-:W-:-:S13]  /*142710*/  FSETP.GT.AND P0, PT, |R40|, 1.469367938527859385e-39, PT ;  /* 0x001000002800780b */ /* 0x000fda0003f04200 */
[----:B0-----:R-:W-:Y:S05]  /*142720*/  @P0 BRA P1, `(.L_x_4204) ;  /* 0x00000000000c0947 */ /* 0x001fea0000800000 */
[----:B------:R-:W-:Y:S05]  /*142730*/  BMOV.32.CLEAR RZ, B11 ;  /* 0x000000000bff7355 */ /* 0x000fea0000100000 */
[----:B------:R-:W-:-:S07]  /*142740*/  MOV R40, 0x142760 ;  /* 0x0014276000287802 */ /* 0x000fce0000000f00 */
[----:B------:R-:W-:Y:S05]  /*142750*/  CALL.REL.NOINC `($__internal_0_$__cuda_sm20_div_rn_f64_full) ;  /* 0x0000023400207944 */ /* 0x000fea0003c00000 */
.L_x_4204:
[----:B------:R-:W-:Y:S05]  /*142760*/  BSYNC.RECONVERGENT B0 ;  /* 0x0000000000007941 */ /* 0x000fea0003800200 */
.L_x_4203:
        /* <DEDUP_REMOVED lines=15> */
.L_x_4180:
[----:B------:R-:W-:Y:S05]  /*142860*/  BSYNC.RECONVERGENT B1 ;  /* 0x0000000000017941 */ /* 0x000fea0003800200 */
.L_x_4178:
        /* <DEDUP_REMOVED lines=45> */
.L_x_4206:
[----:B------:R-:W-:Y:S05]  /*142b40*/  BSYNC.RECONVERGENT B0 ;  /* 0x0000000000007941 */ /* 0x000fea0003800200 */
.L_x_4205:
        /* <DEDUP_REMOVED lines=37> */
.L_x_4208:
[----:B------:R-:W-:Y:S05]  /*142da0*/  BSYNC.RECONVERGENT B0 ;  /* 0x0000000000007941 */ /* 0x000fea0003800200 */
.L_x_4207:
[C---:B-----5:R-:W-:Y:S01]  /*142db0*/  ISETP.GE.AND P0, PT, R59.reuse, R40, PT ;  /* 0x000000283b00720c */ /* 0x060fe20003f06270 */
[----:B-1----:R-:W-:-:S12]  /*142dc0*/  VIADD R59, R59, 0x1 ;  /* 0x000000013b3b7836 */ /* 0x002fd80000000000 */
[----:B------:R-:W-:Y:S05]  /*142dd0*/  @!P0 BRA `(.L_x_4209) ;  /* 0xffffffd000d08947 */ /* 0x000fea000383ffff */
[----:B------:R-:W-:Y:S05]  /*142de0*/  BSYNC.RECONVERGENT B6 ;  /* 0x0000000000067941 */ /* 0x000fea0003800200 */
.L_x_4177:
[----:B------:R-:W-:Y:S02]  /*142df0*/  R2UR UR4, R70 ;  /* 0x00000000460472ca */ /* 0x000fe400000e0000 */
[----:B------:R-:W-:-:S13]  /*142e00*/  R2UR UR5, R71 ;  /* 0x00000000470572ca */ /* 0x000fda00000e0000 */
[----:B------:R1:W5:Y:S02]  /*142e10*/  LDG.E.64 R58, desc[UR4][R76.64+0x2728] ;  /* 0x002728044c3a7981 */ /* 0x000364000c1e1b00 */
.L_x_4176:
[----:B------:R-:W-:Y:S05]  /*142e20*/  BSYNC.RECONVERGENT B7 ;  /* 0x0000000000077941 */ /* 0x000fea0003800200 */
.L_x_4175:
        /* <DEDUP_REMOVED lines=212> */
.L_x_4215:
[----:B------:R-:W-:Y:S05]  /*143b70*/  BSYNC.RECONVERGENT B6 ;  /* 0x0000000000067941 */ /* 0x000fea0003800200 */
.L_x_4214:
        /* <DEDUP_REMOVED lines=30> */
.L_x_4218:
[----:B------:R-:W-:Y:S05]  /*143d60*/  BSYNC.RECONVERGENT B6 ;  /* 0x0000000000067941 */ /* 0x000fea0003800200 */
.L_x_4217:
        /* <DEDUP_REMOVED lines=19> */
.L_x_4216:
        /* <DEDUP_REMOVED lines=13> */
.L_x_4213:
[----:B------:R-:W-:Y:S05]  /*143f70*/  BSYNC.RECONVERGENT B0 ;  /* 0x0000000000007941 */ /* 0x000fea0003800200 */
.L_x_4212:
[C---:B------:R-:W-:Y:S02]  /*143f80*/  R2UR UR10, R70.reuse ;  /* 0x00000000460a72ca */ /* 0x040fe400000e0000 */
[C---:B------:R-:W-:Y:S02]  /*143f90*/  R2UR UR11, R71.reuse ;  /* 0x00000000470b72ca */ /* 0x040fe400000e0000 */
[C---:B------:R-:W-:Y:S02]  /*143fa0*/  R2UR UR4, R70.reuse ;  /* 0x00000000460472ca */ /* 0x040fe400000e0000 */
[C---:B------:R-:W-:Y:S02]  /*143fb0*/  R2UR UR5, R71.reuse ;  /* 0x00000000470572ca */ /* 0x040fe400000e0000 */
[----:B------:R-:W-:Y:S02]  /*143fc0*/  R2UR UR8, R70 ;  /* 0x00000000460872ca */ /* 0x000fe400000e0000 */
[----:B------:R-:W-:-:S05]  /*143fd0*/  R2UR UR9, R71 ;  /* 0x00000000470972ca */ /* 0x000fca00000e0000 */
[----:B------:R-:W5:Y:S04]  /*143fe0*/  LDG.E.U8 R69, desc[UR10][R58.64+0x1b] ;  /* 0x00001b0a3a457981 */ /* 0x000f68000c1e1100 */
[----:B---34-:R-:W3:Y:S04]  /*143ff0*/  LDG.E.S8 R83, desc[UR4][R60.64] ;  /* 0x000000043c537981 */ /* 0x018ee8000c1e1300 */
[----:B------:R-:W3:Y:S01]  /*144000*/  LDG.E.S8 R40, desc[UR8][R60.64+0x1] ;  /* 0x000001083c287981 */ /* 0x000ee2000c1e1300 */
[----:B------:R-:W-:Y:S01]  /*144010*/  IMAD.MOV.U32 R92, RZ, RZ, 0x519 ;  /* 0x00000519ff5c7424 */ /* 0x000fe200078e00ff */
[----:B------:R-:W-:Y:S01]  /*144020*/  BSSY.RECONVERGENT B0, `(.L_x_4219) ;  /* 0x0000095000007945 */ /* 0x000fe20003800200 */
[----:B------:R-:W-:-:S02]  /*144030*/  IMAD.MOV.U32 R93, RZ, RZ, 0x50 ;  /* 0x00000050ff5d7424 */ /* 0x000fc400078e00ff */
[----:B------:R-:W-:Y:S02]  /*144040*/  IMAD.MOV.U32 R80, RZ, RZ, -0x800000 ;  /* 0xff800000ff507424 */ /* 0x000fe400078e00ff */
[----:B------:R-:W-:Y:S01]  /*144050*/  IMAD.MOV.U32 R81, RZ, RZ, 0x41cdcd64 ;  /* 0x41cdcd64ff517424 */ /* 0x000fe200078e00ff */
[----:B-----5:R-:W-:Y:S02]  /*144060*/  PRMT R79, R69, 0x8880, RZ ;  /* 0x00008880454f7816 */ /* 0x020fe400000000ff */
[----:B---3--:R-:W-:-:S05]  /*144070*/  PRMT R40, R83, 0x5410, R40 ;  /* 0x0000541053287816 */ /* 0x008fca0000000028 */
[----:B------:R-:W-:-:S04]  /*144080*/  IDP.2A.LO.S16.U8 R40, R40, R92, R79 ;  /* 0x0000005c28287226 */ /* 0x000fc8000000124f */
[----:B------:R-:W-:-:S04]  /*144090*/  IMAD R40, R40, 0x8, R93 ;  /* 0x0000000828287824 */ /* 0x000fc800078e025d */
[----:B------:R-:W3:Y:S02]  /*1440a0*/  LDC.64 R78, c[0x3][R40+0x5208] ;  /* 0x00d48200284e7b82 */ /* 0x000ee40000000a00 */
[----:B---3--:R-:W-:-:S14]  /*1440b0*/  DSETP.GEU.AND P0, PT, |R78|, R80, PT ;  /* 0x000000504e00722a */ /* 0x008fdc0003f0e200 */
[----:B------:R-:W-:Y:S05]  /*1440c0*/  @P0 BRA `(.L_x_4220) ;  /* 0x0000000800280947 */ /* 0x000fea0003800000 */
[----:B------:R-:W-:Y:S02]  /*1440d0*/  PRMT R78, R69, 0x8880, RZ ;  /* 0x00008880454e7816 */ /* 0x000fe400000000ff */
[C---:B------:R-:W-:Y:S02]  /*1440e0*/  R2UR UR4, R70.reuse ;  /* 0x00000000460472ca */ /* 0x040fe400000e0000 */
[----:B------:R-:W-:Y:S01]  /*1440f0*/  R2UR UR5, R71 ;  /* 0x00000000470572ca */ /* 0x000fe200000e0000 */
[----:B------:R-:W-:Y:S01]  /*144100*/  IMAD R69, R83, 0x5, R78 ;  /* 0x0000000553457824 */ /* 0x000fe200078e024e */
[----:B------:R-:W-:Y:S01]  /*144110*/  R2UR UR10, R70 ;  /* 0x00000000460a72ca */ /* 0x000fe200000e0000 */
[----:B------:R-:W3:Y:S01]  /*144120*/  LDC.64 R78, c[0x3][R40+0x4e20] ;  /* 0x00d38800284e7b82 */ /* 0x000ee20000000a00 */
[----:B------:R-:W-:Y:S02]  /*144130*/  R2UR UR11, R71 ;  /* 0x00000000470b72ca */ /* 0x000fe400000e0000 */
[----:B------:R-:W-:-:S02]  /*144140*/  LEA R91, R69, 0x10000, 0x3 ;  /* 0x00010000455b7811 */ /* 0x000fc400078e18ff */
[C---:B------:R-:W-:Y:S02]  /*144150*/  R2UR UR8, R70.reuse ;  /* 0x00000000460872ca */ /* 0x040fe400000e0000 */
[C---:B------:R-:W-:Y:S01]  /*144160*/  R2UR UR9, R71.reuse ;  /* 0x00000000470972ca */ /* 0x040fe200000e0000 */
[----:B------:R-:W3:Y:S01]  /*144170*/  LDC.64 R84, c[0x3][R91+-0x4e30] ;  /* 0x00ec74005b547b82 */ /* 0x000ee20000000a00 */
[----:B------:R-:W-:Y:S02]  /*144180*/  R2UR UR12, R70 ;  /* 0x00000000460c72ca */ /* 0x000fe400000e0000 */
[----:B------:R-:W-:Y:S01]  /*144190*/  R2UR UR13, R71 ;  /* 0x00000000470d72ca */ /* 0x000fe200000e0000 */
[----:B---3--:R-:W-:Y:S01]  /*1441a0*/  DADD R84, R84, R78 ;  /* 0x0000000054547229 */ /* 0x008fe2000000004e */
[----:B------:R-:W3:Y:S06]  /*1441b0*/  LDG.E.64 R78, desc[UR4][R76.64+0x2720] ;  /* 0x002720044c4e7981 */ /* 0x000eec000c1e1b00 */
[----:B------:R4:W-:Y:S04]  /*1441c0*/  STG.E.64 desc[UR4][R76.64+0x2740], R84 ;  /* 0x002740544c007986 */ /* 0x0009e8000c101b04 */
[----:B------:R-:W5:Y:S04]  /*1441d0*/  LDG.E.U8 R82, desc[UR10][R58.64+0x1b] ;  /* 0x00001b0a3a527981 */ /* 0x000f68000c1e1100 */
[----:B------:R-:W2:Y:S04]  /*1441e0*/  LDG.E.S8 R69, desc[UR8][R60.64] ;  /* 0x000000083c457981 */ /* 0x000ea8000c1e1300 */
[----:B------:R-:W2:Y:S01]  /*1441f0*/  LDG.E.S8 R90, desc[UR12][R60.64+0x1] ;  /* 0x0000010c3c5a7981 */ /* 0x000ea2000c1e1300 */
[----:B------:R-:W-:Y:S01]  /*144200*/  UMOV UR4, 0xcccccccd ;  /* 0xcccccccd00047882 */ /* 0x000fe20000000000 */
[----:B------:R-:W-:Y:S01]  /*144210*/  UMOV UR5, 0x4016cccc ;  /* 0x4016cccc00057882 */ /* 0x000fe20000000000 */
[----:B------:R-:W-:Y:S01]  /*144220*/  BSSY.RECONVERGENT B6, `(.L_x_4221) ;  /* 0x0000035000067945 */ /* 0x000fe20003800200 */
[----:B-----5:R-:W-:-:S02]  /*144230*/  PRMT R83, R82, 0x8880, RZ ;  /* 0x0000888052537816 */ /* 0x020fc400000000ff */
[----:B------:R-:W-:-:S03]  /*144240*/  PRMT R94, R82, 0x8880, RZ ;  /* 0x00008880525e7816 */ /* 0x000fc600000000ff */
[----:B------:R-:W-:Y:S02]  /*144250*/  IMAD.MOV.U32 R82, RZ, RZ, R83 ;  /* 0x000000ffff527224 */ /* 0x000fe400078e0053 */
[----:B------:R-:W-:Y:S01]  /*144260*/  IMAD.MOV.U32 R83, RZ, RZ, R94 ;  /* 0x000000ffff537224 */ /* 0x000fe200078e005e */
[C---:B--2---:R-:W-:Y:S01]  /*144270*/  PRMT R90, R69.reuse, 0x5410, R90 ;  /* 0x00005410455a7816 */ /* 0x044fe2000000005a */
[----:B------:R-:W-:-:S04]  /*144280*/  IMAD R82, R69, 0x5, R82 ;  /* 0x0000000545527824 */ /* 0x000fc800078e0252 */
[----:B------:R-:W-:Y:S01]  /*144290*/  IDP.2A.LO.S16.U8 R83, R90, R92, R83 ;  /* 0x0000005c5a537226 */ /* 0x000fe20000001253 */
[----:B------:R-:W-:-:S03]  /*1442a0*/  LEA R69, R82, 0x10000, 0x3 ;  /* 0x0001000052457811 */ /* 0x000fc600078e18ff */
[----:B------:R-:W-:Y:S02]  /*1442b0*/  IMAD R40, R83, 0x8, R93 ;  /* 0x0000000853287824 */ /* 0x000fe400078e025d */
[----:B------:R-:W2:Y:S08]  /*1442c0*/  LDC.64 R82, c[0x3][R69+-0x4d68] ;  /* 0x00eca60045527b82 */ /* 0x000eb00000000a00 */
[----:B------:R-:W2:Y:S02]  /*1442d0*/  LDC.64 R90, c[0x3][R40+0x5208] ;  /* 0x00d48200285a7b82 */ /* 0x000ea40000000a00 */
[----:B--2---:R-:W-:-:S08]  /*1442e0*/  DADD R82, R82, R90 ;  /* 0x0000000052527229 */ /* 0x004fd0000000005a */
[----:B------:R-:W-:-:S14]  /*1442f0*/  DSETP.GT.AND P0, PT, |R82|, R80, PT ;  /* 0x000000505200722a */ /* 0x000fdc0003f04200 */
[----:B----4-:R-:W-:Y:S02]  /*144300*/  @P0 IMAD.MOV.U32 R84, RZ, RZ, 0x0 ;  /* 0x00000000ff540424 */ /* 0x010fe400078e00ff */
        /* <DEDUP_REMOVED lines=38> */
.L_x_4222:
[----:B------:R-:W-:Y:S05]  /*144570*/  BSYNC.RECONVERGENT B6 ;  /* 0x0000000000067941 */ /* 0x000fea0003800200 */
.L_x_4221:
        /* <DEDUP_REMOVED lines=30> */
.L_x_4225:
[----:B------:R-:W-:Y:S05]  /*144760*/  BSYNC.RECONVERGENT B6 ;  /* 0x0000000000067941 */ /* 0x000fea0003800200 */
.L_x_4224:
        /* <DEDUP_REMOVED lines=19> */
.L_x_4223:
        /* <DEDUP_REMOVED lines=13> */
.L_x_4220:
[----:B------:R-:W-:Y:S05]  /*144970*/  BSYNC.RECONVERGENT B0 ;  /* 0x0000000000007941 */ /* 0x000fea0003800200 */
.L_x_4219:
        /* <DEDUP_REMOVED lines=11> */
[----:B------:R-:W-:-:S02]  /*144a30*/  IMAD.MOV.U32 R93, RZ, RZ, 0x50 ;  /* 0x00000050ff5d7424 */ /* 0x000fc400078e00ff */
[----:B------:R-:W-:Y:S02]  /*144a40*/  IMAD.MOV.U32 R78, RZ, RZ, -0x800000 ;  /* 0xff800000ff4e7424 */ /* 0x000fe400078e00ff */
[----:B------:R-:W-:Y:S01]  /*144a50*/  IMAD.MOV.U32 R79, RZ, RZ, 0x41cdcd64 ;  /* 0x41cdcd64ff4f7424 */ /* 0x000fe200078e00ff */
[----:B--2---:R-:W-:-:S05]  /*144a60*/  PRMT R69, R82, 0x5410, R83 ;  /* 0x0000541052457816 */ /* 0x004fca0000000053 */
        /* <DEDUP_REMOVED lines=9> */
.L_x_4227:
        /* <DEDUP_REMOVED lines=69> */
.L_x_4230:
[----:B------:R-:W-:Y:S05]  /*144f50*/  BSYNC.RECONVERGENT B6 ;  /* 0x0000000000067941 */ /* 0x000fea0003800200 */
.L_x_4229:
        /* <DEDUP_REMOVED lines=30> */
.L_x_4233:
[----:B------:R-:W-:Y:S05]  /*145140*/  BSYNC.RECONVERGENT B6 ;  /* 0x0000000000067941 */ /* 0x000fea0003800200 */
.L_x_4232:
        /* <DEDUP_REMOVED lines=19> */
.L_x_4231:
        /* <DEDUP_REMOVED lines=13> */
.L_x_4228:
[----:B------:R-:W-:Y:S05]  /*145350*/  BSYNC.RECONVERGENT B0 ;  /* 0x0000000000007941 */ /* 0x000fea0003800200 */
.L_x_4226:
        /* <DEDUP_REMOVED lines=43> */
.L_x_4235:
[----:B------:R-:W-:Y:S05]  /*145610*/  BSYNC.RECONVERGENT B0 ;  /* 0x0000000000007941 */ /* 0x000fea0003800200 */
.L_x_4234:
        /* <DEDUP_REMOVED lines=22> */
.L_x_4236:
[C---:B------:R-:W-:Y:S02]  /*145780*/  R2UR UR4, R70.reuse ;  /* 0x00000000460472ca */ /* 0x040fe400000e0000 */
[C---:B------:R-:W-:Y:S02]  /*145790*/  R2UR UR5, R71.reuse ;  /* 0x00000000470572ca */ /* 0x040fe400000e0000 */
[----:B------:R-:W-:Y:S02]  /*1457a0*/  R2UR UR8, R70 ;  /* 0x00000000460872ca */ /* 0x000fe400000e0000 */
[----:B------:R-:W-:-:S09]  /*1457b0*/  R2UR UR9, R71 ;  /* 0x00000000470972ca */ /* 0x000fd200000e0000 */
[----:B------:R3:W-:Y:S04]  /*1457c0*/  STG.E.64 desc[UR4][R76.64+0x2710], R78 ;  /* 0x0027104e4c007986 */ /* 0x0007e8000c101b04 */
[----:B------:R3:W-:Y:S02]  /*1457d0*/  STG.E.64 desc[UR8][R76.64+0x2718], R80 ;  /* 0x002718504c007986 */ /* 0x0007e4000c101b08 */
.L_x_4211:
[----:B------:R-:W-:Y:S05]  /*1457e0*/  BSYNC.RECONVERGENT B1 ;  /* 0x0000000000017941 */ /* 0x000fea0003800200 */
.L_x_4210:
[----:B------:R-:W-:Y:S02]  /*1457f0*/  R2UR UR4, R70 ;  /* 0x00000000460472ca */ /* 0x000fe400000e0000 */
[----:B------:R-:W-:-:S13]  /*145800*/  R2UR UR5, R71 ;  /* 0x00000000470572ca */ /* 0x000fda00000e0000 */
[----:B------:R-:W5:Y:S01]  /*145810*/  LDG.E R40, desc[UR4][R72.64+0xc8] ;  /* 0x0000c80448287981 */ /* 0x000f62000c1e1900 */
[----:B------:R-:W-:Y:S01]  /*145820*/  BSSY.RECONVERGENT B0, `(.L_x_4237) ;  /* 0x000000e000007945 */ /* 0x000fe20003800200 */
[----:B-----5:R-:W-:-:S13]  /*145830*/  ISETP.GE.AND P0, PT, R40, 0x1, PT ;  /* 0x000000012800780c */ /* 0x020fda0003f06270 */
[----:B------:R-:W-:Y:S05]  /*145840*/  @!P0 BRA `(.L_x_4238) ;  /* 0x00000000002c8947 */ /* 0x000fea0003800000 */
[----:B------:R-:W-:-:S07]  /*145850*/  IMAD.MOV.U32 R61, RZ, RZ, RZ ;  /* 0x000000ffff3d7224 */ /* 0x000fce00078e00ff */
.L_x_4239:
        /* <DEDUP_REMOVED lines=10> */
.L_x_4238:
[----:B------:R-:W-:Y:S05]  /*145900*/  BSYNC.RECONVERGENT B0 ;  /* 0x0000000000007941 */ /* 0x000fea0003800200 */
.L_x_4237:
        /* <DEDUP_REMOVED lines=8> */
.L_x_4242:
        /* <DEDUP_REMOVED lines=11> */
.L_x_4241:
[----:B------:R-:W-:Y:S05]  /*145a40*/  BSYNC.RECONVERGENT B0 ;  /* 0x0000000000007941 */ /* 0x000fea0003800200 */
.L_x_4240:
        /* <DEDUP_REMOVED lines=28> */
.L_x_4310:
        /* <DEDUP_REMOVED lines=45> */
.L_x_4247:
        /* <DEDUP_REMOVED lines=164> */
.L_x_4253:
[----:B------:R-:W-:Y:S05]  /*146920*/  BSYNC.RECONVERGENT B6 ;  /* 0x0000000000067941 */ /* 0x000fea0003800200 */
.L_x_4252:
        /* <DEDUP_REMOVED lines=30> */
.L_x_4256:
[----:B------:R-:W-:Y:S05]  /*146b10*/  BSYNC.RECONVERGENT B6 ;  /* 0x0000000000067941 */ /* 0x000fea0003800200 */
.L_x_4255:
        /* <DEDUP_REMOVED lines=19> */
.L_x_4254:
        /* <DEDUP_REMOVED lines=14> */
.L_x_4251:
        /* <DEDUP_REMOVED lines=67> */
.L_x_4259:
[----:B------:R-:W-:Y:S05]  /*147160*/  BSYNC.RECONVERGENT B6 ;  /* 0x0000000000067941 */ /* 0x000fea0003800200 */
.L_x_4258:
        /* <DEDUP_REMOVED lines=30> */
.L_x_4262:
[----:B------:R-:W-:Y:S05]  /*147350*/  BSYNC.RECONVERGENT B6 ;  /* 0x0000000000067941 */ /* 0x000fea0003800200 */
.L_x_4261:
        /* <DEDUP_REMOVED lines=19> */
.L_x_4260:
        /* <DEDUP_REMOVED lines=14> */
.L_x_4250:
        /* <DEDUP_REMOVED lines=15> */
.L_x_4263:
        /* <DEDUP_REMOVED lines=67> */
.L_x_4265:
[----:B------:R-:W-:Y:S05]  /*147a90*/  BSYNC.RECONVERGENT B6 ;  /* 0x0000000000067941 */ /* 0x000fea0003800200 */
.L_x_4264:
        /* <DEDUP_REMOVED lines=30> */
.L_x_4268:
[----:B------:R-:W-:Y:S05]  /*147c80*/  BSYNC.RECONVERGENT B6 ;  /* 0x0000000000067941 */ /* 0x000fea0003800200 */
.L_x_4267:
        /* <DEDUP_REMOVED lines=19> */
.L_x_4266:
        /* <DEDUP_REMOVED lines=13> */
.L_x_4257:
[----:B------:R-:W-:Y:S05]  /*147e90*/  BSYNC.RECONVERGENT B0 ;  /* 0x0000000000007941 */ /* 0x000fea0003800200 */
.L_x_4249:
        /* <DEDUP_REMOVED lines=43> */
.L_x_4270:
[----:B------:R-:W-:Y:S05]  /*148150*/  BSYNC.RECONVERGENT B0 ;  /* 0x0000000000007941 */ /* 0x000fea0003800200 */
.L_x_4269:
        /* <DEDUP_REMOVED lines=26> */
.L_x_4271:
[C---:B------:R-:W-:Y:S02]  /*148300*/  R2UR UR8, R70.reuse ;  /* 0x00000000460872ca */ /* 0x040fe400000e0000 */
[C---:B------:R-:W-:Y:S02]  /*148310*/  R2UR UR9, R71.reuse ;  /* 0x00000000470972ca */ /* 0x040fe400000e0000 */
[----:B------:R-:W-:Y:S02]  /*148320*/  R2UR UR4, R70 ;  /* 0x00000000460472ca */ /* 0x000fe400000e0000 */
[----:B------:R-:W-:-:S09]  /*148330*/  R2UR UR5, R71 ;  /* 0x00000000470572ca */ /* 0x000fd200000e0000 */
[----:B------:R2:W-:Y:S04]  /*148340*/  STG.E.64 desc[UR8][R76.64+0x2740], R80 ;  /* 0x002740504c007986 */ /* 0x0005e8000c101b08 */
[----:B------:R2:W-:Y:S02]  /*148350*/  STG.E.64 desc[UR4][R76.64+0x2738], R78 ;  /* 0x0027384e4c007986 */ /* 0x0005e4000c101b04 */
.L_x_4248:
[----:B------:R-:W-:Y:S05]  /*148360*/  BSYNC.RECONVERGENT B1 ;  /* 0x0000000000017941 */ /* 0x000fea0003800200 */
.L_x_4246:
        /* <DEDUP_REMOVED lines=63> */
.L_x_4273:
[----:B------:R-:W-:Y:S05]  /*148760*/  BSYNC.RELIABLE B0 ;  /* 0x0000000000007941 */ /* 0x000fea0003800100 */
.L_x_4272:
        /* <DEDUP_REMOVED lines=80> */
.L_x_4276:
[----:B------:R-:W-:Y:S05]  /*148c70*/  BSYNC.RECONVERGENT B0 ;  /* 0x0000000000007941 */ /* 0x000fea0003800200 */
.L_x_4275:
[----:B------:R-:W-:Y:S01]  /*148c80*/  R2UR UR4, R70 ;  /* 0x00000000460472ca */ /* 0x000fe200000e0000 */
[----:B------:R-:W-:Y:S01]  /*148c90*/  IMAD.MOV.U32 R59, RZ, RZ, 0x3 ;  /* 0x00000003ff3b7424 */ /* 0x000fe200078e00ff */
[----:B------:R-:W-:Y:S01]  /*148ca0*/  R2UR UR5, R71 ;  /* 0x00000000470572ca */ /* 0x000fe200000e0000 */
[----:B------:R-:W-:-:S12]  /*148cb0*/  BSSY.RECONVERGENT B6, `(.L_x_4277) ;  /* 0x0000358000067945 */ /* 0x000fd80003800200 */
[----:B------:R0:W-:Y:S01]  /*148cc0*/  STG.E desc[UR4][R72.64+0xd8], R59 ;  /* 0x0000d83b48007986 */ /* 0x0001e2000c101904 */
[----:B------:R-:W-:Y:S05]  /*148cd0*/  @!P0 BRA `(.L_x_4278) ;  /* 0x0000003400548947 */ /* 0x000fea0003800000 */
[----:B0-----:R-:W-:-:S07]  /*148ce0*/  IMAD.MOV.U32 R59, RZ, RZ, 0x3 ;  /* 0x00000003ff3b7424 */ /* 0x001fce00078e00ff */
.L_x_4309:
        /* <DEDUP_REMOVED lines=25> */
.L_x_4308:
        /* <DEDUP_REMOVED lines=104> */
.L_x_4285:
[----:B------:R-:W-:Y:S05]  /*149500*/  BSYNC.RECONVERGENT B10 ;  /* 0x00000000000a7941 */ /* 0x000fea0003800200 */
.L_x_4284:
        /* <DEDUP_REMOVED lines=58> */
.L_x_4287:
[----:B------:R-:W-:Y:S05]  /*1498b0*/  BSYNC.RECONVERGENT B10 ;  /* 0x00000000000a7941 */ /* 0x000fea0003800200 */
.L_x_4286:
        /* <DEDUP_REMOVED lines=33> */
.L_x_4289:
[----:B------:R-:W-:Y:S05]  /*149ad0*/  BSYNC.RECONVERGENT B10 ;  /* 0x00000000000a7941 */ /* 0x000fea0003800200 */
.L_x_4288:
        /* <DEDUP_REMOVED lines=10> */
.L_x_4283:
        /* <DEDUP_REMOVED lines=105> */
.L_x_4292:
[----:B------:R-:W-:Y:S05]  /*14a210*/  BSYNC.RECONVERGENT B10 ;  /* 0x00000000000a7941 */ /* 0x000fea0003800200 */
.L_x_4291:
        /* <DEDUP_REMOVED lines=33> */
.L_x_4294:
[----:B------:R-:W-:Y:S05]  /*14a430*/  BSYNC.RECONVERGENT B10 ;  /* 0x00000000000a7941 */ /* 0x000fea0003800200 */
.L_x_4293:
        /* <DEDUP_REMOVED lines=10> */
.L_x_4282:
        /* <DEDUP_REMOVED lines=130> */
.L_x_4297:
[----:B------:R-:W-:Y:S05]  /*14ad00*/  BSYNC.RECONVERGENT B10 ;  /* 0x00000000000a7941 */ /* 0x000fea0003800200 */
.L_x_4296:
        /* <DEDUP_REMOVED lines=33> */
.L_x_4299:
[----:B------:R-:W-:Y:S05]  /*14af20*/  BSYNC.RECONVERGENT B10 ;  /* 0x00000000000a7941 */ /* 0x000fea0003800200 */
.L_x_4298:
        /* <DEDUP_REMOVED lines=9> */
.L_x_4300:
[C---:B------:R-:W-:Y:S02]  /*14afc0*/  R2UR UR8, R70.reuse ;  /* 0x00000000460872ca */ /* 0x040fe400000e0000 */
[C---:B------:R-:W-:Y:S02]  /*14afd0*/  R2UR UR9, R71.reuse ;  /* 0x00000000470972ca */ /* 0x040fe400000e0000 */
[----:B------:R-:W-:Y:S02]  /*14afe0*/  R2UR UR4, R70 ;  /* 0x00000000460472ca */ /* 0x000fe400000e0000 */
[----:B------:R-:W-:-:S09]  /*14aff0*/  R2UR UR5, R71 ;  /* 0x00000000470572ca */ /* 0x000fd200000e0000 */
[----:B------:R2:W-:Y:S04]  /*14b000*/  STG.E.64 desc[UR8][R76.64+0x2740], R86 ;  /* 0x002740564c007986 */ /* 0x0005e8000c101b08 */
[----:B------:R2:W-:Y:S01]  /*14b010*/  STG.E.64 desc[UR4][R76.64+0x2738], R88 ;  /* 0x002738584c007986 */ /* 0x0005e2000c101b04 */
[----:B------:R-:W-:Y:S05]  /*14b020*/  BRA `(.L_x_4290) ;  /* 0x0000000800e07947 */ /* 0x000fea0003800000 */
.L_x_4295:
        /* <DEDUP_REMOVED lines=140> */
.L_x_4302:
[----:B------:R-:W-:Y:S05]  /*14b8f0*/  BSYNC.RECONVERGENT B10 ;  /* 0x00000000000a7941 */ /* 0x000fea0003800200 */
.L_x_4301:
        /* <DEDUP_REMOVED lines=33> */
.L_x_4304:
[----:B------:R-:W-:Y:S05]  /*14bb10*/  BSYNC.RECONVERGENT B10 ;  /* 0x00000000000a7941 */ /* 0x000fea0003800200 */
.L_x_4303:
        /* <DEDUP_REMOVED lines=9> */
.L_x_4290:
[----:B------:R-:W-:Y:S05]  /*14bbb0*/  BSYNC.RECONVERGENT B0 ;  /* 0x0000000000007941 */ /* 0x000fea0003800200 */
.L_x_4281:
[----:B------:R-:W-:Y:S02]  /*14bbc0*/  R2UR UR4, R70 ;  /* 0x00000000460472ca */ /* 0x000fe400000e0000 */
[----:B------:R-:W-:-:S13]  /*14bbd0*/  R2UR UR5, R71 ;  /* 0x00000000470572ca */ /* 0x000fda00000e0000 */
[----:B------:R-:W2:Y:S02]  /*14bbe0*/  LDG.E R40, desc[UR4][R72.64+0xcc] ;  /* 0x0000cc0448287981 */ /* 0x000ea4000c1e1900 */
[----:B--2---:R-:W-:-:S04]  /*14bbf0*/  IMAD R87, R58, R40, R61 ;  /* 0x000000283a577224 */ /* 0x004fc800078e023d */
[----:B------:R-:W-:-:S05]  /*14bc00*/  IMAD.WIDE R86, R87, 0x8, R10 ;  /* 0x0000000857567825 */ /* 0x000fca00078e020a */
[----:B0-----:R-:W2:Y:S01]  /*14bc10*/  LDG.E.64 R84, desc[UR4][R86.64] ;  /* 0x0000000456547981 */ /* 0x001ea2000c1e1b00 */
        /* <DEDUP_REMOVED lines=57> */
[----:B------:R-:W3:Y:S04]  /*14bfb0*/  LDG.E R57, desc[UR4][R72.64+0xdc] ;  /* 0x0000dc0448397981 */ /* 0x000ee8000c1e1900 */
[----:B------:R-:W5:Y:S01]  /*14bfc0*/  LDG.E R56, desc[UR8][R72.64+0xe0] ;  /* 0x0000e00848387981 */ /* 0x000f62000c1e1900 */
[----:B------:R-:W-:Y:S01]  /*14bfd0*/  IMAD R61, R39, -0x49f, R41 ;  /* 0xfffffb61273d7824 */ /* 0x000fe200078e0229 */
[C---:B------:R-:W-:Y:S02]  /*14bfe0*/  R2UR UR10, R70.reuse ;  /* 0x00000000460a72ca */ /* 0x040fe400000e0000 */
[----:B------:R-:W-:Y:S01]  /*14bff0*/  R2UR UR11, R71 ;  /* 0x00000000470b72ca */ /* 0x000fe200000e0000 */
[----:B------:R0:W-:Y:S01]  /*14c000*/  STG.E desc[UR4][R72.64+0xf8], R69 ;  /* 0x0000f84548007986 */ /* 0x0001e2000c101904 */
[----:B------:R-:W-:-:S02]  /*14c010*/  R2UR UR12, R70 ;  /* 0x00000000460c72ca */ /* 0x000fc400000e0000 */
[----:B------:R-:W-:Y:S01]  /*14c020*/  R2UR UR13, R71 ;  /* 0x00000000470d72ca */ /* 0x000fe200000e0000 */
[C---:B---3--:R-:W-:Y:S01]  /*14c030*/  IMAD.IADD R59, R61.reuse, 0x1, R57 ;  /* 0x000000013d3b7824 */ /* 0x048fe200078e0239 */
[----:B-----5:R-:W-:-:S03]  /*14c040*/  IADD3 R61, PT, PT, R61, 0x19, R56 ;  /* 0x000000193d3d7810 */ /* 0x020fc60007ffe038 */
[----:B------:R-:W-:-:S04]  /*14c050*/  IMAD.WIDE R58, R59, 0x4, R8 ;  /* 0x000000043b3a7825 */ /* 0x000fc800078e0208 */
[----:B------:R-:W-:Y:S01]  /*14c060*/  IMAD.WIDE R60, R61, 0x4, R8 ;  /* 0x000000043d3c7825 */ /* 0x000fe200078e0208 */
[----:B------:R0:W-:Y:S04]  /*14c070*/  STG.E desc[UR8][R58.64], R56 ;  /* 0x000000383a007986 */ /* 0x0001e8000c101908 */
[----:B------:R0:W-:Y:S04]  /*14c080*/  STG.E desc[UR10][R60.64], R57 ;  /* 0x000000393c007986 */ /* 0x0001e8000c10190a */
[----:B------:R0:W-:Y:S01]  /*14c090*/  STG.E desc[UR12][R72.64+0xe4], R69 ;  /* 0x0000e44548007986 */ /* 0x0001e2000c10190c */
[----:B------:R-:W-:Y:S05]  /*14c0a0*/  BRA `(.L_x_4280) ;  /* 0x0000000000447947 */ /* 0x000fea0003800000 */
.L_x_4307:
[----:B------:R-:W-:Y:S02]  /*14c0b0*/  R2UR UR4, R70 ;  /* 0x00000000460472ca */ /* 0x000fe400000e0000 */
[----:B------:R-:W-:-:S13]  /*14c0c0*/  R2UR UR5, R71 ;  /* 0x00000000470572ca */ /* 0x000fda00000e0000 */
[----:B------:R0:W-:Y:S02]  /*14c0d0*/  STG.E desc[UR4][R72.64+0xf8], RZ ;  /* 0x0000f8ff48007986 */ /* 0x0001e4000c101904 */
.L_x_4306:
[----:B------:R-:W-:Y:S05]  /*14c0e0*/  BSYNC.RELIABLE B0 ;  /* 0x0000000000007941 */ /* 0x000fea0003800100 */
.L_x_4305:
        /* <DEDUP_REMOVED lines=13> */
.L_x_4280:
[----:B------:R-:W-:Y:S05]  /*14c1c0*/  BSYNC.RECONVERGENT B1 ;  /* 0x0000000000017941 */ /* 0x000fea0003800200 */
.L_x_4279:
[----:B------:R-:W-:Y:S02]  /*14c1d0*/  R2UR UR4, R70 ;  /* 0x00000000460472ca */ /* 0x000fe400000e0000 */
[----:B------:R-:W-:-:S13]  /*14c1e0*/  R2UR UR5, R71 ;  /* 0x00000000470572ca */ /* 0x000fda00000e0000 */
[----:B0-----:R-:W5:Y:S02]  /*14c1f0*/  LDG.E R59, desc[UR4][R72.64+0xd8] ;  /* 0x0000d804483b7981 */ /* 0x001f64000c1e1900 */
[----:B-----5:R-:W-:-:S05]  /*14c200*/  VIADD R59, R59, 0x1 ;  /* 0x000000013b3b7836 */ /* 0x020fca0000000000 */
[----:B------:R0:W-:Y:S01]  /*14c210*/  STG.E desc[UR4][R72.64+0xd8], R59 ;  /* 0x0000d83b48007986 */ /* 0x0001e2000c101904 */
[----:B------:R-:W-:Y:S05]  /*14c220*/  @P0 BRA `(.L_x_4309) ;  /* 0xffffffc800b00947 */ /* 0x000fea000383ffff */
.L_x_4278:
[----:B------:R-:W-:Y:S05]  /*14c230*/  BSYNC.RECONVERGENT B6 ;  /* 0x0000000000067941 */ /* 0x000fea0003800200 */
.L_x_4277:
[----:B------:R-:W-:Y:S05]  /*14c240*/  BRA `(.L_x_4310) ;  /* 0xffffff9800707947 */ /* 0x000fea000383ffff */
.L_x_4274:
[----:B------:R-:W-:Y:S05]  /*14c250*/  BSYNC.RECONVERGENT B7 ;  /* 0x0000000000077941 */ /* 0x000fea0003800200 */
.L_x_4245:
        /* <DEDUP_REMOVED lines=42> */
.L_x_4315:
        /* <DEDUP_REMOVED lines=15> */
.L_x_4314:
[----:B------:R-:W-:Y:S05]  /*14c5f0*/  BSYNC.RECONVERGENT B1 ;  /* 0x0000000000017941 */ /* 0x000fea0003800200 */
.L_x_4313:
[----:B------:R-:W-:Y:S01]  /*14c600*/  R2UR UR4, R70 ;  /* 0x00000000460472ca */ /* 0x000fe200000e0000 */
[----:B------:R-:W-:Y:S01]  /*14c610*/  BSSY.RECONVERGENT B1, `(.L_x_4316) ;  /* 0x0000015000017945 */ /* 0x000fe20003800200 */
[----:B------:R-:W-:Y:S02]  /*14c620*/  R2UR UR5, R71 ;  /* 0x00000000470572ca */ /* 0x000fe400000e0000 */
[----:B------:R-:W-:-:S11]  /*14c630*/  ISETP.GE.AND P0, PT, R88, 0x1, PT ;  /* 0x000000015800780c */ /* 0x000fd60003f06270 */
[----:B------:R2:W-:Y:S02]  /*14c640*/  STG.E desc[UR4][R72.64+0xd8], RZ ;  /* 0x0000d8ff48007986 */ /* 0x0005e4000c101904 */
[----:B------:R-:W-:Y:S05]  /*14c650*/  @!P0 BRA `(.L_x_4317) ;  /* 0x0000000000408947 */ /* 0x000fea0003800000 */
[----:B------:R-:W-:-:S07]  /*14c660*/  IMAD.MOV.U32 R83, RZ, RZ, RZ ;  /* 0x000000ffff537224 */ /* 0x000fce00078e00ff */
.L_x_4318:
        /* <DEDUP_REMOVED lines=15> */
.L_x_4317:
[----:B------:R-:W-:Y:S05]  /*14c760*/  BSYNC.RECONVERGENT B1 ;  /* 0x0000000000017941 */ /* 0x000fea0003800200 */
.L_x_4316:
        /* <DEDUP_REMOVED lines=37> */
.L_x_4320:
[----:B------:R-:W-:Y:S05]  /*14c9c0*/  BSYNC.RECONVERGENT B1 ;  /* 0x0000000000017941 */ /* 0x000fea0003800200 */
.L_x_4319:
[----:B------:R-:W-:Y:S01]  /*14c9d0*/  UMOV UR4, 0x66666666 ;  /* 0x6666666600047882 */ /* 0x000fe20000000000 */
[----:B------:R-:W-:Y:S01]  /*14c9e0*/  UMOV UR5, 0x40711266 ;  /* 0x4071126600057882 */ /* 0x000fe20000000000 */
[----:B------:R-:W-:Y:S01]  /*14c9f0*/  IMAD.MOV.U32 R58, RZ, RZ, 0x0 ;  /* 0x00000000ff3a7424 */ /* 0x000fe200078e00ff */
[----:B------:R-:W-:Y:S01]  /*14ca00*/  DADD R56, R98, -UR4 ;  /* 0x8000000462387e29 */ /* 0x000fe20008000000 */
[----:B------:R-:W-:-:S07]  /*14ca10*/  IMAD.MOV.U32 R59, RZ, RZ, 0x3fe00000 ;  /* 0x3fe00000ff3b7424 */ /* 0x000fce00078e00ff */
[----:B------:R-:W-:-:S11]  /*14ca20*/  DFMA R56, R56, 100, R58 ;  /* 0x405900003838782b */ /* 0x000fd6000000003a */
.L_x_4312:
[----:B------:R-:W-:Y:S05]  /*14ca30*/  BSYNC.RECONVERGENT B0 ;  /* 0x0000000000007941 */ /* 0x000fea0003800200 */
.L_x_4311:
        /* <DEDUP_REMOVED lines=24> */
.L_x_4321:
[----:B------:R-:W-:Y:S05]  /*14cbc0*/  BSYNC.RECONVERGENT B0 ;  /* 0x0000000000007941 */ /* 0x000fea0003800200 */
.L_x_4244:
[----:B------:R-:W-:Y:S05]  /*14cbd0*/  BSYNC.RECONVERGENT B8 ;  /* 0x0000000000087941 */ /* 0x000fea0003800200 */
.L_x_4243:
        /* <DEDUP_REMOVED lines=9> */
[C---:B------:R-:W-:Y:S02]  /*14cc70*/  R2UR UR8, R70.reuse ;  /* 0x00000000460872ca */ /* 0x040fe400000e0000 */
[C---:B------:R-:W-:Y:S02]  /*14cc80*/  R2UR UR9, R71.reuse ;  /* 0x00000000470972ca */ /* 0x040fe400000e0000 */
[----:B------:R-:W-:Y:S02]  /*14cc90*/  R2UR UR4, R70 ;  /* 0x00000000460472ca */ /* 0x000fe400000e0000 */
[----:B------:R-:W-:-:S09]  /*14cca0*/  R2UR UR5, R71 ;  /* 0x00000000470572ca */ /* 0x000fd200000e0000 */
[----:B------:R-:W4:Y:S04]  /*14ccb0*/  LDG.E R57, desc[UR8][R72.64+0x100] ;  /* 0x0001000848397981 */ /* 0x000f28000c1e1900 */
[----:B------:R-:W5:Y:S01]  /*14ccc0*/  LDG.E R40, desc[UR4][R72.64+0x104] ;  /* 0x0001040448287981 */ /* 0x000f62000c1e1900 */
[----:B---3--:R-:W3:Y:S01]  /*14ccd0*/  S2R R69, SR_CgaCtaId ;  /* 0x0000000000457919 */ /* 0x008ee20000008800 */
[----:B------:R-:W-:Y:S01]  /*14cce0*/  UMOV UR4, 0x2c ;  /* 0x0000002c00047882 */ /* 0x000fe20000000000 */
[----:B------:R-:W-:-:S04]  /*14ccf0*/  MOV R56, 0x400 ;  /* 0x0000040000387802 */ /* 0x000fc80000000f00 */
[----:B---3--:R-:W-:-:S05]  /*14cd00*/  LEA R69, R69, R56, 0x18 ;  /* 0x0000003845457211 */ /* 0x008fca00078ec0ff */
[----:B------:R-:W-:Y:S01]  /*14cd10*/  IMAD R69, R112, 0x20, R69 ;  /* 0x0000002070457824 */ /* 0x000fe200078e0245 */
[----:B------:R-:W-:Y:S04]  /*14cd20*/  BSSY.RECONVERGENT B0, `(.L_x_4323) ;  /* 0x000001a000007945 */ /* 0x000fe80003800200 */
[----:B------:R-:W-:Y:S05]  /*14cd30*/  BMOV.32.CLEAR RZ, B11 ;  /* 0x000000000bff7355 */ /* 0x000fea0000100000 */
[----:B------:R-:W-:-:S02]  /*14cd40*/  IMAD.MOV.U32 R104, RZ, RZ, R12 ;  /* 0x000000ffff687224 */ /* 0x000fc400078e000c */
[----:B------:R-:W-:Y:S02]  /*14cd50*/  IMAD.MOV.U32 R105, RZ, RZ, R13 ;  /* 0x000000ffff697224 */ /* 0x000fe400078e000d */
[----:B------:R-:W-:Y:S02]  /*14cd60*/  IMAD.MOV.U32 R84, RZ, RZ, R10 ;  /* 0x000000ffff547224 */ /* 0x000fe400078e000a */
[----:B------:R-:W-:Y:S02]  /*14cd70*/  IMAD.MOV.U32 R85, RZ, RZ, R11 ;  /* 0x000000ffff557224 */ /* 0x000fe400078e000b */
[----:B------:R-:W-:Y:S02]  /*14cd80*/  IMAD.MOV.U32 R58, RZ, RZ, R39 ;  /* 0x000000ffff3a7224 */ /* 0x000fe400078e0027 */
[----:B------:R-:W-:Y:S02]  /*14cd90*/  IMAD.MOV.U32 R80, RZ, RZ, R8 ;  /* 0x000000ffff507224 */ /* 0x000fe400078e0008 */
[----:B------:R-:W-:-:S02]  /*14cda0*/  IMAD.MOV.U32 R81, RZ, RZ, R9 ;  /* 0x000000ffff517224 */ /* 0x000fc400078e0009 */
[----:B------:R-:W-:Y:S01]  /*14cdb0*/  IMAD.MOV.U32 R60, RZ, RZ, R38 ;  /* 0x000000ffff3c7224 */ /* 0x000fe200078e0026 */
[----:B----4-:R-:W-:Y:S02]  /*14cdc0*/  LEA R61, R57, UR4, 0x2 ;  /* 0x00000004393d7c11 */ /* 0x010fe4000f8e10ff */
[----:B-----5:R-:W-:-:S04]  /*14cdd0*/  LEA R59, R40, UR4, 0x2 ;  /* 0x00000004283b7c11 */ /* 0x020fc8000f8e10ff */
[----:B------:R-:W3:Y:S01]  /*14cde0*/  LDC R61, c[0x3][R61] ;  /* 0x00c000003d3d7b82 */ /* 0x000ee20000000800 */
[----:B------:R-:W-:-:S07]  /*14cdf0*/  IMAD R42, R40, 0x4, R69 ;  /* 0x00000004282a7824 */ /* 0x000fce00078e0245 */
[----:B------:R4:W5:Y:S01]  /*14ce00*/  LDC R106, c[0x3][R59] ;  /* 0x00c000003b6a7b82 */ /* 0x0009620000000800 */
[----:B------:R-:W-:Y:S01]  /*14ce10*/  IMAD R40, R57, 0x4, R69 ;  /* 0x0000000439287824 */ /* 0x000fe200078e0245 */
[----:B------:R0:W1:Y:S05]  /*14ce20*/  LDS R103, [R42] ;  /* 0x000000002a677984 */ /* 0x00006a0000000800 */
[----:B------:R-:W1:Y:S01]  /*14ce30*/  LDS R40, [R40] ;  /* 0x0000000028287984 */ /* 0x000e620000000800 */
[----:B------:R-:W1:Y:S05]  /*14ce40*/  BMOV.32.CLEAR R57, B0 ;  /* 0x0000000000397355 */ /* 0x000e6a0000100000 */
[----:B------:R-:W-:Y:S01]  /*14ce50*/  IMAD.MOV.U32 R69, RZ, RZ, 0x3 ;  /* 0x00000003ff457424 */ /* 0x000fe200078e00ff */
[----:B0-----:R-:W-:Y:S01]  /*14ce60*/  MOV R42, 0x14ceb0 ;  /* 0x0014ceb0002a7802 */ /* 0x001fe20000000f00 */
[----:B----4-:R-:W-:Y:S01]  /*14ce70*/  IMAD.MOV.U32 R59, RZ, RZ, R37 ;  /* 0x000000ffff3b7224 */ /* 0x010fe200078e0025 */
[----:B---3--:R-:W-:-:S02]  /*14ce80*/  IADD3 R107, PT, PT, -R61, 0x1, RZ ;  /* 0x000000013d6b7810 */ /* 0x008fc40007ffe1ff */
[----:B-1---5:R-:W-:-:S07]  /*14ce90*/  IADD3 R106, PT, PT, -R106, 0x1, RZ ;  /* 0x000000016a6a7810 */ /* 0x022fce0007ffe1ff */
[----:B--2---:R-:W-:Y:S05]  /*14cea0*/  CALL.REL.NOINC `($_Z4LAMPPcPiS0_S0_PdS0_S_Pf$_Z4thalPcPiiiiiiPdiS0_S_) ;  /* 0x00000004003c7944 */ /* 0x004fea0003c00000 */
[----:B------:R0:W-:Y:S05]  /*14ceb0*/  BMOV.32 B11, R57 ;  /* 0x000000390b007356 */ /* 0x0001ea0000000000 */
[----:B------:R-:W-:Y:S05]  /*14cec0*/  BSYNC.RECONVERGENT B11 ;  /* 0x00000000000b7941 */ /* 0x000fea0003800200 */
.L_x_4323:
[----:B------:R-:W-:Y:S02]  /*14ced0*/  R2UR UR4, R70 ;  /* 0x00000000460472ca */ /* 0x000fe400000e0000 */
[----:B------:R-:W-:-:S13]  /*14cee0*/  R2UR UR5, R71 ;  /* 0x00000000470572ca */ /* 0x000fda00000e0000 */
[----:B------:R-:W2:Y:S01]  /*14cef0*/  LDG.E.64 R58, desc[UR4][R76.64+0x2778] ;  /* 0x002778044c3a7981 */ /* 0x000ea2000c1e1b00 */
[----:B------:R-:W-:Y:S02]  /*14cf00*/  VIADD R56, R56, 0x8000 ;  /* 0x0000800038387836 */ /* 0x000fe40000000000 */
[----:B------:R-:W-:Y:S01]  /*14cf10*/  IMAD.MOV.U32 R61, RZ, RZ, -0x5 ;  /* 0xfffffffbff3d7424 */ /* 0x000fe200078e00ff */
[----:B0-----:R-:W0:Y:S02]  /*14cf20*/  S2R R57, SR_CgaCtaId ;  /* 0x0000000000397919 */ /* 0x001e240000008800 */
[----:B0-----:R-:W-:-:S05]  /*14cf30*/  LEA R57, R57, R56, 0x18 ;  /* 0x0000003839397211 */ /* 0x001fca00078ec0ff */
[----:B------:R-:W-:-:S06]  /*14cf40*/  IMAD R40, R112, 0x4, R57 ;  /* 0x0000000470287824 */ /* 0x000fcc00078e0239 */
[----:B------:R-:W0:Y:S02]  /*14cf50*/  LDS R40, [R40] ;  /* 0x0000000028287984 */ /* 0x000e240000000800 */
[----:B0-----:R-:W-:-:S04]  /*14cf60*/  LEA.HI R42, R40, R40, RZ, 0x1 ;  /* 0x00000028282a7211 */ /* 0x001fc800078f08ff */
[----:B------:R-:W-:-:S04]  /*14cf70*/  SHF.R.S32.HI R57, RZ, 0x1, R42 ;  /* 0x00000001ff397819 */ /* 0x000fc8000001142a */
[----:B------:R-:W-:-:S04]  /*14cf80*/  LEA.HI R42, R42, R57, RZ, 0x1 ;  /* 0x000000392a2a7211 */ /* 0x000fc800078f08ff */
[----:B------:R-:W-:-:S05]  /*14cf90*/  LOP3.LUT R42, R42, 0xfffffffe, RZ, 0xc0, !PT ;  /* 0xfffffffe2a2a7812 */ /* 0x000fca00078ec0ff */
[----:B------:R-:W-:-:S04]  /*14cfa0*/  IMAD.IADD R42, R57, 0x1, -R42 ;  /* 0x00000001392a7824 */ /* 0x000fc800078e0a2a */
[----:B------:R-:W-:-:S04]  /*14cfb0*/  IMAD R42, R42, R61, 0x31 ;  /* 0x000000312a2a7424 */ /* 0x000fc800078e023d */
[----:B------:R-:W2:Y:S02]  /*14cfc0*/  I2F.F64.U32 R56, R42 ;  /* 0x0000002a00387312 */ /* 0x000ea40000201800 */
[----:B--2---:R-:W-:-:S14]  /*14cfd0*/  DSETP.GT.AND P0, PT, R58, R56, PT ;  /* 0x000000383a00722a */ /* 0x004fdc0003f04000 */
[----:B------:R-:W-:Y:S05]  /*14cfe0*/  @P0 BREAK.RELIABLE B2 ;  /* 0x0000000000020942 */ /* 0x000fea0003800100 */
[----:B------:R-:W-:Y:S05]  /*14cff0*/  @P0 BREAK.RELIABLE B3 ;  /* 0x0000000000030942 */ /* 0x000fea0003800100 */
[----:B------:R-:W-:Y:S05]  /*14d000*/  @P0 BREAK.RELIABLE B9 ;  /* 0x0000000000090942 */ /* 0x000fea0003800100 */
[----:B------:R-:W-:Y:S05]  /*14d010*/  @P0 BRA `(.L_x_4324) ;  /* 0x0000000000680947 */ /* 0x000fea0003800000 */
[----:B------:R-:W-:Y:S02]  /*14d020*/  R2UR UR4, R70 ;  /* 0x00000000460472ca */ /* 0x000fe400000e0000 */
[----:B------:R-:W-:-:S13]  /*14d030*/  R2UR UR5, R71 ;  /* 0x00000000470572ca */ /* 0x000fda00000e0000 */
[----:B------:R2:W5:Y:S02]  /*14d040*/  LDG.E R40, desc[UR4][R72.64+0x104] ;  /* 0x0001040448287981 */ /* 0x000564000c1e1900 */
.L_x_3163:
[----:B------:R-:W-:Y:S05]  /*14d050*/  BSYNC.RELIABLE B2 ;  /* 0x0000000000027941 */ /* 0x000fea0003800100 */
.L_x_3160:
[----:B------:R-:W-:Y:S01]  /*14d060*/  R2UR UR4, R70 ;  /* 0x00000000460472ca */ /* 0x000fe200000e0000 */
[C---:B-1---5:R-:W-:Y:S01]  /*14d070*/  VIADD R57, R40.reuse, 0x1 ;  /* 0x0000000128397836 */ /* 0x062fe20000000000 */
[----:B------:R-:W-:Y:S02]  /*14d080*/  R2UR UR5, R71 ;  /* 0x00000000470572ca */ /* 0x000fe400000e0000 */
[----:B------:R-:W-:-:S11]  /*14d090*/  ISETP.GE.AND P0, PT, R40, 0x7, PT ;  /* 0x000000072800780c */ /* 0x000fd60003f06270 */
[----:B------:R3:W-:Y:S02]  /*14d0a0*/  STG.E desc[UR4][R72.64+0x104], R57 ;  /* 0x0001043948007986 */ /* 0x0007e4000c101904 */
[----:B------:R-:W-:Y:S05]  /*14d0b0*/  @!P0 BRA `(.L_x_4325) ;  /* 0xfffffa38001c8947 */ /* 0x000fea000383ffff */
[----:B------:R-:W-:Y:S05]  /*14d0c0*/  BSYNC.RELIABLE B3 ;  /* 0x0000000000037941 */ /* 0x000fea0003800100 */
.L_x_3159:
[----:B------:R-:W-:Y:S02]  /*14d0d0*/  R2UR UR4, R70 ;  /* 0x00000000460472ca */ /* 0x000fe400000e0000 */
[----:B------:R-:W-:-:S13]  /*14d0e0*/  R2UR UR5, R71 ;  /* 0x00000000470572ca */ /* 0x000fda00000e0000 */
[----:B------:R-:W4:Y:S02]  /*14d0f0*/  LDG.E R40, desc[UR4][R72.64+0x100] ;  /* 0x0001000448287981 */ /* 0x000f24000c1e1900 */
[C---:B----4-:R-:W-:Y:S01]  /*14d100*/  ISETP.GE.AND P0, PT, R40.reuse, 0x6, PT ;  /* 0x000000062800780c */ /* 0x050fe20003f06270 */
[----:B---3--:R-:W-:-:S05]  /*14d110*/  VIADD R57, R40, 0x1 ;  /* 0x0000000128397836 */ /* 0x008fca0000000000 */
[----:B------:R1:W-:Y:S07]  /*14d120*/  STG.E desc[UR4][R72.64+0x100], R57 ;  /* 0x0001003948007986 */ /* 0x0003ee000c101904 */
[----:B------:R-:W-:Y:S05]  /*14d130*/  @!P0 BRA `(.L_x_4326) ;  /* 0xfffffa3400e88947 */ /* 0x000fea000383ffff */
[----:B------:R-:W-:Y:S05]  /*14d140*/  BSYNC.RELIABLE B9 ;  /* 0x0000000000097941 */ /* 0x000fea0003800100 */
.L_x_3158:
[----:B------:R-:W-:Y:S01]  /*14d150*/  R2UR UR4, R70 ;  /* 0x00000000460472ca */ /* 0x000fe200000e0000 */
[----:B------:R-:W-:Y:S01]  /*14d160*/  IMAD.MOV.U32 R43, RZ, RZ, 0x1 ;  /* 0x00000001ff2b7424 */ /* 0x000fe200078e00ff */
[----:B------:R-:W-:Y:S01]  /*14d170*/  R2UR UR5, R71 ;  /* 0x00000000470572ca */ /* 0x000fe200000e0000 */
[----:B------:R-:W-:Y:S02]  /*14d180*/  IMAD.MOV.U32 R40, RZ, RZ, R46 ;  /* 0x000000ffff287224 */ /* 0x000fe400078e002e */
[----:B------:R-:W-:-:S10]  /*14d190*/  IMAD.MOV.U32 R41, RZ, RZ, 0x0 ;  /* 0x00000000ff297424 */ /* 0x000fd400078e00ff */
[----:B------:R0:W-:Y:S02]  /*14d1a0*/  STG.E desc[UR4][R72.64+0x108], R43 ;  /* 0x0001082b48007986 */ /* 0x0001e4000c101904 */
[----:B012---:R-:W-:Y:S05]  /*14d1b0*/  RET.REL.NODEC R40 `(_Z4LAMPPcPiS0_S0_PdS0_S_Pf) ;  /* 0xffffeb2c28907950 */ /* 0x007fea0003c3ffff */
.L_x_4324:
[----:B------:R-:W-:Y:S01]  /*14d1c0*/  R2UR UR4, R70 ;  /* 0x00000000460472ca */ /* 0x000fe200000e0000 */
[----:B------:R-:W-:Y:S01]  /*14d1d0*/  IMAD.MOV.U32 R40, RZ, RZ, R46 ;  /* 0x000000ffff287224 */ /* 0x000fe200078e002e */
[----:B------:R-:W-:Y:S01]  /*14d1e0*/  R2UR UR5, R71 ;  /* 0x00000000470572ca */ /* 0x000fe200000e0000 */
[----:B------:R-:W-:-:S12]  /*14d1f0*/  IMAD.MOV.U32 R41, RZ, RZ, 0x0 ;  /* 0x00000000ff297424 */ /* 0x000fd800078e00ff */
[----:B------:R0:W-:Y:S02]  /*14d200*/  STG.E desc[UR4][R72.64+0x108], RZ ;  /* 0x000108ff48007986 */ /* 0x0001e4000c101904 */
[----:B0-----:R-:W-:Y:S05]  /*14d210*/  RET.REL.NODEC R40 `(_Z4LAMPPcPiS0_S0_PdS0_S_Pf) ;  /* 0xffffeb2c28787950 */ /* 0x001fea0003c3ffff */
.L_x_4322:
[----:B------:R-:W-:Y:S01]  /*14d220*/  R2UR UR4, R70 ;  /* 0x00000000460472ca */ /* 0x000fe200000e0000 */
[----:B------:R-:W-:Y:S01]  /*14d230*/  IMAD.MOV.U32 R40, RZ, RZ, R46 ;  /* 0x000000ffff287224 */ /* 0x000fe200078e002e */
[----:B------:R-:W-:Y:S01]  /*14d240*/  R2UR UR5, R71 ;  /* 0x00000000470572ca */ /* 0x000fe200000e0000 */
[----:B------:R-:W-:-:S12]  /*14d250*/  IMAD.MOV.U32 R41, RZ, RZ, 0x0 ;  /* 0x00000000ff297424 */ /* 0x000fd800078e00ff */
[----:B------:R0:W-:Y:S02]  /*14d260*/  STG.E desc[UR4][R72.64+0x108], RZ ;  /* 0x000108ff48007986 */ /* 0x0001e4000c101904 */
[----:B0123--:R-:W-:Y:S05]  /*14d270*/  RET.REL.NODEC R40 `(_Z4LAMPPcPiS0_S0_PdS0_S_Pf) ;  /* 0xffffeb2c28607950 */ /* 0x00ffea0003c3ffff */
.L_x_4033:
[----:B------:R-:W-:Y:S01]  /*14d280*/  R2UR UR4, R70 ;  /* 0x00000000460472ca */ /* 0x000fe200000e0000 */
[----:B------:R-:W-:Y:S01]  /*14d290*/  IMAD.MOV.U32 R40, RZ, RZ, R46 ;  /* 0x000000ffff287224 */ /* 0x000fe200078e002e */
[----:B------:R-:W-:Y:S01]  /*14d2a0*/  R2UR UR5, R71 ;  /* 0x00000000470572ca */ /* 0x000fe200000e0000 */
[----:B------:R-:W-:-:S12]  /*14d2b0*/  IMAD.MOV.U32 R41, RZ, RZ, 0x0 ;  /* 0x00000000ff297424 */ /* 0x000fd800078e00ff */
[----:B------:R0:W-:Y:S02]  /*14d2c0*/  STG.E desc[UR4][R72.64+0x108], RZ ;  /* 0x000108ff48007986 */ /* 0x0001e4000c101904 */
[----:B01234-:R-:W-:Y:S05]  /*14d2d0*/  RET.REL.NODEC R40 `(_Z4LAMPPcPiS0_S0_PdS0_S_Pf) ;  /* 0xffffeb2c28487950 */ /* 0x01ffea0003c3ffff */
.L_x_3744:
[----:B------:R-:W-:Y:S01]  /*14d2e0*/  R2UR UR4, R70 ;  /* 0x00000000460472ca */ /* 0x000fe200000e0000 */
[----:B------:R-:W-:Y:S01]  /*14d2f0*/  IMAD.MOV.U32 R40, RZ, RZ, R46 ;  /* 0x000000ffff287224 */ /* 0x000fe200078e002e */
[----:B------:R-:W-:Y:S01]  /*14d300*/  R2UR UR5, R71 ;  /* 0x00000000470572ca */ /* 0x000fe200000e0000 */
[----:B------:R-:W-:-:S12]  /*14d310*/  IMAD.MOV.U32 R41, RZ, RZ, 0x0 ;  /* 0x00000000ff297424 */ /* 0x000fd800078e00ff */
[----:B------:R0:W-:Y:S02]  /*14d320*/  STG.E desc[UR4][R72.64+0x108], RZ ;  /* 0x000108ff48007986 */ /* 0x0001e4000c101904 */
[----:B0123--:R-:W-:Y:S05]  /*14d330*/  RET.REL.NODEC R40 `(_Z4LAMPPcPiS0_S0_PdS0_S_Pf) ;  /* 0xffffeb2c28307950 */ /* 0x00ffea0003c3ffff */
.L_x_3455:
[----:B------:R-:W-:Y:S01]  /*14d340*/  R2UR UR4, R70 ;  /* 0x00000000460472ca */ /* 0x000fe200000e0000 */
[----:B------:R-:W-:Y:S01]  /*14d350*/  IMAD.MOV.U32 R40, RZ, RZ, R46 ;  /* 0x000000ffff287224 */ /* 0x000fe200078e002e */
[----:B------:R-:W-:Y:S01]  /*14d360*/  R2UR UR5, R71 ;  /* 0x00000000470572ca */ /* 0x000fe200000e0000 */
[----:B------:R-:W-:-:S12]  /*14d370*/  IMAD.MOV.U32 R41, RZ, RZ, 0x0 ;  /* 0x00000000ff297424 */ /* 0x000fd800078e00ff */
[----:B------:R0:W-:Y:S02]  /*14d380*/  STG.E desc[UR4][R72.64+0x108], RZ ;  /* 0x000108ff48007986 */ /* 0x0001e4000c101904 */
[----:B0123--:R-:W-:Y:S05]  /*14d390*/  RET.REL.NODEC R40 `(_Z4LAMPPcPiS0_S0_PdS0_S_Pf) ;  /* 0xffffeb2c28187950 */ /* 0x00ffea0003c3ffff */
        .type           $_Z4LAMPPcPiS0_S0_PdS0_S_Pf$_Z4thalPcPiiiiiiPdiS0_S_,@function
        .size           $_Z4LAMPPcPiS0_S0_PdS0_S_Pf$_Z4thalPcPiiiiiiPdiS0_S_,($__internal_0_$__cuda_sm20_div_rn_f64_full - $_Z4LAMPPcPiS0_S0_PdS0_S_Pf$_Z4thalPcPiiiiiiPdiS0_S_)
$_Z4LAMPPcPiS0_S0_PdS0_S_Pf$_Z4thalPcPiiiiiiPdiS0_S_:
[----:B------:R-:W0:Y:S01]  /*14d3a0*/  LDC.64 R78, c[0x0][0x358] ;  /* 0x0000d600ff4e7b82 */ /* 0x000e220000000a00 */
[----:B------:R-:W-:-:S04]  /*14d3b0*/  IMAD R103, R103, 0xa, RZ ;  /* 0x0000000a67677824 */ /* 0x000fc800078e02ff */
[----:B------:R-:W-:Y:S01]  /*14d3c0*/  IMAD.WIDE R102, R103, 0x4, R104 ;  /* 0x0000000467667825 */ /* 0x000fe200078e0268 */
[----:B0-----:R-:W-:Y:S02]  /*14d3d0*/  R2UR UR4, R78 ;  /* 0x000000004e0472ca */ /* 0x001fe400000e0000 */
[----:B------:R-:W-:-:S13]  /*14d3e0*/  R2UR UR5, R79 ;  /* 0x000000004f0572ca */ /* 0x000fda00000e0000 */
[----:B------:R-:W2:Y:S01]  /*14d3f0*/  LDG.E R87, desc[UR4][R102.64+0x4] ;  /* 0x0000040466577981 */ /* 0x000ea2000c1e1900 */
[----:B------:R-:W-:Y:S01]  /*14d400*/  IMAD R83, R58, 0x51, RZ ;  /* 0x000000513a537824 */ /* 0x000fe200078e02ff */
[----:B------:R-:W-:Y:S02]  /*14d410*/  BSSY.RECONVERGENT B0, `(.L_x_4327) ;  /* 0x0000047000007945 */ /* 0x000fe40003800200 */
[----:B------:R0:W5:Y:S01]  /*14d420*/  LDG.E R90, desc[UR4][R102.64] ;  /* 0x00000004665a7981 */ /* 0x000162000c1e1900 */
[----:B------:R-:W-:-:S05]  /*14d430*/  IMAD.WIDE R82, R83, 0x4, R80 ;  /* 0x0000000453527825 */ /* 0x000fca00078e0250 */
[----:B------:R0:W-:Y:S01]  /*14d440*/  STG.E desc[UR4][R82.64+0xd8], RZ ;  /* 0x0000d8ff52007986 */ /* 0x0001e2000c101904 */
[----:B--2---:R-:W-:-:S04]  /*14d450*/  LOP3.LUT R61, R87, 0x80000001, RZ, 0xc0, !PT ;  /* 0x80000001573d7812 */ /* 0x004fc800078ec0ff */
[----:B------:R-:W-:-:S13]  /*14d460*/  ISETP.NE.AND P1, PT, R61, 0x1, PT ;  /* 0x000000013d00780c */ /* 0x000fda0003f25270 */
[----:B------:R-:W-:Y:S02]  /*14d470*/  @!P1 R2UR UR8, R78 ;  /* 0x000000004e0892ca */ /* 0x000fe400000e0000 */
[----:B------:R-:W-:Y:S02]  /*14d480*/  @!P1 R2UR UR9, R79 ;  /* 0x000000004f0992ca */ /* 0x000fe400000e0000 */
[----:B------:R-:W-:-:S11]  /*14d490*/  @!P1 PLOP3.LUT P0, PT, PT, PT, PT, 0x80, 0x8 ;  /* 0x000000000008981c */ /* 0x000fd60003f0f070 */
[----:B------:R0:W-:Y:S01]  /*14d4a0*/  @!P1 STG.E desc[UR8][R82.64+0xf8], RZ ;  /* 0x0000f8ff52009986 */ /* 0x0001e2000c101908 */
[----:B------:R-:W-:Y:S05]  /*14d4b0*/  @!P1 BRA `(.L_x_4328) ;  /* 0x0000000000f09947 */ /* 0x000fea0003800000 */
[----:B------:R-:W-:Y:S01]  /*14d4c0*/  R2UR UR4, R78 ;  /* 0x000000004e0472ca */ /* 0x000fe200000e0000 */
[----:B------:R-:W-:Y:S01]  /*14d4d0*/  IMAD.MOV.U32 R61, RZ, RZ, 0x1 ;  /* 0x00000001ff3d7424 */ /* 0x000fe200078e00ff */
[----:B------:R-:W-:Y:S02]  /*14d4e0*/  R2UR UR5, R79 ;  /* 0x000000004f0572ca */ /* 0x000fe400000e0000 */
[----:B------:R-:W-:Y:S02]  /*14d4f0*/  ISETP.GE.AND P1, PT, R87, 0x2, PT ;  /* 0x000000025700780c */ /* 0x000fe40003f26270 */
[----:B------:R-:W-:-:S09]  /*14d500*/  PLOP3.LUT P0, PT, PT, PT, PT, 0x8, 0x80 ;  /* 0x000000000080781c */ /* 0x000fd20003f0e170 */
[----:B------:R1:W-:Y:S02]  /*14d510*/  STG.E desc[UR4][R82.64+0xf8], R61 ;  /* 0x0000f83d52007986 */ /* 0x0003e4000c101904 */
[----:B------:R-:W-:Y:S05]  /*14d520*/  @!P1 BRA `(.L_x_4328) ;  /* 0x0000000000d49947 */ /* 0x000fea0003800000 */
[----:B-1----:R-:W-:Y:S01]  /*14d530*/  LEA.HI R61, R87, R87, RZ, 0x1 ;  /* 0x00000057573d7211 */ /* 0x002fe200078f08ff */
[----:B-----5:R-:W-:Y:S02]  /*14d540*/  IMAD.IADD R93, R90, 0x1, R87 ;  /* 0x000000015a5d7824 */ /* 0x020fe400078e0257 */
[----:B------:R-:W-:Y:S01]  /*14d550*/  IMAD.MOV.U32 R91, RZ, RZ, RZ ;  /* 0x000000ffff5b7224 */ /* 0x000fe200078e00ff */
[----:B------:R-:W-:-:S07]  /*14d560*/  SHF.R.S32.HI R92, RZ, 0x1, R61 ;  /* 0x00000001ff5c7819 */ /* 0x000fce000001143d */
.L_x_4331:
[----:B------:R-:W-:Y:S01]  /*14d570*/  LOP3.LUT R86, RZ, R91, RZ, 0x33, !PT ;  /* 0x0000005bff567212 */ /* 0x000fe200078e33ff */
[----:B------:R-:W-:Y:S01]  /*14d580*/  IMAD.IADD R61, R90, 0x1, R91 ;  /* 0x000000015a3d7824 */ /* 0x000fe200078e025b */
        /* <DEDUP_REMOVED lines=10> */
[----:B------:R-:W3:Y:S01]  /*14d630*/  LDG.E.U8 R86, desc[UR8][R86.64] ;  /* 0x0000000856567981 */ /* 0x000ee2000c1e1100 */
[----:B--2---:R-:W-:Y:S02]  /*14d640*/  ISETP.EQ.AND P2, PT, R88, 0x41, PT ;  /* 0x000000415800780c */ /* 0x004fe40003f42270 */
[----:B---3--:R-:W-:-:S13]  /*14d650*/  ISETP.NE.AND P1, PT, R86, 0x54, PT ;  /* 0x000000545600780c */ /* 0x008fda0003f25270 */
[----:B-1----:R-:W-:Y:S05]  /*14d660*/  @P1 BRA P2, `(.L_x_4329) ;  /* 0x0000000000741947 */ /* 0x002fea0001000000 */
        /* <DEDUP_REMOVED lines=10> */
[----:B------:R-:W-:-:S13]  /*14d710*/  ISETP.NE.AND P1, PT, R86, 0x47, PT ;  /* 0x000000475600780c */ /* 0x000fda0003f25270 */
[----:B------:R-:W-:Y:S05]  /*14d720*/  @!P2 BRA P1, `(.L_x_4330) ;  /* 0x000000000030a947 */ /* 0x000fea0000800000 */
[C---:B------:R-:W-:Y:S02]  /*14d730*/  ISETP.NE.AND P1, PT, R86.reuse, 0x43, PT ;  /* 0x000000435600780c */ /* 0x040fe40003f25270 */
[----:B------:R-:W-:Y:S02]  /*14d740*/  ISETP.NE.OR P2, PT, R86, 0x47, !P2 ;  /* 0x000000475600780c */ /* 0x000fe40005745670 */
[----:B------:R-:W-:-:S04]  /*14d750*/  ISETP.EQ.XOR P1, PT, R88, 0x47, P1 ;  /* 0x000000475800780c */ /* 0x000fc80000f22a70 */
[----:B------:R-:W-:-:S13]  /*14d760*/  PLOP3.LUT P1, PT, P1, P2, PT, 0x80, 0x8 ;  /* 0x000000000008781c */ /* 0x000fda0000f25070 */
[----:B------:R-:W-:Y:S05]  /*14d770*/  @!P1 BRA `(.L_x_4330) ;  /* 0x00000000001c9947 */ /* 0x000fea0003800000 */
[----:B------:R-:W-:Y:S01]  /*14d780*/  VIADD R91, R91, 0x1 ;  /* 0x000000015b5b7836 */ /* 0x000fe20000000000 */
[----:B------:R-:W-:Y:S02]  /*14d790*/  R2UR UR4, R78 ;  /* 0x000000004e0472ca */ /* 0x000fe400000e0000 */
[----:B------:R-:W-:Y:S02]  /*14d7a0*/  R2UR UR5, R79 ;  /* 0x000000004f0572ca */ /* 0x000fe400000e0000 */
[----:B------:R-:W-:-:S11]  /*14d7b0*/  ISETP.GE.AND P1, PT, R91, R92, PT ;  /* 0x0000005c5b00720c */ /* 0x000fd60003f26270 */
[----:B------:R1:W-:Y:S02]  /*14d7c0*/  STG.E desc[UR4][R82.64+0xd8], R91 ;  /* 0x0000d85b52007986 */ /* 0x0003e4000c101904 */
[----:B------:R-:W-:Y:S05]  /*14d7d0*/  @!P1 BRA `(.L_x_4331) ;  /* 0xfffffffc00649947 */ /* 0x000fea000383ffff */
[----:B------:R-:W-:Y:S05]  /*14d7e0*/  BRA `(.L_x_4328) ;  /* 0x0000000000247947 */ /* 0x000fea0003800000 */
.L_x_4330:
[----:B------:R-:W-:Y:S02]  /*14d7f0*/  R2UR UR4, R78 ;  /* 0x000000004e0472ca */ /* 0x000fe400000e0000 */
[----:B------:R-:W-:Y:S02]  /*14d800*/  R2UR UR5, R79 ;  /* 0x000000004f0572ca */ /* 0x000fe400000e0000 */
[----:B------:R-:W-:-:S11]  /*14d810*/  PLOP3.LUT P0, PT, PT, PT, PT, 0x80, 0x8 ;  /* 0x000000000008781c */ /* 0x000fd60003f0f070 */
[----:B------:R2:W-:Y:S01]  /*14d820*/  STG.E desc[UR4][R82.64+0xf8], RZ ;  /* 0x0000f8ff52007986 */ /* 0x0005e2000c101904 */
[----:B------:R-:W-:Y:S05]  /*14d830*/  BRA `(.L_x_4328) ;  /* 0x0000000000107947 */ /* 0x000fea0003800000 */
.L_x_4329:
[----:B------:R-:W-:Y:S02]  /*14d840*/  R2UR UR4, R78 ;  /* 0x000000004e0472ca */ /* 0x000fe400000e0000 */
[----:B------:R-:W-:Y:S02]  /*14d850*/  R2UR UR5, R79 ;  /* 0x000000004f0572ca */ /* 0x000fe400000e0000 */
[----:B------:R-:W-:-:S11]  /*14d860*/  PLOP3.LUT P0, PT, PT, PT, PT, 0x80, 0x8 ;  /* 0x000000000008781c */ /* 0x000fd60003f0f070 */
[----:B------:R3:W-:Y:S02]  /*14d870*/  STG.E desc[UR4][R82.64+0xf8], RZ ;  /* 0x0000f8ff52007986 */ /* 0x0007e4000c101904 */
.L_x_4328:
[----:B------:R-:W-:Y:S05]  /*14d880*/  BSYNC.RECONVERGENT B0 ;  /* 0x0000000000007941 */ /* 0x000fea0003800200 */
.L_x_4327:
[----:B-1----:R-:W-:Y:S01]  /*14d890*/  IMAD R61, R58, 0x4f0, RZ ;  /* 0x000004f03a3d7824 */ /* 0x002fe200078e02ff */
[----:B------:R-:W-:Y:S03]  /*14d8a0*/  BSSY.RECONVERGENT B0, `(.L_x_4332) ;  /* 0x0000100000007945 */ /* 0x000fe60003800200 */
[----:B------:R-:W-:Y:S01]  /*14d8b0*/  IMAD.WIDE R86, R61, 0x8, R84 ;  /* 0x000000083d567825 */ /* 0x000fe200078e0254 */
[----:B------:R-:W-:Y:S06]  /*14d8c0*/  @!P0 BRA `(.L_x_4333) ;  /* 0x0000000000f88947 */ /* 0x000fec0003800000 */
[----:B------:R-:W1:Y:S01]  /*14d8d0*/  MUFU.RCP64H R101, 2.2750682830810546875 ;  /* 0x4002335700657908 */ /* 0x000e620000001800 */
[----:B------:R-:W-:Y:S01]  /*14d8e0*/  IMAD.MOV.U32 R88, RZ, RZ, 0x11d70f68 ;  /* 0x11d70f68ff587424 */ /* 0x000fe200078e00ff */
[----:B------:R-:W-:Y:S01]  /*14d8f0*/  UMOV UR4, 0x8eb87b44 ;  /* 0x8eb87b4400047882 */ /* 0x000fe20000000000 */
[----:B------:R-:W-:Y:S01]  /*14d900*/  IMAD.MOV.U32 R89, RZ, RZ, 0x40023357 ;  /* 0x40023357ff597424 */ /* 0x000fe200078e00ff */
[----:B------:R-:W-:Y:S01]  /*14d910*/  UMOV UR5, 0x3fd19ab8 ;  /* 0x3fd19ab800057882 */ /* 0x000fe20000000000 */
[----:B------:R-:W-:Y:S01]  /*14d920*/  IMAD.MOV.U32 R100, RZ, RZ, RZ ;  /* 0x000000ffff647224 */ /* 0x000fe200078e00ff */
[----:B------:R-:W-:Y:S01]  /*14d930*/  UMOV UR8, 0x3ae80f1e ;  /* 0x3ae80f1e00087882 */ /* 0x000fe20000000000 */
[----:B------:R-:W-:Y:S01]  /*14d940*/  UMOV UR9, 0x3eb1380b ;  /* 0x3eb1380b00097882 */ /* 0x000fe20000000000 */
[----:B-----5:R-:W-:Y:S01]  /*14d950*/  IMAD.MOV.U32 R90, RZ, RZ, -0x105c611 ;  /* 0xfefa39efff5a7424 */ /* 0x020fe200078e00ff */
[----:B------:R-:W-:Y:S01]  /*14d960*/  UMOV UR10, 0x0 ;  /* 0x00000000000a7882 */ /* 0x000fe20000000000 */
[----:B------:R-:W-:Y:S01]  /*14d970*/  IMAD.MOV.U32 R91, RZ, RZ, 0x3fe62e42 ;  /* 0x3fe62e42ff5b7424 */ /* 0x000fe200078e00ff */
[----:B------:R-:W-:Y:S01]  /*14d980*/  UMOV UR11, 0x403b0000 ;  /* 0x403b0000000b7882 */ /* 0x000fe20000000000 */
[----:B-1----:R-:W-:-:S08]  /*14d990*/  DFMA R88, R100, -R88, 1 ;  /* 0x3ff000006458742b */ /* 0x002fd00000000858 */
[----:B------:R-:W-:-:S08]  /*14d9a0*/  DFMA R88, R88, R88, R88 ;  /* 0x000000585858722b */ /* 0x000fd00000000058 */
[----:B------:R-:W-:Y:S01]  /*14d9b0*/  DFMA R100, R100, R88, R100 ;  /* 0x000000586464722b */ /* 0x000fe20000000064 */
[----:B------:R-:W-:Y:S02]  /*14d9c0*/  IMAD.MOV.U32 R88, RZ, RZ, -0x748574fc ;  /* 0x8b7a8b04ff587424 */ /* 0x000fe400078e00ff */
[----:B------:R-:W-:-:S05]  /*14d9d0*/  IMAD.MOV.U32 R89, RZ, RZ, 0x3ed0ee25 ;  /* 0x3ed0ee25ff597424 */ /* 0x000fca00078e00ff */
[----:B------:R-:W-:-:S08]  /*14d9e0*/  DMUL R98, R100, UR4 ;  /* 0x0000000464627c28 */ /* 0x000fd00008000000 */
[----:B------:R-:W-:-:S08]  /*14d9f0*/  DFMA R98, R100, UR4, R98 ;  /* 0x0000000464627c2b */ /* 0x000fd00008000062 */
[C---:B------:R-:W-:Y:S02]  /*14da00*/  DMUL R96, R98.reuse, R98 ;  /* 0x0000006262607228 */ /* 0x040fe40000000000 */
[----:B------:R-:W-:Y:S02]  /*14da10*/  DADD R92, -R98, UR4 ;  /* 0x00000004625c7e29 */ /* 0x000fe40008000100 */
[----:B------:R-:W-:-:S04]  /*14da20*/  DFMA R90, R90, -UR10, R98 ;  /* 0x8000000a5a5a7c2b */ /* 0x000fc80008000062 */
        /* <DEDUP_REMOVED lines=8> */
[----:B------:R-:W-:Y:S01]  /*14dab0*/  IMAD.MOV.U32 R88, RZ, RZ, -0x105c611 ;  /* 0xfefa39efff587424 */ /* 0x000fe200078e00ff */
[----:B------:R-:W-:Y:S01]  /*14dac0*/  UMOV UR4, 0x3a29c77a ;  /* 0x3a29c77a00047882 */ /* 0x000fe20000000000 */
[----:B------:R-:W-:Y:S01]  /*14dad0*/  IMAD.MOV.U32 R89, RZ, RZ, 0x3fe62e42 ;  /* 0x3fe62e42ff597424 */ /* 0x000fe200078e00ff */
[----:B------:R-:W-:Y:S01]  /*14dae0*/  UMOV UR5, 0x3fffcb92 ;  /* 0x3fffcb9200057882 */ /* 0x000fe20000000000 */
[----:B------:R-:W-:Y:S01]  /*14daf0*/  DFMA R94, R96, R94, UR8 ;  /* 0x00000008605e7e2b */ /* 0x000fe2000800005e */
[----:B------:R-:W-:Y:S01]  /*14db00*/  UMOV UR8, 0x2d1b5154 ;  /* 0x2d1b515400087882 */ /* 0x000fe20000000000 */
[----:B------:R-:W-:Y:S01]  /*14db10*/  UMOV UR9, 0x3f3c71c7 ;  /* 0x3f3c71c700097882 */ /* 0x000fe20000000000 */
[----:B------:R-:W-:-:S02]  /*14db20*/  DMUL R92, R100, R92 ;  /* 0x0000005c645c7228 */ /* 0x000fc40000000000 */
[----:B------:R-:W-:-:S03]  /*14db30*/  DFMA R88, -R88, -27, R90 ;  /* 0xc03b00005858782b */ /* 0x000fc6000000015a */
[----:B------:R-:W-:Y:S01]  /*14db40*/  DFMA R94, R96, R94, UR8 ;  /* 0x00000008605e7e2b */ /* 0x000fe2000800005e */
[----:B------:R-:W-:Y:S01]  /*14db50*/  UMOV UR8, 0x923be72d ;  /* 0x923be72d00087882 */ /* 0x000fe20000000000 */
[----:B------:R-:W-:-:S03]  /*14db60*/  UMOV UR9, 0x3f624924 ;  /* 0x3f62492400097882 */ /* 0x000fc60000000000 */
[----:B------:R-:W-:-:S03]  /*14db70*/  DADD R88, -R98, R88 ;  /* 0x0000000062587229 */ /* 0x000fc60000000158 */
        /* <DEDUP_REMOVED lines=10> */
[----:B------:R-:W-:-:S08]  /*14dc20*/  DFMA R92, R98, R94, R92 ;  /* 0x0000005e625c722b */ /* 0x000fd0000000005c */
[----:B------:R-:W-:Y:S01]  /*14dc30*/  DADD R92, R92, -R88 ;  /* 0x000000005c5c7229 */ /* 0x000fe20000000858 */
[----:B------:R-:W-:Y:S02]  /*14dc40*/  IMAD.MOV.U32 R88, RZ, RZ, 0x3b39803f ;  /* 0x3b39803fff587424 */ /* 0x000fe400078e00ff */
[----:B------:R-:W-:-:S06]  /*14dc50*/  IMAD.MOV.U32 R89, RZ, RZ, 0x3c7abc9e ;  /* 0x3c7abc9eff597424 */ /* 0x000fcc00078e00ff */
[----:B------:R-:W-:-:S08]  /*14dc60*/  DFMA R88, R88, -UR10, R92 ;  /* 0x8000000a58587c2b */ /* 0x000fd0000800005c */
[----:B------:R-:W-:-:S08]  /*14dc70*/  DADD R88, R90, R88 ;  /* 0x000000005a587229 */ /* 0x000fd00000000058 */
[----:B------:R-:W-:-:S07]  /*14dc80*/  DMUL R88, R88, UR4 ;  /* 0x0000000458587c28 */ /* 0x000fce0008000000 */
[----:B------:R1:W-:Y:S01]  /*14dc90*/  STG.E.64 desc[UR8][R86.64+0x2720], R88 ;  /* 0x0027205856007986 */ /* 0x0003e2000c101b08 */
[----:B------:R-:W-:Y:S05]  /*14dca0*/  BRA `(.L_x_4334) ;  /* 0x0000000800fc7947 */ /* 0x000fea0003800000 */
.L_x_4333:
[----:B------:R-:W-:Y:S01]  /*14dcb0*/  R2UR UR4, R78 ;  /* 0x000000004e0472ca */ /* 0x000fe200000e0000 */
[----:B------:R-:W-:Y:S01]  /*14dcc0*/  IMAD R89, R40, 0xa, RZ ;  /* 0x0000000a28597824 */ /* 0x000fe200078e02ff */
[----:B------:R-:W-:-:S03]  /*14dcd0*/  R2UR UR5, R79 ;  /* 0x000000004f0572ca */ /* 0x000fc600000e0000 */
[----:B------:R-:W-:-:S10]  /*14dce0*/  IMAD.WIDE R88, R89, 0x4, R104 ;  /* 0x0000000459587825 */ /* 0x000fd400078e0268 */
[----:B------:R-:W4:Y:S04]  /*14dcf0*/  LDG.E R91, desc[UR4][R88.64+0x4] ;  /* 0x00000404585b7981 */ /* 0x000f28000c1e1900 */
[----:B------:R1:W5:Y:S04]  /*14dd00*/  LDG.E R94, desc[UR4][R88.64] ;  /* 0x00000004585e7981 */ /* 0x000368000c1e1900 */
[----:B------:R1:W-:Y:S01]  /*14dd10*/  STG.E desc[UR4][R82.64+0xd8], RZ ;  /* 0x0000d8ff52007986 */ /* 0x0003e2000c101904 */
[----:B----45:R-:W-:-:S04]  /*14dd20*/  LOP3.LUT R90, R91, 0x80000001, RZ, 0xc0, !PT ;  /* 0x800000015b5a7812 */ /* 0x030fc800078ec0ff */
        /* <DEDUP_REMOVED lines=12> */
[----:B------:R-:W-:Y:S02]  /*14ddf0*/  IMAD.IADD R95, R94, 0x1, R91 ;  /* 0x000000015e5f7824 */ /* 0x000fe400078e025b */
[----:B------:R-:W-:Y:S01]  /*14de00*/  IMAD.MOV.U32 R93, RZ, RZ, RZ ;  /* 0x000000ffff5d7224 */ /* 0x000fe200078e00ff */
[----:B------:R-:W-:-:S07]  /*14de10*/  SHF.R.S32.HI R96, RZ, 0x1, R88 ;  /* 0x00000001ff607819 */ /* 0x000fce0000011458 */
.L_x_4339:
        /* <DEDUP_REMOVED lines=11> */
[----:B----4-:R-:W4:Y:S04]  /*14ded0*/  LDG.E.U8 R90, desc[UR4][R90.64] ;  /* 0x000000045a5a7981 */ /* 0x010f28000c1e1100 */
[----:B------:R-:W5:Y:S01]  /*14dee0*/  LDG.E.U8 R88, desc[UR8][R88.64] ;  /* 0x0000000858587981 */ /* 0x000f62000c1e1100 */
[----:B----4-:R-:W-:Y:S02]  /*14def0*/  ISETP.EQ.AND P1, PT, R90, 0x41, PT ;  /* 0x000000415a00780c */ /* 0x010fe40003f22270 */
        /* <DEDUP_REMOVED lines=24> */
.L_x_4336:
        /* <DEDUP_REMOVED lines=9> */
[----:B----4-:R-:W-:Y:S01]  /*14e110*/  IMAD.MOV.U32 R93, RZ, RZ, 0x3ed0ee25 ;  /* 0x3ed0ee25ff5d7424 */ /* 0x010fe200078e00ff */
[----:B------:R-:W-:Y:S01]  /*14e120*/  UMOV UR10, 0x55555554 ;  /* 0x55555554000a7882 */ /* 0x000fe20000000000 */
[----:B------:R-:W-:Y:S01]  /*14e130*/  IMAD.MOV.U32 R100, RZ, RZ, -0x105c611 ;  /* 0xfefa39efff647424 */ /* 0x000fe200078e00ff */
[----:B------:R-:W-:Y:S01]  /*14e140*/  UMOV UR11, 0x3fb55555 ;  /* 0x3fb55555000b7882 */ /* 0x000fe20000000000 */
[----:B------:R-:W-:Y:S01]  /*14e150*/  IMAD.MOV.U32 R101, RZ, RZ, 0x3fe62e42 ;  /* 0x3fe62e42ff657424 */ /* 0x000fe200078e00ff */
        /* <DEDUP_REMOVED lines=36> */
[----:B------:R-:W-:-:S04]  /*14e3a0*/  DADD R88, -R96, R88 ;  /* 0x0000000060587229 */ /* 0x000fc80000000158 */
[----:B------:R-:W-:-:S08]  /*14e3b0*/  DFMA R90, R96, R92, R90 ;  /* 0x0000005c605a722b */ /* 0x000fd0000000005a */
[----:B------:R-:W-:Y:S01]  /*14e3c0*/  DADD R90, R90, -R88 ;  /* 0x000000005a5a7229 */ /* 0x000fe20000000858 */
[----:B------:R-:W-:Y:S02]  /*14e3d0*/  IMAD.MOV.U32 R88, RZ, RZ, 0x3b39803f ;  /* 0x3b39803fff587424 */ /* 0x000fe400078e00ff */
[----:B------:R-:W-:-:S06]  /*14e3e0*/  IMAD.MOV.U32 R89, RZ, RZ, 0x3c7abc9e ;  /* 0x3c7abc9eff597424 */ /* 0x000fcc00078e00ff */
[----:B------:R-:W-:Y:S01]  /*14e3f0*/  DFMA R88, R88, -UR4, R90 ;  /* 0x8000000458587c2b */ /* 0x000fe2000800005a */
[----:B------:R-:W-:Y:S01]  /*14e400*/  UMOV UR4, 0x3a29c77a ;  /* 0x3a29c77a00047882 */ /* 0x000fe20000000000 */
[----:B------:R-:W-:-:S06]  /*14e410*/  UMOV UR5, 0x3fffcb92 ;  /* 0x3fffcb9200057882 */ /* 0x000fcc0000000000 */
[----:B------:R-:W-:-:S08]  /*14e420*/  DADD R88, R100, R88 ;  /* 0x0000000064587229 */ /* 0x000fd00000000058 */
[----:B------:R-:W-:-:S07]  /*14e430*/  DMUL R88, R88, UR4 ;  /* 0x0000000458587c28 */ /* 0x000fce0008000000 */
[----:B------:R1:W-:Y:S01]  /*14e440*/  STG.E.64 desc[UR8][R86.64+0x2720], R88 ;  /* 0x0027205856007986 */ /* 0x0003e2000c101b08 */
[----:B------:R-:W-:Y:S05]  /*14e450*/  BRA `(.L_x_4334) ;  /* 0x0000000400107947 */ /* 0x000fea0003800000 */
.L_x_4338:
[----:B------:R-:W-:Y:S02]  /*14e460*/  R2UR UR4, R78 ;  /* 0x000000004e0472ca */ /* 0x000fe400000e0000 */
[----:B------:R-:W-:-:S13]  /*14e470*/  R2UR UR5, R79 ;  /* 0x000000004f0572ca */ /* 0x000fda00000e0000 */
[----:B------:R1:W-:Y:S01]  /*14e480*/  STG.E desc[UR4][R82.64+0xf8], RZ ;  /* 0x0000f8ff52007986 */ /* 0x0003e2000c101904 */
[----:B------:R-:W-:Y:S05]  /*14e490*/  BRA `(.L_x_4335) ;  /* 0x00000000000c7947 */ /* 0x000fea0003800000 */
.L_x_4337:
[----:B------:R-:W-:Y:S02]  /*14e4a0*/  R2UR UR4, R78 ;  /* 0x000000004e0472ca */ /* 0x000fe400000e0000 */
[----:B------:R-:W-:-:S13]  /*14e4b0*/  R2UR UR5, R79 ;  /* 0x000000004f0572ca */ /* 0x000fda00000e0000 */
[----:B------:R4:W-:Y:S02]  /*14e4c0*/  STG.E desc[UR4][R82.64+0xf8], RZ ;  /* 0x0000f8ff52007986 */ /* 0x0009e4000c101904 */
.L_x_4335:
        /* <DEDUP_REMOVED lines=60> */
[----:B------:R1:W-:Y:S04]  /*14e890*/  STG.E.64 desc[UR8][R86.64+0x2720], R88 ;  /* 0x0027205856007986 */ /* 0x0003e8000c101b08 */
.L_x_4334:
[----:B------:R-:W-:Y:S05]  /*14e8a0*/  BSYNC.RECONVERGENT B0 ;  /* 0x0000000000007941 */ /* 0x000fea0003800200 */
.L_x_4332:
[----:B------:R-:W-:Y:S01]  /*14e8b0*/  ISETP.NE.AND P0, PT, R69, 0x2, PT ;  /* 0x000000024500780c */ /* 0x000fe20003f05270 */
[----:B------:R-:W-:-:S12]  /*14e8c0*/  BSSY.RECONVERGENT B0, `(.L_x_4340) ;  /* 0x000028d000007945 */ /* 0x000fd80003800200 */
[----:B------:R-:W-:Y:S05]  /*14e8d0*/  @P0 BRA `(.L_x_4341) ;  /* 0x0000001400180947 */ /* 0x000fea0003800000 */
[----:B------:R-:W-:Y:S02]  /*14e8e0*/  R2UR UR4, R78 ;  /* 0x000000004e0472ca */ /* 0x000fe400000e0000 */
[----:B------:R-:W-:-:S13]  /*14e8f0*/  R2UR UR5, R79 ;  /* 0x000000004f0572ca */ /* 0x000fda00000e0000 */
[----:B-1----:R-:W5:Y:S01]  /*14e900*/  LDG.E R89, desc[UR4][R102.64+0x4] ;  /* 0x0000040466597981 */ /* 0x002f62000c1e1900 */
[----:B------:R-:W-:Y:S01]  /*14e910*/  R2UR UR8, R78 ;  /* 0x000000004e0872ca */ /* 0x000fe200000e0000 */
[----:B------:R-:W-:Y:S01]  /*14e920*/  IMAD R69, R40, 0xa, RZ ;  /* 0x0000000a28457824 */ /* 0x000fe200078e02ff */
        /* <DEDUP_REMOVED lines=11> */
[----:B-1----:R-:W-:-:S07]  /*14e9e0*/  IMAD.MOV.U32 R69, RZ, RZ, 0x1 ;  /* 0x00000001ff457424 */ /* 0x002fce00078e00ff */
.L_x_4353:
        /* <DEDUP_REMOVED lines=12> */
[----:B------:R-:W-:Y:S01]  /*14eab0*/  IMAD R40, R58, 0x36, R69 ;  /* 0x000000363a287824 */ /* 0x000fe200078e0245 */
        /* <DEDUP_REMOVED lines=12> */
[----:B------:R-:W-:Y:S02]  /*14eb80*/  LEA.HI.X.SX32 R89, R40, R59, 0x1, P0 ;  /* 0x0000003b28597211 */ /* 0x000fe400000f0eff */
[----:B------:R-:W-:-:S05]  /*14eb90*/  PRMT R40, R90, 0x7610, R40 ;  /* 0x000076105a287816 */ /* 0x000fca0000000028 */
[----:B------:R1:W-:Y:S01]  /*14eba0*/  STG.E.U8 desc[UR4][R88.64], R40 ;  /* 0x0000002858007986 */ /* 0x0003e2000c101104 */
[----:B------:R-:W-:Y:S05]  /*14ebb0*/  BRA `(.L_x_4351) ;  /* 0x00000000008c7947 */ /* 0x000fea0003800000 */
.L_x_4349:
        /* <DEDUP_REMOVED lines=8> */
.L_x_4348:
        /* <DEDUP_REMOVED lines=11> */
.L_x_4350:
[----:B------:R-:W-:Y:S05]  /*14ecf0*/  BSYNC.RELIABLE B8 ;  /* 0x0000000000087941 */ /* 0x000fea0003800100 */
.L_x_4347:
[----:B------:R-:W-:Y:S01]  /*14ed00*/  R2UR UR4, R78 ;  /* 0x000000004e0472ca */ /* 0x000fe200000e0000 */
[----:B------:R-:W-:Y:S01]  /*14ed10*/  IMAD.MOV.U32 R90, RZ, RZ, 0x4 ;  /* 0x00000004ff5a7424 */ /* 0x000fe200078e00ff */
[----:B------:R-:W-:Y:S02]  /*14ed20*/  R2UR UR5, R79 ;  /* 0x000000004f0572ca */ /* 0x000fe400000e0000 */
[----:B-1----:R-:W-:-:S04]  /*14ed30*/  IADD3 R88, P0, PT, R40, R60, RZ ;  /* 0x0000003c28587210 */ /* 0x002fc80007f1e0ff */
[----:B------:R-:W-:Y:S02]  /*14ed40*/  LEA.HI.X.SX32 R89, R40, R59, 0x1, P0 ;  /* 0x0000003b28597211 */ /* 0x000fe400000f0eff */
[----:B------:R-:W-:-:S05]  /*14ed50*/  PRMT R40, R90, 0x7610, R40 ;  /* 0x000076105a287816 */ /* 0x000fca0000000028 */
[----:B------:R1:W-:Y:S01]  /*14ed60*/  STG.E.U8 desc[UR4][R88.64], R40 ;  /* 0x0000002858007986 */ /* 0x0003e2000c101104 */
[----:B------:R-:W-:Y:S05]  /*14ed70*/  BRA `(.L_x_4351) ;  /* 0x00000000001c7947 */ /* 0x000fea0003800000 */
.L_x_4352:
[----:B------:R-:W-:Y:S01]  /*14ed80*/  R2UR UR4, R78 ;  /* 0x000000004e0472ca */ /* 0x000fe200000e0000 */
[----:B------:R-:W-:Y:S01]  /*14ed90*/  IMAD.MOV.U32 R90, RZ, RZ, 0x1 ;  /* 0x00000001ff5a7424 */ /* 0x000fe200078e00ff */
[----:B------:R-:W-:Y:S02]  /*14eda0*/  R2UR UR5, R79 ;  /* 0x000000004f0572ca */ /* 0x000fe400000e0000 */
[----:B------:R-:W-:-:S04]  /*14edb0*/  IADD3 R88, P0, PT, R40, R60, RZ ;  /* 0x0000003c28587210 */ /* 0x000fc80007f1e0ff */
[----:B------:R-:W-:Y:S02]  /*14edc0*/  LEA.HI.X.SX32 R89, R40, R59, 0x1, P0 ;  /* 0x0000003b28597211 */ /* 0x000fe400000f0eff */
[----:B------:R-:W-:-:S05]  /*14edd0*/  PRMT R40, R90, 0x7610, R40 ;  /* 0x000076105a287816 */ /* 0x000fca0000000028 */
[----:B------:R1:W-:Y:S02]  /*14ede0*/  STG.E.U8 desc[UR4][R88.64], R40 ;  /* 0x0000002858007986 */ /* 0x0003e4000c101104 */
.L_x_4351:
[----:B------:R-:W-:Y:S05]  /*14edf0*/  BSYNC.RECONVERGENT B7 ;  /* 0x0000000000077941 */ /* 0x000fea0003800200 */
.L_x_4346:
[----:B------:R-:W-:Y:S02]  /*14ee00*/  R2UR UR4, R78 ;  /* 0x000000004e0472ca */ /* 0x000fe400000e0000 */
[----:B------:R-:W-:-:S13]  /*14ee10*/  R2UR UR5, R79 ;  /* 0x000000004f0572ca */ /* 0x000fda00000e0000 */
[----:B-1----:R-:W5:Y:S02]  /*14ee20*/  LDG.E R40, desc[UR4][R82.64+0xc8] ;  /* 0x0000c80452287981 */ /* 0x002f64000c1e1900 */
[C---:B-----5:R-:W-:Y:S01]  /*14ee30*/  ISETP.GE.AND P0, PT, R69.reuse, R40, PT ;  /* 0x000000284500720c */ /* 0x060fe20003f06270 */
[----:B------:R-:W-:-:S12]  /*14ee40*/  VIADD R69, R69, 0x1 ;  /* 0x0000000145457836 */ /* 0x000fd80000000000 */
[----:B------:R-:W-:Y:S05]  /*14ee50*/  @!P0 BRA `(.L_x_4353) ;  /* 0xfffffff800e48947 */ /* 0x000fea000383ffff */
.L_x_4345:
[----:B------:R-:W-:Y:S05]  /*14ee60*/  BSYNC.RECONVERGENT B6 ;  /* 0x0000000000067941 */ /* 0x000fea0003800200 */
.L_x_4344:
[----:B------:R-:W-:Y:S05]  /*14ee70*/  BRA `(.L_x_4354) ;  /* 0x0000000400207947 */ /* 0x000fea0003800000 */
.L_x_4343:
[----:B------:R-:W-:-:S13]  /*14ee80*/  ISETP.GE.AND P0, PT, R89, 0x1, PT ;  /* 0x000000015900780c */ /* 0x000fda0003f06270 */
[----:B------:R-:W-:Y:S05]  /*14ee90*/  @!P0 BRA `(.L_x_4354) ;  /* 0x0000000400188947 */ /* 0x000fea0003800000 */
[----:B-1----:R-:W-:-:S07]  /*14eea0*/  IMAD.MOV.U32 R69, RZ, RZ, 0x1 ;  /* 0x00000001ff457424 */ /* 0x002fce00078e00ff */
.L_x_4363:
        /* <DEDUP_REMOVED lines=26> */
.L_x_4358:
[----:B------:R-:W-:Y:S02]  /*14f050*/  R2UR UR4, R78 ;  /* 0x000000004e0472ca */ /* 0x000fe400000e0000 */
[----:B------:R-:W-:Y:S02]  /*14f060*/  R2UR UR5, R79 ;  /* 0x000000004f0572ca */ /* 0x000fe400000e0000 */
[----:B------:R-:W-:-:S04]  /*14f070*/  IADD3 R88, P0, PT, R40, R60, RZ ;  /* 0x0000003c28587210 */ /* 0x000fc80007f1e0ff */
[----:B------:R-:W-:-:S07]  /*14f080*/  LEA.HI.X.SX32 R89, R40, R59, 0x1, P0 ;  /* 0x0000003b28597211 */ /* 0x000fce00000f0eff */
[----:B------:R1:W-:Y:S01]  /*14f090*/  STG.E.U8 desc[UR4][R88.64], RZ ;  /* 0x000000ff58007986 */ /* 0x0003e2000c101104 */
[----:B------:R-:W-:Y:S05]  /*14f0a0*/  BRA `(.L_x_4360) ;  /* 0x0000000000787947 */ /* 0x000fea0003800000 */
.L_x_4357:
[----:B------:R-:W-:-:S13]  /*14f0b0*/  ISETP.NE.AND P0, PT, R88, 0x47, PT ;  /* 0x000000475800780c */ /* 0x000fda0003f05270 */
[----:B------:R-:W-:Y:S05]  /*14f0c0*/  @!P0 BREAK.RELIABLE B7 ;  /* 0x0000000000078942 */ /* 0x000fea0003800100 */
[----:B------:R-:W-:Y:S05]  /*14f0d0*/  @!P0 BRA `(.L_x_4361) ;  /* 0x0000000000508947 */ /* 0x000fea0003800000 */
[----:B------:R-:W-:-:S13]  /*14f0e0*/  ISETP.NE.AND P0, PT, R88, 0x54, PT ;  /* 0x000000545800780c */ /* 0x000fda0003f05270 */
[----:B------:R-:W-:Y:S05]  /*14f0f0*/  @!P0 BREAK.RELIABLE B7 ;  /* 0x0000000000078942 */ /* 0x000fea0003800100 */
[----:B------:R-:W-:Y:S05]  /*14f100*/  @!P0 BRA `(.L_x_4362) ;  /* 0x0000000000248947 */ /* 0x000fea0003800000 */
.L_x_4359:
[----:B------:R-:W-:Y:S05]  /*14f110*/  BSYNC.RELIABLE B7 ;  /* 0x0000000000077941 */ /* 0x000fea0003800100 */
.L_x_4356:
        /* <DEDUP_REMOVED lines=8> */
.L_x_4362:
        /* <DEDUP_REMOVED lines=8> */
.L_x_4361:
[----:B------:R-:W-:Y:S01]  /*14f220*/  R2UR UR4, R78 ;  /* 0x000000004e0472ca */ /* 0x000fe200000e0000 */
[----:B------:R-:W-:Y:S01]  /*14f230*/  IMAD.MOV.U32 R90, RZ, RZ, 0x2 ;  /* 0x00000002ff5a7424 */ /* 0x000fe200078e00ff */
[----:B------:R-:W-:Y:S02]  /*14f240*/  R2UR UR5, R79 ;  /* 0x000000004f0572ca */ /* 0x000fe400000e0000 */
[----:B------:R-:W-:-:S04]  /*14f250*/  IADD3 R88, P0, PT, R40, R60, RZ ;  /* 0x0000003c28587210 */ /* 0x000fc80007f1e0ff */
[----:B------:R-:W-:Y:S02]  /*14f260*/  LEA.HI.X.SX32 R89, R40, R59, 0x1, P0 ;  /* 0x0000003b28597211 */ /* 0x000fe400000f0eff */
[----:B------:R-:W-:-:S05]  /*14f270*/  PRMT R40, R90, 0x7610, R40 ;  /* 0x000076105a287816 */ /* 0x000fca0000000028 */
[----:B------:R1:W-:Y:S02]  /*14f280*/  STG.E.U8 desc[UR4][R88.64], R40 ;  /* 0x0000002858007986 */ /* 0x0003e4000c101104 */
.L_x_4360:
[----:B------:R-:W-:Y:S05]  /*14f290*/  BSYNC.RECONVERGENT B6 ;  /* 0x0000000000067941 */ /* 0x000fea0003800200 */
.L_x_4355:
[----:B------:R-:W-:Y:S02]  /*14f2a0*/  R2UR UR4, R78 ;  /* 0x000000004e0472ca */ /* 0x000fe400000e0000 */
[----:B------:R-:W-:-:S13]  /*14f2b0*/  R2UR UR5, R79 ;  /* 0x000000004f0572ca */ /* 0x000fda00000e0000 */
[----:B-1----:R-:W5:Y:S02]  /*14f2c0*/  LDG.E R40, desc[UR4][R82.64+0xc8] ;  /* 0x0000c80452287981 */ /* 0x002f64000c1e1900 */
[C---:B-----5:R-:W-:Y:S01]  /*14f2d0*/  ISETP.GE.AND P0, PT, R69.reuse, R40, PT ;  /* 0x000000284500720c */ /* 0x060fe20003f06270 */
[----:B------:R-:W-:-:S12]  /*14f2e0*/  VIADD R69, R69, 0x1 ;  /* 0x0000000145457836 */ /* 0x000fd80000000000 */
[----:B------:R-:W-:Y:S05]  /*14f2f0*/  @!P0 BRA `(.L_x_4363) ;  /* 0xfffffff800ec8947 */ /* 0x000fea000383ffff */
.L_x_4354:
[----:B------:R-:W-:Y:S05]  /*14f300*/  BSYNC.RECONVERGENT B1 ;  /* 0x0000000000017941 */ /* 0x000fea0003800200 */
.L_x_4342:
[----:B------:R-:W-:-:S13]  /*14f310*/  ISETP.NE.AND P0, PT, R107, RZ, PT ;  /* 0x000000ff6b00720c */ /* 0x000fda0003f05270 */
[----:B------:R-:W-:Y:S05]  /*14f320*/  @!P0 BRA `(.L_x_4364) ;  /* 0x00000004004c8947 */ /* 0x000fea0003800000 */
[----:B------:R-:W-:Y:S02]  /*14f330*/  R2UR UR4, R78 ;  /* 0x000000004e0472ca */ /* 0x000fe400000e0000 */
[----:B------:R-:W-:-:S13]  /*14f340*/  R2UR UR5, R79 ;  /* 0x000000004f0572ca */ /* 0x000fda00000e0000 */
[----:B------:R-:W5:Y:S02]  /*14f350*/  LDG.E R40, desc[UR4][R82.64+0xcc] ;  /* 0x0000cc0452287981 */ /* 0x000f64000c1e1900 */
[----:B-----5:R-:W-:-:S13]  /*14f360*/  ISETP.GE.AND P0, PT, R40, 0x1, PT ;  /* 0x000000012800780c */ /* 0x020fda0003f06270 */
[----:B------:R-:W-:Y:S05]  /*14f370*/  @!P0 BRA `(.L_x_4365) ;  /* 0x0000001c00848947 */ /* 0x000fea0003800000 */
[----:B------:R-:W-:Y:S01]  /*14f380*/  IMAD R90, R58, 0x36, RZ ;  /* 0x000000363a5a7824 */ /* 0x000fe200078e02ff */
[----:B------:R-:W-:Y:S01]  /*14f390*/  BSSY.RECONVERGENT B1, `(.L_x_4366) ;  /* 0x000004b000017945 */ /* 0x000fe20003800200 */
[----:B-1----:R-:W-:-:S03]  /*14f3a0*/  IMAD.MOV.U32 R69, RZ, RZ, 0x1 ;  /* 0x00000001ff457424 */ /* 0x002fc600078e00ff */
[----:B------:R-:W-:-:S07]  /*14f3b0*/  SHF.R.S32.HI R92, RZ, 0x1f, R90 ;  /* 0x0000001fff5c7819 */ /* 0x000fce000001145a */
.L_x_4374:
        /* <DEDUP_REMOVED lines=20> */
[--C-:B------:R-:W-:Y:S02]  /*14f500*/  SHF.R.S32.HI R40, RZ, 0x1f, R69.reuse ;  /* 0x0000001fff287819 */ /* 0x100fe40000011445 */
[----:B------:R-:W-:-:S04]  /*14f510*/  IADD3 R88, P0, P1, R60, R90, R69 ;  /* 0x0000005a3c587210 */ /* 0x000fc8000791e045 */
[--C-:B------:R-:W-:Y:S02]  /*14f520*/  IADD3.X R89, PT, PT, R59, R92, R40.reuse, P0, P1 ;  /* 0x0000005c3b597210 */ /* 0x100fe400007e2428 */
[----:B------:R-:W-:-:S05]  /*14f530*/  PRMT R40, R91, 0x7610, R40 ;  /* 0x000076105b287816 */ /* 0x000fca0000000028 */
[----:B------:R1:W-:Y:S01]  /*14f540*/  STG.E.U8 desc[UR4][R88.64+0x1b], R40 ;  /* 0x00001b2858007986 */ /* 0x0003e2000c101104 */
[----:B------:R-:W-:Y:S05]  /*14f550*/  BRA `(.L_x_4372) ;  /* 0x00000000009c7947 */ /* 0x000fea0003800000 */
.L_x_4370:
        /* <DEDUP_REMOVED lines=9> */
.L_x_4369:
[----:B------:R-:W-:-:S13]  /*14f5f0*/  ISETP.NE.AND P0, PT, R88, 0x47, PT ;  /* 0x000000475800780c */ /* 0x000fda0003f05270 */
[----:B------:R-:W-:Y:S05]  /*14f600*/  @!P0 BREAK.RELIABLE B7 ;  /* 0x0000000000078942 */ /* 0x000fea0003800100 */
[----:B------:R-:W-:Y:S05]  /*14f610*/  @!P0 BRA `(.L_x_4373) ;  /* 0x00000000004c8947 */ /* 0x000fea0003800000 */
[----:B------:R-:W-:-:S13]  /*14f620*/  ISETP.NE.AND P0, PT, R88, 0x54, PT ;  /* 0x000000545800780c */ /* 0x000fda0003f05270 */
[----:B------:R-:W-:Y:S02]  /*14f630*/  @!P0 R2UR UR4, R78 ;  /* 0x000000004e0482ca */ /* 0x000fe400000e0000 */
[----:B------:R-:W-:Y:S02]  /*14f640*/  @!P0 R2UR UR5, R79 ;  /* 0x000000004f0582ca */ /* 0x000fe400000e0000 */
[--C-:B------:R-:W-:Y:S02]  /*14f650*/  @!P0 SHF.R.S32.HI R40, RZ, 0x1f, R69.reuse ;  /* 0x0000001fff288819 */ /* 0x100fe40000011445 */
[----:B------:R-:W-:-:S04]  /*14f660*/  @!P0 IADD3 R88, P1, P2, R60, R90, R69 ;  /* 0x0000005a3c588210 */ /* 0x000fc80007a3e045 */
[----:B------:R-:W-:-:S05]  /*14f670*/  @!P0 IADD3.X R89, PT, PT, R59, R92, R40, P1, P2 ;  /* 0x0000005c3b598210 */ /* 0x000fca0000fe4428 */
[----:B------:R1:W-:Y:S01]  /*14f680*/  @!P0 STG.E.U8 desc[UR4][R88.64+0x1b], RZ ;  /* 0x00001bff58008986 */ /* 0x0003e2000c101104 */
[----:B------:R-:W-:Y:S05]  /*14f690*/  @!P0 BREAK.RELIABLE B7 ;  /* 0x0000000000078942 */ /* 0x000fea0003800100 */
[----:B------:R-:W-:Y:S05]  /*14f6a0*/  @!P0 BRA `(.L_x_4372) ;  /* 0x0000000000488947 */ /* 0x000fea0003800000 */
.L_x_4371:
[----:B------:R-:W-:Y:S05]  /*14f6b0*/  BSYNC.RELIABLE B7 ;  /* 0x0000000000077941 */ /* 0x000fea0003800100 */
.L_x_4368:
[----:B------:R-:W-:Y:S01]  /*14f6c0*/  R2UR UR4, R78 ;  /* 0x000000004e0472ca */ /* 0x000fe200000e0000 */
[----:B------:R-:W-:Y:S01]  /*14f6d0*/  IMAD.MOV.U32 R91, RZ, RZ, 0x4 ;  /* 0x00000004ff5b7424 */ /* 0x000fe200078e00ff */
[----:B------:R-:W-:Y:S02]  /*14f6e0*/  R2UR UR5, R79 ;  /* 0x000000004f0572ca */ /* 0x000fe400000e0000 */
[--C-:B------:R-:W-:Y:S02]  /*14f6f0*/  SHF.R.S32.HI R40, RZ, 0x1f, R69.reuse ;  /* 0x0000001fff287819 */ /* 0x100fe40000011445 */
[----:B-1----:R-:W-:-:S04]  /*14f700*/  IADD3 R88, P0, P1, R60, R90, R69 ;  /* 0x0000005a3c587210 */ /* 0x002fc8000791e045 */
[--C-:B------:R-:W-:Y:S02]  /*14f710*/  IADD3.X R89, PT, PT, R59, R92, R40.reuse, P0, P1 ;  /* 0x0000005c3b597210 */ /* 0x100fe400007e2428 */
[----:B------:R-:W-:-:S05]  /*14f720*/  PRMT R40, R91, 0x7610, R40 ;  /* 0x000076105b287816 */ /* 0x000fca0000000028 */
[----:B------:R1:W-:Y:S01]  /*14f730*/  STG.E.U8 desc[UR4][R88.64+0x1b], R40 ;  /* 0x00001b2858007986 */ /* 0x0003e2000c101104 */
[----:B------:R-:W-:Y:S05]  /*14f740*/  BRA `(.L_x_4372) ;  /* 0x0000000000207947 */ /* 0x000fea0003800000 */
.L_x_4373:
[----:B------:R-:W-:Y:S01]  /*14f750*/  R2UR UR4, R78 ;  /* 0x000000004e0472ca */ /* 0x000fe200000e0000 */
[----:B------:R-:W-:Y:S01]  /*14f760*/  IMAD.MOV.U32 R91, RZ, RZ, 0x1 ;  /* 0x00000001ff5b7424 */ /* 0x000fe200078e00ff */
[----:B------:R-:W-:Y:S02]  /*14f770*/  R2UR UR5, R79 ;  /* 0x000000004f0572ca */ /* 0x000fe400000e0000 */
[--C-:B------:R-:W-:Y:S02]  /*14f780*/  SHF.R.S32.HI R40, RZ, 0x1f, R69.reuse ;  /* 0x0000001fff287819 */ /* 0x100fe40000011445 */
[----:B------:R-:W-:-:S04]  /*14f790*/  IADD3 R88, P0, P1, R60, R90, R69 ;  /* 0x0000005a3c587210 */ /* 0x000fc8000791e045 */
[--C-:B------:R-:W-:Y:S02]  /*14f7a0*/  IADD3.X R89, PT, PT, R59, R92, R40.reuse, P0, P1 ;  /* 0x0000005c3b597210 */ /* 0x100fe400007e2428 */
[----:B------:R-:W-:-:S05]  /*14f7b0*/  PRMT R40, R91, 0x7610, R40 ;  /* 0x000076105b287816 */ /* 0x000fca0000000028 */
[----:B------:R1:W-:Y:S02]  /*14f7c0*/  STG.E.U8 desc[UR4][R88.64+0x1b], R40 ;  /* 0x00001b2858007986 */ /* 0x0003e4000c101104 */
.L_x_4372:
[----:B------:R-:W-:Y:S05]  /*14f7d0*/  BSYNC.RECONVERGENT B6 ;  /* 0x0000000000067941 */ /* 0x000fea0003800200 */
.L_x_4367:
[----:B------:R-:W-:Y:S02]  /*14f7e0*/  R2UR UR4, R78 ;  /* 0x000000004e0472ca */ /* 0x000fe400000e0000 */
[----:B------:R-:W-:-:S13]  /*14f7f0*/  R2UR UR5, R79 ;  /* 0x000000004f0572ca */ /* 0x000fda00000e0000 */
[----:B-1----:R-:W5:Y:S02]  /*14f800*/  LDG.E R40, desc[UR4][R82.64+0xcc] ;  /* 0x0000cc0452287981 */ /* 0x002f64000c1e1900 */
[C---:B-----5:R-:W-:Y:S01]  /*14f810*/  ISETP.GE.AND P0, PT, R69.reuse, R40, PT ;  /* 0x000000284500720c */ /* 0x060fe20003f06270 */
[----:B------:R-:W-:-:S12]  /*14f820*/  VIADD R69, R69, 0x1 ;  /* 0x0000000145457836 */ /* 0x000fd80000000000 */
[----:B------:R-:W-:Y:S05]  /*14f830*/  @!P0 BRA `(.L_x_4374) ;  /* 0xfffffff800e08947 */ /* 0x000fea000383ffff */
[----:B------:R-:W-:Y:S05]  /*14f840*/  BSYNC.RECONVERGENT B1 ;  /* 0x0000000000017941 */ /* 0x000fea0003800200 */
.L_x_4366:
[----:B------:R-:W-:Y:S05]  /*14f850*/  BRA `(.L_x_4365) ;  /* 0x00000018004c7947 */ /* 0x000fea0003800000 */
.L_x_4364:
        /* <DEDUP_REMOVED lines=9> */
.L_x_4384:
        /* <DEDUP_REMOVED lines=23> */
[----:B------:R-:W-:-:S04]  /*14fa60*/  IADD3 R88, P0, P1, R60, R91, R69 ;  /* 0x0000005b3c587210 */ /* 0x000fc8000791e045 */
[----:B------:R-:W-:-:S07]  /*14fa70*/  IADD3.X R89, PT, PT, R59, R90, RZ, P0, P1 ;  /* 0x0000005a3b597210 */ /* 0x000fce00007e24ff */
[----:B------:R1:W-:Y:S01]  /*14fa80*/  STG.E.U8 desc[UR4][R88.64+0x1b], R40 ;  /* 0x00001b2858007986 */ /* 0x0003e2000c101104 */
[----:B------:R-:W-:Y:S05]  /*14fa90*/  BRA `(.L_x_4381) ;  /* 0x0000000000847947 */ /* 0x000fea0003800000 */
.L_x_4379:
[----:B------:R-:W-:Y:S02]  /*14faa0*/  R2UR UR4, R78 ;  /* 0x000000004e0472ca */ /* 0x000fe400000e0000 */
[----:B------:R-:W-:Y:S02]  /*14fab0*/  R2UR UR5, R79 ;  /* 0x000000004f0572ca */ /* 0x000fe400000e0000 */
[----:B------:R-:W-:-:S04]  /*14fac0*/  IADD3 R88, P0, P1, R60, R91, R69 ;  /* 0x0000005b3c587210 */ /* 0x000fc8000791e045 */
[----:B------:R-:W-:-:S07]  /*14fad0*/  IADD3.X R89, PT, PT, R59, R90, RZ, P0, P1 ;  /* 0x0000005a3b597210 */ /* 0x000fce00007e24ff */
[----:B------:R1:W-:Y:S01]  /*14fae0*/  STG.E.U8 desc[UR4][R88.64+0x1b], RZ ;  /* 0x00001bff58007986 */ /* 0x0003e2000c101104 */
[----:B------:R-:W-:Y:S05]  /*14faf0*/  BRA `(.L_x_4381) ;  /* 0x00000000006c7947 */ /* 0x000fea0003800000 */
.L_x_4378:
[----:B------:R-:W-:-:S13]  /*14fb00*/  ISETP.NE.AND P0, PT, R88, 0x47, PT ;  /* 0x000000475800780c */ /* 0x000fda0003f05270 */
[----:B------:R-:W-:Y:S05]  /*14fb10*/  @!P0 BREAK.RELIABLE B7 ;  /* 0x0000000000078942 */ /* 0x000fea0003800100 */
[----:B------:R-:W-:Y:S05]  /*14fb20*/  @!P0 BRA `(.L_x_4382) ;  /* 0x0000000000488947 */ /* 0x000fea0003800000 */
[----:B------:R-:W-:-:S13]  /*14fb30*/  ISETP.NE.AND P0, PT, R88, 0x54, PT ;  /* 0x000000545800780c */ /* 0x000fda0003f05270 */
[----:B------:R-:W-:Y:S05]  /*14fb40*/  @!P0 BREAK.RELIABLE B7 ;  /* 0x0000000000078942 */ /* 0x000fea0003800100 */
[----:B------:R-:W-:Y:S05]  /*14fb50*/  @!P0 BRA `(.L_x_4383) ;  /* 0x0000000000208947 */ /* 0x000fea0003800000 */
.L_x_4380:
[----:B------:R-:W-:Y:S05]  /*14fb60*/  BSYNC.RELIABLE B7 ;  /* 0x0000000000077941 */ /* 0x000fea0003800100 */
.L_x_4377:
[----:B------:R-:W-:Y:S01]  /*14fb70*/  R2UR UR4, R78 ;  /* 0x000000004e0472ca */ /* 0x000fe200000e0000 */
[----:B------:R-:W-:Y:S01]  /*14fb80*/  IMAD.MOV.U32 R40, RZ, RZ, 0x4 ;  /* 0x00000004ff287424 */ /* 0x000fe200078e00ff */
[----:B------:R-:W-:Y:S02]  /*14fb90*/  R2UR UR5, R79 ;  /* 0x000000004f0572ca */ /* 0x000fe400000e0000 */
[----:B------:R-:W-:-:S04]  /*14fba0*/  IADD3 R88, P0, P1, R60, R91, R69 ;  /* 0x0000005b3c587210 */ /* 0x000fc8000791e045 */
[----:B------:R-:W-:-:S07]  /*14fbb0*/  IADD3.X R89, PT, PT, R59, R90, RZ, P0, P1 ;  /* 0x0000005a3b597210 */ /* 0x000fce00007e24ff */
[----:B------:R1:W-:Y:S01]  /*14fbc0*/  STG.E.U8 desc[UR4][R88.64+0x1b], R40 ;  /* 0x00001b2858007986 */ /* 0x0003e2000c101104 */
[----:B------:R-:W-:Y:S05]  /*14fbd0*/  BRA `(.L_x_4381) ;  /* 0x0000000000347947 */ /* 0x000fea0003800000 */
.L_x_4383:
[----:B------:R-:W-:Y:S01]  /*14fbe0*/  R2UR UR4, R78 ;  /* 0x000000004e0472ca */ /* 0x000fe200000e0000 */
[----:B------:R-:W-:Y:S01]  /*14fbf0*/  IMAD.MOV.U32 R40, RZ, RZ, 0x3 ;  /* 0x00000003ff287424 */ /* 0x000fe200078e00ff */
[----:B------:R-:W-:Y:S02]  /*14fc00*/  R2UR UR5, R79 ;  /* 0x000000004f0572ca */ /* 0x000fe400000e0000 */
[----:B------:R-:W-:-:S04]  /*14fc10*/  IADD3 R88, P0, P1, R60, R91, R69 ;  /* 0x0000005b3c587210 */ /* 0x000fc8000791e045 */
[----:B------:R-:W-:-:S07]  /*14fc20*/  IADD3.X R89, PT, PT, R59, R90, RZ, P0, P1 ;  /* 0x0000005a3b597210 */ /* 0x000fce00007e24ff */
[----:B------:R1:W-:Y:S01]  /*14fc30*/  STG.E.U8 desc[UR4][R88.64+0x1b], R40 ;  /* 0x00001b2858007986 */ /* 0x0003e2000c101104 */
[----:B------:R-:W-:Y:S05]  /*14fc40*/  BRA `(.L_x_4381) ;  /* 0x0000000000187947 */ /* 0x000fea0003800000 */
.L_x_4382:
[----:B------:R-:W-:Y:S01]  /*14fc50*/  R2UR UR4, R78 ;  /* 0x000000004e0472ca */ /* 0x000fe200000e0000 */
[----:B------:R-:W-:Y:S01]  /*14fc60*/  IMAD.MOV.U32 R40, RZ, RZ, 0x2 ;  /* 0x00000002ff287424 */ /* 0x000fe200078e00ff */
[----:B------:R-:W-:Y:S02]  /*14fc70*/  R2UR UR5, R79 ;  /* 0x000000004f0572ca */ /* 0x000fe400000e0000 */
[----:B------:R-:W-:-:S04]  /*14fc80*/  IADD3 R88, P0, P1, R60, R91, R69 ;  /* 0x0000005b3c587210 */ /* 0x000fc8000791e045 */
[----:B------:R-:W-:-:S07]  /*14fc90*/  IADD3.X R89, PT, PT, R59, R90, RZ, P0, P1 ;  /* 0x0000005a3b597210 */ /* 0x000fce00007e24ff */
[----:B------:R1:W-:Y:S02]  /*14fca0*/  STG.E.U8 desc[UR4][R88.64+0x1b], R40 ;  /* 0x00001b2858007986 */ /* 0x0003e4000c101104 */
.L_x_4381:
[----:B------:R-:W-:Y:S05]  /*14fcb0*/  BSYNC.RECONVERGENT B6 ;  /* 0x0000000000067941 */ /* 0x000fea0003800200 */
.L_x_4376:
[----:B------:R-:W-:Y:S02]  /*14fcc0*/  R2UR UR4, R78 ;  /* 0x000000004e0472ca */ /* 0x000fe400000e0000 */
[----:B------:R-:W-:-:S13]  /*14fcd0*/  R2UR UR5, R79 ;  /* 0x000000004f0572ca */ /* 0x000fda00000e0000 */
[----:B-1----:R-:W5:Y:S02]  /*14fce0*/  LDG.E R40, desc[UR4][R82.64+0xcc] ;  /* 0x0000cc0452287981 */ /* 0x002f64000c1e1900 */
[C---:B-----5:R-:W-:Y:S01]  /*14fcf0*/  ISETP.GE.AND P0, PT, R69.reuse, R40, PT ;  /* 0x000000284500720c */ /* 0x060fe20003f06270 */
[----:B------:R-:W-:-:S12]  /*14fd00*/  VIADD R69, R69, 0x1 ;  /* 0x0000000145457836 */ /* 0x000fd80000000000 */
[----:B------:R-:W-:Y:S05]  /*14fd10*/  @!P0 BRA `(.L_x_4384) ;  /* 0xfffffff800f48947 */ /* 0x000fea000383ffff */
[----:B------:R-:W-:Y:S05]  /*14fd20*/  BSYNC.RECONVERGENT B1 ;  /* 0x0000000000017941 */ /* 0x000fea0003800200 */
.L_x_4375:
[----:B------:R-:W-:Y:S05]  /*14fd30*/  BRA `(.L_x_4365) ;  /* 0x0000001400147947 */ /* 0x000fea0003800000 */
.L_x_4341:
[----:B------:R-:W-:Y:S01]  /*14fd40*/  R2UR UR4, R78 ;  /* 0x000000004e0472ca */ /* 0x000fe200000e0000 */
[----:B------:R-:W-:Y:S01]  /*14fd50*/  IMAD R69, R40, 0xa, RZ ;  /* 0x0000000a28457824 */ /* 0x000fe200078e02ff */
[----:B------:R-:W-:-:S03]  /*14fd60*/  R2UR UR5, R79 ;  /* 0x000000004f0572ca */ /* 0x000fc600000e0000 */
[----:B------:R-:W-:-:S10]  /*14fd70*/  IMAD.WIDE R104, R69, 0x4, R104 ;  /* 0x0000000445687825 */ /* 0x000fd400078e0268 */
[----:B-1----:R-:W5:Y:S01]  /*14fd80*/  LDG.E R89, desc[UR4][R104.64+0x4] ;  /* 0x0000040468597981 */ /* 0x002f62000c1e1900 */
[----:B------:R-:W-:Y:S02]  /*14fd90*/  R2UR UR8, R78 ;  /* 0x000000004e0872ca */ /* 0x000fe400000e0000 */
[----:B------:R-:W-:Y:S02]  /*14fda0*/  R2UR UR9, R79 ;  /* 0x000000004f0972ca */ /* 0x000fe400000e0000 */
[----:B------:R-:W-:Y:S01]  /*14fdb0*/  ISETP.NE.AND P0, PT, R107, RZ, PT ;  /* 0x000000ff6b00720c */ /* 0x000fe20003f05270 */
[----:B-----5:R1:W-:Y:S10]  /*14fdc0*/  STG.E desc[UR4][R82.64+0xc8], R89 ;  /* 0x0000c85952007986 */ /* 0x0203f4000c101904 */
        /* <DEDUP_REMOVED lines=8> */
.L_x_4396:
        /* <DEDUP_REMOVED lines=29> */
.L_x_4392:
        /* <DEDUP_REMOVED lines=8> */
.L_x_4391:
        /* <DEDUP_REMOVED lines=11> */
.L_x_4393:
[----:B------:R-:W-:Y:S05]  /*150150*/  BSYNC.RELIABLE B8 ;  /* 0x0000000000087941 */ /* 0x000fea0003800100 */
.L_x_4390:
        /* <DEDUP_REMOVED lines=8> */
.L_x_4395:
[----:B------:R-:W-:Y:S01]  /*1501e0*/  R2UR UR4, R78 ;  /* 0x000000004e0472ca */ /* 0x000fe200000e0000 */
[----:B------:R-:W-:Y:S01]  /*1501f0*/  IMAD.MOV.U32 R90, RZ, RZ, 0x1 ;  /* 0x00000001ff5a7424 */ /* 0x000fe200078e00ff */
[----:B------:R-:W-:Y:S02]  /*150200*/  R2UR UR5, R79 ;  /* 0x000000004f0572ca */ /* 0x000fe400000e0000 */
[----:B------:R-:W-:-:S04]  /*150210*/  IADD3 R88, P0, PT, R40, R60, RZ ;  /* 0x0000003c28587210 */ /* 0x000fc80007f1e0ff */
[----:B------:R-:W-:Y:S02]  /*150220*/  LEA.HI.X.SX32 R89, R40, R59, 0x1, P0 ;  /* 0x0000003b28597211 */ /* 0x000fe400000f0eff */
[----:B------:R-:W-:-:S05]  /*150230*/  PRMT R40, R90, 0x7610, R40 ;  /* 0x000076105a287816 */ /* 0x000fca0000000028 */
[----:B------:R1:W-:Y:S02]  /*150240*/  STG.E.U8 desc[UR4][R88.64], R40 ;  /* 0x0000002858007986 */ /* 0x0003e4000c101104 */
.L_x_4394:
[----:B------:R-:W-:Y:S05]  /*150250*/  BSYNC.RECONVERGENT B7 ;  /* 0x0000000000077941 */ /* 0x000fea0003800200 */
.L_x_4389:
[----:B------:R-:W-:Y:S02]  /*150260*/  R2UR UR4, R78 ;  /* 0x000000004e0472ca */ /* 0x000fe400000e0000 */
[----:B------:R-:W-:-:S13]  /*150270*/  R2UR UR5, R79 ;  /* 0x000000004f0572ca */ /* 0x000fda00000e0000 */
[----:B-1----:R-:W5:Y:S02]  /*150280*/  LDG.E R40, desc[UR4][R82.64+0xc8] ;  /* 0x0000c80452287981 */ /* 0x002f64000c1e1900 */
[C---:B-----5:R-:W-:Y:S01]  /*150290*/  ISETP.GE.AND P0, PT, R69.reuse, R40, PT ;  /* 0x000000284500720c */ /* 0x060fe20003f06270 */
[----:B------:R-:W-:-:S12]  /*1502a0*/  VIADD R69, R69, 0x1 ;  /* 0x0000000145457836 */ /* 0x000fd80000000000 */
[----:B------:R-:W-:Y:S05]  /*1502b0*/  @!P0 BRA `(.L_x_4396) ;  /* 0xfffffff800e48947 */ /* 0x000fea000383ffff */
.L_x_4388:
[----:B------:R-:W-:Y:S05]  /*1502c0*/  BSYNC.RECONVERGENT B6 ;  /* 0x0000000000067941 */ /* 0x000fea0003800200 */
.L_x_4387:
[----:B------:R-:W-:Y:S05]  /*1502d0*/  BRA `(.L_x_4397) ;  /* 0x0000000400207947 */ /* 0x000fea0003800000 */
.L_x_4386:
[----:B------:R-:W-:-:S13]  /*1502e0*/  ISETP.GE.AND P0, PT, R89, 0x1, PT ;  /* 0x000000015900780c */ /* 0x000fda0003f06270 */
[----:B------:R-:W-:Y:S05]  /*1502f0*/  @!P0 BRA `(.L_x_4397) ;  /* 0x0000000400188947 */ /* 0x000fea0003800000 */
[----:B-1----:R-:W-:-:S07]  /*150300*/  IMAD.MOV.U32 R69, RZ, RZ, 0x1 ;  /* 0x00000001ff457424 */ /* 0x002fce00078e00ff */
.L_x_4406:
        /* <DEDUP_REMOVED lines=26> */
.L_x_4401:
[----:B------:R-:W-:Y:S02]  /*1504b0*/  R2UR UR4, R78 ;  /* 0x000000004e0472ca */ /* 0x000fe400000e0000 */
[----:B------:R-:W-:Y:S02]  /*1504c0*/  R2UR UR5, R79 ;  /* 0x000000004f0572ca */ /* 0x000fe400000e0000 */
[----:B------:R-:W-:-:S04]  /*1504d0*/  IADD3 R88, P0, PT, R40, R60, RZ ;  /* 0x0000003c28587210 */ /* 0x000fc80007f1e0ff */
[----:B------:R-:W-:-:S07]  /*1504e0*/  LEA.HI.X.SX32 R89, R40, R59, 0x1, P0 ;  /* 0x0000003b28597211 */ /* 0x000fce00000f0eff */
[----:B------:R1:W-:Y:S01]  /*1504f0*/  STG.E.U8 desc[UR4][R88.64], RZ ;  /* 0x000000ff58007986 */ /* 0x0003e2000c101104 */
[----:B------:R-:W-:Y:S05]  /*150500*/  BRA `(.L_x_4403) ;  /* 0x0000000000787947 */ /* 0x000fea0003800000 */
.L_x_4400:
[----:B------:R-:W-:-:S13]  /*150510*/  ISETP.NE.AND P0, PT, R88, 0x47, PT ;  /* 0x000000475800780c */ /* 0x000fda0003f05270 */
[----:B------:R-:W-:Y:S05]  /*150520*/  @!P0 BREAK.RELIABLE B7 ;  /* 0x0000000000078942 */ /* 0x000fea0003800100 */
[----:B------:R-:W-:Y:S05]  /*150530*/  @!P0 BRA `(.L_x_4404) ;  /* 0x0000000000508947 */ /* 0x000fea0003800000 */
[----:B------:R-:W-:-:S13]  /*150540*/  ISETP.NE.AND P0, PT, R88, 0x54, PT ;  /* 0x000000545800780c */ /* 0x000fda0003f05270 */
[----:B------:R-:W-:Y:S05]  /*150550*/  @!P0 BREAK.RELIABLE B7 ;  /* 0x0000000000078942 */ /* 0x000fea0003800100 */
[----:B------:R-:W-:Y:S05]  /*150560*/  @!P0 BRA `(.L_x_4405) ;  /* 0x0000000000248947 */ /* 0x000fea0003800000 */
.L_x_4402:
[----:B------:R-:W-:Y:S05]  /*150570*/  BSYNC.RELIABLE B7 ;  /* 0x0000000000077941 */ /* 0x000fea0003800100 */
.L_x_4399:
        /* <DEDUP_REMOVED lines=8> */
.L_x_4405:
        /* <DEDUP_REMOVED lines=8> */
.L_x_4404:
[----:B------:R-:W-:Y:S01]  /*150680*/  R2UR UR4, R78 ;  /* 0x000000004e0472ca */ /* 0x000fe200000e0000 */
[----:B------:R-:W-:Y:S01]  /*150690*/  IMAD.MOV.U32 R90, RZ, RZ, 0x2 ;  /* 0x00000002ff5a7424 */ /* 0x000fe200078e00ff */
[----:B------:R-:W-:Y:S02]  /*1506a0*/  R2UR UR5, R79 ;  /* 0x000000004f0572ca */ /* 0x000fe400000e0000 */
[----:B------:R-:W-:-:S04]  /*1506b0*/  IADD3 R88, P0, PT, R40, R60, RZ ;  /* 0x0000003c28587210 */ /* 0x000fc80007f1e0ff */
[----:B------:R-:W-:Y:S02]  /*1506c0*/  LEA.HI.X.SX32 R89, R40, R59, 0x1, P0 ;  /* 0x0000003b28597211 */ /* 0x000fe400000f0eff */
[----:B------:R-:W-:-:S05]  /*1506d0*/  PRMT R40, R90, 0x7610, R40 ;  /* 0x000076105a287816 */ /* 0x000fca0000000028 */
[----:B------:R1:W-:Y:S02]  /*1506e0*/  STG.E.U8 desc[UR4][R88.64], R40 ;  /* 0x0000002858007986 */ /* 0x0003e4000c101104 */
.L_x_4403:
[----:B------:R-:W-:Y:S05]  /*1506f0*/  BSYNC.RECONVERGENT B6 ;  /* 0x0000000000067941 */ /* 0x000fea0003800200 */
.L_x_4398:
[----:B------:R-:W-:Y:S02]  /*150700*/  R2UR UR4, R78 ;  /* 0x000000004e0472ca */ /* 0x000fe400000e0000 */
[----:B------:R-:W-:-:S13]  /*150710*/  R2UR UR5, R79 ;  /* 0x000000004f0572ca */ /* 0x000fda00000e0000 */
[----:B-1----:R-:W5:Y:S02]  /*150720*/  LDG.E R40, desc[UR4][R82.64+0xc8] ;  /* 0x0000c80452287981 */ /* 0x002f64000c1e1900 */
[C---:B-----5:R-:W-:Y:S01]  /*150730*/  ISETP.GE.AND P0, PT, R69.reuse, R40, PT ;  /* 0x000000284500720c */ /* 0x060fe20003f06270 */
[----:B------:R-:W-:-:S12]  /*150740*/  VIADD R69, R69, 0x1 ;  /* 0x0000000145457836 */ /* 0x000fd80000000000 */
[----:B------:R-:W-:Y:S05]  /*150750*/  @!P0 BRA `(.L_x_4406) ;  /* 0xfffffff800ec8947 */ /* 0x000fea000383ffff */
.L_x_4397:
[----:B------:R-:W-:Y:S05]  /*150760*/  BSYNC.RECONVERGENT B1 ;  /* 0x0000000000017941 */ /* 0x000fea0003800200 */
.L_x_4385:
        /* <DEDUP_REMOVED lines=11> */
.L_x_4416:
        /* <DEDUP_REMOVED lines=26> */
.L_x_4412:
        /* <DEDUP_REMOVED lines=9> */
.L_x_4411:
        /* <DEDUP_REMOVED lines=12> */
.L_x_4413:
[----:B------:R-:W-:Y:S05]  /*150b10*/  BSYNC.RELIABLE B7 ;  /* 0x0000000000077941 */ /* 0x000fea0003800100 */
.L_x_4410:
        /* <DEDUP_REMOVED lines=9> */
.L_x_4415:
        /* <DEDUP_REMOVED lines=8> */
.L_x_4414:
[----:B------:R-:W-:Y:S05]  /*150c30*/  BSYNC.RECONVERGENT B6 ;  /* 0x0000000000067941 */ /* 0x000fea0003800200 */
.L_x_4409:
[----:B------:R-:W-:Y:S02]  /*150c40*/  R2UR UR4, R78 ;  /* 0x000000004e0472ca */ /* 0x000fe400000e0000 */
[----:B------:R-:W-:-:S13]  /*150c50*/  R2UR UR5, R79 ;  /* 0x000000004f0572ca */ /* 0x000fda00000e0000 */
[----:B-1----:R-:W5:Y:S02]  /*150c60*/  LDG.E R40, desc[UR4][R82.64+0xcc] ;  /* 0x0000cc0452287981 */ /* 0x002f64000c1e1900 */
[C---:B-----5:R-:W-:Y:S01]  /*150c70*/  ISETP.GE.AND P0, PT, R69.reuse, R40, PT ;  /* 0x000000284500720c */ /* 0x060fe20003f06270 */
[----:B------:R-:W-:-:S12]  /*150c80*/  VIADD R69, R69, 0x1 ;  /* 0x0000000145457836 */ /* 0x000fd80000000000 */
[----:B------:R-:W-:Y:S05]  /*150c90*/  @!P0 BRA `(.L_x_4416) ;  /* 0xfffffff800e08947 */ /* 0x000fea000383ffff */
[----:B------:R-:W-:Y:S05]  /*150ca0*/  BSYNC.RECONVERGENT B1 ;  /* 0x0000000000017941 */ /* 0x000fea0003800200 */
.L_x_4408:
[----:B------:R-:W-:Y:S05]  /*150cb0*/  BRA `(.L_x_4365) ;  /* 0x0000000400347947 */ /* 0x000fea0003800000 */
.L_x_4407:
        /* <DEDUP_REMOVED lines=9> */
.L_x_4425:
        /* <DEDUP_REMOVED lines=27> */
.L_x_4420:
[----:B------:R-:W-:Y:S02]  /*150f00*/  R2UR UR4, R78 ;  /* 0x000000004e0472ca */ /* 0x000fe400000e0000 */
[----:B------:R-:W-:Y:S02]  /*150f10*/  R2UR UR5, R79 ;  /* 0x000000004f0572ca */ /* 0x000fe400000e0000 */
[----:B------:R-:W-:-:S04]  /*150f20*/  IADD3 R88, P0, P1, R60, R91, R69 ;  /* 0x0000005b3c587210 */ /* 0x000fc8000791e045 */
[----:B------:R-:W-:-:S07]  /*150f30*/  IADD3.X R89, PT, PT, R59, R90, RZ, P0, P1 ;  /* 0x0000005a3b597210 */ /* 0x000fce00007e24ff */
[----:B------:R1:W-:Y:S01]  /*150f40*/  STG.E.U8 desc[UR4][R88.64+0x1b], RZ ;  /* 0x00001bff58007986 */ /* 0x0003e2000c101104 */
[----:B------:R-:W-:Y:S05]  /*150f50*/  BRA `(.L_x_4422) ;  /* 0x00000000006c7947 */ /* 0x000fea0003800000 */
.L_x_4419:
[----:B------:R-:W-:-:S13]  /*150f60*/  ISETP.NE.AND P0, PT, R88, 0x47, PT ;  /* 0x000000475800780c */ /* 0x000fda0003f05270 */
[----:B------:R-:W-:Y:S05]  /*150f70*/  @!P0 BREAK.RELIABLE B7 ;  /* 0x0000000000078942 */ /* 0x000fea0003800100 */
[----:B------:R-:W-:Y:S05]  /*150f80*/  @!P0 BRA `(.L_x_4423) ;  /* 0x0000000000488947 */ /* 0x000fea0003800000 */
[----:B------:R-:W-:-:S13]  /*150f90*/  ISETP.NE.AND P0, PT, R88, 0x54, PT ;  /* 0x000000545800780c */ /* 0x000fda0003f05270 */
[----:B------:R-:W-:Y:S05]  /*150fa0*/  @!P0 BREAK.RELIABLE B7 ;  /* 0x0000000000078942 */ /* 0x000fea0003800100 */
[----:B------:R-:W-:Y:S05]  /*150fb0*/  @!P0 BRA `(.L_x_4424) ;  /* 0x0000000000208947 */ /* 0x000fea0003800000 */
.L_x_4421:
[----:B------:R-:W-:Y:S05]  /*150fc0*/  BSYNC.RELIABLE B7 ;  /* 0x0000000000077941 */ /* 0x000fea0003800100 */
.L_x_4418:
[----:B------:R-:W-:Y:S01]  /*150fd0*/  R2UR UR4, R78 ;  /* 0x000000004e0472ca */ /* 0x000fe200000e0000 */
[----:B------:R-:W-:Y:S01]  /*150fe0*/  IMAD.MOV.U32 R40, RZ, RZ, 0x4 ;  /* 0x00000004ff287424 */ /* 0x000fe200078e00ff */
[----:B------:R-:W-:Y:S02]  /*150ff0*/  R2UR UR5, R79 ;  /* 0x000000004f0572ca */ /* 0x000fe400000e0000 */
[----:B------:R-:W-:-:S04]  /*151000*/  IADD3 R88, P0, P1, R60, R91, R69 ;  /* 0x0000005b3c587210 */ /* 0x000fc8000791e045 */
[----:B------:R-:W-:-:S07]  /*151010*/  IADD3.X R89, PT, PT, R59, R90, RZ, P0, P1 ;  /* 0x0000005a3b597210 */ /* 0x000fce00007e24ff */
[----:B------:R1:W-:Y:S01]  /*151020*/  STG.E.U8 desc[UR4][R88.64+0x1b], R40 ;  /* 0x00001b2858007986 */ /* 0x0003e2000c101104 */
[----:B------:R-:W-:Y:S05]  /*151030*/  BRA `(.L_x_4422) ;  /* 0x0000000000347947 */ /* 0x000fea0003800000 */
.L_x_4424:
[----:B------:R-:W-:Y:S01]  /*151040*/  R2UR UR4, R78 ;  /* 0x000000004e0472ca */ /* 0x000fe200000e0000 */
[----:B------:R-:W-:Y:S01]  /*151050*/  IMAD.MOV.U32 R40, RZ, RZ, 0x3 ;  /* 0x00000003ff287424 */ /* 0x000fe200078e00ff */
[----:B------:R-:W-:Y:S02]  /*151060*/  R2UR UR5, R79 ;  /* 0x000000004f0572ca */ /* 0x000fe400000e0000 */
[----:B------:R-:W-:-:S04]  /*151070*/  IADD3 R88, P0, P1, R60, R91, R69 ;  /* 0x0000005b3c587210 */ /* 0x000fc8000791e045 */
[----:B------:R-:W-:-:S07]  /*151080*/  IADD3.X R89, PT, PT, R59, R90, RZ, P0, P1 ;  /* 0x0000005a3b597210 */ /* 0x000fce00007e24ff */
[----:B------:R1:W-:Y:S01]  /*151090*/  STG.E.U8 desc[UR4][R88.64+0x1b], R40 ;  /* 0x00001b2858007986 */ /* 0x0003e2000c101104 */
[----:B------:R-:W-:Y:S05]  /*1510a0*/  BRA `(.L_x_4422) ;  /* 0x0000000000187947 */ /* 0x000fea0003800000 */
.L_x_4423:
[----:B------:R-:W-:Y:S01]  /*1510b0*/  R2UR UR4, R78 ;  /* 0x000000004e0472ca */ /* 0x000fe200000e0000 */
[----:B------:R-:W-:Y:S01]  /*1510c0*/  IMAD.MOV.U32 R40, RZ, RZ, 0x2 ;  /* 0x00000002ff287424 */ /* 0x000fe200078e00ff */
[----:B------:R-:W-:Y:S02]  /*1510d0*/  R2UR UR5, R79 ;  /* 0x000000004f0572ca */ /* 0x000fe400000e0000 */
[----:B------:R-:W-:-:S04]  /*1510e0*/  IADD3 R88, P0, P1, R60, R91, R69 ;  /* 0x0000005b3c587210 */ /* 0x000fc8000791e045 */
[----:B------:R-:W-:-:S07]  /*1510f0*/  IADD3.X R89, PT, PT, R59, R90, RZ, P0, P1 ;  /* 0x0000005a3b597210 */ /* 0x000fce00007e24ff */
[----:B------:R1:W-:Y:S02]  /*151100*/  STG.E.U8 desc[UR4][R88.64+0x1b], R40 ;  /* 0x00001b2858007986 */ /* 0x0003e4000c101104 */
.L_x_4422:
[----:B------:R-:W-:Y:S05]  /*151110*/  BSYNC.RECONVERGENT B6 ;  /* 0x0000000000067941 */ /* 0x000fea0003800200 */
.L_x_4417:
[----:B------:R-:W-:Y:S02]  /*151120*/  R2UR UR4, R78 ;  /* 0x000000004e0472ca */ /* 0x000fe400000e0000 */
[----:B------:R-:W-:-:S13]  /*151130*/  R2UR UR5, R79 ;  /* 0x000000004f0572ca */ /* 0x000fda00000e0000 */
[----:B-1----:R-:W5:Y:S02]  /*151140*/  LDG.E R40, desc[UR4][R82.64+0xcc] ;  /* 0x0000cc0452287981 */ /* 0x002f64000c1e1900 */
[C---:B-----5:R-:W-:Y:S01]  /*151150*/  ISETP.GE.AND P0, PT, R69.reuse, R40, PT ;  /* 0x000000284500720c */ /* 0x060fe20003f06270 */
[----:B------:R-:W-:-:S12]  /*151160*/  VIADD R69, R69, 0x1 ;  /* 0x0000000145457836 */ /* 0x000fd80000000000 */
[----:B------:R-:W-:Y:S05]  /*151170*/  @!P0 BRA `(.L_x_4425) ;  /* 0xfffffff800f48947 */ /* 0x000fea000383ffff */
[----:B------:R-:W-:Y:S05]  /*151180*/  BSYNC.RECONVERGENT B1 ;  /* 0x0000000000017941 */ /* 0x000fea0003800200 */
.L_x_4365:
[----:B------:R-:W-:Y:S05]  /*151190*/  BSYNC.RECONVERGENT B0 ;  /* 0x0000000000007941 */ /* 0x000fea0003800200 */
.L_x_4340:
[----:B-1----:R-:W-:Y:S01]  /*1511a0*/  IMAD R69, R58, 0x36, RZ ;  /* 0x000000363a457824 */ /* 0x002fe200078e02ff */
[C---:B------:R-:W-:Y:S01]  /*1511b0*/  R2UR UR4, R78.reuse ;  /* 0x000000004e0472ca */ /* 0x040fe200000e0000 */
[----:B------:R-:W-:Y:S01]  /*1511c0*/  IMAD.MOV.U32 R94, RZ, RZ, 0x4 ;  /* 0x00000004ff5e7424 */ /* 0x000fe200078e00ff */
[----:B------:R-:W-:Y:S02]  /*1511d0*/  R2UR UR5, R79 ;  /* 0x000000004f0572ca */ /* 0x000fe400000e0000 */
[----:B------:R-:W-:Y:S02]  /*1511e0*/  IADD3 R40, PT, PT, R69, 0x1c, R40 ;  /* 0x0000001c45287810 */ /* 0x000fe40007ffe028 */
[C---:B------:R-:W-:Y:S02]  /*1511f0*/  R2UR UR8, R78.reuse ;  /* 0x000000004e0872ca */ /* 0x040fe400000e0000 */
[----:B------:R-:W-:Y:S02]  /*151200*/  R2UR UR9, R79 ;  /* 0x000000004f0972ca */ /* 0x000fe400000e0000 */
[----:B------:R-:W-:-:S02]  /*151210*/  R2UR UR10, R78 ;  /* 0x000000004e0a72ca */ /* 0x000fc400000e0000 */
[----:B------:R-:W-:Y:S02]  /*151220*/  R2UR UR11, R79 ;  /* 0x000000004f0b72ca */ /* 0x000fe400000e0000 */
[CC--:B------:R-:W-:Y:S02]  /*151230*/  IADD3 R92, P0, PT, R40.reuse, R60.reuse, RZ ;  /* 0x0000003c285c7210 */ /* 0x0c0fe40007f1e0ff */
[C---:B------:R-:W-:Y:S02]  /*151240*/  IADD3 R88, P1, PT, R69.reuse, R60, RZ ;  /* 0x0000003c45587210 */ /* 0x040fe40007f3e0ff */
[-C--:B------:R-:W-:Y:S02]  /*151250*/  LEA.HI.X.SX32 R93, R40, R59.reuse, 0x1, P0 ;  /* 0x0000003b285d7211 */ /* 0x080fe400000f0eff */
[----:B------:R-:W-:-:S03]  /*151260*/  LEA.HI.X.SX32 R89, R69, R59, 0x1, P1 ;  /* 0x0000003b45597211 */ /* 0x000fc600008f0eff */
[----:B------:R1:W-:Y:S04]  /*151270*/  STG.E.U8 desc[UR4][R92.64], R94 ;  /* 0x0000005e5c007986 */ /* 0x0003e8000c101104 */
[----:B------:R0:W-:Y:S04]  /*151280*/  STG.E.U8 desc[UR8][R88.64+0x1b], R94 ;  /* 0x00001b5e58007986 */ /* 0x0001e8000c101108 */
[----:B------:R-:W5:Y:S02]  /*151290*/  LDG.E R40, desc[UR10][R82.64+0xc8] ;  /* 0x0000c80a52287981 */ /* 0x000f64000c1e1900 */
[----:B-----5:R-:W-:-:S04]  /*1512a0*/  IADD3 R40, PT, PT, R69, 0x1, R40 ;  /* 0x0000000145287810 */ /* 0x020fc80007ffe028 */
[----:B------:R-:W-:-:S04]  /*1512b0*/  IADD3 R90, P0, PT, R40, R60, RZ ;  /* 0x0000003c285a7210 */ /* 0x000fc80007f1e0ff */
[----:B------:R-:W-:-:S05]  /*1512c0*/  LEA.HI.X.SX32 R91, R40, R59, 0x1, P0 ;  /* 0x0000003b285b7211 */ /* 0x000fca00000f0eff */
[----:B------:R0:W-:Y:S04]  /*1512d0*/  STG.E.U8 desc[UR4][R90.64], R94 ;  /* 0x0000005e5a007986 */ /* 0x0001e8000c101104 */
[----:B------:R0:W-:Y:S04]  /*1512e0*/  STG.E.U8 desc[UR8][R88.64], R94 ;  /* 0x0000005e58007986 */ /* 0x0001e8000c101108 */
[----:B------:R-:W5:Y:S01]  /*1512f0*/  LDG.E R40, desc[UR10][R82.64+0xc8] ;  /* 0x0000c80a52287981 */ /* 0x000f62000c1e1900 */
[----:B-1----:R-:W-:Y:S01]  /*151300*/  IMAD.MOV.U32 R93, RZ, RZ, 0x1 ;  /* 0x00000001ff5d7424 */ /* 0x002fe200078e00ff */
[----:B------:R-:W-:Y:S04]  /*151310*/  BSSY.RECONVERGENT B0, `(.L_x_4426) ;  /* 0x0000066000007945 */ /* 0x000fe80003800200 */
[----:B------:R0:W-:Y:S01]  /*151320*/  STG.E desc[UR4][R82.64+0xd8], R93 ;  /* 0x0000d85d52007986 */ /* 0x0001e2000c101904 */
[----:B-----5:R-:W-:-:S13]  /*151330*/  ISETP.GE.AND P0, PT, R40, 0x1, PT ;  /* 0x000000012800780c */ /* 0x020fda0003f06270 */
[----:B0-----:R-:W-:Y:S05]  /*151340*/  @!P0 BRA `(.L_x_4427) ;  /* 0x0000000400888947 */ /* 0x001fea0003800000 */
[----:B------:R-:W-:Y:S02]  /*151350*/  R2UR UR4, R78 ;  /* 0x000000004e0472ca */ /* 0x000fe400000e0000 */
[----:B------:R-:W-:-:S13]  /*151360*/  R2UR UR5, R79 ;  /* 0x000000004f0572ca */ /* 0x000fda00000e0000 */
[----:B------:R0:W5:Y:S01]  /*151370*/  LDG.E R94, desc[UR4][R82.64+0xcc] ;  /* 0x0000cc04525e7981 */ /* 0x000162000c1e1900 */
[C---:B------:R-:W-:Y:S02]  /*151380*/  VIADD R98, R61.reuse, 0xffffffff ;  /* 0xffffffff3d627836 */ /* 0x040fe40000000000 */
[----:B------:R-:W-:Y:S02]  /*151390*/  VIADD R100, R61, 0x270 ;  /* 0x000002703d647836 */ /* 0x000fe40000000000 */
[----:B------:R-:W-:-:S07]  /*1513a0*/  IMAD.MOV.U32 R91, RZ, RZ, 0x1 ;  /* 0x00000001ff5b7424 */ /* 0x000fce00078e00ff */
.L_x_4432:
        /* <DEDUP_REMOVED lines=9> */
.L_x_4431:
[----:B------:R-:W-:Y:S02]  /*151440*/  R2UR UR4, R78 ;  /* 0x000000004e0472ca */ /* 0x000fe400000e0000 */
[----:B------:R-:W-:-:S13]  /*151450*/  R2UR UR5, R79 ;  /* 0x000000004f0572ca */ /* 0x000fda00000e0000 */
[----:B---3--:R-:W5:Y:S01]  /*151460*/  LDG.E R97, desc[UR4][R82.64+0xd8] ;  /* 0x0000d80452617981 */ /* 0x008f62000c1e1900 */
[----:B------:R-:W-:Y:S02]  /*151470*/  R2UR UR8, R78 ;  /* 0x000000004e0872ca */ /* 0x000fe400000e0000 */
[----:B------:R-:W-:Y:S02]  /*151480*/  R2UR UR9, R79 ;  /* 0x000000004f0972ca */ /* 0x000fe400000e0000 */
[----:B------:R-:W-:-:S04]  /*151490*/  IADD3 R90, P1, PT, R95, R88, RZ ;  /* 0x000000585f5a7210 */ /* 0x000fc80007f3e0ff */
[----:B------:R-:W-:-:S07]  /*1514a0*/  LEA.HI.X.SX32 R91, R95, R89, 0x1, P1 ;  /* 0x000000595f5b7211 */ /* 0x000fce00008f0eff */
[----:B------:R-:W2:Y:S01]  /*1514b0*/  LDG.E.S8 R91, desc[UR8][R90.64+0x1b] ;  /* 0x00001b085a5b7981 */ /* 0x000ea2000c1e1300 */
[----:B-----5:R-:W-:-:S04]  /*1514c0*/  IADD3 R92, P0, PT, R97, R88, RZ ;  /* 0x00000058615c7210 */ /* 0x020fc80007f1e0ff */
[----:B-1----:R-:W-:-:S05]  /*1514d0*/  LEA.HI.X.SX32 R93, R97, R89, 0x1, P0 ;  /* 0x00000059615d7211 */ /* 0x002fca00000f0eff */
[----:B------:R-:W2:Y:S01]  /*1514e0*/  LDG.E.S8 R92, desc[UR4][R92.64] ;  /* 0x000000045c5c7981 */ /* 0x000ea2000c1e1300 */
[----:B------:R-:W-:-:S04]  /*1514f0*/  VIADD R97, R97, 0xffffffff ;  /* 0xffffffff61617836 */ /* 0x000fc80000000000 */
[----:B------:R-:W-:-:S04]  /*151500*/  IMAD R94, R97, R94, R98 ;  /* 0x0000005e615e7224 */ /* 0x000fc800078e0262 */
[----:B------:R-:W-:-:S04]  /*151510*/  IMAD.IADD R95, R94, 0x1, R95 ;  /* 0x000000015e5f7824 */ /* 0x000fc800078e025f */
[----:B------:R-:W-:-:S04]  /*151520*/  IMAD.WIDE R94, R95, 0x8, R84 ;  /* 0x000000085f5e7825 */ /* 0x000fc800078e0254 */
[----:B--2---:R-:W-:-:S05]  /*151530*/  IMAD.IADD R40, R92, 0x1, R91 ;  /* 0x000000015c287824 */ /* 0x004fca00078e025b */
[----:B------:R-:W-:-:S13]  /*151540*/  ISETP.NE.AND P0, PT, R40, 0x3, PT ;  /* 0x000000032800780c */ /* 0x000fda0003f05270 */
[C---:B------:R-:W-:Y:S02]  /*151550*/  @P0 R2UR UR4, R78.reuse ;  /* 0x000000004e0402ca */ /* 0x040fe400000e0000 */
[C---:B------:R-:W-:Y:S02]  /*151560*/  @P0 R2UR UR5, R79.reuse ;  /* 0x000000004f0502ca */ /* 0x040fe400000e0000 */
[C---:B------:R-:W-:Y:S02]  /*151570*/  @P0 R2UR UR8, R78.reuse ;  /* 0x000000004e0802ca */ /* 0x040fe400000e0000 */
[C---:B------:R-:W-:Y:S02]  /*151580*/  @P0 R2UR UR9, R79.reuse ;  /* 0x000000004f0902ca */ /* 0x040fe400000e0000 */
[C---:B------:R-:W-:Y:S02]  /*151590*/  @P0 R2UR UR10, R78.reuse ;  /* 0x000000004e0a02ca */ /* 0x040fe400000e0000 */
[C---:B------:R-:W-:Y:S01]  /*1515a0*/  @P0 R2UR UR11, R79.reuse ;  /* 0x000000004f0b02ca */ /* 0x040fe200000e0000 */
[----:B------:R-:W-:Y:S01]  /*1515b0*/  @P0 IMAD.MOV.U32 R90, RZ, RZ, 0x0 ;  /* 0x00000000ff5a0424 */ /* 0x000fe200078e00ff */
[----:B------:R-:W-:Y:S01]  /*1515c0*/  @P0 R2UR UR12, R78 ;  /* 0x000000004e0c02ca */ /* 0x000fe200000e0000 */
[----:B------:R-:W-:Y:S01]  /*1515d0*/  @P0 IMAD.MOV.U32 R91, RZ, RZ, 0x7ff00000 ;  /* 0x7ff00000ff5b0424 */ /* 0x000fe200078e00ff */
[----:B------:R-:W-:-:S04]  /*1515e0*/  @P0 R2UR UR13, R79 ;  /* 0x000000004f0d02ca */ /* 0x000fc800000e0000 */
        /* <DEDUP_REMOVED lines=23> */
[C---:B------:R-:W-:Y:S02]  /*151760*/  @!P0 R2UR UR5, R79.reuse ;  /* 0x000000004f0582ca */ /* 0x040fe400000e0000 */
[----:B------:R-:W-:Y:S02]  /*151770*/  R2UR UR8, R78 ;  /* 0x000000004e0872ca */ /* 0x000fe400000e0000 */
[----:B------:R-:W-:Y:S01]  /*151780*/  R2UR UR9, R79 ;  /* 0x000000004f0972ca */ /* 0x000fe200000e0000 */
[----:B---3--:R-:W-:-:S04]  /*151790*/  @!P0 VIADD R40, R40, 0xffffffff ;  /* 0xffffffff28288836 */ /* 0x008fc80000000000 */
[----:B-----5:R-:W-:-:S04]  /*1517a0*/  @!P0 IMAD R97, R40, R97, R100 ;  /* 0x0000006128618224 */ /* 0x020fc800078e0264 */
[----:B----4-:R-:W-:Y:S02]  /*1517b0*/  @!P0 IMAD.IADD R99, R96, 0x1, R97 ;  /* 0x0000000160638824 */ /* 0x010fe400078e0261 */
[----:B------:R-:W-:Y:S02]  /*1517c0*/  @!P0 IMAD.MOV.U32 R96, RZ, RZ, 0x0 ;  /* 0x00000000ff608424 */ /* 0x000fe400078e00ff */
[----:B------:R-:W-:Y:S02]  /*1517d0*/  @!P0 IMAD.MOV.U32 R97, RZ, RZ, -0x3f56d000 ;  /* 0xc0a93000ff618424 */ /* 0x000fe400078e00ff */
        /* <DEDUP_REMOVED lines=11> */
.L_x_4430:
[C---:B------:R-:W-:Y:S02]  /*151890*/  R2UR UR4, R78.reuse ;  /* 0x000000004e0472ca */ /* 0x040fe400000e0000 */
[C---:B------:R-:W-:Y:S02]  /*1518a0*/  R2UR UR5, R79.reuse ;  /* 0x000000004f0572ca */ /* 0x040fe400000e0000 */
[----:B------:R-:W-:Y:S02]  /*1518b0*/  R2UR UR8, R78 ;  /* 0x000000004e0872ca */ /* 0x000fe400000e0000 */
[----:B------:R-:W-:-:S09]  /*1518c0*/  R2UR UR9, R79 ;  /* 0x000000004f0972ca */ /* 0x000fd200000e0000 */
[----:B---3--:R1:W5:Y:S04]  /*1518d0*/  LDG.E R91, desc[UR4][R82.64+0xd8] ;  /* 0x0000d804525b7981 */ /* 0x008368000c1e1900 */
[----:B------:R1:W5:Y:S02]  /*1518e0*/  LDG.E R40, desc[UR8][R82.64+0xc8] ;  /* 0x0000c80852287981 */ /* 0x000364000c1e1900 */
.L_x_4429:
[----:B------:R-:W-:Y:S05]  /*1518f0*/  BSYNC.RECONVERGENT B1 ;  /* 0x0000000000017941 */ /* 0x000fea0003800200 */
.L_x_4428:
[----:B------:R-:W-:Y:S01]  /*151900*/  R2UR UR4, R78 ;  /* 0x000000004e0472ca */ /* 0x000fe200000e0000 */
[----:B-1---5:R-:W-:Y:S01]  /*151910*/  VIADD R93, R91, 0x1 ;  /* 0x000000015b5d7836 */ /* 0x022fe20000000000 */
[----:B------:R-:W-:Y:S02]  /*151920*/  R2UR UR5, R79 ;  /* 0x000000004f0572ca */ /* 0x000fe400000e0000 */
[----:B------:R-:W-:Y:S01]  /*151930*/  ISETP.GE.AND P0, PT, R91, R40, PT ;  /* 0x000000285b00720c */ /* 0x000fe20003f06270 */
[----:B------:R-:W-:-:S10]  /*151940*/  IMAD.MOV.U32 R91, RZ, RZ, R93 ;  /* 0x000000ffff5b7224 */ /* 0x000fd400078e005d */
[----:B------:R1:W-:Y:S02]  /*151950*/  STG.E desc[UR4][R82.64+0xd8], R93 ;  /* 0x0000d85d52007986 */ /* 0x0003e4000c101904 */
[----:B------:R-:W-:Y:S05]  /*151960*/  @!P0 BRA `(.L_x_4432) ;  /* 0xfffffff800908947 */ /* 0x000fea000383ffff */
.L_x_4427:
[----:B------:R-:W-:Y:S05]  /*151970*/  BSYNC.RECONVERGENT B0 ;  /* 0x0000000000007941 */ /* 0x000fea0003800200 */
.L_x_4426:
        /* <DEDUP_REMOVED lines=10> */
[----:B------:R-:W-:Y:S02]  /*151a20*/  VIADD R104, R61, 0xffffffff ;  /* 0xffffffff3d687836 */ /* 0x000fe40000000000 */
[----:B0-----:R-:W-:-:S07]  /*151a30*/  IMAD.MOV.U32 R91, RZ, RZ, 0x1 ;  /* 0x00000001ff5b7424 */ /* 0x001fce00078e00ff */
.L_x_4511:
[----:B------:R-:W-:Y:S01]  /*151a40*/  R2UR UR4, R78 ;  /* 0x000000004e0472ca */ /* 0x000fe200000e0000 */
[----:B0-----:R-:W-:Y:S01]  /*151a50*/  IMAD.MOV.U32 R95, RZ, RZ, 0x1 ;  /* 0x00000001ff5f7424 */ /* 0x001fe200078e00ff */
[----:B------:R-:W-:Y:S01]  /*151a60*/  R2UR UR5, R79 ;  /* 0x000000004f0572ca */ /* 0x000fe200000e0000 */
[----:B------:R-:W-:Y:S01]  /*151a70*/  BSSY.RECONVERGENT B1, `(.L_x_4435) ;  /* 0x000072f000017945 */ /* 0x000fe20003800200 */
[----:B-----5:R-:W-:-:S11]  /*151a80*/  ISETP.GE.AND P0, PT, R93, 0x1, PT ;  /* 0x000000015d00780c */ /* 0x020fd60003f06270 */
[----:B------:R0:W-:Y:S02]  /*151a90*/  STG.E desc[UR4][R82.64+0xe8], R95 ;  /* 0x0000e85f52007986 */ /* 0x0001e4000c101904 */
[----:B------:R-:W-:Y:S05]  /*151aa0*/  @!P0 BRA `(.L_x_4436) ;  /* 0x0000007000ac8947 */ /* 0x000fea0003800000 */
[----:B------:R-:W-:Y:S01]  /*151ab0*/  BSSY.RECONVERGENT B6, `(.L_x_4437) ;  /* 0x0000724000067945 */ /* 0x000fe20003800200 */
[----:B0-----:R-:W-:-:S03]  /*151ac0*/  IMAD.MOV.U32 R95, RZ, RZ, 0x1 ;  /* 0x00000001ff5f7424 */ /* 0x001fc600078e00ff */
[----:B------:R-:W0:Y:S05]  /*151ad0*/  BMOV.32.CLEAR R105, B6 ;  /* 0x0000000006697355 */ /* 0x000e2a0000100000 */
.L_x_4510:
[----:B------:R-:W-:Y:S02]  /*151ae0*/  R2UR UR4, R78 ;  /* 0x000000004e0472ca */ /* 0x000fe400000e0000 */
[----:B------:R-:W-:-:S13]  /*151af0*/  R2UR UR5, R79 ;  /* 0x000000004f0572ca */ /* 0x000fda00000e0000 */
[----:B------:R-:W5:Y:S02]  /*151b00*/  LDG.E R40, desc[UR4][R82.64+0xe4] ;  /* 0x0000e40452287981 */ /* 0x000f64000c1e1900 */
[----:B-----5:R-:W-:-:S04]  /*151b10*/  VIADD R40, R40, 0xffffffff ;  /* 0xffffffff28287836 */ /* 0x020fc80000000000 */
[----:B------:R-:W-:-:S04]  /*151b20*/  IMAD R40, R93, R40, R104 ;  /* 0x000000285d287224 */ /* 0x000fc800078e0268 */
[----:B--2---:R-:W-:-:S04]  /*151b30*/  IMAD.IADD R91, R40, 0x1, R95 ;  /* 0x00000001285b7824 */ /* 0x004fc800078e025f */
[----:B------:R-:W-:-:S06]  /*151b40*/  IMAD.WIDE R90, R91, 0x8, R84 ;  /* 0x000000085b5a7825 */ /* 0x000fcc00078e0254 */
[----:B------:R-:W5:Y:S01]  /*151b50*/  LDG.E.64 R90, desc[UR4][R90.64] ;  /* 0x000000045a5a7981 */ /* 0x000f62000c1e1b00 */
[----:B------:R-:W-:Y:S01]  /*151b60*/  IMAD.MOV.U32 R110, RZ, RZ, -0x800000 ;  /* 0xff800000ff6e7424 */ /* 0x000fe200078e00ff */
[----:B------:R-:W-:Y:S05]  /*151b70*/  BMOV.32.CLEAR RZ, B6 ;  /* 0x0000000006ff7355 */ /* 0x000fea0000100000 */
[----:B------:R-:W-:Y:S01]  /*151b80*/  IMAD.MOV.U32 R111, RZ, RZ, 0x41cdcd64 ;  /* 0x41cdcd64ff6f7424 */ /* 0x000fe200078e00ff */
[----:B------:R-:W-:Y:S01]  /*151b90*/  BSSY.RECONVERGENT B6, `(.L_x_4438) ;  /* 0x000070e000067945 */ /* 0x000fe20003800200 */
[----:B------:R-:W-:-:S03]  /*151ba0*/  IMAD.MOV.U32 R108, RZ, RZ, R95 ;  /* 0x000000ffff6c7224 */ /* 0x000fc600078e005f */
[----:B0-----:R-:W0:Y:S05]  /*151bb0*/  BMOV.32.CLEAR R106, B6 ;  /* 0x00000000066a7355 */ /* 0x001e2a0000100000 */
[----:B-----5:R-:W-:-:S14]  /*151bc0*/  DSETP.GEU.AND P0, PT, |R90|, R110, PT ;  /* 0x0000006e5a00722a */ /* 0x020fdc0003f0e200 */
        /* <DEDUP_REMOVED lines=24> */
[----:B------:R-:W-:Y:S01]  /*151d50*/  VIADD R109, R61, 0x270 ;  /* 0x000002703d6d7836 */ /* 0x000fe20000000000 */
        /* <DEDUP_REMOVED lines=22> */
.L_x_4441:
        /* <DEDUP_REMOVED lines=24> */
[----:B------:R-:W-:Y:S02]  /*152040*/  VIADD R100, R95, 0x10000 ;  /* 0x000100005f647836 */ /* 0x000fe40000000000 */
        /* <DEDUP_REMOVED lines=77> */
[----:B0-----:R-:W-:-:S07]  /*152520*/  DADD R126, R94, R126 ;  /* 0x000000005e7e7229 */ /* 0x001fce000000007e */
        /* <DEDUP_REMOVED lines=14> */
[----:B----4-:R-:W-:Y:S02]  /*152610*/  IMAD.IADD R102, R96, 0x1, R95 ;  /* 0x0000000160667824 */ /* 0x010fe400078e025f */
[----:B------:R-:W2:Y:S02]  /*152620*/  LDC.64 R96, c[0x3][R103+-0x4d68] ;  /* 0x00eca60067607b82 */ /* 0x000ea40000000a00 */
[----:B------:R-:W-:-:S06]  /*152630*/  IMAD.SHL.U32 R102, R102, 0x8, RZ ;  /* 0x0000000866667824 */ /* 0x000fcc00078e00ff */
        /* <DEDUP_REMOVED lines=42> */
.L_x_4447:
[----:B------:R-:W-:Y:S05]  /*1528e0*/  BSYNC.RECONVERGENT B8 ;  /* 0x0000000000087941 */ /* 0x000fea0003800200 */
.L_x_4446:
        /* <DEDUP_REMOVED lines=30> */
.L_x_4450:
[----:B------:R-:W-:Y:S05]  /*152ad0*/  BSYNC.RECONVERGENT B8 ;  /* 0x0000000000087941 */ /* 0x000fea0003800200 */
.L_x_4449:
        /* <DEDUP_REMOVED lines=19> */
.L_x_4448:
        /* <DEDUP_REMOVED lines=14> */
.L_x_4445:
        /* <DEDUP_REMOVED lines=67> */
.L_x_4453:
[----:B------:R-:W-:Y:S05]  /*153120*/  BSYNC.RECONVERGENT B8 ;  /* 0x0000000000087941 */ /* 0x000fea0003800200 */
.L_x_4452:
        /* <DEDUP_REMOVED lines=30> */
.L_x_4456:
[----:B------:R-:W-:Y:S05]  /*153310*/  BSYNC.RECONVERGENT B8 ;  /* 0x0000000000087941 */ /* 0x000fea0003800200 */
.L_x_4455:
        /* <DEDUP_REMOVED lines=19> */
.L_x_4454:
        /* <DEDUP_REMOVED lines=14> */
.L_x_4444:
        /* <DEDUP_REMOVED lines=15> */
.L_x_4457:
        /* <DEDUP_REMOVED lines=67> */
.L_x_4459:
[----:B------:R-:W-:Y:S05]  /*153a50*/  BSYNC.RECONVERGENT B8 ;  /* 0x0000000000087941 */ /* 0x000fea0003800200 */
.L_x_4458:
        /* <DEDUP_REMOVED lines=30> */
.L_x_4462:
[----:B------:R-:W-:Y:S05]  /*153c40*/  BSYNC.RECONVERGENT B8 ;  /* 0x0000000000087941 */ /* 0x000fea0003800200 */
.L_x_4461:
        /* <DEDUP_REMOVED lines=19> */
.L_x_4460:
        /* <DEDUP_REMOVED lines=13> */
.L_x_4451:
[----:B------:R-:W-:Y:S05]  /*153e50*/  BSYNC.RECONVERGENT B6 ;  /* 0x0000000000067941 */ /* 0x000fea0003800200 */
.L_x_4443:
        /* <DEDUP_REMOVED lines=23> */
[----:B------:R-:W3:Y:S01]  /*153fd0*/  MUFU.RCP64H R95, R93 ;  /* 0x0000005d005f7308 */ /* 0x000ee20000001800 */
[----:B--2---:R-:W-:Y:S01]  /*153fe0*/  IMAD R40, R40, 0x5, R91 ;  /* 0x0000000528287824 */ /* 0x004fe200078e025b */
[----:B---3--:R-:W-:-:S04]  /*153ff0*/  DFMA R90, -R92, R94, 1 ;  /* 0x3ff000005c5a742b */ /* 0x008fc8000000015e */
[----:B------:R-:W-:-:S04]  /*154000*/  LEA R124, R40, 0x10000, 0x3 ;  /* 0x00010000287c7811 */ /* 0x000fc800078e18ff */
[----:B------:R-:W-:Y:S02]  /*154010*/  DFMA R90, R90, R90, R90 ;  /* 0x0000005a5a5a722b */ /* 0x000fe4000000005a */
[----:B------:R-:W2:Y:S06]  /*154020*/  LDC.64 R124, c[0x3][R124+-0x4d68] ;  /* 0x00eca6007c7c7b82 */ /* 0x000eac0000000a00 */
[----:B------:R-:W-:-:S08]  /*154030*/  DFMA R90, R94, R90, R94 ;  /* 0x0000005a5e5a722b */ /* 0x000fd0000000005e */
[----:B------:R-:W-:-:S08]  /*154040*/  DFMA R98, -R92, R90, 1 ;  /* 0x3ff000005c62742b */ /* 0x000fd0000000015a */
[----:B------:R-:W-:Y:S02]  /*154050*/  DFMA R98, R90, R98, R90 ;  /* 0x000000625a62722b */ /* 0x000fe4000000005a */
        /* <DEDUP_REMOVED lines=12> */
.L_x_4464:
[----:B------:R-:W-:Y:S05]  /*154120*/  BSYNC.RECONVERGENT B6 ;  /* 0x0000000000067941 */ /* 0x000fea0003800200 */
.L_x_4463:
        /* <DEDUP_REMOVED lines=24> */
.L_x_4465:
[C---:B------:R-:W-:Y:S02]  /*1542b0*/  R2UR UR4, R78.reuse ;  /* 0x000000004e0472ca */ /* 0x040fe400000e0000 */
[C---:B------:R-:W-:Y:S02]  /*1542c0*/  R2UR UR5, R79.reuse ;  /* 0x000000004f0572ca */ /* 0x040fe400000e0000 */
[----:B------:R-:W-:Y:S02]  /*1542d0*/  R2UR UR8, R78 ;  /* 0x000000004e0872ca */ /* 0x000fe400000e0000 */
[----:B------:R-:W-:-:S09]  /*1542e0*/  R2UR UR9, R79 ;  /* 0x000000004f0972ca */ /* 0x000fd200000e0000 */
[----:B------:R2:W-:Y:S04]  /*1542f0*/  STG.E.64 desc[UR4][R86.64+0x2738], R122 ;  /* 0x0027387a56007986 */ /* 0x0005e8000c101b04 */
[----:B------:R2:W-:Y:S02]  /*154300*/  STG.E.64 desc[UR8][R86.64+0x2740], R124 ;  /* 0x0027407c56007986 */ /* 0x0005e4000c101b08 */
.L_x_4442:
[----:B------:R-:W-:Y:S05]  /*154310*/  BSYNC.RECONVERGENT B7 ;  /* 0x0000000000077941 */ /* 0x000fea0003800200 */
.L_x_4440:
[----:B-----5:R-:W-:Y:S01]  /*154320*/  DSETP.GEU.AND P0, PT, |R124|, R110, PT ;  /* 0x0000006e7c00722a */ /* 0x020fe20003f0e200 */
[----:B------:R-:W-:Y:S05]  /*154330*/  BMOV.32.CLEAR RZ, B6 ;  /* 0x0000000006ff7355 */ /* 0x000fea0000100000 */
[----:B------:R-:W-:Y:S08]  /*154340*/  BSSY.RECONVERGENT B6, `(.L_x_4466) ;  /* 0x000001c000067945 */ /* 0x000ff00003800200 */
        /* <DEDUP_REMOVED lines=8> */
[----:B0-----:R-:W2:Y:S04]  /*1543d0*/  LDG.E R90, desc[UR8][R82.64+0xcc] ;  /* 0x0000cc08525a7981 */ /* 0x001ea8000c1e1900 */
[----:B------:R-:W3:Y:S04]  /*1543e0*/  LDG.E R91, desc[UR10][R82.64+0xe8] ;  /* 0x0000e80a525b7981 */ /* 0x000ee8000c1e1900 */
        /* <DEDUP_REMOVED lines=17> */
.L_x_4467:
[----:B------:R-:W-:Y:S05]  /*154500*/  BSYNC.RECONVERGENT B6 ;  /* 0x0000000000067941 */ /* 0x000fea0003800200 */
.L_x_4466:
[C---:B------:R-:W-:Y:S02]  /*154510*/  R2UR UR4, R78.reuse ;  /* 0x000000004e0472ca */ /* 0x040fe400000e0000 */
[C---:B------:R-:W-:Y:S02]  /*154520*/  R2UR UR5, R79.reuse ;  /* 0x000000004f0572ca */ /* 0x040fe400000e0000 */
[----:B------:R-:W-:Y:S02]  /*154530*/  R2UR UR8, R78 ;  /* 0x000000004e0872ca */ /* 0x000fe400000e0000 */
[----:B------:R-:W-:-:S09]  /*154540*/  R2UR UR9, R79 ;  /* 0x000000004f0972ca */ /* 0x000fd200000e0000 */
[----:B------:R-:W2:Y:S04]  /*154550*/  LDG.E R107, desc[UR4][R82.64+0xe4] ;  /* 0x0000e404526b7981 */ /* 0x000ea8000c1e1900 */
[----:B------:R-:W2:Y:S04]  /*154560*/  LDG.E R108, desc[UR8][R82.64+0xe8] ;  /* 0x0000e808526c7981 */ /* 0x000ea8000c1e1900 */
[----:B0-----:R0:W5:Y:S01]  /*154570*/  LDG.E R93, desc[UR4][R82.64+0xcc] ;  /* 0x0000cc04525d7981 */ /* 0x001162000c1e1900 */
[----:B--2---:R-:W-:-:S04]  /*154580*/  VIMNMX R40, PT, PT, R107, R108, PT ;  /* 0x0000006c6b287248 */ /* 0x004fc80003fe0100 */
[----:B------:R-:W-:-:S13]  /*154590*/  ISETP.GE.AND P0, PT, R40, 0x2, PT ;  /* 0x000000022800780c */ /* 0x000fda0003f06270 */
[----:B0-----:R-:W-:Y:S05]  /*1545a0*/  @!P0 BRA `(.L_x_4439) ;  /* 0x0000004400ac8947 */ /* 0x001fea0003800000 */
[----:B------:R-:W-:Y:S01]  /*1545b0*/  IMAD.IADD R109, R108, 0x1, R109 ;  /* 0x000000016c6d7824 */ /* 0x000fe200078e026d */
[----:B------:R-:W-:Y:S01]  /*1545c0*/  R2UR UR4, R78 ;  /* 0x000000004e0472ca */ /* 0x000fe200000e0000 */
[----:B------:R-:W-:Y:S01]  /*1545d0*/  VIADD R110, R107, 0xffffffff ;  /* 0xffffffff6b6e7836 */ /* 0x000fe20000000000 */
        /* <DEDUP_REMOVED lines=18> */
[----:B------:R-:W3:Y:S02]  /*154700*/  MUFU.RCP64H R95, R93 ;  /* 0x0000005d005f7308 */ /* 0x000ee40000001800 */
        /* <DEDUP_REMOVED lines=23> */
.L_x_4469:
[----:B------:R-:W-:Y:S05]  /*154880*/  BSYNC.RECONVERGENT B6 ;  /* 0x0000000000067941 */ /* 0x000fea0003800200 */
.L_x_4468:
[C---:B------:R-:W-:Y:S02]  /*154890*/  R2UR UR4, R78.reuse ;  /* 0x000000004e0472ca */ /* 0x040fe400000e0000 */
        /* <DEDUP_REMOVED lines=8> */
[----:B------:R-:W-:-:S06]  /*154920*/  IMAD.WIDE R92, R91, 0x8, R84 ;  /* 0x000000085b5c7825 */ /* 0x000fcc00078e0254 */
[----:B------:R-:W3:Y:S01]  /*154930*/  LDG.E.64 R92, desc[UR4][R92.64] ;  /* 0x000000045c5c7981 */ /* 0x000ee2000c1e1b00 */
[----:B------:R-:W-:Y:S01]  /*154940*/  IMAD.MOV.U32 R90, RZ, RZ, -0x800000 ;  /* 0xff800000ff5a7424 */ /* 0x000fe200078e00ff */
[----:B------:R-:W-:Y:S05]  /*154950*/  BMOV.32.CLEAR RZ, B6 ;  /* 0x0000000006ff7355 */ /* 0x000fea0000100000 */
[----:B------:R-:W-:Y:S01]  /*154960*/  IMAD.MOV.U32 R91, RZ, RZ, 0x41cdcd64 ;  /* 0x41cdcd64ff5b7424 */ /* 0x000fe200078e00ff */
[----:B------:R-:W-:Y:S05]  /*154970*/  BSSY.RECONVERGENT B6, `(.L_x_4470) ;  /* 0x0000058000067945 */ /* 0x000fea0003800200 */
[----:B---3--:R-:W-:-:S14]  /*154980*/  DSETP.GEU.AND P0, PT, |R92|, R90, PT ;  /* 0x0000005a5c00722a */ /* 0x008fdc0003f0e200 */
[----:B--2---:R-:W-:Y:S05]  /*154990*/  @P0 BRA `(.L_x_4471) ;  /* 0x00000004001c0947 */ /* 0x004fea0003800000 */
[C---:B------:R-:W-:Y:S02]  /*1549a0*/  R2UR UR8, R78.reuse ;  /* 0x000000004e0872ca */ /* 0x040fe400000e0000 */
[C---:B------:R-:W-:Y:S02]  /*1549b0*/  R2UR UR9, R79.reuse ;  /* 0x000000004f0972ca */ /* 0x040fe400000e0000 */
[C---:B------:R-:W-:Y:S02]  /*1549c0*/  R2UR UR10, R78.reuse ;  /* 0x000000004e0a72ca */ /* 0x040fe400000e0000 */
[----:B------:R-:W-:Y:S02]  /*1549d0*/  R2UR UR11, R79 ;  /* 0x000000004f0b72ca */ /* 0x000fe400000e0000 */
[----:B------:R-:W-:Y:S02]  /*1549e0*/  IADD3 R108, PT, PT, R69, 0x1a, R108 ;  /* 0x0000001a456c7810 */ /* 0x000fe40007ffe06c */
[----:B------:R-:W-:-:S02]  /*1549f0*/  R2UR UR12, R78 ;  /* 0x000000004e0c72ca */ /* 0x000fc400000e0000 */
[----:B------:R-:W-:Y:S02]  /*154a00*/  R2UR UR13, R79 ;  /* 0x000000004f0d72ca */ /* 0x000fe400000e0000 */
[----:B------:R-:W-:Y:S02]  /*154a10*/  IADD3 R92, P0, PT, R107, R88, RZ ;  /* 0x000000586b5c7210 */ /* 0x000fe40007f1e0ff */
[----:B------:R-:W-:Y:S02]  /*154a20*/  IADD3 R96, P1, PT, R108, R60, RZ ;  /* 0x0000003c6c607210 */ /* 0x000fe40007f3e0ff */
[----:B------:R-:W-:Y:S01]  /*154a30*/  R2UR UR4, R78 ;  /* 0x000000004e0472ca */ /* 0x000fe200000e0000 */
[----:B------:R-:W-:Y:S01]  /*154a40*/  IMAD.X R93, RZ, RZ, R89, P0 ;  /* 0x000000ffff5d7224 */ /* 0x000fe200000e0659 */
[----:B------:R-:W-:Y:S02]  /*154a50*/  LEA.HI.X.SX32 R97, R108, R59, 0x1, P1 ;  /* 0x0000003b6c617211 */ /* 0x000fe400008f0eff */
[----:B------:R-:W-:-:S02]  /*154a60*/  R2UR UR5, R79 ;  /* 0x000000004f0572ca */ /* 0x000fc400000e0000 */
        /* <DEDUP_REMOVED lines=39> */
[----:B---3--:R-:W3:Y:S04]  /*154ce0*/  LDG.E.U8 R95, desc[UR10][R92.64] ;  /* 0x0000000a5c5f7981 */ /* 0x008ee8000c1e1100 */
        /* <DEDUP_REMOVED lines=13> */
[----:B------:R-:W-:-:S05]  /*154dc0*/  IMAD.WIDE R92, R93, 0x8, R84 ;  /* 0x000000085d5c7825 */ /* 0x000fca00078e0254 */
[----:B------:R-:W3:Y:S02]  /*154dd0*/  LDG.E.64 R126, desc[UR4][R92.64] ;  /* 0x000000045c7e7981 */ /* 0x000ee4000c1e1b00 */
[----:B---3--:R-:W-:-:S07]  /*154de0*/  DADD R126, R94, R126 ;  /* 0x000000005e7e7229 */ /* 0x008fce000000007e */
[----:B------:R2:W-:Y:S01]  /*154df0*/  STG.E.64 desc[UR4][R86.64+0x2760], R126 ;  /* 0x0027607e56007986 */ /* 0x0005e2000c101b04 */
[----:B------:R-:W-:Y:S05]  /*154e00*/  BRA `(.L_x_4472) ;  /* 0x0000000000387947 */ /* 0x000fea0003800000 */
.L_x_4471:
        /* <DEDUP_REMOVED lines=14> */
.L_x_4472:
[----:B------:R-:W-:Y:S05]  /*154ef0*/  BSYNC.RECONVERGENT B6 ;  /* 0x0000000000067941 */ /* 0x000fea0003800200 */
.L_x_4470:
[----:B------:R-:W-:Y:S01]  /*154f00*/  UMOV UR4, 0xcccccccd ;  /* 0xcccccccd00047882 */ /* 0x000fe20000000000 */
[----:B------:R-:W-:Y:S01]  /*154f10*/  UMOV UR5, 0x4016cccc ;  /* 0x4016cccc00057882 */ /* 0x000fe20000000000 */
[----:B--23--:R-:W-:Y:S01]  /*154f20*/  IMAD.MOV.U32 R94, RZ, RZ, 0x1 ;  /* 0x00000001ff5e7424 */ /* 0x00cfe200078e00ff */
[----:B-----5:R-:W-:Y:S01]  /*154f30*/  DADD R92, R126, -UR4 ;  /* 0x800000047e5c7e29 */ /* 0x020fe20008000000 */
[----:B------:R-:W-:Y:S05]  /*154f40*/  BMOV.32.CLEAR RZ, B6 ;  /* 0x0000000006ff7355 */ /* 0x000fea0000100000 */
[----:B------:R-:W-:Y:S02]  /*154f50*/  BSSY.RECONVERGENT B6, `(.L_x_4473) ;  /* 0x0000013000067945 */ /* 0x000fe40003800200 */
        /* <DEDUP_REMOVED lines=18> */
.L_x_4474:
[----:B------:R-:W-:Y:S05]  /*155080*/  BSYNC.RECONVERGENT B6 ;  /* 0x0000000000067941 */ /* 0x000fea0003800200 */
.L_x_4473:
[----:B------:R-:W-:Y:S01]  /*155090*/  DSETP.GEU.AND P2, PT, R124, -2500, PT ;  /* 0xc0a388007c00742a */ /* 0x000fe20003f4e000 */
[C---:B------:R-:W-:Y:S01]  /*1550a0*/  R2UR UR4, R78.reuse ;  /* 0x000000004e0472ca */ /* 0x040fe200000e0000 */
[----:B------:R-:W-:Y:S01]  /*1550b0*/  DSETP.GEU.AND P1, PT, R126, -2500, PT ;  /* 0xc0a388007e00742a */ /* 0x000fe20003f2e000 */
[----:B------:R-:W-:Y:S01]  /*1550c0*/  R2UR UR5, R79 ;  /* 0x000000004f0572ca */ /* 0x000fe200000e0000 */
[----:B------:R-:W-:Y:S05]  /*1550d0*/  BMOV.32.CLEAR RZ, B6 ;  /* 0x0000000006ff7355 */ /* 0x000fea0000100000 */
[----:B------:R-:W-:Y:S05]  /*1550e0*/  BSSY.RECONVERGENT B6, `(.L_x_4475) ;  /* 0x000003c000067945 */ /* 0x000fea0003800200 */
        /* <DEDUP_REMOVED lines=42> */
.L_x_4476:
[----:B------:R-:W-:-:S14]  /*155390*/  DSETP.GE.AND P0, PT, R120, R98, PT ;  /* 0x000000627800722a */ /* 0x000fdc0003f06000 */
[----:B------:R-:W-:Y:S05]  /*1553a0*/  @!P0 BRA `(.L_x_4477) ;  /* 0x00000000003c8947 */ /* 0x000fea0003800000 */
        /* <DEDUP_REMOVED lines=14> */
[----:B-----5:R2:W-:Y:S02]  /*155490*/  STG.E.64 desc[UR4][R94.64], R92 ;  /* 0x0000005c5e007986 */ /* 0x0205e4000c101b04 */
.L_x_4477:
[----:B------:R-:W-:Y:S05]  /*1554a0*/  BSYNC.RECONVERGENT B6 ;  /* 0x0000000000067941 */ /* 0x000fea0003800200 */
.L_x_4475:
[----:B------:R-:W-:Y:S01]  /*1554b0*/  R2UR UR4, R78 ;  /* 0x000000004e0472ca */ /* 0x000fe200000e0000 */
[----:B0-2---:R-:W-:Y:S01]  /*1554c0*/  IMAD.MOV.U32 R91, RZ, RZ, 0x3 ;  /* 0x00000003ff5b7424 */ /* 0x005fe200078e00ff */
[----:B------:R-:W-:Y:S01]  /*1554d0*/  R2UR UR5, R79 ;  /* 0x000000004f0572ca */ /* 0x000fe200000e0000 */
[----:B------:R-:W-:Y:S05]  /*1554e0*/  BMOV.32.CLEAR RZ, B6 ;  /* 0x0000000006ff7355 */ /* 0x000fea0000100000 */
[----:B------:R-:W-:Y:S01]  /*1554f0*/  BSSY.RECONVERGENT B6, `(.L_x_4478) ;  /* 0x0000370000067945 */ /* 0x000fe20003800200 */
[----:B------:R-:W-:-:S06]  /*155500*/  IMAD.MOV.U32 R40, RZ, RZ, 0x3 ;  /* 0x00000003ff287424 */ /* 0x000fcc00078e00ff */
[----:B------:R0:W-:Y:S02]  /*155510*/  STG.E desc[UR4][R82.64+0xd8], R91 ;  /* 0x0000d85b52007986 */ /* 0x0001e4000c101904 */
.L_x_4509:
        /* <DEDUP_REMOVED lines=10> */
[----:B---3--:R-:W3:Y:S01]  /*1555c0*/  @!P0 LDG.E R92, desc[UR8][R82.64+0xe4] ;  /* 0x0000e408525c8981 */ /* 0x008ee2000c1e1900 */
        /* <DEDUP_REMOVED lines=20> */
[----:B------:R-:W-:Y:S01]  /*155710*/  BSSY.RECONVERGENT B10, `(.L_x_4481) ;  /* 0x00003420000a7945 */ /* 0x000fe20003800200 */
.L_x_4508:
[----:B------:R-:W-:Y:S02]  /*155720*/  R2UR UR4, R78 ;  /* 0x000000004e0472ca */ /* 0x000fe400000e0000 */
[----:B------:R-:W-:-:S13]  /*155730*/  R2UR UR5, R79 ;  /* 0x000000004f0572ca */ /* 0x000fda00000e0000 */
[----:B--2---:R-:W2:Y:S02]  /*155740*/  LDG.E R40, desc[UR4][R82.64+0xe8] ;  /* 0x0000e80452287981 */ /* 0x004ea4000c1e1900 */
[----:B--2---:R-:W-:-:S13]  /*155750*/  ISETP.GE.AND P0, PT, R91, R40, PT ;  /* 0x000000285b00720c */ /* 0x004fda0003f06270 */
[----:B0-----:R-:W-:Y:S05]  /*155760*/  @P0 BRA `(.L_x_4482) ;  /* 0x0000003000f00947 */ /* 0x001fea0003800000 */
        /* <DEDUP_REMOVED lines=43> */
[----:B-----5:R-:W-:Y:S02]  /*155a20*/  IMAD.IADD R98, R109, 0x1, R98 ;  /* 0x000000016d627824 */ /* 0x020fe400078e0262 */
[----:B----4-:R-:W-:-:S03]  /*155a30*/  IMAD.IADD R99, R107, 0x1, R40 ;  /* 0x000000016b637824 */ /* 0x010fc600078e0228 */
[C---:B------:R-:W-:Y:S02]  /*155a40*/  ISETP.GT.AND P0, PT, R98.reuse, RZ, PT ;  /* 0x000000ff6200720c */ /* 0x040fe40003f04270 */
[C---:B------:R-:W-:Y:S02]  /*155a50*/  ISETP.GE.AND P1, PT, R99.reuse, 0x1, PT ;  /* 0x000000016300780c */ /* 0x040fe40003f26270 */
[----:B------:R-:W-:Y:S02]  /*155a60*/  ISETP.EQ.AND P2, PT, R99, RZ, P0 ;  /* 0x000000ff6300720c */ /* 0x000fe40000742270 */
[C---:B------:R-:W-:Y:S02]  /*155a70*/  ISETP.NE.OR P0, PT, R98.reuse, RZ, !P1 ;  /* 0x000000ff6200720c */ /* 0x040fe40004f05670 */
[----:B------:R-:W-:Y:S01]  /*155a80*/  IADD3 R115, PT, PT, R98, -0x1, R99 ;  /* 0xffffffff62737810 */ /* 0x000fe20007ffe063 */
[----:B------:R2:W-:Y:S04]  /*155a90*/  STG.E desc[UR10][R82.64+0xec], R99 ;  /* 0x0000ec6352007986 */ /* 0x0005e8000c10190a */
[----:B------:R2:W-:Y:S04]  /*155aa0*/  STG.E desc[UR12][R82.64+0xf0], R98 ;  /* 0x0000f06252007986 */ /* 0x0005e8000c10190c */
[----:B------:R2:W-:Y:S02]  /*155ab0*/  STG.E desc[UR14][R82.64+0xf4], R115 ;  /* 0x0000f47352007986 */ /* 0x0005e4000c10190e */
[----:B0-----:R-:W-:Y:S05]  /*155ac0*/  @P0 BRA !P2, `(.L_x_4486) ;  /* 0x0000001400440947 */ /* 0x001fea0005000000 */
[----:B------:R-:W-:Y:S02]  /*155ad0*/  ISETP.NE.AND P0, PT, R99, 0x1, PT ;  /* 0x000000016300780c */ /* 0x000fe40003f05270 */
[----:B------:R-:W-:-:S13]  /*155ae0*/  ISETP.NE.AND P1, PT, R98, 0x1, PT ;  /* 0x000000016200780c */ /* 0x000fda0003f25270 */
[----:B------:R-:W-:Y:S05]  /*155af0*/  @P0 BRA P1, `(.L_x_4487) ;  /* 0x0000000800c00947 */ /* 0x000fea0000800000 */
[C---:B------:R-:W-:Y:S02]  /*155b00*/  ISETP.NE.AND P0, PT, R99.reuse, RZ, PT ;  /* 0x000000ff6300720c */ /* 0x040fe40003f05270 */
        /* <DEDUP_REMOVED lines=21> */
[----:B------:R-:W-:Y:S02]  /*155c60*/  IADD3 R100, P2, PT, R119, R88, RZ ;  /* 0x0000005877647210 */ /* 0x000fe40007f5e0ff */
[-C--:B------:R-:W-:Y:S02]  /*155c70*/  LEA.HI.X.SX32 R111, R113, R89.reuse, 0x1, P0 ;  /* 0x00000059716f7211 */ /* 0x080fe400000f0eff */
[-C--:B------:R-:W-:Y:S02]  /*155c80*/  LEA.HI.X.SX32 R103, R107, R89.reuse, 0x1, P1 ;  /* 0x000000596b677211 */ /* 0x080fe400008f0eff */
[----:B------:R-:W-:Y:S01]  /*155c90*/  LEA.HI.X.SX32 R101, R119, R89, 0x1, P2 ;  /* 0x0000005977657211 */ /* 0x000fe200010f0eff */
[----:B-----5:R-:W3:Y:S01]  /*155ca0*/  LDG.E.U8 R97, desc[UR10][R110.64] ;  /* 0x0000000a6e617981 */ /* 0x020ee2000c1e1100 */
[----:B------:R-:W-:-:S02]  /*155cb0*/  R2UR UR4, R78 ;  /* 0x000000004e0472ca */ /* 0x000fc400000e0000 */
[----:B------:R-:W-:Y:S01]  /*155cc0*/  R2UR UR5, R79 ;  /* 0x000000004f0572ca */ /* 0x000fe200000e0000 */
[----:B------:R-:W3:Y:S01]  /*155cd0*/  LDG.E.U8 R96, desc[UR8][R102.64] ;  /* 0x0000000866607981 */ /* 0x000ee2000c1e1100 */
[----:B--2---:R-:W-:-:S03]  /*155ce0*/  IADD3 R98, P0, PT, R109, R88, RZ ;  /* 0x000000586d627210 */ /* 0x004fc60007f1e0ff */
[----:B------:R-:W2:Y:S01]  /*155cf0*/  LDG.E.U8 R114, desc[UR12][R100.64+0x1b] ;  /* 0x00001b0c64727981 */ /* 0x000ea2000c1e1100 */
[----:B------:R-:W-:-:S07]  /*155d00*/  LEA.HI.X.SX32 R99, R109, R89, 0x1, P0 ;  /* 0x000000596d637211 */ /* 0x000fce00000f0eff */
[----:B------:R-:W4:Y:S01]  /*155d10*/  LDG.E.S8 R40, desc[UR4][R98.64+0x1b] ;  /* 0x00001b0462287981 */ /* 0x000f22000c1e1300 */
[----:B------:R-:W-:Y:S01]  /*155d20*/  UMOV UR4, 0x5197d ;  /* 0x0005197d00047882 */ /* 0x000fe20000000000 */
[C---:B------:R-:W-:Y:S02]  /*155d30*/  R2UR UR14, R78.reuse ;  /* 0x000000004e0e72ca */ /* 0x040fe400000e0000 */
[C---:B------:R-:W-:Y:S02]  /*155d40*/  R2UR UR15, R79.reuse ;  /* 0x000000004f0f72ca */ /* 0x040fe400000e0000 */
[----:B------:R-:W-:Y:S02]  /*155d50*/  R2UR UR16, R78 ;  /* 0x000000004e1072ca */ /* 0x000fe400000e0000 */
[----:B------:R-:W-:Y:S02]  /*155d60*/  R2UR UR17, R79 ;  /* 0x000000004f1172ca */ /* 0x000fe400000e0000 */
[----:B---3--:R-:W-:-:S02]  /*155d70*/  PRMT R96, R97, 0x3340, R96 ;  /* 0x0000334061607816 */ /* 0x008fc40000000060 */
[----:B--2---:R-:W-:-:S04]  /*155d80*/  PRMT R97, R114, 0x3340, RZ ;  /* 0x0000334072617816 */ /* 0x004fc800000000ff */
[----:B------:R-:W-:-:S05]  /*155d90*/  PRMT R97, R96, 0x5410, R97 ;  /* 0x0000541060617816 */ /* 0x000fca0000000061 */
[----:B----4-:R-:W-:Y:S01]  /*155da0*/  IDP.4A.S8.U8 R40, R97, UR4, R40 ;  /* 0x0000000461287c26 */ /* 0x010fe20008000228 */
[----:B------:R-:W-:Y:S02]  /*155db0*/  UMOV UR4, 0x50 ;  /* 0x0000005000047882 */ /* 0x000fe40000000000 */
[----:B------:R-:W-:Y:S02]  /*155dc0*/  LEA R115, R115, UR4, 0x3 ;  /* 0x0000000473737c11 */ /* 0x000fe4000f8e18ff */
[----:B------:R-:W-:-:S04]  /*155dd0*/  LEA R40, R40, UR4, 0x3 ;  /* 0x0000000428287c11 */ /* 0x000fc8000f8e18ff */
[----:B------:R-:W2:Y:S08]  /*155de0*/  LDC.64 R114, c[0x3][R115+0x6270] ;  /* 0x00d89c0073727b82 */ /* 0x000eb00000000a00 */
[----:B------:R-:W2:Y:S02]  /*155df0*/  LDC.64 R96, c[0x3][R40+0x1388] ;  /* 0x00c4e20028607b82 */ /* 0x000ea40000000a00 */
[----:B--2---:R-:W-:-:S07]  /*155e00*/  DADD R96, R114, R96 ;  /* 0x0000000072607229 */ /* 0x004fce0000000060 */
        /* <DEDUP_REMOVED lines=19> */
.L_x_4489:
[----:B------:R-:W-:Y:S05]  /*155f40*/  BSYNC.RECONVERGENT B8 ;  /* 0x0000000000087941 */ /* 0x000fea0003800200 */
.L_x_4488:
[----:B------:R-:W-:Y:S02]  /*155f50*/  R2UR UR4, R78 ;  /* 0x000000004e0472ca */ /* 0x000fe400000e0000 */
[----:B------:R-:W-:-:S13]  /*155f60*/  R2UR UR5, R79 ;  /* 0x000000004f0572ca */ /* 0x000fda00000e0000 */
[----:B------:R-:W4:Y:S01]  /*155f70*/  LDG.E R40, desc[UR4][R82.64+0xcc] ;  /* 0x0000cc0452287981 */ /* 0x000f22000c1e1900 */
[----:B------:R-:W-:Y:S02]  /*155f80*/  VIADD R113, R113, 0xffffffff ;  /* 0xffffffff71717836 */ /* 0x000fe40000000000 */
[----:B--2---:R-:W-:Y:S01]  /*155f90*/  IMAD.IADD R98, R104, 0x1, R119 ;  /* 0x0000000168627824 */ /* 0x004fe200078e0277 */
[----:B------:R-:W-:Y:S01]  /*155fa0*/  R2UR UR8, R78 ;  /* 0x000000004e0872ca */ /* 0x000fe200000e0000 */
[----:B------:R-:W2:Y:S02]  /*155fb0*/  LDG.E.64 R110, desc[UR4][R86.64+0x2720] ;  /* 0x00272004566e7981 */ /* 0x000ea4000c1e1b00 */
[----:B----4-:R-:W-:-:S04]  /*155fc0*/  IMAD R101, R113, R40, R98 ;  /* 0x0000002871657224 */ /* 0x010fc800078e0262 */
[----:B------:R-:W-:-:S05]  /*155fd0*/  IMAD.WIDE R100, R101, 0x8, R84 ;  /* 0x0000000865647825 */ /* 0x000fca00078e0254 */
[----:B------:R-:W4:Y:S01]  /*155fe0*/  LDG.E.64 R122, desc[UR4][R100.64] ;  /* 0x00000004647a7981 */ /* 0x000f22000c1e1b00 */
[----:B------:R-:W-:Y:S01]  /*155ff0*/  R2UR UR9, R79 ;  /* 0x000000004f0972ca */ /* 0x000fe200000e0000 */
[----:B----45:R-:W-:-:S07]  /*156000*/  DADD R122, R122, R96 ;  /* 0x000000007a7a7229 */ /* 0x030fce0000000060 */
[----:B------:R4:W-:Y:S05]  /*156010*/  STG.E.64 desc[UR4][R86.64+0x2760], R122 ;  /* 0x0027607a56007986 */ /* 0x0009ea000c101b04 */
[----:B------:R-:W3:Y:S02]  /*156020*/  LDG.E R40, desc[UR8][R82.64+0xcc] ;  /* 0x0000cc0852287981 */ /* 0x000ee4000c1e1900 */
[----:B---3--:R-:W-:-:S04]  /*156030*/  IMAD R40, R113, R40, R98 ;  /* 0x0000002871287224 */ /* 0x008fc800078e0262 */
[----:B------:R-:W-:-:S04]  /*156040*/  VIADD R99, R40, 0x271 ;  /* 0x0000027128637836 */ /* 0x000fc80000000000 */
[----:B------:R-:W-:-:S05]  /*156050*/  IMAD.WIDE R98, R99, 0x8, R84 ;  /* 0x0000000863627825 */ /* 0x000fca00078e0254 */
[----:B------:R-:W3:Y:S01]  /*156060*/  LDG.E.64 R96, desc[UR4][R98.64] ;  /* 0x0000000462607981 */ /* 0x000ee2000c1e1b00 */
[----:B------:R-:W-:Y:S01]  /*156070*/  DSETP.GT.AND P0, PT, |R122|, R94, PT ;  /* 0x0000005e7a00722a */ /* 0x000fe20003f04200 */
[----:B------:R-:W-:-:S13]  /*156080*/  IMAD.MOV.U32 R94, RZ, RZ, 0x1 ;  /* 0x00000001ff5e7424 */ /* 0x000fda00078e00ff */
[----:B----4-:R-:W-:Y:S02]  /*156090*/  @P0 IMAD.MOV.U32 R122, RZ, RZ, 0x0 ;  /* 0x00000000ff7a0424 */ /* 0x010fe400078e00ff */
[----:B------:R-:W-:Y:S01]  /*1560a0*/  @P0 IMAD.MOV.U32 R123, RZ, RZ, 0x7ff00000 ;  /* 0x7ff00000ff7b0424 */ /* 0x000fe200078e00ff */
[----:B------:R-:W-:Y:S02]  /*1560b0*/  @P0 R2UR UR8, R78 ;  /* 0x000000004e0802ca */ /* 0x000fe400000e0000 */
[----:B------:R-:W-:Y:S01]  /*1560c0*/  @P0 R2UR UR9, R79 ;  /* 0x000000004f0902ca */ /* 0x000fe200000e0000 */
[----:B------:R-:W-:Y:S05]  /*1560d0*/  BMOV.32.CLEAR RZ, B8 ;  /* 0x0000000008ff7355 */ /* 0x000fea0000100000 */
[----:B------:R-:W-:Y:S01]  /*1560e0*/  BSSY.RECONVERGENT B8, `(.L_x_4490) ;  /* 0x0000021000087945 */ /* 0x000fe20003800200 */
[----:B---3--:R-:W-:-:S07]  /*1560f0*/  DADD R120, R96, R120 ;  /* 0x0000000060787229 */ /* 0x008fce0000000078 */
[----:B------:R3:W-:Y:S01]  /*156100*/  STG.E.64 desc[UR4][R86.64+0x2758], R120 ;  /* 0x0027587856007986 */ /* 0x0007e2000c101b04 */
[----:B------:R-:W-:Y:S01]  /*156110*/  UMOV UR4, 0xcccccccd ;  /* 0xcccccccd00047882 */ /* 0x000fe20000000000 */
[----:B------:R-:W-:Y:S01]  /*156120*/  UMOV UR5, 0x4016cccc ;  /* 0x4016cccc00057882 */ /* 0x000fe20000000000 */
[----:B---3--:R-:W-:Y:S02]  /*156130*/  @P0 IMAD.MOV.U32 R120, RZ, RZ, 0x0 ;  /* 0x00000000ff780424 */ /* 0x008fe400078e00ff */
[----:B------:R-:W-:-:S06]  /*156140*/  @P0 IMAD.MOV.U32 R121, RZ, RZ, -0x40100000 ;  /* 0xbff00000ff790424 */ /* 0x000fcc00078e00ff */
[----:B------:R-:W-:-:S08]  /*156150*/  DADD R96, R120, -UR4 ;  /* 0x8000000478607e29 */ /* 0x000fd00008000000 */
[----:B--2---:R-:W-:-:S06]  /*156160*/  DADD R96, R96, R110 ;  /* 0x0000000060607229 */ /* 0x004fcc000000006e */
[----:B------:R-:W2:Y:S02]  /*156170*/  MUFU.RCP64H R95, R97 ;  /* 0x00000061005f7308 */ /* 0x000ea40000001800 */
[----:B--2---:R-:W-:-:S08]  /*156180*/  DFMA R98, -R96, R94, 1 ;  /* 0x3ff000006062742b */ /* 0x004fd0000000015e */
[----:B------:R-:W-:-:S08]  /*156190*/  DFMA R98, R98, R98, R98 ;  /* 0x000000626262722b */ /* 0x000fd00000000062 */
[----:B------:R-:W-:-:S08]  /*1561a0*/  DFMA R98, R94, R98, R94 ;  /* 0x000000625e62722b */ /* 0x000fd0000000005e */
[----:B------:R-:W-:Y:S02]  /*1561b0*/  DFMA R100, -R96, R98, 1 ;  /* 0x3ff000006064742b */ /* 0x000fe40000000162 */
[----:B------:R-:W-:-:S06]  /*1561c0*/  DADD R94, R122, 200 ;  /* 0x406900007a5e7429 */ /* 0x000fcc0000000000 */
[----:B------:R-:W-:-:S08]  /*1561d0*/  DFMA R100, R98, R100, R98 ;  /* 0x000000646264722b */ /* 0x000fd00000000062 */
[----:B------:R-:W-:-:S08]  /*1561e0*/  DMUL R98, R94, R100 ;  /* 0x000000645e627228 */ /* 0x000fd00000000000 */
[----:B------:R-:W-:Y:S01]  /*1561f0*/  DFMA R118, -R96, R98, R94 ;  /* 0x000000626076722b */ /* 0x000fe2000000015e */
[----:B------:R-:W-:Y:S02]  /*156200*/  @P0 R2UR UR4, R78 ;  /* 0x000000004e0402ca */ /* 0x000fe400000e0000 */
[----:B------:R-:W-:-:S05]  /*156210*/  @P0 R2UR UR5, R79 ;  /* 0x000000004f0502ca */ /* 0x000fca00000e0000 */
[----:B------:R-:W-:Y:S01]  /*156220*/  DFMA R118, R100, R118, R98 ;  /* 0x000000766476722b */ /* 0x000fe20000000062 */
[----:B------:R2:W-:Y:S01]  /*156230*/  @P0 STG.E.64 desc[UR8][R86.64+0x2758], R92 ;  /* 0x0027585c56000986 */ /* 0x0005e2000c101b08 */
[----:B------:R-:W-:-:S08]  /*156240*/  FSETP.GEU.AND P1, PT, |R95|, 6.5827683646048100446e-37, PT ;  /* 0x036000005f00780b */ /* 0x000fd00003f2e200 */
[----:B------:R-:W-:Y:S01]  /*156250*/  FFMA R40, RZ, R97, R119 ;  /* 0x00000061ff287223 */ /* 0x000fe20000000077 */
[----:B------:R2:W-:Y:S04]  /*156260*/  @P0 STG.E.64 desc[UR4][R86.64+0x2760], R90 ;  /* 0x0027605a56000986 */ /* 0x0005e8000c101b04 */
[----:B------:R-:W-:-:S13]  /*156270*/  FSETP.GT.AND P0, PT, |R40|, 1.469367938527859385e-39, PT ;  /* 0x001000002800780b */ /* 0x000fda0003f04200 */
[----:B--2---:R-:W-:Y:S05]  /*156280*/  @P0 BRA P1, `(.L_x_4491) ;  /* 0x0000000000180947 */ /* 0x004fea0000800000 */
[----:B------:R-:W-:Y:S01]  /*156290*/  IMAD.MOV.U32 R92, RZ, RZ, R96 ;  /* 0x000000ffff5c7224 */ /* 0x000fe200078e0060 */
[----:B------:R-:W-:Y:S01]  /*1562a0*/  MOV R40, 0x1562d0 ;  /* 0x001562d000287802 */ /* 0x000fe20000000f00 */
[----:B------:R-:W-:-:S07]  /*1562b0*/  IMAD.MOV.U32 R93, RZ, RZ, R97 ;  /* 0x000000ffff5d7224 */ /* 0x000fce00078e0061 */
[----:B01----:R-:W-:Y:S05]  /*1562c0*/  CALL.REL.NOINC `($__internal_0_$__cuda_sm20_div_rn_f64_full) ;  /* 0x000000f800447944 */ /* 0x003fea0003c00000 */
[----:B------:R-:W-:Y:S02]  /*1562d0*/  IMAD.MOV.U32 R118, RZ, RZ, R98 ;  /* 0x000000ffff767224 */ /* 0x000fe400078e0062 */
[----:B------:R-:W-:-:S07]  /*1562e0*/  IMAD.MOV.U32 R119, RZ, RZ, R99 ;  /* 0x000000ffff777224 */ /* 0x000fce00078e0063 */
.L_x_4491:
[----:B------:R-:W-:Y:S05]  /*1562f0*/  BSYNC.RECONVERGENT B8 ;  /* 0x0000000000087941 */ /* 0x000fea0003800200 */
.L_x_4490:
[C---:B------:R-:W-:Y:S02]  /*156300*/  R2UR UR4, R78.reuse ;  /* 0x000000004e0472ca */ /* 0x040fe400000e0000 */
        /* <DEDUP_REMOVED lines=8> */
[----:B------:R-:W-:-:S05]  /*156390*/  IMAD.WIDE R100, R101, 0x8, R84 ;  /* 0x0000000865647825 */ /* 0x000fca00078e0254 */
[----:B------:R-:W3:Y:S04]  /*1563a0*/  LDG.E.64 R92, desc[UR4][R100.64+0x1388] ;  /* 0x00138804645c7981 */ /* 0x000ee8000c1e1b00 */
[----:B------:R-:W4:Y:S01]  /*1563b0*/  LDG.E.64 R94, desc[UR4][R100.64] ;  /* 0x00000004645e7981 */ /* 0x000f22000c1e1b00 */
[----:B------:R-:W-:Y:S01]  /*1563c0*/  UMOV UR4, 0xcccccccd ;  /* 0xcccccccd00047882 */ /* 0x000fe20000000000 */
[----:B------:R-:W-:Y:S01]  /*1563d0*/  UMOV UR5, 0x4016cccc ;  /* 0x4016cccc00057882 */ /* 0x000fe20000000000 */
[----:B------:R-:W-:Y:S01]  /*1563e0*/  IMAD.MOV.U32 R96, RZ, RZ, 0x1 ;  /* 0x00000001ff607424 */ /* 0x000fe200078e00ff */
[----:B------:R-:W-:Y:S05]  /*1563f0*/  BMOV.32.CLEAR RZ, B8 ;  /* 0x0000000008ff7355 */ /* 0x000fea0000100000 */
[----:B------:R-:W-:Y:S01]  /*156400*/  BSSY.RECONVERGENT B8, `(.L_x_4492) ;  /* 0x0000013000087945 */ /* 0x000fe20003800200 */
[----:B---3--:R-:W-:-:S02]  /*156410*/  DADD R92, R92, -UR4 ;  /* 0x800000045c5c7e29 */ /* 0x008fc40008000000 */
[----:B----4-:R-:W-:-:S06]  /*156420*/  DADD R94, R94, 200 ;  /* 0x406900005e5e7429 */ /* 0x010fcc0000000000 */
[----:B------:R-:W-:-:S06]  /*156430*/  DADD R92, R110, R92 ;  /* 0x000000006e5c7229 */ /* 0x000fcc000000005c */
        /* <DEDUP_REMOVED lines=14> */
[----:B01----:R-:W-:Y:S05]  /*156520*/  CALL.REL.NOINC `($__internal_0_$__cuda_sm20_div_rn_f64_full) ;  /* 0x000000f400ac7944 */ /* 0x003fea0003c00000 */
.L_x_4493:
[----:B------:R-:W-:Y:S05]  /*156530*/  BSYNC.RECONVERGENT B8 ;  /* 0x0000000000087941 */ /* 0x000fea0003800200 */
.L_x_4492:
        /* <DEDUP_REMOVED lines=12> */
.L_x_4487:
[C---:B------:R-:W-:Y:S02]  /*156600*/  R2UR UR4, R78.reuse ;  /* 0x000000004e0472ca */ /* 0x040fe400000e0000 */
[C---:B------:R-:W-:Y:S02]  /*156610*/  R2UR UR5, R79.reuse ;  /* 0x000000004f0572ca */ /* 0x040fe400000e0000 */
[----:B------:R-:W-:Y:S02]  /*156620*/  R2UR UR8, R78 ;  /* 0x000000004e0872ca */ /* 0x000fe400000e0000 */
[----:B------:R-:W-:Y:S02]  /*156630*/  R2UR UR9, R79 ;  /* 0x000000004f0972ca */ /* 0x000fe400000e0000 */
[-C--:B------:R-:W-:Y:S02]  /*156640*/  IADD3 R102, P0, PT, R113, R88.reuse, RZ ;  /* 0x0000005871667210 */ /* 0x080fe40007f1e0ff */
        /* <DEDUP_REMOVED lines=8> */
[----:B------:R-:W-:-:S02]  /*1566d0*/  R2UR UR13, R79 ;  /* 0x000000004f0d72ca */ /* 0x000fc400000e0000 */
[-C--:B--2---:R-:W-:Y:S02]  /*1566e0*/  IADD3 R98, P2, PT, R107, R88.reuse, RZ ;  /* 0x000000586b627210 */ /* 0x084fe40007f5e0ff */
[----:B------:R-:W-:Y:S02]  /*1566f0*/  IADD3 R96, P0, PT, R109, R88, RZ ;  /* 0x000000586d607210 */ /* 0x000fe40007f1e0ff */
[-C--:B------:R-:W-:Y:S02]  /*156700*/  LEA.HI.X.SX32 R99, R107, R89.reuse, 0x1, P2 ;  /* 0x000000596b637211 */ /* 0x080fe400010f0eff */
[----:B------:R-:W-:-:S03]  /*156710*/  LEA.HI.X.SX32 R97, R109, R89, 0x1, P0 ;  /* 0x000000596d617211 */ /* 0x000fc600000f0eff */
[----:B------:R-:W2:Y:S04]  /*156720*/  LDG.E.S8 R114, desc[UR10][R98.64] ;  /* 0x0000000a62727981 */ /* 0x000ea8000c1e1300 */
[----:B------:R-:W2:Y:S01]  /*156730*/  LDG.E.S8 R117, desc[UR12][R96.64+0x1b] ;  /* 0x00001b0c60757981 */ /* 0x000ea2000c1e1300 */
[----:B------:R-:W-:Y:S02]  /*156740*/  UMOV UR4, 0x50 ;  /* 0x0000005000047882 */ /* 0x000fe40000000000 */
[----:B------:R-:W-:Y:S01]  /*156750*/  LEA R120, R115, UR4, 0x3 ;  /* 0x0000000473787c11 */ /* 0x000fe2000f8e18ff */
[----:B---3--:R-:W-:-:S05]  /*156760*/  IMAD R40, R40, 0x5, R111 ;  /* 0x0000000528287824 */ /* 0x008fca00078e026f */
        /* <DEDUP_REMOVED lines=25> */
[----:B0-----:R-:W4:Y:S04]  /*156900*/  LDG.E R110, desc[UR10][R82.64+0xf4] ;  /* 0x0000f40a526e7981 */ /* 0x001f28000c1e1900 */
[----:B------:R-:W5:Y:S04]  /*156910*/  LDG.E.S8 R98, desc[UR16][R98.64] ;  /* 0x0000001062627981 */ /* 0x000f68000c1e1300 */
[----:B------:R-:W5:Y:S01]  /*156920*/  LDG.E.S8 R97, desc[UR18][R96.64+0x1b] ;  /* 0x00001b1260617981 */ /* 0x000f62000c1e1300 */
[----:B---3--:R-:W-:Y:S01]  /*156930*/  IMAD R111, R102, 0x5, R101 ;  /* 0x00000005666f7824 */ /* 0x008fe200078e0265 */
[----:B----4-:R-:W-:-:S04]  /*156940*/  LEA R114, R110, UR4, 0x3 ;  /* 0x000000046e727c11 */ /* 0x010fc8000f8e18ff */
[----:B------:R-:W-:Y:S02]  /*156950*/  LEA R117, R111, 0x10000, 0x3 ;  /* 0x000100006f757811 */ /* 0x000fe400078e18ff */
[----:B------:R-:W0:Y:S01]  /*156960*/  LDC.64 R114, c[0x3][R114+0x5fa0] ;  /* 0x00d7e80072727b82 */ /* 0x000e220000000a00 */
[----:B-----5:R-:W-:-:S07]  /*156970*/  IMAD R116, R98, 0x5, R97 ;  /* 0x0000000562747824 */ /* 0x020fce00078e0261 */
[----:B------:R-:W0:Y:S01]  /*156980*/  LDC.64 R110, c[0x3][R117+-0x4e30] ;  /* 0x00ec7400756e7b82 */ /* 0x000e220000000a00 */
[----:B------:R-:W-:-:S07]  /*156990*/  LEA R116, R116, 0x10000, 0x3 ;  /* 0x0001000074747811 */ /* 0x000fce00078e18ff */
[----:B------:R-:W3:Y:S01]  /*1569a0*/  LDC.64 R100, c[0x3][R116+-0x4e30] ;  /* 0x00ec740074647b82 */ /* 0x000ee20000000a00 */
[----:B------:R-:W-:Y:S01]  /*1569b0*/  R2UR UR4, R78 ;  /* 0x000000004e0472ca */ /* 0x000fe200000e0000 */
[----:B0-----:R-:W-:-:S08]  /*1569c0*/  DADD R110, R114, R110 ;  /* 0x00000000726e7229 */ /* 0x001fd0000000006e */
[----:B---3--:R-:W-:-:S04]  /*1569d0*/  DADD R96, R110, R100 ;  /* 0x000000006e607229 */ /* 0x008fc80000000064 */
[----:B------:R-:W3:Y:S04]  /*1569e0*/  LDG.E.64 R110, desc[UR4][R86.64+0x2720] ;  /* 0x00272004566e7981 */ /* 0x000ee8000c1e1b00 */
[----:B------:R-:W-:Y:S04]  /*1569f0*/  STG.E.64 desc[UR4][R86.64+0x2758], R96 ;  /* 0x0027586056007986 */ /* 0x000fe8000c101b04 */
[----:B------:R-:W4:Y:S02]  /*156a00*/  LDG.E R98, desc[UR8][R82.64+0xcc] ;  /* 0x0000cc0852627981 */ /* 0x000f24000c1e1900 */
[----:B----4-:R-:W-:-:S04]  /*156a10*/  IMAD R98, R113, R98, R40 ;  /* 0x0000006271627224 */ /* 0x010fc800078e0228 */
[----:B------:R-:W-:-:S04]  /*156a20*/  VIADD R99, R98, 0x271 ;  /* 0x0000027162637836 */ /* 0x000fc80000000000 */
[----:B------:R-:W-:-:S05]  /*156a30*/  IMAD.WIDE R98, R99, 0x8, R84 ;  /* 0x0000000863627825 */ /* 0x000fca00078e0254 */
[----:B------:R-:W4:Y:S01]  /*156a40*/  LDG.E.64 R120, desc[UR4][R98.64] ;  /* 0x0000000462787981 */ /* 0x000f22000c1e1b00 */
[----:B------:R-:W-:Y:S01]  /*156a50*/  DSETP.GT.AND P0, PT, |R122|, R94, PT ;  /* 0x0000005e7a00722a */ /* 0x000fe20003f04200 */
[----:B------:R-:W-:-:S13]  /*156a60*/  IMAD.MOV.U32 R94, RZ, RZ, 0x1 ;  /* 0x00000001ff5e7424 */ /* 0x000fda00078e00ff */
[----:B--2---:R-:W-:Y:S02]  /*156a70*/  @P0 IMAD.MOV.U32 R122, RZ, RZ, 0x0 ;  /* 0x00000000ff7a0424 */ /* 0x004fe400078e00ff */
[----:B------:R-:W-:Y:S01]  /*156a80*/  @P0 IMAD.MOV.U32 R123, RZ, RZ, 0x7ff00000 ;  /* 0x7ff00000ff7b0424 */ /* 0x000fe200078e00ff */
[----:B------:R-:W-:Y:S02]  /*156a90*/  @P0 R2UR UR8, R78 ;  /* 0x000000004e0802ca */ /* 0x000fe400000e0000 */
[----:B------:R-:W-:Y:S01]  /*156aa0*/  @P0 R2UR UR9, R79 ;  /* 0x000000004f0902ca */ /* 0x000fe200000e0000 */
[----:B------:R-:W-:Y:S05]  /*156ab0*/  BMOV.32.CLEAR RZ, B8 ;  /* 0x0000000008ff7355 */ /* 0x000fea0000100000 */
[----:B------:R-:W-:Y:S01]  /*156ac0*/  BSSY.RECONVERGENT B8, `(.L_x_4495) ;  /* 0x0000021000087945 */ /* 0x000fe20003800200 */
[----:B----4-:R-:W-:-:S07]  /*156ad0*/  DADD R120, R96, R120 ;  /* 0x0000000060787229 */ /* 0x010fce0000000078 */
[----:B------:R0:W-:Y:S01]  /*156ae0*/  STG.E.64 desc[UR4][R86.64+0x2758], R120 ;  /* 0x0027587856007986 */ /* 0x0001e2000c101b04 */
[----:B------:R-:W-:Y:S01]  /*156af0*/  UMOV UR4, 0xcccccccd ;  /* 0xcccccccd00047882 */ /* 0x000fe20000000000 */
[----:B------:R-:W-:Y:S01]  /*156b00*/  UMOV UR5, 0x4016cccc ;  /* 0x4016cccc00057882 */ /* 0x000fe20000000000 */
        /* <DEDUP_REMOVED lines=21> */
[----:B0-----:R-:W-:Y:S05]  /*156c60*/  @P0 BRA P1, `(.L_x_4496) ;  /* 0x0000000000180947 */ /* 0x001fea0000800000 */
[----:B------:R-:W-:Y:S01]  /*156c70*/  IMAD.MOV.U32 R92, RZ, RZ, R96 ;  /* 0x000000ffff5c7224 */ /* 0x000fe200078e0060 */
[----:B------:R-:W-:Y:S01]  /*156c80*/  MOV R40, 0x156cb0 ;  /* 0x00156cb000287802 */ /* 0x000fe20000000f00 */
[----:B------:R-:W-:-:S07]  /*156c90*/  IMAD.MOV.U32 R93, RZ, RZ, R97 ;  /* 0x000000ffff5d7224 */ /* 0x000fce00078e0061 */
[----:B-1----:R-:W-:Y:S05]  /*156ca0*/  CALL.REL.NOINC `($__internal_0_$__cuda_sm20_div_rn_f64_full) ;  /* 0x000000ec00cc7944 */ /* 0x002fea0003c00000 */
[----:B------:R-:W-:Y:S02]  /*156cb0*/  IMAD.MOV.U32 R118, RZ, RZ, R98 ;  /* 0x000000ffff767224 */ /* 0x000fe400078e0062 */
[----:B------:R-:W-:-:S07]  /*156cc0*/  IMAD.MOV.U32 R119, RZ, RZ, R99 ;  /* 0x000000ffff777224 */ /* 0x000fce00078e0063 */
.L_x_4496:
[----:B------:R-:W-:Y:S05]  /*156cd0*/  BSYNC.RECONVERGENT B8 ;  /* 0x0000000000087941 */ /* 0x000fea0003800200 */
.L_x_4495:
        /* <DEDUP_REMOVED lines=14> */
[----:B------:R-:W-:Y:S01]  /*156dc0*/  IMAD.MOV.U32 R96, RZ, RZ, 0x1 ;  /* 0x00000001ff607424 */ /* 0x000fe200078e00ff */
[----:B------:R-:W-:Y:S05]  /*156dd0*/  BMOV.32.CLEAR RZ, B8 ;  /* 0x0000000008ff7355 */ /* 0x000fea0000100000 */
[----:B------:R-:W-:Y:S01]  /*156de0*/  BSSY.RECONVERGENT B8, `(.L_x_4497) ;  /* 0x0000013000087945 */ /* 0x000fe20003800200 */
[----:B--2---:R-:W-:-:S02]  /*156df0*/  DADD R92, R92, -UR4 ;  /* 0x800000045c5c7e29 */ /* 0x004fc40008000000 */
        /* <DEDUP_REMOVED lines=16> */
[----:B-1----:R-:W-:Y:S05]  /*156f00*/  CALL.REL.NOINC `($__internal_0_$__cuda_sm20_div_rn_f64_full) ;  /* 0x000000ec00347944 */ /* 0x002fea0003c00000 */
.L_x_4498:
[----:B------:R-:W-:Y:S05]  /*156f10*/  BSYNC.RECONVERGENT B8 ;  /* 0x0000000000087941 */ /* 0x000fea0003800200 */
.L_x_4497:
        /* <DEDUP_REMOVED lines=12> */
.L_x_4486:
        /* <DEDUP_REMOVED lines=16> */
[-C--:B--2---:R-:W-:Y:S02]  /*1570e0*/  IADD3 R98, P2, PT, R109, R88.reuse, RZ ;  /* 0x000000586d627210 */ /* 0x084fe40007f5e0ff */
        /* <DEDUP_REMOVED lines=36> */
[----:B------:R-:W-:Y:S01]  /*157330*/  IADD3 R40, PT, PT, R61, 0x270, R119 ;  /* 0x000002703d287810 */ /* 0x000fe20007ffe077 */
[----:B------:R-:W-:-:S04]  /*157340*/  VIADD R113, R113, 0xffffffff ;  /* 0xffffffff71717836 */ /* 0x000fc80000000000 */
[----:B--2---:R-:W-:-:S04]  /*157350*/  IMAD R115, R113, R114, R40 ;  /* 0x0000007271737224 */ /* 0x004fc800078e0228 */
[----:B------:R-:W-:-:S05]  /*157360*/  IMAD.WIDE R114, R115, 0x8, R84 ;  /* 0x0000000873727825 */ /* 0x000fca00078e0254 */
[----:B------:R-:W2:Y:S02]  /*157370*/  LDG.E.64 R122, desc[UR8][R114.64] ;  /* 0x00000008727a7981 */ /* 0x000ea4000c1e1b00 */
[----:B--2---:R-:W-:-:S07]  /*157380*/  DADD R122, R110, R122 ;  /* 0x000000006e7a7229 */ /* 0x004fce000000007a */
[----:B------:R2:W-:Y:S04]  /*157390*/  STG.E.64 desc[UR8][R86.64+0x2758], R122 ;  /* 0x0027587a56007986 */ /* 0x0005e8000c101b08 */
[----:B0-----:R-:W3:Y:S04]  /*1573a0*/  LDG.E.U8 R111, desc[UR10][R102.64+0x1] ;  /* 0x0000010a666f7981 */ /* 0x001ee8000c1e1100 */
[----:B------:R-:W3:Y:S04]  /*1573b0*/  LDG.E.U8 R114, desc[UR12][R102.64] ;  /* 0x0000000c66727981 */ /* 0x000ee8000c1e1100 */
        /* <DEDUP_REMOVED lines=19> */
[----:B------:R-:W-:-:S13]  /*1574f0*/  R2UR UR5, R79 ;  /* 0x000000004f0572ca */ /* 0x000fda00000e0000 */
[----:B------:R-:W2:Y:S01]  /*157500*/  LDG.E.64 R110, desc[UR4][R86.64+0x2720] ;  /* 0x00272004566e7981 */ /* 0x000ea2000c1e1b00 */
[----:B0-----:R-:W-:-:S07]  /*157510*/  DADD R96, R98, R96 ;  /* 0x0000000062607229 */ /* 0x001fce0000000060 */
[----:B------:R0:W-:Y:S04]  /*157520*/  STG.E.64 desc[UR4][R86.64+0x2760], R96 ;  /* 0x0027606056007986 */ /* 0x0001e8000c101b04 */
[----:B------:R-:W3:Y:S02]  /*157530*/  LDG.E R98, desc[UR8][R82.64+0xcc] ;  /* 0x0000cc0852627981 */ /* 0x000ee4000c1e1900 */
[----:B---3--:R-:W-:-:S04]  /*157540*/  IMAD R98, R113, R98, R40 ;  /* 0x0000006271627224 */ /* 0x008fc800078e0228 */
[----:B------:R-:W-:-:S04]  /*157550*/  VIADD R99, R98, 0xfffffd8f ;  /* 0xfffffd8f62637836 */ /* 0x000fc80000000000 */
[----:B------:R-:W-:-:S05]  /*157560*/  IMAD.WIDE R98, R99, 0x8, R84 ;  /* 0x0000000863627825 */ /* 0x000fca00078e0254 */
        /* <DEDUP_REMOVED lines=9> */
[----:B0-----:R-:W-:-:S08]  /*157600*/  DADD R96, R122, -UR4 ;  /* 0x800000047a607e29 */ /* 0x001fd00008000000 */
        /* <DEDUP_REMOVED lines=33> */
.L_x_4501:
[----:B------:R-:W-:Y:S05]  /*157820*/  BSYNC.RECONVERGENT B8 ;  /* 0x0000000000087941 */ /* 0x000fea0003800200 */
.L_x_4500:
        /* <DEDUP_REMOVED lines=35> */
.L_x_4503:
[----:B------:R-:W-:Y:S05]  /*157a60*/  BSYNC.RECONVERGENT B8 ;  /* 0x0000000000087941 */ /* 0x000fea0003800200 */
.L_x_4502:
        /* <DEDUP_REMOVED lines=16> */
.L_x_4499:
        /* <DEDUP_REMOVED lines=12> */
[-C--:B------:R-:W-:Y:S02]  /*157c30*/  LEA.HI.X.SX32 R103, R113, R89.reuse, 0x1, P0 ;  /* 0x0000005971677211 */ /* 0x080fe400000f0eff */
[C---:B------:R-:W-:Y:S02]  /*157c40*/  R2UR UR18, R78.reuse ;  /* 0x000000004e1272ca */ /* 0x040fe400000e0000 */
[----:B------:R-:W-:Y:S01]  /*157c50*/  R2UR UR19, R79 ;  /* 0x000000004f1372ca */ /* 0x000fe200000e0000 */
[----:B------:R-:W3:Y:S01]  /*157c60*/  LDG.E.U8 R110, desc[UR8][R102.64+0x1] ;  /* 0x00000108666e7981 */ /* 0x000ee2000c1e1100 */
[----:B------:R-:W-:Y:S02]  /*157c70*/  LEA.HI.X.SX32 R101, R119, R89, 0x1, P1 ;  /* 0x0000005977657211 */ /* 0x000fe400008f0eff */
[----:B------:R-:W-:Y:S01]  /*157c80*/  R2UR UR4, R78 ;  /* 0x000000004e0472ca */ /* 0x000fe200000e0000 */
[----:B------:R-:W3:Y:S01]  /*157c90*/  LDG.E.U8 R111, desc[UR10][R102.64] ;  /* 0x0000000a666f7981 */ /* 0x000ee2000c1e1100 */
[----:B------:R-:W-:-:S02]  /*157ca0*/  R2UR UR5, R79 ;  /* 0x000000004f0572ca */ /* 0x000fc400000e0000 */
[-C--:B--2---:R-:W-:Y:S01]  /*157cb0*/  IADD3 R98, P2, PT, R109, R88.reuse, RZ ;  /* 0x000000586d627210 */ /* 0x084fe20007f5e0ff */
[----:B------:R-:W2:Y:S01]  /*157cc0*/  LDG.E.U8 R114, desc[UR12][R100.64+0x1b] ;  /* 0x00001b0c64727981 */ /* 0x000ea2000c1e1100 */
        /* <DEDUP_REMOVED lines=11> */
[----:B---3--:R-:W-:-:S02]  /*157d80*/  PRMT R110, R111, 0x3340, R110 ;  /* 0x000033406f6e7816 */ /* 0x008fc4000000006e */
[----:B--2---:R-:W-:-:S04]  /*157d90*/  PRMT R111, R114, 0x3340, RZ ;  /* 0x00003340726f7816 */ /* 0x004fc800000000ff */
[----:B------:R-:W-:Y:S02]  /*157da0*/  PRMT R111, R110, 0x5410, R111 ;  /* 0x000054106e6f7816 */ /* 0x000fe4000000006f */
[----:B----4-:R-:W-:Y:S02]  /*157db0*/  PRMT R116, R117, 0x3340, R116 ;  /* 0x0000334075747816 */ /* 0x010fe40000000074 */
[----:B-----5:R-:W-:Y:S01]  /*157dc0*/  PRMT R117, R118, 0x3340, RZ ;  /* 0x0000334076757816 */ /* 0x020fe200000000ff */
[----:B------:R-:W-:-:S03]  /*157dd0*/  IDP.4A.S8.U8 R40, R111, UR5, R40 ;  /* 0x000000056f287c26 */ /* 0x000fc60008000228 */
[----:B------:R-:W-:Y:S02]  /*157de0*/  PRMT R111, R116, 0x5410, R117 ;  /* 0x00005410746f7816 */ /* 0x000fe40000000075 */
[----:B------:R-:W-:Y:S02]  /*157df0*/  LEA R116, R115, UR4, 0x3 ;  /* 0x0000000473747c11 */ /* 0x000fe4000f8e18ff */
[----:B------:R-:W-:Y:S01]  /*157e00*/  LEA R118, R40, UR4, 0x3 ;  /* 0x0000000428767c11 */ /* 0x000fe2000f8e18ff */
[----:B------:R-:W-:-:S03]  /*157e10*/  IDP.4A.S8.U8 R111, R111, UR6, R120 ;  /* 0x000000066f6f7c26 */ /* 0x000fc60008000278 */
[----:B------:R-:W0:Y:S02]  /*157e20*/  LDC.64 R116, c[0x3][R116+0x6180] ;  /* 0x00d8600074747b82 */ /* 0x000e240000000a00 */
[----:B------:R-:W-:-:S06]  /*157e30*/  LEA R120, R111, UR4, 0x3 ;  /* 0x000000046f787c11 */ /* 0x000fcc000f8e18ff */
        /* <DEDUP_REMOVED lines=19> */
[----:B------:R-:W4:Y:S04]  /*157f70*/  LDG.E.U8 R116, desc[UR16][R100.64+0x1b] ;  /* 0x00001b1064747981 */ /* 0x000f28000c1e1100 */
[----:B------:R-:W5:Y:S04]  /*157f80*/  LDG.E.U8 R118, desc[UR18][R98.64+0x1b] ;  /* 0x00001b1262767981 */ /* 0x000f68000c1e1100 */
[----:B------:R-:W5:Y:S04]  /*157f90*/  LDG.E.U8 R119, desc[UR20][R98.64+0x1a] ;  /* 0x00001a1462777981 */ /* 0x000f68000c1e1100 */
[----:B------:R-:W2:Y:S04]  /*157fa0*/  LDG.E.U8 R120, desc[UR22][R96.64] ;  /* 0x0000001660787981 */ /* 0x000ea8000c1e1100 */
[----:B0-----:R-:W2:Y:S04]  /*157fb0*/  LDG.E.S8 R111, desc[UR10][R100.64+0x1c] ;  /* 0x00001c0a646f7981 */ /* 0x001ea8000c1e1300 */
        /* <DEDUP_REMOVED lines=29> */
[----:B------:R-:W-:-:S13]  /*158190*/  R2UR UR5, R79 ;  /* 0x000000004f0572ca */ /* 0x000fda00000e0000 */
[----:B------:R-:W3:Y:S01]  /*1581a0*/  LDG.E.64 R110, desc[UR4][R86.64+0x2720] ;  /* 0x00272004566e7981 */ /* 0x000ee2000c1e1b00 */
[----:B--2---:R-:W-:-:S04]  /*1581b0*/  IMAD R98, R113, R98, R40 ;  /* 0x0000006271627224 */ /* 0x004fc800078e0228 */
[----:B------:R-:W-:-:S04]  /*1581c0*/  VIADD R99, R98, 0x271 ;  /* 0x0000027162637836 */ /* 0x000fc80000000000 */
[----:B------:R-:W-:-:S05]  /*1581d0*/  IMAD.WIDE R98, R99, 0x8, R84 ;  /* 0x0000000863627825 */ /* 0x000fca00078e0254 */
[----:B------:R-:W2:Y:S01]  /*1581e0*/  LDG.E.64 R120, desc[UR4][R98.64] ;  /* 0x0000000462787981 */ /* 0x000ea2000c1e1b00 */
[----:B------:R-:W-:Y:S01]  /*1581f0*/  DSETP.GT.AND P0, PT, |R122|, R94, PT ;  /* 0x0000005e7a00722a */ /* 0x000fe20003f04200 */
[----:B------:R-:W-:-:S13]  /*158200*/  IMAD.MOV.U32 R94, RZ, RZ, 0x1 ;  /* 0x00000001ff5e7424 */ /* 0x000fda00078e00ff */
[----:B------:R-:W-:Y:S02]  /*158210*/  @P0 IMAD.MOV.U32 R122, RZ, RZ, 0x0 ;  /* 0x00000000ff7a0424 */ /* 0x000fe400078e00ff */
[----:B------:R-:W-:Y:S01]  /*158220*/  @P0 IMAD.MOV.U32 R123, RZ, RZ, 0x7ff00000 ;  /* 0x7ff00000ff7b0424 */ /* 0x000fe200078e00ff */
[----:B------:R-:W-:Y:S02]  /*158230*/  @P0 R2UR UR8, R78 ;  /* 0x000000004e0802ca */ /* 0x000fe400000e0000 */
[----:B------:R-:W-:Y:S01]  /*158240*/  @P0 R2UR UR9, R79 ;  /* 0x000000004f0902ca */ /* 0x000fe200000e0000 */
[----:B------:R-:W-:Y:S05]  /*158250*/  BMOV.32.CLEAR RZ, B8 ;  /* 0x0000000008ff7355 */ /* 0x000fea0000100000 */
[----:B------:R-:W-:Y:S01]  /*158260*/  BSSY.RECONVERGENT B8, `(.L_x_4504) ;  /* 0x0000021000087945 */ /* 0x000fe20003800200 */
[----:B--2---:R-:W-:-:S07]  /*158270*/  DADD R120, R96, R120 ;  /* 0x0000000060787229 */ /* 0x004fce0000000078 */
        /* <DEDUP_REMOVED lines=31> */
.L_x_4505:
[----:B------:R-:W-:Y:S05]  /*158470*/  BSYNC.RECONVERGENT B8 ;  /* 0x0000000000087941 */ /* 0x000fea0003800200 */
.L_x_4504:
        /* <DEDUP_REMOVED lines=35> */
.L_x_4507:
[----:B------:R-:W-:Y:S05]  /*1586b0*/  BSYNC.RECONVERGENT B8 ;  /* 0x0000000000087941 */ /* 0x000fea0003800200 */
.L_x_4506:
        /* <DEDUP_REMOVED lines=10> */
.L_x_4494:
[----:B------:R0:W-:Y:S05]  /*158760*/  BMOV.32 B8, R108 ;  /* 0x0000006c08007356 */ /* 0x0001ea0000000000 */
[----:B------:R-:W-:Y:S05]  /*158770*/  BSYNC.RECONVERGENT B8 ;  /* 0x0000000000087941 */ /* 0x000fea0003800200 */
.L_x_4485:
        /* <DEDUP_REMOVED lines=27> */
[----:B------:R-:W2:Y:S01]  /*158930*/  @!P1 LDG.E R96, desc[UR14][R82.64+0xe8] ;  /* 0x0000e80e52609981 */ /* 0x000ea2000c1e1900 */
[----:B------:R-:W-:Y:S02]  /*158940*/  @!P1 R2UR UR4, R78 ;  /* 0x000000004e0492ca */ /* 0x000fe400000e0000 */
[----:B------:R-:W-:-:S02]  /*158950*/  @!P1 R2UR UR5, R79 ;  /* 0x000000004f0592ca */ /* 0x000fc400000e0000 */
[----:B------:R-:W-:Y:S02]  /*158960*/  @!P1 R2UR UR8, R78 ;  /* 0x000000004e0892ca */ /* 0x000fe400000e0000 */
[----:B------:R-:W-:Y:S01]  /*158970*/  @!P1 R2UR UR9, R79 ;  /* 0x000000004f0992ca */ /* 0x000fe200000e0000 */
[----:B---3--:R-:W-:-:S04]  /*158980*/  @!P1 VIADD R93, R40, 0xffffffff ;  /* 0xffffffff285d9836 */ /* 0x008fc80000000000 */
[----:B----4-:R-:W-:-:S04]  /*158990*/  @!P1 IMAD R93, R93, R92, R104 ;  /* 0x0000005c5d5d9224 */ /* 0x010fc800078e0268 */
[----:B--2---:R-:W-:-:S04]  /*1589a0*/  @!P1 IMAD.IADD R93, R96, 0x1, R93 ;  /* 0x00000001605d9824 */ /* 0x004fc800078e025d */
[----:B------:R-:W-:-:S05]  /*1589b0*/  @!P1 IMAD.WIDE R96, R93, 0x8, R84 ;  /* 0x000000085d609825 */ /* 0x000fca00078e0254 */
[----:B------:R2:W-:Y:S04]  /*1589c0*/  @!P1 STG.E.64 desc[UR4][R96.64], R94 ;  /* 0x0000005e60009986 */ /* 0x0005e8000c101b04 */
[----:B------:R-:W3:Y:S04]  /*1589d0*/  @!P1 LDG.E R40, desc[UR8][R82.64+0xe4] ;  /* 0x0000e40852289981 */ /* 0x000ee8000c1e1900 */
[----:B-----5:R-:W4:Y:S04]  /*1589e0*/  @!P1 LDG.E R90, desc[UR10][R82.64+0xcc] ;  /* 0x0000cc0a525a9981 */ /* 0x020f28000c1e1900 */
[----:B------:R-:W5:Y:S04]  /*1589f0*/  @!P1 LDG.E R91, desc[UR12][R82.64+0xe8] ;  /* 0x0000e80c525b9981 */ /* 0x000f68000c1e1900 */
[----:B------:R-:W2:Y:S01]  /*158a00*/  @!P1 LDG.E.64 R92, desc[UR4][R86.64+0x2738] ;  /* 0x00273804565c9981 */ /* 0x000ea2000c1e1b00 */
[----:B---3--:R-:W-:-:S04]  /*158a10*/  @!P1 VIADD R40, R40, 0xffffffff ;  /* 0xffffffff28289836 */ /* 0x008fc80000000000 */
[----:B----4-:R-:W-:-:S05]  /*158a20*/  @!P1 IMAD R40, R40, R90, R61 ;  /* 0x0000005a28289224 */ /* 0x010fca00078e023d */
[----:B-----5:R-:W-:-:S05]  /*158a30*/  @!P1 IADD3 R91, PT, PT, R40, 0x270, R91 ;  /* 0x00000270285b9810 */ /* 0x020fca0007ffe05b */
[----:B------:R-:W-:-:S05]  /*158a40*/  @!P1 IMAD.WIDE R90, R91, 0x8, R84 ;  /* 0x000000085b5a9825 */ /* 0x000fca00078e0254 */
[----:B--2---:R2:W-:Y:S02]  /*158a50*/  @!P1 STG.E.64 desc[UR4][R90.64], R92 ;  /* 0x0000005c5a009986 */ /* 0x0045e4000c101b04 */
.L_x_4484:
[----:B------:R-:W-:Y:S05]  /*158a60*/  BSYNC.RECONVERGENT B11 ;  /* 0x00000000000b7941 */ /* 0x000fea0003800200 */
.L_x_4483:
[C---:B------:R-:W-:Y:S02]  /*158a70*/  R2UR UR4, R78.reuse ;  /* 0x000000004e0472ca */ /* 0x040fe400000e0000 */
[C---:B------:R-:W-:Y:S02]  /*158a80*/  R2UR UR5, R79.reuse ;  /* 0x000000004f0572ca */ /* 0x040fe400000e0000 */
[----:B------:R-:W-:Y:S02]  /*158a90*/  R2UR UR8, R78 ;  /* 0x000000004e0872ca */ /* 0x000fe400000e0000 */
[----:B------:R-:W-:-:S09]  /*158aa0*/  R2UR UR9, R79 ;  /* 0x000000004f0972ca */ /* 0x000fd200000e0000 */
[----:B------:R-:W3:Y:S04]  /*158ab0*/  LDG.E R40, desc[UR4][R82.64+0xdc] ;  /* 0x0000dc0452287981 */ /* 0x000ee8000c1e1900 */
[----:B--2---:R-:W2:Y:S01]  /*158ac0*/  LDG.E R91, desc[UR8][R82.64+0xe0] ;  /* 0x0000e008525b7981 */ /* 0x004ea2000c1e1900 */
[C---:B---3--:R-:W-:Y:S01]  /*158ad0*/  ISETP.GT.AND P0, PT, R40.reuse, 0x1, PT ;  /* 0x000000012800780c */ /* 0x048fe20003f04270 */
[----:B------:R-:W-:Y:S02]  /*158ae0*/  VIADD R93, R40, 0xffffffff ;  /* 0xffffffff285d7836 */ /* 0x000fe40000000000 */
[----:B--2---:R-:W-:-:S03]  /*158af0*/  VIADD R91, R91, 0x1 ;  /* 0x000000015b5b7836 */ /* 0x004fc60000000000 */
[----:B------:R2:W-:Y:S04]  /*158b00*/  STG.E desc[UR4][R82.64+0xdc], R93 ;  /* 0x0000dc5d52007986 */ /* 0x0005e8000c101904 */
[----:B------:R2:W-:Y:S03]  /*158b10*/  STG.E desc[UR8][R82.64+0xe0], R91 ;  /* 0x0000e05b52007986 */ /* 0x0005e6000c101908 */
[----:B------:R-:W-:Y:S05]  /*158b20*/  @P0 BRA `(.L_x_4508) ;  /* 0xffffffc800fc0947 */ /* 0x000fea000383ffff */
.L_x_4482:
[----:B------:R-:W-:Y:S05]  /*158b30*/  BSYNC.RECONVERGENT B10 ;  /* 0x00000000000a7941 */ /* 0x000fea0003800200 */
.L_x_4481:
[----:B------:R-:W-:Y:S02]  /*158b40*/  R2UR UR4, R78 ;  /* 0x000000004e0472ca */ /* 0x000fe400000e0000 */
[----:B------:R-:W-:-:S13]  /*158b50*/  R2UR UR5, R79 ;  /* 0x000000004f0572ca */ /* 0x000fda00000e0000 */
[----:B------:R3:W5:Y:S02]  /*158b60*/  LDG.E R40, desc[UR4][R82.64+0xd8] ;  /* 0x0000d80452287981 */ /* 0x000764000c1e1900 */
.L_x_4480:
[----:B------:R-:W-:Y:S05]  /*158b70*/  BSYNC.RECONVERGENT B7 ;  /* 0x0000000000077941 */ /* 0x000fea0003800200 */
.L_x_4479:
[----:B------:R-:W-:Y:S01]  /*158b80*/  R2UR UR4, R78 ;  /* 0x000000004e0472ca */ /* 0x000fe200000e0000 */
[C---:B--2--5:R-:W-:Y:S01]  /*158b90*/  VIADD R91, R40.reuse, 0x1 ;  /* 0x00000001285b7836 */ /* 0x064fe20000000000 */
[----:B------:R-:W-:Y:S02]  /*158ba0*/  R2UR UR5, R79 ;  /* 0x000000004f0572ca */ /* 0x000fe400000e0000 */
[----:B------:R-:W-:Y:S01]  /*158bb0*/  ISETP.GE.AND P0, PT, R40, 0x20, PT ;  /* 0x000000202800780c */ /* 0x000fe20003f06270 */
[----:B------:R-:W-:-:S10]  /*158bc0*/  IMAD.MOV.U32 R40, RZ, RZ, R91 ;  /* 0x000000ffff287224 */ /* 0x000fd400078e005b */
[----:B------:R2:W-:Y:S02]  /*158bd0*/  STG.E desc[UR4][R82.64+0xd8], R91 ;  /* 0x0000d85b52007986 */ /* 0x0005e4000c101904 */
[----:B------:R-:W-:Y:S05]  /*158be0*/  @!P0 BRA `(.L_x_4509) ;  /* 0xffffffc8004c8947 */ /* 0x000fea000383ffff */
[----:B------:R-:W-:Y:S05]  /*158bf0*/  BSYNC.RECONVERGENT B6 ;  /* 0x0000000000067941 */ /* 0x000fea0003800200 */
.L_x_4478:
[C---:B------:R-:W-:Y:S02]  /*158c00*/  R2UR UR4, R78.reuse ;  /* 0x000000004e0472ca */ /* 0x040fe400000e0000 */
[C---:B------:R-:W-:Y:S02]  /*158c10*/  R2UR UR5, R79.reuse ;  /* 0x000000004f0572ca */ /* 0x040fe400000e0000 */
[----:B------:R-:W-:Y:S02]  /*158c20*/  R2UR UR8, R78 ;  /* 0x000000004e0872ca */ /* 0x000fe400000e0000 */
[----:B------:R-:W-:-:S09]  /*158c30*/  R2UR UR9, R79 ;  /* 0x000000004f0972ca */ /* 0x000fd200000e0000 */
[----:B0-----:R0:W5:Y:S04]  /*158c40*/  LDG.E R108, desc[UR4][R82.64+0xe8] ;  /* 0x0000e804526c7981 */ /* 0x001168000c1e1900 */
[----:B------:R0:W5:Y:S02]  /*158c50*/  LDG.E R93, desc[UR8][R82.64+0xcc] ;  /* 0x0000cc08525d7981 */ /* 0x000164000c1e1900 */
.L_x_4439:
[----:B------:R0:W-:Y:S05]  /*158c60*/  BMOV.32 B6, R106 ;  /* 0x0000006a06007356 */ /* 0x0001ea0000000000 */
[----:B------:R-:W-:Y:S05]  /*158c70*/  BSYNC.RECONVERGENT B6 ;  /* 0x0000000000067941 */ /* 0x000fea0003800200 */
.L_x_4438:
[----:B------:R-:W-:Y:S01]  /*158c80*/  R2UR UR4, R78 ;  /* 0x000000004e0472ca */ /* 0x000fe200000e0000 */
[C---:B-----5:R-:W-:Y:S01]  /*158c90*/  VIADD R95, R108.reuse, 0x1 ;  /* 0x000000016c5f7836 */ /* 0x060fe20000000000 */
[----:B------:R-:W-:Y:S02]  /*158ca0*/  R2UR UR5, R79 ;  /* 0x000000004f0572ca */ /* 0x000fe400000e0000 */
[----:B------:R-:W-:-:S11]  /*158cb0*/  ISETP.GE.AND P0, PT, R108, R93, PT ;  /* 0x0000005d6c00720c */ /* 0x000fd60003f06270 */
[----:B------:R0:W-:Y:S02]  /*158cc0*/  STG.E desc[UR4][R82.64+0xe8], R95 ;  /* 0x0000e85f52007986 */ /* 0x0001e4000c101904 */
[----:B------:R-:W-:Y:S05]  /*158cd0*/  @!P0 BRA `(.L_x_4510) ;  /* 0xffffff8c00808947 */ /* 0x000fea000383ffff */
[----:B------:R0:W-:Y:S05]  /*158ce0*/  BMOV.32 B6, R105 ;  /* 0x0000006906007356 */ /* 0x0001ea0000000000 */
[----:B------:R-:W-:Y:S05]  /*158cf0*/  BSYNC.RECONVERGENT B6 ;  /* 0x0000000000067941 */ /* 0x000fea0003800200 */
.L_x_4437:
[C---:B------:R-:W-:Y:S02]  /*158d00*/  R2UR UR4, R78.reuse ;  /* 0x000000004e0472ca */ /* 0x040fe400000e0000 */
[C---:B------:R-:W-:Y:S02]  /*158d10*/  R2UR UR5, R79.reuse ;  /* 0x000000004f0572ca */ /* 0x040fe400000e0000 */
[----:B------:R-:W-:Y:S02]  /*158d20*/  R2UR UR8, R78 ;  /* 0x000000004e0872ca */ /* 0x000fe400000e0000 */
[----:B------:R-:W-:-:S09]  /*158d30*/  R2UR UR9, R79 ;  /* 0x000000004f0972ca */ /* 0x000fd200000e0000 */
[----:B--2---:R2:W5:Y:S04]  /*158d40*/  LDG.E R91, desc[UR4][R82.64+0xe4] ;  /* 0x0000e404525b7981 */ /* 0x004568000c1e1900 */
[----:B------:R2:W5:Y:S02]  /*158d50*/  LDG.E R40, desc[UR8][R82.64+0xc8] ;  /* 0x0000c80852287981 */ /* 0x000564000c1e1900 */
.L_x_4436:
[----:B------:R-:W-:Y:S05]  /*158d60*/  BSYNC.RECONVERGENT B1 ;  /* 0x0000000000017941 */ /* 0x000fea0003800200 */
.L_x_4435:
[----:B------:R-:W-:Y:S01]  /*158d70*/  R2UR UR4, R78 ;  /* 0x000000004e0472ca */ /* 0x000fe200000e0000 */
[----:B0----5:R-:W-:Y:S01]  /*158d80*/  VIADD R95, R91, 0x1 ;  /* 0x000000015b5f7836 */ /* 0x021fe20000000000 */
[----:B------:R-:W-:Y:S02]  /*158d90*/  R2UR UR5, R79 ;  /* 0x000000004f0572ca */ /* 0x000fe400000e0000 */
[----:B------:R-:W-:Y:S01]  /*158da0*/  ISETP.GE.AND P0, PT, R91, R40, PT ;  /* 0x000000285b00720c */ /* 0x000fe20003f06270 */
[----:B------:R-:W-:-:S10]  /*158db0*/  IMAD.MOV.U32 R91, RZ, RZ, R95 ;  /* 0x000000ffff5b7224 */ /* 0x000fd400078e005f */
[----:B------:R0:W-:Y:S02]  /*158dc0*/  STG.E desc[UR4][R82.64+0xe4], R95 ;  /* 0x0000e45f52007986 */ /* 0x0001e4000c101904 */
[----:B------:R-:W-:Y:S05]  /*158dd0*/  @!P0 BRA `(.L_x_4511) ;  /* 0xffffff8c00188947 */ /* 0x000fea000383ffff */
.L_x_4434:
[----:B------:R-:W-:Y:S05]  /*158de0*/  BSYNC.RECONVERGENT B0 ;  /* 0x0000000000007941 */ /* 0x000fea0003800200 */
.L_x_4433:
[C---:B------:R-:W-:Y:S01]  /*158df0*/  R2UR UR4, R78.reuse ;  /* 0x000000004e0472ca */ /* 0x040fe200000e0000 */
[----:B------:R-:W-:Y:S01]  /*158e00*/  IMAD.MOV.U32 R92, RZ, RZ, 0x0 ;  /* 0x00000000ff5c7424 */ /* 0x000fe200078e00ff */
[C---:B------:R-:W-:Y:S01]  /*158e10*/  R2UR UR5, R79.reuse ;  /* 0x000000004f0572ca */ /* 0x040fe200000e0000 */
[----:B-1----:R-:W-:Y:S01]  /*158e20*/  IMAD.MOV.U32 R93, RZ, RZ, -0x100000 ;  /* 0xfff00000ff5d7424 */ /* 0x002fe200078e00ff */
[----:B------:R-:W-:Y:S02]  /*158e30*/  R2UR UR8, R78 ;  /* 0x000000004e0872ca */ /* 0x000fe400000e0000 */
[----:B------:R-:W-:-:S09]  /*158e40*/  R2UR UR9, R79 ;  /* 0x000000004f0972ca */ /* 0x000fd200000e0000 */
[----:B------:R1:W-:Y:S04]  /*158e50*/  STG.E.64 desc[UR4][R86.64+0x2728], R92 ;  /* 0x0027285c56007986 */ /* 0x0003e8000c101b04 */
[----:B0-----:R-:W5:Y:S01]  /*158e60*/  LDG.E R95, desc[UR8][R82.64+0xc8] ;  /* 0x0000c808525f7981 */ /* 0x001f62000c1e1900 */
        /* <DEDUP_REMOVED lines=15> */
[----:B------:R-:W-:Y:S02]  /*158f60*/  VIADD R69, R95, 0xffffffff ;  /* 0xffffffff5f457836 */ /* 0x000fe40000000000 */
[----:B------:R-:W-:Y:S01]  /*158f70*/  VIADD R104, R61, 0xffffffff ;  /* 0xffffffff3d687836 */ /* 0x000fe20000000000 */
[----:B------:R-:W-:Y:S01]  /*158f80*/  LEA.HI.X.SX32 R109, R95, R89, 0x1, P0 ;  /* 0x000000595f6d7211 */ /* 0x000fe200000f0eff */
[----:B------:R-:W-:-:S07]  /*158f90*/  IMAD.MOV.U32 R105, RZ, RZ, 0x1 ;  /* 0x00000001ff697424 */ /* 0x000fce00078e00ff */
.L_x_4546:
        /* <DEDUP_REMOVED lines=22> */
.L_x_4516:
        /* <DEDUP_REMOVED lines=40> */
[----:B------:R-:W0:Y:S01]  /*159380*/  LDC.64 R90, c[0x3][R99+-0x4d68] ;  /* 0x00eca600635a7b82 */ /* 0x000e220000000a00 */
[----:B------:R-:W-:Y:S01]  /*159390*/  R2UR UR4, R78 ;  /* 0x000000004e0472ca */ /* 0x000fe200000e0000 */
        /* <DEDUP_REMOVED lines=75> */
[--C-:B------:R-:W-:Y:S02]  /*159850*/  IMAD R99, R95, 0x8, R40.reuse ;  /* 0x000000085f637824 */ /* 0x100fe400078e0228 */
[----:B----4-:R-:W-:Y:S01]  /*159860*/  IDP.2A.LO.S16.U8 R101, R92, R96, R101 ;  /* 0x000000605c657226 */ /* 0x010fe20000001265 */
[----:B------:R-:W1:Y:S03]  /*159870*/  LDC.64 R94, c[0x3][R102+-0x4d68] ;  /* 0x00eca600665e7b82 */ /* 0x000e660000000a00 */
[----:B------:R-:W-:-:S05]  /*159880*/  IMAD R101, R101, 0x8, R40 ;  /* 0x0000000865657824 */ /* 0x000fca00078e0228 */
        /* <DEDUP_REMOVED lines=44> */
.L_x_4521:
[----:B------:R-:W-:Y:S05]  /*159b50*/  BSYNC.RECONVERGENT B8 ;  /* 0x0000000000087941 */ /* 0x000fea0003800200 */
.L_x_4520:
        /* <DEDUP_REMOVED lines=30> */
.L_x_4524:
[----:B------:R-:W-:Y:S05]  /*159d40*/  BSYNC.RECONVERGENT B8 ;  /* 0x0000000000087941 */ /* 0x000fea0003800200 */
.L_x_4523:
        /* <DEDUP_REMOVED lines=19> */
.L_x_4522:
        /* <DEDUP_REMOVED lines=13> */
.L_x_4519:
[----:B------:R-:W-:Y:S05]  /*159f50*/  BSYNC.RECONVERGENT B0 ;  /* 0x0000000000007941 */ /* 0x000fea0003800200 */
.L_x_4518:
[C---:B------:R-:W-:Y:S02]  /*159f60*/  R2UR UR10, R78.reuse ;  /* 0x000000004e0a72ca */ /* 0x040fe400000e0000 */
[C---:B------:R-:W-:Y:S02]  /*159f70*/  R2UR UR11, R79.reuse ;  /* 0x000000004f0b72ca */ /* 0x040fe400000e0000 */
[C---:B------:R-:W-:Y:S02]  /*159f80*/  R2UR UR4, R78.reuse ;  /* 0x000000004e0472ca */ /* 0x040fe400000e0000 */
[C---:B------:R-:W-:Y:S02]  /*159f90*/  R2UR UR5, R79.reuse ;  /* 0x000000004f0572ca */ /* 0x040fe400000e0000 */
[----:B------:R-:W-:Y:S02]  /*159fa0*/  R2UR UR8, R78 ;  /* 0x000000004e0872ca */ /* 0x000fe400000e0000 */
[----:B------:R-:W-:-:S05]  /*159fb0*/  R2UR UR9, R79 ;  /* 0x000000004f0972ca */ /* 0x000fca00000e0000 */
[----:B------:R-:W3:Y:S04]  /*159fc0*/  LDG.E.U8 R94, desc[UR10][R106.64+0x1b] ;  /* 0x00001b0a6a5e7981 */ /* 0x000ee8000c1e1100 */
[----:B------:R-:W5:Y:S04]  /*159fd0*/  LDG.E.S8 R95, desc[UR4][R108.64] ;  /* 0x000000046c5f7981 */ /* 0x000f68000c1e1300 */
[----:B------:R-:W5:Y:S01]  /*159fe0*/  LDG.E.S8 R40, desc[UR8][R108.64+0x1] ;  /* 0x000001086c287981 */ /* 0x000f62000c1e1300 */
[----:B------:R-:W-:Y:S01]  /*159ff0*/  IMAD.MOV.U32 R97, RZ, RZ, 0x519 ;  /* 0x00000519ff617424 */ /* 0x000fe200078e00ff */
[----:B------:R-:W-:Y:S01]  /*15a000*/  BSSY.RECONVERGENT B0, `(.L_x_4525) ;  /* 0x0000095000007945 */ /* 0x000fe20003800200 */
[----:B-1----:R-:W-:-:S02]  /*15a010*/  IMAD.MOV.U32 R99, RZ, RZ, 0x50 ;  /* 0x00000050ff637424 */ /* 0x002fc400078e00ff */
[----:B------:R-:W-:Y:S01]  /*15a020*/  IMAD.MOV.U32 R90, RZ, RZ, -0x800000 ;  /* 0xff800000ff5a7424 */ /* 0x000fe200078e00ff */
[----:B---3--:R-:W-:Y:S02]  /*15a030*/  PRMT R91, R94, 0x8880, RZ ;  /* 0x000088805e5b7816 */ /* 0x008fe400000000ff */
[----:B-----5:R-:W-:-:S05]  /*15a040*/  PRMT R40, R95, 0x5410, R40 ;  /* 0x000054105f287816 */ /* 0x020fca0000000028 */
[----:B------:R-:W-:Y:S02]  /*15a050*/  IDP.2A.LO.S16.U8 R40, R40, R97, R91 ;  /* 0x0000006128287226 */ /* 0x000fe4000000125b */
[----:B------:R-:W-:Y:S02]  /*15a060*/  IMAD.MOV.U32 R91, RZ, RZ, 0x41cdcd64 ;  /* 0x41cdcd64ff5b7424 */ /* 0x000fe400078e00ff */
[----:B------:R-:W-:-:S04]  /*15a070*/  IMAD R40, R40, 0x8, R99 ;  /* 0x0000000828287824 */ /* 0x000fc800078e0263 */
[----:B------:R-:W1:Y:S02]  /*15a080*/  LDC.64 R92, c[0x3][R40+0x5208] ;  /* 0x00d48200285c7b82 */ /* 0x000e640000000a00 */
[----:B-1----:R-:W-:-:S14]  /*15a090*/  DSETP.GEU.AND P0, PT, |R92|, R90, PT ;  /* 0x0000005a5c00722a */ /* 0x002fdc0003f0e200 */
[----:B------:R-:W-:Y:S05]  /*15a0a0*/  @P0 BRA `(.L_x_4526) ;  /* 0x0000000800280947 */ /* 0x000fea0003800000 */
[----:B------:R-:W-:Y:S01]  /*15a0b0*/  PRMT R92, R94, 0x8880, RZ ;  /* 0x000088805e5c7816 */ /* 0x000fe200000000ff */
[----:B0-2---:R-:W0:Y:S01]  /*15a0c0*/  LDC.64 R122, c[0x3][R40+0x4e20] ;  /* 0x00d38800287a7b82 */ /* 0x005e220000000a00 */
        /* <DEDUP_REMOVED lines=9> */
[----:B------:R-:W-:Y:S01]  /*15a160*/  R2UR UR12, R78 ;  /* 0x000000004e0c72ca */ /* 0x000fe200000e0000 */
[----:B------:R-:W2:Y:S01]  /*15a170*/  LDG.E.64 R110, desc[UR4][R86.64+0x2720] ;  /* 0x00272004566e7981 */ /* 0x000ea2000c1e1b00 */
[----:B------:R-:W-:Y:S01]  /*15a180*/  R2UR UR13, R79 ;  /* 0x000000004f0d72ca */ /* 0x000fe200000e0000 */
[----:B0-----:R-:W-:-:S07]  /*15a190*/  DADD R122, R92, R122 ;  /* 0x000000005c7a7229 */ /* 0x001fce000000007a */
        /* <DEDUP_REMOVED lines=59> */
.L_x_4528:
[----:B------:R-:W-:Y:S05]  /*15a550*/  BSYNC.RECONVERGENT B8 ;  /* 0x0000000000087941 */ /* 0x000fea0003800200 */
.L_x_4527:
        /* <DEDUP_REMOVED lines=30> */
.L_x_4531:
[----:B------:R-:W-:Y:S05]  /*15a740*/  BSYNC.RECONVERGENT B8 ;  /* 0x0000000000087941 */ /* 0x000fea0003800200 */
.L_x_4530:
        /* <DEDUP_REMOVED lines=19> */
.L_x_4529:
        /* <DEDUP_REMOVED lines=13> */
.L_x_4526:
[----:B------:R-:W-:Y:S05]  /*15a950*/  BSYNC.RECONVERGENT B0 ;  /* 0x0000000000007941 */ /* 0x000fea0003800200 */
.L_x_4525:
        /* <DEDUP_REMOVED lines=9> */
[----:B------:R-:W-:Y:S01]  /*15a9f0*/  IMAD.MOV.U32 R97, RZ, RZ, 0x519 ;  /* 0x00000519ff617424 */ /* 0x000fe200078e00ff */
[----:B------:R-:W-:Y:S01]  /*15aa00*/  BSSY.RECONVERGENT B0, `(.L_x_4532) ;  /* 0x0000093000007945 */ /* 0x000fe20003800200 */
[----:B------:R-:W-:-:S02]  /*15aa10*/  IMAD.MOV.U32 R101, RZ, RZ, 0x50 ;  /* 0x00000050ff657424 */ /* 0x000fc400078e00ff */
[----:B------:R-:W-:Y:S01]  /*15aa20*/  IMAD.MOV.U32 R90, RZ, RZ, -0x800000 ;  /* 0xff800000ff5a7424 */ /* 0x000fe200078e00ff */
[----:B-----5:R-:W-:-:S05]  /*15aa30*/  PRMT R91, R94, 0x5410, R95 ;  /* 0x000054105e5b7816 */ /* 0x020fca000000005f */
[----:B--2---:R-:W-:Y:S02]  /*15aa40*/  IDP.2A.LO.S16.U8 R40, R91, R97, R40 ;  /* 0x000000615b287226 */ /* 0x004fe40000001228 */
[----:B------:R-:W-:Y:S02]  /*15aa50*/  IMAD.MOV.U32 R91, RZ, RZ, 0x41cdcd64 ;  /* 0x41cdcd64ff5b7424 */ /* 0x000fe400078e00ff */
        /* <DEDUP_REMOVED lines=8> */
.L_x_4533:
[----:B------:R-:W-:Y:S01]  /*15aae0*/  IMAD R92, R94, 0x5, R95 ;  /* 0x000000055e5c7824 */ /* 0x000fe200078e025f */
[----:B0--3--:R-:W0:Y:S01]  /*15aaf0*/  LDC.64 R122, c[0x3][R40+0x55f0] ;  /* 0x00d57c00287a7b82 */ /* 0x009e220000000a00 */
        /* <DEDUP_REMOVED lines=19> */
[C-C-:B---3--:R-:W-:Y:S01]  /*15ac30*/  IMAD R94, R92.reuse, 0x5, R93.reuse ;  /* 0x000000055c5e7824 */ /* 0x148fe200078e025d */
[----:B------:R-:W-:-:S05]  /*15ac40*/  PRMT R92, R92, 0x5410, R93 ;  /* 0x000054105c5c7816 */ /* 0x000fca000000005d */
[----:B-----5:R-:W-:Y:S01]  /*15ac50*/  IDP.2A.LO.S16.U8 R92, R92, R97, R95 ;  /* 0x000000615c5c7226 */ /* 0x020fe2000000125f */
[----:B-1----:R-:W-:-:S03]  /*15ac60*/  LEA R99, R94, 0x10000, 0x3 ;  /* 0x000100005e637811 */ /* 0x002fc600078e18ff */
        /* <DEDUP_REMOVED lines=44> */
.L_x_4536:
[----:B------:R-:W-:Y:S05]  /*15af30*/  BSYNC.RECONVERGENT B8 ;  /* 0x0000000000087941 */ /* 0x000fea0003800200 */
.L_x_4535:
        /* <DEDUP_REMOVED lines=30> */
.L_x_4539:
[----:B------:R-:W-:Y:S05]  /*15b120*/  BSYNC.RECONVERGENT B8 ;  /* 0x0000000000087941 */ /* 0x000fea0003800200 */
.L_x_4538:
        /* <DEDUP_REMOVED lines=19> */
.L_x_4537:
        /* <DEDUP_REMOVED lines=13> */
.L_x_4534:
[----:B------:R-:W-:Y:S05]  /*15b330*/  BSYNC.RECONVERGENT B0 ;  /* 0x0000000000007941 */ /* 0x000fea0003800200 */
.L_x_4532:
        /* <DEDUP_REMOVED lines=22> */
[----:B------:R-:W1:Y:S01]  /*15b4a0*/  MUFU.RCP64H R95, R93 ;  /* 0x0000005d005f7308 */ /* 0x000e620000001800 */
[----:B--2---:R-:W-:Y:S01]  /*15b4b0*/  IMAD R40, R40, 0x5, R91 ;  /* 0x0000000528287824 */ /* 0x004fe200078e025b */
[----:B-1----:R-:W-:-:S04]  /*15b4c0*/  DFMA R90, -R92, R94, 1 ;  /* 0x3ff000005c5a742b */ /* 0x002fc8000000015e */
[----:B------:R-:W-:-:S04]  /*15b4d0*/  LEA R120, R40, 0x10000, 0x3 ;  /* 0x0001000028787811 */ /* 0x000fc800078e18ff */
[----:B------:R-:W-:Y:S02]  /*15b4e0*/  DFMA R90, R90, R90, R90 ;  /* 0x0000005a5a5a722b */ /* 0x000fe4000000005a */
[----:B------:R-:W1:Y:S06]  /*15b4f0*/  LDC.64 R120, c[0x3][R120+-0x4d68] ;  /* 0x00eca60078787b82 */ /* 0x000e6c0000000a00 */
[----:B------:R-:W-:-:S08]  /*15b500*/  DFMA R90, R94, R90, R94 ;  /* 0x0000005a5e5a722b */ /* 0x000fd0000000005e */
[----:B------:R-:W-:-:S08]  /*15b510*/  DFMA R98, -R92, R90, 1 ;  /* 0x3ff000005c62742b */ /* 0x000fd0000000015a */
[----:B------:R-:W-:Y:S02]  /*15b520*/  DFMA R98, R90, R98, R90 ;  /* 0x000000625a62722b */ /* 0x000fe4000000005a */
        /* <DEDUP_REMOVED lines=12> */
.L_x_4541:
[----:B------:R-:W-:Y:S05]  /*15b5f0*/  BSYNC.RECONVERGENT B0 ;  /* 0x0000000000007941 */ /* 0x000fea0003800200 */
.L_x_4540:
        /* <DEDUP_REMOVED lines=15> */
.L_x_4517:
[----:B------:R-:W-:Y:S05]  /*15b6f0*/  BSYNC.RECONVERGENT B1 ;  /* 0x0000000000017941 */ /* 0x000fea0003800200 */
.L_x_4515:
        /* <DEDUP_REMOVED lines=22> */
[----:B------:R-:W-:Y:S01]  /*15b860*/  IMAD.MOV.U32 R96, RZ, RZ, 0x1 ;  /* 0x00000001ff607424 */ /* 0x000fe200078e00ff */
[----:B------:R-:W-:Y:S01]  /*15b870*/  BSSY.RECONVERGENT B0, `(.L_x_4542) ;  /* 0x0000016000007945 */ /* 0x000fe20003800200 */
[----:B--2---:R-:W-:Y:S02]  /*15b880*/  DADD R92, R118, R92 ;  /* 0x00000000765c7229 */ /* 0x004fe4000000005c */
[----:B---3--:R-:W-:-:S06]  /*15b890*/  DADD R94, R120, R94 ;  /* 0x00000000785e7229 */ /* 0x008fcc000000005e */
[----:B------:R-:W-:Y:S02]  /*15b8a0*/  DADD R92, R92, -UR4 ;  /* 0x800000045c5c7e29 */ /* 0x000fe40008000000 */
[----:B------:R-:W-:-:S06]  /*15b8b0*/  DADD R94, R94, 200 ;  /* 0x406900005e5e7429 */ /* 0x000fcc0000000000 */
[----:B-----5:R-:W-:-:S06]  /*15b8c0*/  DADD R92, R92, R110 ;  /* 0x000000005c5c7229 */ /* 0x020fcc000000006e */
        /* <DEDUP_REMOVED lines=16> */
.L_x_4543:
[----:B------:R-:W-:Y:S05]  /*15b9d0*/  BSYNC.RECONVERGENT B0 ;  /* 0x0000000000007941 */ /* 0x000fea0003800200 */
.L_x_4542:
        /* <DEDUP_REMOVED lines=37> */
.L_x_4545:
[----:B------:R-:W-:Y:S05]  /*15bc30*/  BSYNC.RECONVERGENT B0 ;  /* 0x0000000000007941 */ /* 0x000fea0003800200 */
.L_x_4544:
[C---:B-----5:R-:W-:Y:S01]  /*15bc40*/  ISETP.GE.AND P0, PT, R105.reuse, R40, PT ;  /* 0x000000286900720c */ /* 0x060fe20003f06270 */
[----:B-1----:R-:W-:-:S12]  /*15bc50*/  VIADD R105, R105, 0x1 ;  /* 0x0000000169697836 */ /* 0x002fd80000000000 */
[----:B------:R-:W-:Y:S05]  /*15bc60*/  @!P0 BRA `(.L_x_4546) ;  /* 0xffffffd000cc8947 */ /* 0x000fea000383ffff */
[----:B------:R-:W-:Y:S05]  /*15bc70*/  BSYNC.RECONVERGENT B6 ;  /* 0x0000000000067941 */ /* 0x000fea0003800200 */
.L_x_4514:
[----:B------:R-:W-:Y:S02]  /*15bc80*/  R2UR UR4, R78 ;  /* 0x000000004e0472ca */ /* 0x000fe400000e0000 */
[----:B------:R-:W-:-:S13]  /*15bc90*/  R2UR UR5, R79 ;  /* 0x000000004f0572ca */ /* 0x000fda00000e0000 */
[----:B------:R1:W5:Y:S02]  /*15bca0*/  LDG.E.64 R90, desc[UR4][R86.64+0x2728] ;  /* 0x00272804565a7981 */ /* 0x000364000c1e1b00 */
.L_x_4513:
[----:B------:R-:W-:Y:S05]  /*15bcb0*/  BSYNC.RECONVERGENT B7 ;  /* 0x0000000000077941 */ /* 0x000fea0003800200 */
.L_x_4512:
        /* <DEDUP_REMOVED lines=88> */
[----:B-----5:R-:W-:Y:S01]  /*15c240*/  IDP.4A.S8.U8 R91, R92, UR4, R91 ;  /* 0x000000045c5b7c26 */ /* 0x020fe2000800025b */
[----:B------:R-:W-:-:S03]  /*15c250*/  R2UR UR4, R78 ;  /* 0x000000004e0472ca */ /* 0x000fc600000e0000 */
[----:B------:R-:W-:-:S04]  /*15c260*/  IMAD R91, R91, 0x8, R40 ;  /* 0x000000085b5b7824 */ /* 0x000fc800078e0228 */
[----:B------:R-:W-:Y:S02]  /*15c270*/  VIADD R98, R91, 0x10000 ;  /* 0x000100005b627836 */ /* 0x000fe40000000000 */
        /* <DEDUP_REMOVED lines=62> */
[----:B------:R-:W4:Y:S04]  /*15c660*/  LDG.E.S8 R91, desc[UR10][R106.64+0x1b] ;  /* 0x00001b0a6a5b7981 */ /* 0x000f28000c1e1300 */
[----:B------:R-:W5:Y:S01]  /*15c670*/  LDG.E.S8 R96, desc[UR14][R106.64+0x1c] ;  /* 0x00001c0e6a607981 */ /* 0x000f62000c1e1300 */
[----:B------:R-:W-:Y:S01]  /*15c680*/  UMOV UR4, 0xcccccccd ;  /* 0xcccccccd00047882 */ /* 0x000fe20000000000 */
[----:B------:R-:W-:Y:S01]  /*15c690*/  UMOV UR5, 0x4016cccc ;  /* 0x4016cccc00057882 */ /* 0x000fe20000000000 */
[----:B------:R-:W-:Y:S01]  /*15c6a0*/  BSSY.RECONVERGENT B6, `(.L_x_4551) ;  /* 0x0000036000067945 */ /* 0x000fe20003800200 */
[C---:B--2---:R-:W-:Y:S01]  /*15c6b0*/  PRMT R94, R90.reuse, 0x5410, R93 ;  /* 0x000054105a5e7816 */ /* 0x044fe2000000005d */
[----:B----4-:R-:W-:-:S04]  /*15c6c0*/  IMAD R92, R90, 0x5, R91 ;  /* 0x000000055a5c7824 */ /* 0x010fc800078e025b */
[-CC-:B------:R-:W-:Y:S01]  /*15c6d0*/  IDP.2A.LO.S16.U8 R93, R94, R69.reuse, R91.reuse ;  /* 0x000000455e5d7226 */ /* 0x180fe2000000125b */
[----:B------:R-:W-:Y:S02]  /*15c6e0*/  PRMT R90, R90, 0x5410, R91 ;  /* 0x000054105a5a7816 */ /* 0x000fe4000000005b */
[----:B------:R-:W-:Y:S01]  /*15c6f0*/  LEA R99, R92, 0x10000, 0x3 ;  /* 0x000100005c637811 */ /* 0x000fe200078e18ff */
[----:B------:R-:W-:Y:S02]  /*15c700*/  IMAD R98, R93, 0x8, R40 ;  /* 0x000000085d627824 */ /* 0x000fe400078e0228 */
[----:B-----5:R-:W-:Y:S01]  /*15c710*/  IDP.2A.LO.S16.U8 R69, R90, R69, R96 ;  /* 0x000000455a457226 */ /* 0x020fe20000001260 */
[----:B------:R-:W2:Y:S03]  /*15c720*/  LDC.64 R92, c[0x3][R99+-0x4d68] ;  /* 0x00eca600635c7b82 */ /* 0x000ea60000000a00 */
[----:B------:R-:W-:-:S05]  /*15c730*/  IMAD R69, R69, 0x8, R40 ;  /* 0x0000000845457824 */ /* 0x000fca00078e0228 */
        /* <DEDUP_REMOVED lines=44> */
.L_x_4552:
[----:B------:R-:W-:Y:S05]  /*15ca00*/  BSYNC.RECONVERGENT B6 ;  /* 0x0000000000067941 */ /* 0x000fea0003800200 */
.L_x_4551:
        /* <DEDUP_REMOVED lines=30> */
.L_x_4555:
[----:B------:R-:W-:Y:S05]  /*15cbf0*/  BSYNC.RECONVERGENT B6 ;  /* 0x0000000000067941 */ /* 0x000fea0003800200 */
.L_x_4554:
        /* <DEDUP_REMOVED lines=19> */
.L_x_4553:
        /* <DEDUP_REMOVED lines=13> */
.L_x_4550:
[----:B------:R-:W-:Y:S05]  /*15ce00*/  BSYNC.RECONVERGENT B0 ;  /* 0x0000000000007941 */ /* 0x000fea0003800200 */
.L_x_4549:
        /* <DEDUP_REMOVED lines=12> */
[----:B------:R-:W-:Y:S01]  /*15ced0*/  IMAD.MOV.U32 R90, RZ, RZ, -0x800000 ;  /* 0xff800000ff5a7424 */ /* 0x000fe200078e00ff */
[----:B----4-:R-:W-:Y:S02]  /*15cee0*/  PRMT R91, R69, 0x8880, RZ ;  /* 0x00008880455b7816 */ /* 0x010fe400000000ff */
[----:B-----5:R-:W-:-:S05]  /*15cef0*/  PRMT R40, R95, 0x5410, R40 ;  /* 0x000054105f287816 */ /* 0x020fca0000000028 */
[----:B------:R-:W-:Y:S02]  /*15cf00*/  IDP.2A.LO.S16.U8 R40, R40, R96, R91 ;  /* 0x0000006028287226 */ /* 0x000fe4000000125b */
[----:B------:R-:W-:Y:S02]  /*15cf10*/  IMAD.MOV.U32 R91, RZ, RZ, 0x41cdcd64 ;  /* 0x41cdcd64ff5b7424 */ /* 0x000fe400078e00ff */
[----:B------:R-:W-:-:S04]  /*15cf20*/  IMAD R40, R40, 0x8, R97 ;  /* 0x0000000828287824 */ /* 0x000fc800078e0261 */
[----:B------:R-:W4:Y:S02]  /*15cf30*/  LDC.64 R92, c[0x3][R40+0x5208] ;  /* 0x00d48200285c7b82 */ /* 0x000f240000000a00 */
[----:B----4-:R-:W-:-:S14]  /*15cf40*/  DSETP.GEU.AND P0, PT, |R92|, R90, PT ;  /* 0x0000005a5c00722a */ /* 0x010fdc0003f0e200 */
[----:B------:R-:W-:Y:S05]  /*15cf50*/  @P0 BRA `(.L_x_4557) ;  /* 0x0000000800280947 */ /* 0x000fea0003800000 */
[----:B------:R-:W-:Y:S01]  /*15cf60*/  PRMT R92, R69, 0x8880, RZ ;  /* 0x00008880455c7816 */ /* 0x000fe200000000ff */
[----:B0--3--:R-:W0:Y:S01]  /*15cf70*/  LDC.64 R122, c[0x3][R40+0x4e20] ;  /* 0x00d38800287a7b82 */ /* 0x009e220000000a00 */
        /* <DEDUP_REMOVED lines=10> */
[----:B------:R-:W3:Y:S01]  /*15d020*/  LDG.E.64 R110, desc[UR4][R86.64+0x2720] ;  /* 0x00272004566e7981 */ /* 0x000ee2000c1e1b00 */
[----:B------:R-:W-:Y:S01]  /*15d030*/  R2UR UR13, R79 ;  /* 0x000000004f0d72ca */ /* 0x000fe200000e0000 */
[----:B0-----:R-:W-:-:S07]  /*15d040*/  DADD R122, R92, R122 ;  /* 0x000000005c7a7229 */ /* 0x001fce000000007a */
        /* <DEDUP_REMOVED lines=8> */
[----:B--2---:R-:W-:-:S03]  /*15d0d0*/  PRMT R98, R92, 0x8880, RZ ;  /* 0x000088805c627816 */ /* 0x004fc600000000ff */
[----:B------:R-:W-:Y:S02]  /*15d0e0*/  IMAD.MOV.U32 R92, RZ, RZ, R93 ;  /* 0x000000ffff5c7224 */ /* 0x000fe400078e005d */
[----:B------:R-:W-:Y:S01]  /*15d0f0*/  IMAD.MOV.U32 R93, RZ, RZ, R98 ;  /* 0x000000ffff5d7224 */ /* 0x000fe200078e0062 */
[C---:B-----5:R-:W-:Y:S01]  /*15d100*/  PRMT R94, R69.reuse, 0x5410, R94 ;  /* 0x00005410455e7816 */ /* 0x060fe2000000005e */
        /* <DEDUP_REMOVED lines=47> */
.L_x_4559:
[----:B------:R-:W-:Y:S05]  /*15d400*/  BSYNC.RECONVERGENT B6 ;  /* 0x0000000000067941 */ /* 0x000fea0003800200 */
.L_x_4558:
        /* <DEDUP_REMOVED lines=30> */
.L_x_4562:
[----:B------:R-:W-:Y:S05]  /*15d5f0*/  BSYNC.RECONVERGENT B6 ;  /* 0x0000000000067941 */ /* 0x000fea0003800200 */
.L_x_4561:
        /* <DEDUP_REMOVED lines=19> */
.L_x_4560:
        /* <DEDUP_REMOVED lines=13> */
.L_x_4557:
[----:B------:R-:W-:Y:S05]  /*15d800*/  BSYNC.RECONVERGENT B0 ;  /* 0x0000000000007941 */ /* 0x000fea0003800200 */
.L_x_4556:
        /* <DEDUP_REMOVED lines=22> */
[----:B0-2-4-:R0:W5:Y:S01]  /*15d970*/  LDG.E.64 R122, desc[UR4][R86.64+0x2720] ;  /* 0x00272004567a7981 */ /* 0x015162000c1e1b00 */
[----:B------:R-:W-:Y:S05]  /*15d980*/  BRA `(.L_x_4565) ;  /* 0x0000000800147947 */ /* 0x000fea0003800000 */
.L_x_4564:
[----:B------:R-:W-:Y:S01]  /*15d990*/  IMAD R69, R94, 0x5, R95 ;  /* 0x000000055e457824 */ /* 0x000fe200078e025f */
[----:B0-2-4-:R-:W0:Y:S01]  /*15d9a0*/  LDC.64 R120, c[0x3][R40+0x55f0] ;  /* 0x00d57c0028787b82 */ /* 0x015e220000000a00 */
        /* <DEDUP_REMOVED lines=67> */
.L_x_4567:
[----:B------:R-:W-:Y:S05]  /*15dde0*/  BSYNC.RECONVERGENT B6 ;  /* 0x0000000000067941 */ /* 0x000fea0003800200 */
.L_x_4566:
        /* <DEDUP_REMOVED lines=30> */
.L_x_4570:
[----:B------:R-:W-:Y:S05]  /*15dfd0*/  BSYNC.RECONVERGENT B6 ;  /* 0x0000000000067941 */ /* 0x000fea0003800200 */
.L_x_4569:
        /* <DEDUP_REMOVED lines=19> */
.L_x_4568:
        /* <DEDUP_REMOVED lines=13> */
.L_x_4565:
[----:B------:R-:W-:Y:S05]  /*15e1e0*/  BSYNC.RECONVERGENT B0 ;  /* 0x0000000000007941 */ /* 0x000fea0003800200 */
.L_x_4563:
        /* <DEDUP_REMOVED lines=26> */
[----:B------:R-:W-:-:S08]  /*15e390*/  DFMA R98, -R92, R90, 1 ;  /* 0x3ff000005c62742b */ /* 0x000fd0000000015a */
[----:B------:R-:W-:Y:S01]  /*15e3a0*/  DFMA R98, R90, R98, R90 ;  /* 0x000000625a62722b */ /* 0x000fe2000000005a */
[----:B---3--:R-:W-:-:S05]  /*15e3b0*/  IMAD R40, R40, 0x5, R69 ;  /* 0x0000000528287824 */ /* 0x008fca00078e0245 */
[----:B------:R-:W-:-:S06]  /*15e3c0*/  LEA R118, R40, 0x10000, 0x3 ;  /* 0x0001000028767811 */ /* 0x000fcc00078e18ff */
[----:B------:R-:W3:Y:S02]  /*15e3d0*/  LDC.64 R118, c[0x3][R118+-0x4d68] ;  /* 0x00eca60076767b82 */ /* 0x000ee40000000a00 */
[----:B---3--:R-:W-:Y:S01]  /*15e3e0*/  DADD R94, R118, 200 ;  /* 0x40690000765e7429 */ /* 0x008fe20000000000 */
        /* <DEDUP_REMOVED lines=11> */
.L_x_4572:
[----:B------:R-:W-:Y:S05]  /*15e4a0*/  BSYNC.RECONVERGENT B0 ;  /* 0x0000000000007941 */ /* 0x000fea0003800200 */
.L_x_4571:
[----:B------:R-:W-:Y:S01]  /*15e4b0*/  R2UR UR4, R78 ;  /* 0x000000004e0472ca */ /* 0x000fe200000e0000 */
[----:B------:R-:W-:Y:S01]  /*15e4c0*/  DSETP.GEU.AND P0, PT, |R124|, R104, PT ;  /* 0x000000687c00722a */ /* 0x000fe20003f0e200 */
[----:B------:R-:W-:-:S13]  /*15e4d0*/  R2UR UR5, R79 ;  /* 0x000000004f0572ca */ /* 0x000fda00000e0000 */
[----:B------:R2:W-:Y:S01]  /*15e4e0*/  STG.E.64 desc[UR4][R86.64+0x2760], R98 ;  /* 0x0027606256007986 */ /* 0x0005e2000c101b04 */
[----:B------:R-:W-:Y:S05]  /*15e4f0*/  @P0 BRA `(.L_x_4573) ;  /* 0x0000000000440947 */ /* 0x000fea0003800000 */
[----:B------:R-:W-:Y:S02]  /*15e500*/  R2UR UR4, R78 ;  /* 0x000000004e0472ca */ /* 0x000fe400000e0000 */
[----:B------:R-:W-:-:S13]  /*15e510*/  R2UR UR5, R79 ;  /* 0x000000004f0572ca */ /* 0x000fda00000e0000 */
[----:B------:R-:W3:Y:S02]  /*15e520*/  LDG.E.64 R90, desc[UR4][R86.64+0x2758] ;  /* 0x00275804565a7981 */ /* 0x000ee4000c1e1b00 */
[----:B---3--:R-:W-:-:S14]  /*15e530*/  DSETP.GEU.AND P0, PT, R90, R98, PT ;  /* 0x000000625a00722a */ /* 0x008fdc0003f0e000 */
        /* <DEDUP_REMOVED lines=13> */
.L_x_4573:
[C---:B------:R-:W-:Y:S02]  /*15e610*/  R2UR UR4, R78.reuse ;  /* 0x000000004e0472ca */ /* 0x040fe400000e0000 */
[C---:B------:R-:W-:Y:S02]  /*15e620*/  R2UR UR5, R79.reuse ;  /* 0x000000004f0572ca */ /* 0x040fe400000e0000 */
[----:B------:R-:W-:Y:S02]  /*15e630*/  R2UR UR8, R78 ;  /* 0x000000004e0872ca */ /* 0x000fe400000e0000 */
[----:B------:R-:W-:-:S09]  /*15e640*/  R2UR UR9, R79 ;  /* 0x000000004f0972ca */ /* 0x000fd200000e0000 */
[----:B------:R3:W-:Y:S04]  /*15e650*/  STG.E.64 desc[UR4][R86.64+0x2710], R110 ;  /* 0x0027106e56007986 */ /* 0x0007e8000c101b04 */
[----:B------:R3:W-:Y:S02]  /*15e660*/  STG.E.64 desc[UR8][R86.64+0x2718], R118 ;  /* 0x0027187656007986 */ /* 0x0007e4000c101b08 */
.L_x_4548:
[----:B------:R-:W-:Y:S05]  /*15e670*/  BSYNC.RECONVERGENT B1 ;  /* 0x0000000000017941 */ /* 0x000fea0003800200 */
.L_x_4547:
[----:B------:R-:W-:Y:S02]  /*15e680*/  R2UR UR4, R78 ;  /* 0x000000004e0472ca */ /* 0x000fe400000e0000 */
[----:B------:R-:W-:-:S13]  /*15e690*/  R2UR UR5, R79 ;  /* 0x000000004f0572ca */ /* 0x000fda00000e0000 */
[----:B------:R-:W5:Y:S01]  /*15e6a0*/  LDG.E R40, desc[UR4][R82.64+0xc8] ;  /* 0x0000c80452287981 */ /* 0x000f62000c1e1900 */
[----:B------:R-:W-:Y:S01]  /*15e6b0*/  BSSY.RECONVERGENT B0, `(.L_x_4574) ;  /* 0x000000e000007945 */ /* 0x000fe20003800200 */
[----:B-----5:R-:W-:-:S13]  /*15e6c0*/  ISETP.GE.AND P0, PT, R40, 0x1, PT ;  /* 0x000000012800780c */ /* 0x020fda0003f06270 */
[----:B------:R-:W-:Y:S05]  /*15e6d0*/  @!P0 BRA `(.L_x_4575) ;  /* 0x00000000002c8947 */ /* 0x000fea0003800000 */
[----:B0-----:R-:W-:-:S07]  /*15e6e0*/  IMAD.MOV.U32 R69, RZ, RZ, RZ ;  /* 0x000000ffff457224 */ /* 0x001fce00078e00ff */
.L_x_4576:
        /* <DEDUP_REMOVED lines=10> */
.L_x_4575:
[----:B------:R-:W-:Y:S05]  /*15e790*/  BSYNC.RECONVERGENT B0 ;  /* 0x0000000000007941 */ /* 0x000fea0003800200 */
.L_x_4574:
[----:B------:R-:W-:Y:S02]  /*15e7a0*/  R2UR UR4, R78 ;  /* 0x000000004e0472ca */ /* 0x000fe400000e0000 */
[----:B------:R-:W-:-:S13]  /*15e7b0*/  R2UR UR5, R79 ;  /* 0x000000004f0572ca */ /* 0x000fda00000e0000 */
[----:B------:R-:W5:Y:S01]  /*15e7c0*/  LDG.E R40, desc[UR4][R82.64+0xcc] ;  /* 0x0000cc0452287981 */ /* 0x000f62000c1e1900 */
[----:B------:R-:W-:Y:S01]  /*15e7d0*/  BSSY.RECONVERGENT B0, `(.L_x_4577) ;  /* 0x0000010000007945 */ /* 0x000fe20003800200 */
[----:B-----5:R-:W-:-:S13]  /*15e7e0*/  ISETP.GE.AND P0, PT, R40, 0x1, PT ;  /* 0x000000012800780c */ /* 0x020fda0003f06270 */
[----:B------:R-:W-:Y:S05]  /*15e7f0*/  @!P0 BRA `(.L_x_4578) ;  /* 0x0000000000348947 */ /* 0x000fea0003800000 */
[----:B------:R-:W-:Y:S01]  /*15e800*/  BSSY.RECONVERGENT B1, `(.L_x_4578) ;  /* 0x000000c000017945 */ /* 0x000fe20003800200 */
[----:B0-----:R-:W-:-:S07]  /*15e810*/  IMAD.MOV.U32 R69, RZ, RZ, RZ ;  /* 0x000000ffff457224 */ /* 0x001fce00078e00ff */
.L_x_4579:
        /* <DEDUP_REMOVED lines=11> */
.L_x_4578:
[----:B------:R-:W-:Y:S05]  /*15e8d0*/  BSYNC.RECONVERGENT B0 ;  /* 0x0000000000007941 */ /* 0x000fea0003800200 */
.L_x_4577:
[C---:B------:R-:W-:Y:S02]  /*15e8e0*/  R2UR UR4, R78.reuse ;  /* 0x000000004e0472ca */ /* 0x040fe400000e0000 */
[C---:B------:R-:W-:Y:S02]  /*15e8f0*/  R2UR UR5, R79.reuse ;  /* 0x000000004f0572ca */ /* 0x040fe400000e0000 */
[----:B------:R-:W-:Y:S02]  /*15e900*/  R2UR UR8, R78 ;  /* 0x000000004e0872ca */ /* 0x000fe400000e0000 */
[----:B------:R-:W-:-:S09]  /*15e910*/  R2UR UR9, R79 ;  /* 0x000000004f0972ca */ /* 0x000fd200000e0000 */
[----:B------:R-:W5:Y:S04]  /*15e920*/  LDG.E R107, desc[UR4][R82.64+0xd0] ;  /* 0x0000d004526b7981 */ /* 0x000f68000c1e1900 */
[----:B0-----:R-:W2:Y:S01]  /*15e930*/  LDG.E R92, desc[UR8][R82.64+0xd4] ;  /* 0x0000d408525c7981 */ /* 0x001ea2000c1e1900 */
[----:B------:R-:W-:Y:S02]  /*15e940*/  VIADD R69, R61, 0xffffffff ;  /* 0xffffffff3d457836 */ /* 0x000fe40000000000 */
[----:B-----5:R-:W-:-:S04]  /*15e950*/  VIADD R93, R107, 0xffffffff ;  /* 0xffffffff6b5d7836 */ /* 0x020fc80000000000 */
[----:B------:R-:W-:-:S04]  /*15e960*/  IMAD R91, R93, R40, R69 ;  /* 0x000000285d5b7224 */ /* 0x000fc800078e0245 */
[----:B--2---:R-:W-:-:S04]  /*15e970*/  IMAD.IADD R91, R92, 0x1, R91 ;  /* 0x000000015c5b7824 */ /* 0x004fc800078e025b */
[----:B------:R-:W-:-:S06]  /*15e980*/  IMAD.WIDE R90, R91, 0x8, R84 ;  /* 0x000000085b5a7825 */ /* 0x000fcc00078e0254 */
[----:B------:R-:W2:Y:S02]  /*15e990*/  LDG.E.64 R90, desc[UR4][R90.64] ;  /* 0x000000045a5a7981 */ /* 0x000ea4000c1e1b00 */
[----:B--2---:R-:W-:-:S14]  /*15e9a0*/  DSETP.GEU.AND P0, PT, |R90|, R104, PT ;  /* 0x000000685a00722a */ /* 0x004fdc0003f0e200 */
[----:B------:R-:W-:Y:S05]  /*15e9b0*/  @P0 BRA `(.L_x_4580) ;  /* 0x0000007000700947 */ /* 0x000fea0003800000 */
[----:B------:R-:W-:Y:S01]  /*15e9c0*/  IMAD.MOV.U32 R105, RZ, RZ, R92 ;  /* 0x000000ffff697224 */ /* 0x000fe200078e005c */
[----:B------:R-:W-:Y:S01]  /*15e9d0*/  R2UR UR4, R78 ;  /* 0x000000004e0472ca */ /* 0x000fe200000e0000 */
[----:B------:R-:W-:Y:S01]  /*15e9e0*/  IMAD R40, R58, -0x49f, R69 ;  /* 0xfffffb613a287824 */ /* 0x000fe200078e0245 */
[----:B------:R-:W-:Y:S01]  /*15e9f0*/  R2UR UR5, R79 ;  /* 0x000000004f0572ca */ /* 0x000fe200000e0000 */
[----:B------:R-:W-:Y:S01]  /*15ea00*/  IMAD.WIDE R92, R93, 0x4, R82 ;  /* 0x000000045d5c7825 */ /* 0x000fe200078e0252 */
[----:B------:R-:W-:Y:S01]  /*15ea10*/  R2UR UR8, R78 ;  /* 0x000000004e0872ca */ /* 0x000fe200000e0000 */
[----:B------:R-:W-:Y:S01]  /*15ea20*/  BSSY.RECONVERGENT B7, `(.L_x_4581) ;  /* 0x000066c000077945 */ /* 0x000fe20003800200 */
[----:B------:R-:W-:Y:S01]  /*15ea30*/  R2UR UR9, R79 ;  /* 0x000000004f0972ca */ /* 0x000fe200000e0000 */
[----:B------:R-:W-:Y:S01]  /*15ea40*/  VIADD R104, R61, 0x270 ;  /* 0x000002703d687836 */ /* 0x000fe20000000000 */
[----:B------:R-:W-:-:S05]  /*15ea50*/  IADD3 R91, PT, PT, R40, 0x19, R105 ;  /* 0x00000019285b7810 */ /* 0x000fca0007ffe069 */
[----:B------:R-:W-:Y:S02]  /*15ea60*/  IMAD.WIDE R90, R91, 0x4, R80 ;  /* 0x000000045b5a7825 */ /* 0x000fe400078e0250 */
[----:B------:R0:W-:Y:S04]  /*15ea70*/  STG.E desc[UR4][R92.64], R105 ;  /* 0x000000695c007986 */ /* 0x0001e8000c101904 */
[----:B------:R0:W-:Y:S02]  /*15ea80*/  STG.E desc[UR8][R90.64], R107 ;  /* 0x0000006b5a007986 */ /* 0x0001e4000c101908 */
.L_x_4646:
[----:B--2---:R-:W-:Y:S01]  /*15ea90*/  IMAD R40, R58, 0x36, R105 ;  /* 0x000000363a287824 */ /* 0x004fe200078e0269 */
[----:B------:R-:W-:Y:S01]  /*15eaa0*/  R2UR UR4, R78 ;  /* 0x000000004e0472ca */ /* 0x000fe200000e0000 */
[----:B0-----:R-:W-:Y:S01]  /*15eab0*/  IMAD.MOV.U32 R92, RZ, RZ, 0x0 ;  /* 0x00000000ff5c7424 */ /* 0x001fe200078e00ff */
        /* <DEDUP_REMOVED lines=12> */
[C---:B---3--:R-:W-:Y:S02]  /*15eb80*/  IADD3 R110, P0, PT, R107.reuse, R88, RZ ;  /* 0x000000586b6e7210 */ /* 0x048fe40007f1e0ff */
[C---:B------:R-:W-:Y:S01]  /*15eb90*/  IADD3 R108, P1, PT, R40.reuse, R60, RZ ;  /* 0x0000003c286c7210 */ /* 0x040fe20007f3e0ff */
[----:B------:R0:W-:Y:S01]  /*15eba0*/  STG.E.64 desc[UR8][R86.64+0x2740], R90 ;  /* 0x0027405a56007986 */ /* 0x0001e2000c101b08 */
[----:B------:R-:W-:Y:S02]  /*15ebb0*/  LEA.HI.X.SX32 R111, R107, R89, 0x1, P0 ;  /* 0x000000596b6f7211 */ /* 0x000fe400000f0eff */
        /* <DEDUP_REMOVED lines=26> */
.L_x_4583:
        /* <DEDUP_REMOVED lines=164> */
.L_x_4589:
[----:B------:R-:W-:Y:S05]  /*15f7a0*/  BSYNC.RECONVERGENT B6 ;  /* 0x0000000000067941 */ /* 0x000fea0003800200 */
.L_x_4588:
        /* <DEDUP_REMOVED lines=30> */
.L_x_4592:
[----:B------:R-:W-:Y:S05]  /*15f990*/  BSYNC.RECONVERGENT B6 ;  /* 0x0000000000067941 */ /* 0x000fea0003800200 */
.L_x_4591:
        /* <DEDUP_REMOVED lines=19> */
.L_x_4590:
        /* <DEDUP_REMOVED lines=14> */
.L_x_4587:
        /* <DEDUP_REMOVED lines=67> */
.L_x_4595:
[----:B------:R-:W-:Y:S05]  /*15ffe0*/  BSYNC.RECONVERGENT B6 ;  /* 0x0000000000067941 */ /* 0x000fea0003800200 */
.L_x_4594:
        /* <DEDUP_REMOVED lines=30> */
.L_x_4598:
[----:B------:R-:W-:Y:S05]  /*1601d0*/  BSYNC.RECONVERGENT B6 ;  /* 0x0000000000067941 */ /* 0x000fea0003800200 */
.L_x_4597:
        /* <DEDUP_REMOVED lines=19> */
.L_x_4596:
        /* <DEDUP_REMOVED lines=14> */
.L_x_4586:
        /* <DEDUP_REMOVED lines=15> */
.L_x_4599:
        /* <DEDUP_REMOVED lines=67> */
.L_x_4601:
[----:B------:R-:W-:Y:S05]  /*160910*/  BSYNC.RECONVERGENT B6 ;  /* 0x0000000000067941 */ /* 0x000fea0003800200 */
.L_x_4600:
        /* <DEDUP_REMOVED lines=30> */
.L_x_4604:
[----:B------:R-:W-:Y:S05]  /*160b00*/  BSYNC.RECONVERGENT B6 ;  /* 0x0000000000067941 */ /* 0x000fea0003800200 */
.L_x_4603:
        /* <DEDUP_REMOVED lines=19> */
.L_x_4602:
        /* <DEDUP_REMOVED lines=13> */
.L_x_4593:
[----:B------:R-:W-:Y:S05]  /*160d10*/  BSYNC.RECONVERGENT B0 ;  /* 0x0000000000007941 */ /* 0x000fea0003800200 */
.L_x_4585:
        /* <DEDUP_REMOVED lines=43> */
.L_x_4606:
[----:B------:R-:W-:Y:S05]  /*160fd0*/  BSYNC.RECONVERGENT B0 ;  /* 0x0000000000007941 */ /* 0x000fea0003800200 */
.L_x_4605:
        /* <DEDUP_REMOVED lines=26> */
.L_x_4607:
[C---:B------:R-:W-:Y:S02]  /*161180*/  R2UR UR8, R78.reuse ;  /* 0x000000004e0872ca */ /* 0x040fe400000e0000 */
[C---:B------:R-:W-:Y:S02]  /*161190*/  R2UR UR9, R79.reuse ;  /* 0x000000004f0972ca */ /* 0x040fe400000e0000 */
[----:B------:R-:W-:Y:S02]  /*1611a0*/  R2UR UR4, R78 ;  /* 0x000000004e0472ca */ /* 0x000fe400000e0000 */
[----:B------:R-:W-:-:S09]  /*1611b0*/  R2UR UR5, R79 ;  /* 0x000000004f0572ca */ /* 0x000fd200000e0000 */
[----:B------:R2:W-:Y:S04]  /*1611c0*/  STG.E.64 desc[UR8][R86.64+0x2740], R120 ;  /* 0x0027407856007986 */ /* 0x0005e8000c101b08 */
[----:B------:R2:W-:Y:S02]  /*1611d0*/  STG.E.64 desc[UR4][R86.64+0x2738], R118 ;  /* 0x0027387656007986 */ /* 0x0005e4000c101b04 */
.L_x_4584:
[----:B------:R-:W-:Y:S05]  /*1611e0*/  BSYNC.RECONVERGENT B1 ;  /* 0x0000000000017941 */ /* 0x000fea0003800200 */
.L_x_4582:
[----:B------:R-:W-:Y:S02]  /*1611f0*/  R2UR UR4, R78 ;  /* 0x000000004e0472ca */ /* 0x000fe400000e0000 */
[----:B------:R-:W-:-:S13]  /*161200*/  R2UR UR5, R79 ;  /* 0x000000004f0572ca */ /* 0x000fda00000e0000 */
[----:B------:R-:W0:Y:S01]  /*161210*/  LDG.E R40, desc[UR4][R82.64+0xcc] ;  /* 0x0000cc0452287981 */ /* 0x000e22000c1e1900 */
        /* <DEDUP_REMOVED lines=8> */
[----:B------:R-:W-:Y:S01]  /*1612a0*/  IMAD.MOV.U32 R91, RZ, RZ, 0x41cdcd64 ;  /* 0x41cdcd64ff5b7424 */ /* 0x000fe200078e00ff */
[----:B---3--:R-:W-:Y:S01]  /*1612b0*/  DSETP.MAX.AND P0, P1, |R92|, |R118|, PT ;  /* 0x400000765c00722a */ /* 0x008fe2000390f200 */
[----:B------:R-:W-:Y:S02]  /*1612c0*/  IMAD.MOV.U32 R90, RZ, RZ, R93 ;  /* 0x000000ffff5a7224 */ /* 0x000fe400078e005d */
        /* <DEDUP_REMOVED lines=50> */
.L_x_4609:
[----:B------:R-:W-:Y:S05]  /*1615f0*/  BSYNC.RELIABLE B0 ;  /* 0x0000000000007941 */ /* 0x000fea0003800100 */
.L_x_4608:
        /* <DEDUP_REMOVED lines=36> */
[----:B0-----:R-:W-:-:S05]  /*161840*/  IMAD.WIDE R100, R93, 0x8, R84 ;  /* 0x000000085d647825 */ /* 0x001fca00078e0254 */
[----:B------:R-:W3:Y:S01]  /*161850*/  LDG.E.64 R94, desc[UR8][R100.64] ;  /* 0x00000008645e7981 */ /* 0x000ee2000c1e1b00 */
[----:B------:R-:W-:-:S06]  /*161860*/  IMAD.WIDE R96, R97, 0x8, R84 ;  /* 0x0000000861607825 */ /* 0x000fcc00078e0254 */
[----:B------:R-:W5:Y:S01]  /*161870*/  LDG.E.64 R96, desc[UR4][R96.64] ;  /* 0x0000000460607981 */ /* 0x000f62000c1e1b00 */
[----:B------:R-:W-:Y:S01]  /*161880*/  UMOV UR4, 0x88e368f1 ;  /* 0x88e368f100047882 */ /* 0x000fe20000000000 */
[----:B------:R-:W-:Y:S01]  /*161890*/  UMOV UR5, 0x3ee4f8b5 ;  /* 0x3ee4f8b500057882 */ /* 0x000fe20000000000 */
[----:B---3--:R-:W-:-:S08]  /*1618a0*/  DADD R94, R98, R94 ;  /* 0x00000000625e7229 */ /* 0x008fd0000000005e */
[C-C-:B-----5:R-:W-:Y:S02]  /*1618b0*/  DSETP.MAX.AND P1, P2, |R96|.reuse, |R94|.reuse, PT ;  /* 0x4000005e6000722a */ /* 0x160fe40003a2f200 */
[----:B------:R-:W-:Y:S01]  /*1618c0*/  DADD R92, R96, -R94 ;  /* 0x00000000605c7229 */ /* 0x000fe2000000085e */
[----:B--2---:R-:W-:Y:S02]  /*1618d0*/  IMAD.MOV.U32 R99, RZ, RZ, R94 ;  /* 0x000000ffff637224 */ /* 0x004fe400078e005e */
        /* <DEDUP_REMOVED lines=10> */
[C---:B------:R-:W-:Y:S01]  /*161980*/  @!P1 R2UR UR5, R79.reuse ;  /* 0x000000004f0592ca */ /* 0x040fe200000e0000 */
        /* <DEDUP_REMOVED lines=17> */
[----:B------:R-:W2:Y:S01]  /*161aa0*/  @P1 LDG.E R40, desc[UR14][R82.64+0xe4] ;  /* 0x0000e40e52281981 */ /* 0x000ea2000c1e1900 */
[----:B------:R-:W-:-:S02]  /*161ab0*/  @P1 R2UR UR4, R78 ;  /* 0x000000004e0412ca */ /* 0x000fc400000e0000 */
[----:B------:R-:W-:-:S13]  /*161ac0*/  @P1 R2UR UR5, R79 ;  /* 0x000000004f0512ca */ /* 0x000fda00000e0000 */
[----:B------:R0:W-:Y:S01]  /*161ad0*/  @P1 STG.E desc[UR4][R82.64+0xf8], RZ ;  /* 0x0000f8ff52001986 */ /* 0x0001e2000c101904 */
[----:B------:R-:W-:Y:S01]  /*161ae0*/  @!P1 IMAD.MOV.U32 R107, RZ, RZ, R61 ;  /* 0x000000ffff6b9224 */ /* 0x000fe200078e003d */
[----:B0-2---:R-:W-:-:S13]  /*161af0*/  ISETP.EQ.AND P0, PT, R40, RZ, P1 ;  /* 0x000000ff2800720c */ /* 0x005fda0000f02270 */
.L_x_4612:
[----:B------:R-:W-:Y:S05]  /*161b00*/  BSYNC.RECONVERGENT B0 ;  /* 0x0000000000007941 */ /* 0x000fea0003800200 */
.L_x_4611:
[----:B------:R-:W-:Y:S01]  /*161b10*/  R2UR UR4, R78 ;  /* 0x000000004e0472ca */ /* 0x000fe200000e0000 */
[----:B------:R-:W-:Y:S01]  /*161b20*/  IMAD.MOV.U32 R61, RZ, RZ, 0x3 ;  /* 0x00000003ff3d7424 */ /* 0x000fe200078e00ff */
[----:B------:R-:W-:Y:S01]  /*161b30*/  R2UR UR5, R79 ;  /* 0x000000004f0572ca */ /* 0x000fe200000e0000 */
[----:B------:R-:W-:-:S12]  /*161b40*/  BSSY.RECONVERGENT B6, `(.L_x_4613) ;  /* 0x0000358000067945 */ /* 0x000fd80003800200 */
[----:B------:R0:W-:Y:S01]  /*161b50*/  STG.E desc[UR4][R82.64+0xd8], R61 ;  /* 0x0000d83d52007986 */ /* 0x0001e2000c101904 */
[----:B------:R-:W-:Y:S05]  /*161b60*/  @!P0 BRA `(.L_x_4614) ;  /* 0x0000003400548947 */ /* 0x000fea0003800000 */
[----:B------:R-:W-:-:S07]  /*161b70*/  IMAD.MOV.U32 R40, RZ, RZ, 0x3 ;  /* 0x00000003ff287424 */ /* 0x000fce00078e00ff */
.L_x_4645:
[----:B------:R-:W-:-:S13]  /*161b80*/  ISETP.GT.AND P0, PT, R40, 0x20, PT ;  /* 0x000000202800780c */ /* 0x000fda0003f04270 */
[----:B0-23--:R-:W-:Y:S05]  /*161b90*/  @P0 BRA `(.L_x_4614) ;  /* 0x0000003400480947 */ /* 0x00dfea0003800000 */
[----:B------:R-:W-:Y:S01]  /*161ba0*/  IADD3 R40, PT, PT, R105, 0x1, -R40 ;  /* 0x0000000169287810 */ /* 0x000fe20007ffe828 */
[----:B0-----:R-:W-:Y:S01]  /*161bb0*/  VIADD R61, R107, 0xffffffff ;  /* 0xffffffff6b3d7836 */ /* 0x001fe20000000000 */
[----:B------:R-:W-:Y:S01]  /*161bc0*/  R2UR UR4, R78 ;  /* 0x000000004e0472ca */ /* 0x000fe200000e0000 */
[----:B------:R-:W-:Y:S01]  /*161bd0*/  BSSY.RECONVERGENT B1, `(.L_x_4615) ;  /* 0x0000348000017945 */ /* 0x000fe20003800200 */
[----:B------:R-:W-:Y:S01]  /*161be0*/  ISETP.GT.AND P0, PT, R40, RZ, PT ;  /* 0x000000ff2800720c */ /* 0x000fe20003f04270 */
[----:B------:R-:W-:Y:S01]  /*161bf0*/  IMAD.MOV.U32 R95, RZ, RZ, R40 ;  /* 0x000000ffff5f7224 */ /* 0x000fe200078e0028 */
[C---:B------:R-:W-:Y:S01]  /*161c00*/  R2UR UR5, R79.reuse ;  /* 0x000000004f0572ca */ /* 0x040fe200000e0000 */
[--C-:B------:R-:W-:Y:S01]  /*161c10*/  IMAD.MOV.U32 R93, RZ, RZ, R61.reuse ;  /* 0x000000ffff5d7224 */ /* 0x100fe200078e003d */
[----:B------:R-:W-:Y:S01]  /*161c20*/  R2UR UR8, R78 ;  /* 0x000000004e0872ca */ /* 0x000fe200000e0000 */
[----:B------:R-:W-:Y:S01]  /*161c30*/  IMAD.MOV.U32 R91, RZ, RZ, R61 ;  /* 0x000000ffff5b7224 */ /* 0x000fe200078e003d */
[----:B------:R-:W-:Y:S01]  /*161c40*/  R2UR UR9, R79 ;  /* 0x000000004f0972ca */ /* 0x000fe200000e0000 */
[----:B------:R-:W-:Y:S01]  /*161c50*/  IMAD.IADD R106, R69, 0x1, R105 ;  /* 0x00000001456a7824 */ /* 0x000fe200078e0269 */
[----:B--2---:R-:W-:-:S02]  /*161c60*/  IADD3 R118, P1, PT, R105, R88, RZ ;  /* 0x0000005869767210 */ /* 0x004fc40007f3e0ff */
[----:B------:R-:W-:Y:S02]  /*161c70*/  IADD3 R108, P2, PT, R107, R88, RZ ;  /* 0x000000586b6c7210 */ /* 0x000fe40007f5e0ff */
        /* <DEDUP_REMOVED lines=8> */
.L_x_4644:
[----:B------:R-:W-:-:S04]  /*161d00*/  ISETP.GE.AND P0, PT, R40, R105, PT ;  /* 0x000000692800720c */ /* 0x000fc80003f06270 */
[----:B------:R-:W-:-:S13]  /*161d10*/  ISETP.LT.OR P0, PT, R91, 0x1, P0 ;  /* 0x000000015b00780c */ /* 0x000fda0000701670 */
[----:B--23--:R-:W-:Y:S05]  /*161d20*/  @P0 BRA `(.L_x_4616) ;  /* 0x0000003000c80947 */ /* 0x00cfea0003800000 */
[C---:B------:R-:W-:Y:S01]  /*161d30*/  R2UR UR4, R78.reuse ;  /* 0x000000004e0472ca */ /* 0x040fe200000e0000 */
[----:B------:R-:W-:Y:S01]  /*161d40*/  IMAD.MOV.U32 R92, RZ, RZ, 0x0 ;  /* 0x00000000ff5c7424 */ /* 0x000fe200078e00ff */
[C---:B------:R-:W-:Y:S01]  /*161d50*/  R2UR UR5, R79.reuse ;  /* 0x000000004f0572ca */ /* 0x040fe200000e0000 */
[----:B0-----:R-:W-:Y:S01]  /*161d60*/  IMAD.MOV.U32 R93, RZ, RZ, -0x40100000 ;  /* 0xbff00000ff5d7424 */ /* 0x001fe200078e00ff */
        /* <DEDUP_REMOVED lines=10> */
[----:B------:R-:W2:Y:S04]  /*161e10*/  LDG.E R111, desc[UR10][R82.64+0xdc] ;  /* 0x0000dc0a526f7981 */ /* 0x000ea8000c1e1900 */
[----:B------:R-:W5:Y:S01]  /*161e20*/  LDG.E R113, desc[UR12][R82.64+0xe0] ;  /* 0x0000e00c52717981 */ /* 0x000f62000c1e1900 */
[----:B------:R-:W-:Y:S01]  /*161e30*/  R2UR UR14, R78 ;  /* 0x000000004e0e72ca */ /* 0x000fe200000e0000 */
[----:B------:R-:W-:Y:S01]  /*161e40*/  IMAD.MOV.U32 R94, RZ, RZ, 0x0 ;  /* 0x00000000ff5e7424 */ /* 0x000fe200078e00ff */
[----:B------:R-:W-:Y:S01]  /*161e50*/  R2UR UR15, R79 ;  /* 0x000000004f0f72ca */ /* 0x000fe200000e0000 */
[----:B------:R-:W-:Y:S01]  /*161e60*/  IMAD.MOV.U32 R95, RZ, RZ, -0x3f56d000 ;  /* 0xc0a93000ff5f7424 */ /* 0x000fe200078e00ff */
[----:B------:R0:W-:Y:S01]  /*161e70*/  STG.E.64 desc[UR8][R86.64+0x2760], RZ ;  /* 0x002760ff56007986 */ /* 0x0001e2000c101b08 */
[----:B------:R-:W-:Y:S03]  /*161e80*/  BSSY.RECONVERGENT B0, `(.L_x_4617) ;  /* 0x00002bb000007945 */ /* 0x000fe60003800200 */
[----:B------:R0:W-:Y:S01]  /*161e90*/  STG.E.64 desc[UR4][R86.64+0x2758], R94 ;  /* 0x0027585e56007986 */ /* 0x0001e2000c101b04 */
[----:B--2---:R-:W-:-:S02]  /*161ea0*/  LOP3.LUT R40, RZ, R111, RZ, 0x33, !PT ;  /* 0x0000006fff287212 */ /* 0x004fc400078e33ff */
[----:B-----5:R-:W-:-:S03]  /*161eb0*/  LOP3.LUT R96, RZ, R113, RZ, 0x33, !PT ;  /* 0x00000071ff607212 */ /* 0x020fc600078e33ff */
        /* <DEDUP_REMOVED lines=76> */
.L_x_4621:
[----:B------:R-:W-:Y:S05]  /*162380*/  BSYNC.RECONVERGENT B8 ;  /* 0x0000000000087941 */ /* 0x000fea0003800200 */
.L_x_4620:
[----:B------:R-:W-:Y:S02]  /*162390*/  R2UR UR4, R78 ;  /* 0x000000004e0472ca */ /* 0x000fe400000e0000 */
[----:B------:R-:W-:-:S13]  /*1623a0*/  R2UR UR5, R79 ;  /* 0x000000004f0572ca */ /* 0x000fda00000e0000 */
[----:B------:R-:W3:Y:S01]  /*1623b0*/  LDG.E R40, desc[UR4][R82.64+0xcc] ;  /* 0x0000cc0452287981 */ /* 0x000ee2000c1e1900 */
[----:B------:R-:W-:Y:S02]  /*1623c0*/  VIADD R111, R111, 0xffffffff ;  /* 0xffffffff6f6f7836 */ /* 0x000fe40000000000 */
[----:B------:R-:W-:-:S04]  /*1623d0*/  IMAD.IADD R98, R69, 0x1, R113 ;  /* 0x0000000145627824 */ /* 0x000fc800078e0271 */
[----:B---3--:R-:W-:-:S04]  /*1623e0*/  IMAD R97, R111, R40, R98 ;  /* 0x000000286f617224 */ /* 0x008fc800078e0262 */
[----:B------:R-:W-:-:S05]  /*1623f0*/  IMAD.WIDE R96, R97, 0x8, R84 ;  /* 0x0000000861607825 */ /* 0x000fca00078e0254 */
[----:B------:R-:W3:Y:S01]  /*162400*/  LDG.E.64 R120, desc[UR4][R96.64] ;  /* 0x0000000460787981 */ /* 0x000ee2000c1e1b00 */
[----:B------:R-:W-:Y:S02]  /*162410*/  R2UR UR8, R78 ;  /* 0x000000004e0872ca */ /* 0x000fe400000e0000 */
[----:B------:R-:W-:Y:S01]  /*162420*/  R2UR UR9, R79 ;  /* 0x000000004f0972ca */ /* 0x000fe200000e0000 */
[----:B---3-5:R-:W-:-:S07]  /*162430*/  DADD R120, R120, R94 ;  /* 0x0000000078787229 */ /* 0x028fce000000005e */
[----:B------:R3:W-:Y:S05]  /*162440*/  STG.E.64 desc[UR4][R86.64+0x2760], R120 ;  /* 0x0027607856007986 */ /* 0x0007ea000c101b04 */
[----:B------:R-:W4:Y:S02]  /*162450*/  LDG.E R40, desc[UR8][R82.64+0xcc] ;  /* 0x0000cc0852287981 */ /* 0x000f24000c1e1900 */
[----:B----4-:R-:W-:Y:S02]  /*162460*/  IMAD R40, R111, R40, R98 ;  /* 0x000000286f287224 */ /* 0x010fe400078e0262 */
[----:B------:R-:W4:Y:S02]  /*162470*/  LDG.E.64 R110, desc[UR4][R86.64+0x2720] ;  /* 0x00272004566e7981 */ /* 0x000f24000c1e1b00 */
        /* <DEDUP_REMOVED lines=8> */
[----:B---3--:R-:W-:Y:S02]  /*162500*/  @P1 IMAD.MOV.U32 R120, RZ, RZ, 0x0 ;  /* 0x00000000ff781424 */ /* 0x008fe400078e00ff */
[----:B------:R-:W-:Y:S01]  /*162510*/  @P1 IMAD.MOV.U32 R121, RZ, RZ, 0x7ff00000 ;  /* 0x7ff00000ff791424 */ /* 0x000fe200078e00ff */
[----:B------:R-:W-:Y:S01]  /*162520*/  BSSY.RECONVERGENT B8, `(.L_x_4622) ;  /* 0x0000021000087945 */ /* 0x000fe20003800200 */
[----:B--2---:R-:W-:-:S07]  /*162530*/  DADD R124, R94, R124 ;  /* 0x000000005e7c7229 */ /* 0x004fce000000007c */
[----:B------:R2:W-:Y:S02]  /*162540*/  STG.E.64 desc[UR8][R86.64+0x2758], R124 ;  /* 0x0027587c56007986 */ /* 0x0005e4000c101b08 */
        /* <DEDUP_REMOVED lines=26> */
[----:B------:R-:W-:Y:S01]  /*1626f0*/  IMAD.MOV.U32 R92, RZ, RZ, R96 ;  /* 0x000000ffff5c7224 */ /* 0x000fe200078e0060 */
[----:B------:R-:W-:Y:S01]  /*162700*/  MOV R40, 0x162730 ;  /* 0x0016273000287802 */ /* 0x000fe20000000f00 */
[----:B------:R-:W-:-:S07]  /*162710*/  IMAD.MOV.U32 R93, RZ, RZ, R97 ;  /* 0x000000ffff5d7224 */ /* 0x000fce00078e0061 */
[----:B01----:R-:W-:Y:S05]  /*162720*/  CALL.REL.NOINC `($__internal_0_$__cuda_sm20_div_rn_f64_full) ;  /* 0x00000034002c7944 */ /* 0x003fea0003c00000 */
.L_x_4623:
[----:B------:R-:W-:Y:S05]  /*162730*/  BSYNC.RECONVERGENT B8 ;  /* 0x0000000000087941 */ /* 0x000fea0003800200 */
.L_x_4622:
[C---:B------:R-:W-:Y:S02]  /*162740*/  R2UR UR4, R78.reuse ;  /* 0x000000004e0472ca */ /* 0x040fe400000e0000 */
[C---:B------:R-:W-:Y:S02]  /*162750*/  R2UR UR5, R79.reuse ;  /* 0x000000004f0572ca */ /* 0x040fe400000e0000 */
[----:B------:R-:W-:Y:S02]  /*162760*/  R2UR UR8, R78 ;  /* 0x000000004e0872ca */ /* 0x000fe400000e0000 */
[----:B------:R-:W-:-:S09]  /*162770*/  R2UR UR9, R79 ;  /* 0x000000004f0972ca */ /* 0x000fd200000e0000 */
[----:B------:R2:W-:Y:S04]  /*162780*/  STG.E.64 desc[UR4][R86.64+0x2748], R98 ;  /* 0x0027486256007986 */ /* 0x0005e8000c101b04 */
[----:B------:R-:W3:Y:S02]  /*162790*/  LDG.E R40, desc[UR8][R82.64+0xcc] ;  /* 0x0000cc0852287981 */ /* 0x000ee4000c1e1900 */
[----:B---3--:R-:W-:-:S04]  /*1627a0*/  IMAD R101, R61, R40, R106 ;  /* 0x000000283d657224 */ /* 0x008fc800078e026a */
[----:B------:R-:W-:-:S05]  /*1627b0*/  IMAD.WIDE R100, R101, 0x8, R84 ;  /* 0x0000000865647825 */ /* 0x000fca00078e0254 */
[----:B------:R-:W3:Y:S04]  /*1627c0*/  LDG.E.64 R92, desc[UR4][R100.64+0x1388] ;  /* 0x00138804645c7981 */ /* 0x000ee8000c1e1b00 */
[----:B------:R-:W4:Y:S01]  /*1627d0*/  LDG.E.64 R94, desc[UR4][R100.64] ;  /* 0x00000004645e7981 */ /* 0x000f22000c1e1b00 */
[----:B------:R-:W-:Y:S01]  /*1627e0*/  UMOV UR4, 0xcccccccd ;  /* 0xcccccccd00047882 */ /* 0x000fe20000000000 */
[----:B------:R-:W-:Y:S01]  /*1627f0*/  UMOV UR5, 0x4016cccc ;  /* 0x4016cccc00057882 */ /* 0x000fe20000000000 */
[----:B------:R-:W-:Y:S01]  /*162800*/  IMAD.MOV.U32 R96, RZ, RZ, 0x1 ;  /* 0x00000001ff607424 */ /* 0x000fe200078e00ff */
[----:B------:R-:W-:Y:S01]  /*162810*/  BSSY.RECONVERGENT B8, `(.L_x_4624) ;  /* 0x0000014000087945 */ /* 0x000fe20003800200 */
[----:B---3--:R-:W-:Y:S02]  /*162820*/  DADD R92, R92, -UR4 ;  /* 0x800000045c5c7e29 */ /* 0x008fe40008000000 */
[----:B----4-:R-:W-:-:S06]  /*162830*/  DADD R94, R94, 200 ;  /* 0x406900005e5e7429 */ /* 0x010fcc0000000000 */
[----:B------:R-:W-:-:S06]  /*162840*/  DADD R92, R110, R92 ;  /* 0x000000006e5c7229 */ /* 0x000fcc000000005c */
[----:B------:R-:W3:Y:S01]  /*162850*/  MUFU.RCP64H R97, R93 ;  /* 0x0000005d00617308 */ /* 0x000ee20000001800 */
[----:B------:R-:W-:Y:S01]  /*162860*/  FSETP.GEU.AND P2, PT, |R95|, 6.5827683646048100446e-37, PT ;  /* 0x036000005f00780b */ /* 0x000fe20003f4e200 */
[----:B---3--:R-:W-:-:S08]  /*162870*/  DFMA R90, -R92, R96, 1 ;  /* 0x3ff000005c5a742b */ /* 0x008fd00000000160 */
[----:B------:R-:W-:-:S08]  /*162880*/  DFMA R90, R90, R90, R90 ;  /* 0x0000005a5a5a722b */ /* 0x000fd0000000005a */
[----:B------:R-:W-:-:S08]  /*162890*/  DFMA R90, R96, R90, R96 ;  /* 0x0000005a605a722b */ /* 0x000fd00000000060 */
[----:B--2---:R-:W-:-:S08]  /*1628a0*/  DFMA R98, -R92, R90, 1 ;  /* 0x3ff000005c62742b */ /* 0x004fd0000000015a */
        /* <DEDUP_REMOVED lines=10> */
.L_x_4625:
[----:B------:R-:W-:Y:S05]  /*162950*/  BSYNC.RECONVERGENT B8 ;  /* 0x0000000000087941 */ /* 0x000fea0003800200 */
.L_x_4624:
        /* <DEDUP_REMOVED lines=10> */
.L_x_4619:
[C---:B------:R-:W-:Y:S02]  /*162a00*/  R2UR UR4, R78.reuse ;  /* 0x000000004e0472ca */ /* 0x040fe400000e0000 */
[C---:B------:R-:W-:Y:S02]  /*162a10*/  R2UR UR5, R79.reuse ;  /* 0x000000004f0572ca */ /* 0x040fe400000e0000 */
[----:B------:R-:W-:Y:S02]  /*162a20*/  R2UR UR8, R78 ;  /* 0x000000004e0872ca */ /* 0x000fe400000e0000 */
[----:B------:R-:W-:Y:S02]  /*162a30*/  R2UR UR9, R79 ;  /* 0x000000004f0972ca */ /* 0x000fe400000e0000 */
[-C--:B0-----:R-:W-:Y:S02]  /*162a40*/  IADD3 R96, P1, PT, R111, R88.reuse, RZ ;  /* 0x000000586f607210 */ /* 0x081fe40007f3e0ff */
        /* <DEDUP_REMOVED lines=15> */
[----:B-----5:R-:W-:Y:S02]  /*162b40*/  IMAD R40, R98, 0x5, R103 ;  /* 0x0000000562287824 */ /* 0x020fe400078e0267 */
[----:B------:R-:W0:Y:S03]  /*162b50*/  LDC.64 R98, c[0x3][R114+0x6270] ;  /* 0x00d89c0072627b82 */ /* 0x000e260000000a00 */
[----:B------:R-:W-:-:S05]  /*162b60*/  LEA R110, R40, 0x10000, 0x3 ;  /* 0x00010000286e7811 */ /* 0x000fca00078e18ff */
        /* <DEDUP_REMOVED lines=22> */
[----:B0-----:R-:W4:Y:S04]  /*162cd0*/  LDG.E.S8 R99, desc[UR16][R108.64] ;  /* 0x000000106c637981 */ /* 0x001f28000c1e1300 */
[----:B------:R-:W4:Y:S01]  /*162ce0*/  LDG.E.S8 R100, desc[UR18][R118.64+0x1b] ;  /* 0x00001b1276647981 */ /* 0x000f22000c1e1300 */
[----:B-----5:R-:W-:Y:S01]  /*162cf0*/  IMAD R98, R96, 0x5, R95 ;  /* 0x0000000560627824 */ /* 0x020fe200078e025f */
[----:B---3--:R-:W-:-:S04]  /*162d00*/  LEA R40, R40, UR4, 0x3 ;  /* 0x0000000428287c11 */ /* 0x008fc8000f8e18ff */
[----:B------:R-:W-:Y:S01]  /*162d10*/  LEA R103, R98, 0x10000, 0x3 ;  /* 0x0001000062677811 */ /* 0x000fe200078e18ff */
[----:B----4-:R-:W-:Y:S02]  /*162d20*/  IMAD R102, R99, 0x5, R100 ;  /* 0x0000000563667824 */ /* 0x010fe400078e0264 */
[----:B------:R-:W0:Y:S03]  /*162d30*/  LDC.64 R100, c[0x3][R40+0x5fa0] ;  /* 0x00d7e80028647b82 */ /* 0x000e260000000a00 */
[----:B------:R-:W-:-:S05]  /*162d40*/  LEA R102, R102, 0x10000, 0x3 ;  /* 0x0001000066667811 */ /* 0x000fca00078e18ff */
[----:B------:R-:W0:Y:S08]  /*162d50*/  LDC.64 R98, c[0x3][R103+-0x4e30] ;  /* 0x00ec740067627b82 */ /* 0x000e300000000a00 */
[----:B------:R-:W3:Y:S01]  /*162d60*/  LDC.64 R94, c[0x3][R102+-0x4e30] ;  /* 0x00ec7400665e7b82 */ /* 0x000ee20000000a00 */
[----:B------:R-:W-:Y:S01]  /*162d70*/  R2UR UR4, R78 ;  /* 0x000000004e0472ca */ /* 0x000fe200000e0000 */
[----:B0-----:R-:W-:-:S08]  /*162d80*/  DADD R98, R100, R98 ;  /* 0x0000000064627229 */ /* 0x001fd00000000062 */
[----:B---3--:R-:W-:-:S07]  /*162d90*/  DADD R94, R98, R94 ;  /* 0x00000000625e7229 */ /* 0x008fce000000005e */
[----:B------:R-:W-:Y:S04]  /*162da0*/  STG.E.64 desc[UR4][R86.64+0x2758], R94 ;  /* 0x0027585e56007986 */ /* 0x000fe8000c101b04 */
[----:B------:R-:W3:Y:S02]  /*162db0*/  LDG.E R96, desc[UR8][R82.64+0xcc] ;  /* 0x0000cc0852607981 */ /* 0x000ee4000c1e1900 */
[----:B---3--:R-:W-:Y:S02]  /*162dc0*/  IMAD R96, R111, R96, R113 ;  /* 0x000000606f607224 */ /* 0x008fe400078e0271 */
[----:B------:R-:W3:Y:S02]  /*162dd0*/  LDG.E.64 R110, desc[UR4][R86.64+0x2720] ;  /* 0x00272004566e7981 */ /* 0x000ee4000c1e1b00 */
[----:B------:R-:W-:-:S04]  /*162de0*/  VIADD R99, R96, 0x271 ;  /* 0x0000027160637836 */ /* 0x000fc80000000000 */
[----:B------:R-:W-:-:S05]  /*162df0*/  IMAD.WIDE R98, R99, 0x8, R84 ;  /* 0x0000000863627825 */ /* 0x000fca00078e0254 */
[----:B------:R-:W4:Y:S01]  /*162e00*/  LDG.E.64 R124, desc[UR4][R98.64] ;  /* 0x00000004627c7981 */ /* 0x000f22000c1e1b00 */
[----:B------:R-:W-:Y:S01]  /*162e10*/  UMOV UR4, 0xff800000 ;  /* 0xff80000000047882 */ /* 0x000fe20000000000 */
[----:B------:R-:W-:Y:S02]  /*162e20*/  UMOV UR5, 0x41cdcd64 ;  /* 0x41cdcd6400057882 */ /* 0x000fe40000000000 */
[----:B------:R-:W-:Y:S01]  /*162e30*/  DSETP.GT.AND P1, PT, |R120|, UR4, PT ;  /* 0x0000000478007e2a */ /* 0x000fe2000bf24200 */
[----:B------:R-:W-:Y:S01]  /*162e40*/  UMOV UR4, 0xcccccccd ;  /* 0xcccccccd00047882 */ /* 0x000fe20000000000 */
[----:B------:R-:W-:-:S12]  /*162e50*/  UMOV UR5, 0x4016cccc ;  /* 0x4016cccc00057882 */ /* 0x000fd80000000000 */
[----:B--2---:R-:W-:Y:S02]  /*162e60*/  @P1 IMAD.MOV.U32 R120, RZ, RZ, 0x0 ;  /* 0x00000000ff781424 */ /* 0x004fe400078e00ff */
[----:B------:R-:W-:Y:S01]  /*162e70*/  @P1 IMAD.MOV.U32 R121, RZ, RZ, 0x7ff00000 ;  /* 0x7ff00000ff791424 */ /* 0x000fe200078e00ff */
[----:B------:R-:W-:Y:S01]  /*162e80*/  BSSY.RECONVERGENT B8, `(.L_x_4627) ;  /* 0x0000021000087945 */ /* 0x000fe20003800200 */
[----:B----4-:R-:W-:-:S07]  /*162e90*/  DADD R124, R94, R124 ;  /* 0x000000005e7c7229 */ /* 0x010fce000000007c */
        /* <DEDUP_REMOVED lines=31> */
.L_x_4628:
[----:B------:R-:W-:Y:S05]  /*163090*/  BSYNC.RECONVERGENT B8 ;  /* 0x0000000000087941 */ /* 0x000fea0003800200 */
.L_x_4627:
        /* <DEDUP_REMOVED lines=22> */
[----:B0-----:R-:W-:-:S08]  /*163200*/  DFMA R98, -R92, R90, 1 ;  /* 0x3ff000005c62742b */ /* 0x001fd0000000015a */
        /* <DEDUP_REMOVED lines=10> */
.L_x_4630:
[----:B------:R-:W-:Y:S05]  /*1632b0*/  BSYNC.RECONVERGENT B8 ;  /* 0x0000000000087941 */ /* 0x000fea0003800200 */
.L_x_4629:
        /* <DEDUP_REMOVED lines=10> */
.L_x_4618:
        /* <DEDUP_REMOVED lines=11> */
[----:B------:R-:W2:Y:S01]  /*163410*/  LDG.E.U8 R102, desc[UR16][R118.64+0x1b] ;  /* 0x00001b1076667981 */ /* 0x000ea2000c1e1100 */
[C---:B------:R-:W-:Y:S02]  /*163420*/  R2UR UR20, R78.reuse ;  /* 0x000000004e1472ca */ /* 0x040fe400000e0000 */
[C---:B------:R-:W-:Y:S01]  /*163430*/  R2UR UR21, R79.reuse ;  /* 0x000000004f1572ca */ /* 0x040fe200000e0000 */
[----:B------:R-:W2:Y:S01]  /*163440*/  LDG.E.U8 R103, desc[UR18][R118.64+0x1a] ;  /* 0x00001a1276677981 */ /* 0x000ea2000c1e1100 */
[----:B------:R-:W-:Y:S02]  /*163450*/  R2UR UR12, R78 ;  /* 0x000000004e0c72ca */ /* 0x000fe400000e0000 */
[----:B------:R-:W-:-:S02]  /*163460*/  R2UR UR13, R79 ;  /* 0x000000004f0d72ca */ /* 0x000fc400000e0000 */
[-C--:B0-----:R-:W-:Y:S02]  /*163470*/  IADD3 R96, P1, PT, R111, R88.reuse, RZ ;  /* 0x000000586f607210 */ /* 0x081fe40007f3e0ff */
        /* <DEDUP_REMOVED lines=63> */
[----:B--2---:R-:W-:Y:S02]  /*163870*/  IMAD R96, R111, R96, R40 ;  /* 0x000000606f607224 */ /* 0x004fe400078e0228 */
[----:B------:R-:W2:Y:S02]  /*163880*/  LDG.E.64 R110, desc[UR4][R86.64+0x2720] ;  /* 0x00272004566e7981 */ /* 0x000ea4000c1e1b00 */
[----:B------:R-:W-:-:S04]  /*163890*/  VIADD R99, R96, 0xfffffd8f ;  /* 0xfffffd8f60637836 */ /* 0x000fc80000000000 */
[----:B------:R-:W-:-:S05]  /*1638a0*/  IMAD.WIDE R98, R99, 0x8, R84 ;  /* 0x0000000863627825 */ /* 0x000fca00078e0254 */
        /* <DEDUP_REMOVED lines=12> */
[----:B0-----:R-:W0:Y:S01]  /*163970*/  MUFU.RCP64H R95, R97 ;  /* 0x00000061005f7308 */ /* 0x001e220000001800 */
        /* <DEDUP_REMOVED lines=32> */
.L_x_4633:
[----:B------:R-:W-:Y:S05]  /*163b80*/  BSYNC.RECONVERGENT B8 ;  /* 0x0000000000087941 */ /* 0x000fea0003800200 */
.L_x_4632:
        /* <DEDUP_REMOVED lines=33> */
.L_x_4635:
[----:B------:R-:W-:Y:S05]  /*163da0*/  BSYNC.RECONVERGENT B8 ;  /* 0x0000000000087941 */ /* 0x000fea0003800200 */
.L_x_4634:
        /* <DEDUP_REMOVED lines=9> */
.L_x_4636:
[C---:B------:R-:W-:Y:S02]  /*163e40*/  R2UR UR8, R78.reuse ;  /* 0x000000004e0872ca */ /* 0x040fe400000e0000 */
[C---:B------:R-:W-:Y:S02]  /*163e50*/  R2UR UR9, R79.reuse ;  /* 0x000000004f0972ca */ /* 0x040fe400000e0000 */
[----:B------:R-:W-:Y:S02]  /*163e60*/  R2UR UR4, R78 ;  /* 0x000000004e0472ca */ /* 0x000fe400000e0000 */
[----:B------:R-:W-:-:S09]  /*163e70*/  R2UR UR5, R79 ;  /* 0x000000004f0572ca */ /* 0x000fd200000e0000 */
[----:B------:R3:W-:Y:S04]  /*163e80*/  STG.E.64 desc[UR8][R86.64+0x2740], R122 ;  /* 0x0027407a56007986 */ /* 0x0007e8000c101b08 */
[----:B------:R3:W-:Y:S01]  /*163e90*/  STG.E.64 desc[UR4][R86.64+0x2738], R124 ;  /* 0x0027387c56007986 */ /* 0x0007e2000c101b04 */
[----:B------:R-:W-:Y:S05]  /*163ea0*/  BRA `(.L_x_4626) ;  /* 0x0000000800e07947 */ /* 0x000fea0003800000 */
.L_x_4631:
[C---:B------:R-:W-:Y:S02]  /*163eb0*/  R2UR UR8, R78.reuse ;  /* 0x000000004e0872ca */ /* 0x040fe400000e0000 */
[C---:B------:R-:W-:Y:S02]  /*163ec0*/  R2UR UR9, R79.reuse ;  /* 0x000000004f0972ca */ /* 0x040fe400000e0000 */
[C---:B------:R-:W-:Y:S02]  /*163ed0*/  R2UR UR10, R78.reuse ;  /* 0x000000004e0a72ca */ /* 0x040fe400000e0000 */
[C---:B------:R-:W-:Y:S02]  /*163ee0*/  R2UR UR11, R79.reuse ;  /* 0x000000004f0b72ca */ /* 0x040fe400000e0000 */
[----:B------:R-:W-:Y:S02]  /*163ef0*/  R2UR UR12, R78 ;  /* 0x000000004e0c72ca */ /* 0x000fe400000e0000 */
[----:B------:R-:W-:-:S02]  /*163f00*/  R2UR UR13, R79 ;  /* 0x000000004f0d72ca */ /* 0x000fc400000e0000 */
[-C--:B0-----:R-:W-:Y:S02]  /*163f10*/  IADD3 R96, P1, PT, R111, R88.reuse, RZ ;  /* 0x000000586f607210 */ /* 0x081fe40007f3e0ff */
[----:B------:R-:W-:Y:S01]  /*163f20*/  IADD3 R94, P2, PT, R113, R88, RZ ;  /* 0x00000058715e7210 */ /* 0x000fe20007f5e0ff */
[----:B------:R-:W2:Y:S01]  /*163f30*/  LDG.E.S8 R114, desc[UR8][R108.64+-0x1] ;  /* 0xffffff086c727981 */ /* 0x000ea2000c1e1300 */
[C---:B------:R-:W-:Y:S02]  /*163f40*/  R2UR UR14, R78.reuse ;  /* 0x000000004e0e72ca */ /* 0x040fe400000e0000 */
[C---:B------:R-:W-:Y:S02]  /*163f50*/  R2UR UR15, R79.reuse ;  /* 0x000000004f0f72ca */ /* 0x040fe400000e0000 */
[----:B------:R-:W-:Y:S02]  /*163f60*/  R2UR UR16, R78 ;  /* 0x000000004e1072ca */ /* 0x000fe400000e0000 */
[----:B------:R-:W-:-:S02]  /*163f70*/  R2UR UR17, R79 ;  /* 0x000000004f1172ca */ /* 0x000fc400000e0000 */
[-C--:B------:R-:W-:Y:S02]  /*163f80*/  LEA.HI.X.SX32 R97, R111, R89.reuse, 0x1, P1 ;  /* 0x000000596f617211 */ /* 0x080fe400008f0eff */
[C---:B------:R-:W-:Y:S02]  /*163f90*/  R2UR UR18, R78.reuse ;  /* 0x000000004e1272ca */ /* 0x040fe400000e0000 */
[----:B------:R-:W-:Y:S01]  /*163fa0*/  R2UR UR19, R79 ;  /* 0x000000004f1372ca */ /* 0x000fe200000e0000 */
[----:B------:R-:W5:Y:S01]  /*163fb0*/  LDG.E.U8 R98, desc[UR8][R96.64+0x1] ;  /* 0x0000010860627981 */ /* 0x000f62000c1e1100 */
[----:B------:R-:W-:Y:S02]  /*163fc0*/  LEA.HI.X.SX32 R95, R113, R89, 0x1, P2 ;  /* 0x00000059715f7211 */ /* 0x000fe400010f0eff */
        /* <DEDUP_REMOVED lines=9> */
[----:B------:R-:W-:Y:S01]  /*164060*/  UMOV UR4, 0x50 ;  /* 0x0000005000047882 */ /* 0x000fe20000000000 */
[----:B------:R-:W-:Y:S01]  /*164070*/  UMOV UR6, 0x57d19 ;  /* 0x00057d1900067882 */ /* 0x000fe20000000000 */
[----:B-----5:R-:W-:-:S02]  /*164080*/  PRMT R98, R99, 0x3340, R98 ;  /* 0x0000334063627816 */ /* 0x020fc40000000062 */
[----:B---3--:R-:W-:-:S04]  /*164090*/  PRMT R99, R100, 0x3340, RZ ;  /* 0x0000334064637816 */ /* 0x008fc800000000ff */
[----:B------:R-:W-:Y:S02]  /*1640a0*/  PRMT R99, R98, 0x5410, R99 ;  /* 0x0000541062637816 */ /* 0x000fe40000000063 */
[----:B----4-:R-:W-:Y:S02]  /*1640b0*/  PRMT R102, R103, 0x3340, R102 ;  /* 0x0000334067667816 */ /* 0x010fe40000000066 */
[----:B--2---:R-:W-:Y:S01]  /*1640c0*/  PRMT R103, R110, 0x3340, RZ ;  /* 0x000033406e677816 */ /* 0x004fe200000000ff */
        /* <DEDUP_REMOVED lines=30> */
[----:B0-----:R2:W2:Y:S04]  /*1642b0*/  LDG.E.S8 R99, desc[UR10][R94.64+0x1c] ;  /* 0x00001c0a5e637981 */ /* 0x0014a8000c1e1300 */
        /* <DEDUP_REMOVED lines=30> */
[----:B--2---:R-:W-:-:S12]  /*1644a0*/  IMAD R96, R111, R96, R40 ;  /* 0x000000606f607224 */ /* 0x004fd800078e0228 */
[----:B------:R-:W2:Y:S01]  /*1644b0*/  LDG.E.64 R110, desc[UR4][R86.64+0x2720] ;  /* 0x00272004566e7981 */ /* 0x000ea2000c1e1b00 */
[----:B------:R-:W-:-:S04]  /*1644c0*/  VIADD R99, R96, 0x271 ;  /* 0x0000027160637836 */ /* 0x000fc80000000000 */
[----:B------:R-:W-:-:S05]  /*1644d0*/  IMAD.WIDE R98, R99, 0x8, R84 ;  /* 0x0000000863627825 */ /* 0x000fca00078e0254 */
[----:B------:R-:W3:Y:S01]  /*1644e0*/  LDG.E.64 R124, desc[UR4][R98.64] ;  /* 0x00000004627c7981 */ /* 0x000ee2000c1e1b00 */
[----:B------:R-:W-:Y:S01]  /*1644f0*/  UMOV UR4, 0xff800000 ;  /* 0xff80000000047882 */ /* 0x000fe20000000000 */
[----:B------:R-:W-:Y:S02]  /*164500*/  UMOV UR5, 0x41cdcd64 ;  /* 0x41cdcd6400057882 */ /* 0x000fe40000000000 */
[----:B------:R-:W-:Y:S01]  /*164510*/  DSETP.GT.AND P1, PT, |R120|, UR4, PT ;  /* 0x0000000478007e2a */ /* 0x000fe2000bf24200 */
[----:B------:R-:W-:Y:S01]  /*164520*/  UMOV UR4, 0xcccccccd ;  /* 0xcccccccd00047882 */ /* 0x000fe20000000000 */
[----:B------:R-:W-:-:S12]  /*164530*/  UMOV UR5, 0x4016cccc ;  /* 0x4016cccc00057882 */ /* 0x000fd80000000000 */
        /* <DEDUP_REMOVED lines=35> */
.L_x_4638:
[----:B------:R-:W-:Y:S05]  /*164770*/  BSYNC.RECONVERGENT B8 ;  /* 0x0000000000087941 */ /* 0x000fea0003800200 */
.L_x_4637:
        /* <DEDUP_REMOVED lines=33> */
.L_x_4640:
[----:B------:R-:W-:Y:S05]  /*164990*/  BSYNC.RECONVERGENT B8 ;  /* 0x0000000000087941 */ /* 0x000fea0003800200 */
.L_x_4639:
        /* <DEDUP_REMOVED lines=9> */
.L_x_4626:
[----:B------:R-:W-:Y:S05]  /*164a30*/  BSYNC.RECONVERGENT B0 ;  /* 0x0000000000007941 */ /* 0x000fea0003800200 */
.L_x_4617:
[----:B------:R-:W-:Y:S02]  /*164a40*/  R2UR UR4, R78 ;  /* 0x000000004e0472ca */ /* 0x000fe400000e0000 */
[----:B------:R-:W-:-:S13]  /*164a50*/  R2UR UR5, R79 ;  /* 0x000000004f0572ca */ /* 0x000fda00000e0000 */
[----:B------:R-:W2:Y:S02]  /*164a60*/  LDG.E R40, desc[UR4][R82.64+0xcc] ;  /* 0x0000cc0452287981 */ /* 0x000ea4000c1e1900 */
[----:B--2---:R-:W-:-:S04]  /*164a70*/  IMAD R40, R61, R40, R106 ;  /* 0x000000283d287224 */ /* 0x004fc800078e026a */
[----:B------:R-:W-:-:S04]  /*164a80*/  VIADD R97, R40, 0x271 ;  /* 0x0000027128617836 */ /* 0x000fc80000000000 */
[----:B------:R-:W-:-:S05]  /*164a90*/  IMAD.WIDE R96, R97, 0x8, R84 ;  /* 0x0000000861607825 */ /* 0x000fca00078e0254 */
[----:B------:R-:W2:Y:S01]  /*164aa0*/  LDG.E.64 R92, desc[UR4][R96.64] ;  /* 0x00000004605c7981 */ /* 0x000ea2000c1e1b00 */
[----:B0---45:R-:W-:Y:S01]  /*164ab0*/  IMAD.MOV.U32 R99, RZ, RZ, R125 ;  /* 0x000000ffff637224 */ /* 0x031fe200078e007d */
        /* <DEDUP_REMOVED lines=16> */
[----:B---3--:R-:W-:Y:S01]  /*164bc0*/  DADD R124, R92, -R124 ;  /* 0x000000005c7c7229 */ /* 0x008fe2000000087c */
        /* <DEDUP_REMOVED lines=55> */
.L_x_4643:
[----:B------:R-:W-:Y:S02]  /*164f40*/  R2UR UR4, R78 ;  /* 0x000000004e0472ca */ /* 0x000fe400000e0000 */
[----:B------:R-:W-:-:S13]  /*164f50*/  R2UR UR5, R79 ;  /* 0x000000004f0572ca */ /* 0x000fda00000e0000 */
[----:B------:R3:W-:Y:S02]  /*164f60*/  STG.E desc[UR4][R82.64+0xf8], RZ ;  /* 0x0000f8ff52007986 */ /* 0x0007e4000c101904 */
.L_x_4642:
[----:B------:R-:W-:Y:S05]  /*164f70*/  BSYNC.RELIABLE B0 ;  /* 0x0000000000007941 */ /* 0x000fea0003800100 */
.L_x_4641:
        /* <DEDUP_REMOVED lines=13> */
.L_x_4616:
[----:B------:R-:W-:Y:S05]  /*165050*/  BSYNC.RECONVERGENT B1 ;  /* 0x0000000000017941 */ /* 0x000fea0003800200 */
.L_x_4615:
[----:B------:R-:W-:Y:S02]  /*165060*/  R2UR UR4, R78 ;  /* 0x000000004e0472ca */ /* 0x000fe400000e0000 */
[----:B------:R-:W-:-:S13]  /*165070*/  R2UR UR5, R79 ;  /* 0x000000004f0572ca */ /* 0x000fda00000e0000 */
[----:B--2---:R-:W2:Y:S02]  /*165080*/  LDG.E R40, desc[UR4][R82.64+0xd8] ;  /* 0x0000d80452287981 */ /* 0x004ea4000c1e1900 */
[----:B--2---:R-:W-:-:S05]  /*165090*/  VIADD R40, R40, 0x1 ;  /* 0x0000000128287836 */ /* 0x004fca0000000000 */
[----:B------:R2:W-:Y:S01]  /*1650a0*/  STG.E desc[UR4][R82.64+0xd8], R40 ;  /* 0x0000d82852007986 */ /* 0x0005e2000c101904 */
[----:B------:R-:W-:Y:S05]  /*1650b0*/  @P0 BRA `(.L_x_4645) ;  /* 0xffffffc800b00947 */ /* 0x000fea000383ffff */
.L_x_4614:
[----:B------:R-:W-:Y:S05]  /*1650c0*/  BSYNC.RECONVERGENT B6 ;  /* 0x0000000000067941 */ /* 0x000fea0003800200 */
.L_x_4613:
[----:B------:R-:W-:Y:S05]  /*1650d0*/  BRA `(.L_x_4646) ;  /* 0xffffff98006c7947 */ /* 0x000fea000383ffff */
.L_x_4610:
[----:B------:R-:W-:Y:S05]  /*1650e0*/  BSYNC.RECONVERGENT B7 ;  /* 0x0000000000077941 */ /* 0x000fea0003800200 */
.L_x_4581:
        /* <DEDUP_REMOVED lines=8> */
[----:B------:R2:W-:Y:S04]  /*165170*/  STG.E desc[UR4][R82.64+0xf8], R101 ;  /* 0x0000f86552007986 */ /* 0x0005e8000c101904 */
[----:B------:R-:W5:Y:S04]  /*165180*/  LDG.E.64 R60, desc[UR12][R86.64+0x2728] ;  /* 0x0027280c563c7981 */ /* 0x000f68000c1e1b00 */
[----:B------:R-:W3:Y:S04]  /*165190*/  LDG.E R59, desc[UR8][R82.64+0xd0] ;  /* 0x0000d008523b7981 */ /* 0x000ee8000c1e1900 */
[----:B------:R-:W4:Y:S01]  /*1651a0*/  LDG.E R88, desc[UR10][R82.64+0xd4] ;  /* 0x0000d40a52587981 */ /* 0x000f22000c1e1900 */
[----:B------:R-:W-:Y:S01]  /*1651b0*/  BSSY.RECONVERGENT B0, `(.L_x_4647) ;  /* 0x000007d000007945 */ /* 0x000fe20003800200 */
[----:B-----5:R-:W-:Y:S01]  /*1651c0*/  DSETP.GT.AND P0, PT, |R60|, R90, PT ;  /* 0x0000005a3c00722a */ /* 0x020fe20003f04200 */
[----:B---3--:R-:W-:-:S04]  /*1651d0*/  VIADD R59, R59, 0xffffffff ;  /* 0xffffffff3b3b7836 */ /* 0x008fc80000000000 */
[----:B------:R-:W-:-:S04]  /*1651e0*/  IMAD R59, R40, R59, R69 ;  /* 0x0000003b283b7224 */ /* 0x000fc800078e0245 */
[----:B----4-:R-:W-:Y:S02]  /*1651f0*/  IMAD.IADD R59, R88, 0x1, R59 ;  /* 0x00000001583b7824 */ /* 0x010fe400078e023b */
[----:B------:R-:W-:Y:S02]  /*165200*/  IMAD.MOV.U32 R60, RZ, RZ, 0x0 ;  /* 0x00000000ff3c7424 */ /* 0x000fe400078e00ff */
[----:B------:R-:W-:Y:S02]  /*165210*/  IMAD.MOV.U32 R61, RZ, RZ, 0x3fe00000 ;  /* 0x3fe00000ff3d7424 */ /* 0x000fe400078e00ff */
[----:B------:R-:W-:Y:S01]  /*165220*/  IMAD.WIDE R92, R59, 0x8, R84 ;  /* 0x000000083b5c7825 */ /* 0x000fe200078e0254 */
[----:B--2---:R-:W-:Y:S06]  /*165230*/  @P0 BRA `(.L_x_4648) ;  /* 0x0000000400d00947 */ /* 0x004fec0003800000 */
[----:B------:R-:W-:Y:S02]  /*165240*/  R2UR UR4, R78 ;  /* 0x000000004e0472ca */ /* 0x000fe400000e0000 */
[----:B------:R-:W-:-:S13]  /*165250*/  R2UR UR5, R79 ;  /* 0x000000004f0572ca */ /* 0x000fda00000e0000 */
[----:B------:R-:W2:Y:S01]  /*165260*/  LDG.E R94, desc[UR4][R82.64+0xc8] ;  /* 0x0000c804525e7981 */ /* 0x000ea2000c1e1900 */
[C---:B------:R-:W-:Y:S02]  /*165270*/  R2UR UR10, R78.reuse ;  /* 0x000000004e0a72ca */ /* 0x040fe400000e0000 */
[C---:B------:R-:W-:Y:S01]  /*165280*/  R2UR UR11, R79.reuse ;  /* 0x000000004f0b72ca */ /* 0x040fe200000e0000 */
[----:B------:R3:W5:Y:S01]  /*165290*/  LDG.E.64 R90, desc[UR4][R92.64] ;  /* 0x000000045c5a7981 */ /* 0x000762000c1e1b00 */
[C---:B------:R-:W-:Y:S02]  /*1652a0*/  R2UR UR8, R78.reuse ;  /* 0x000000004e0872ca */ /* 0x040fe400000e0000 */
[C---:B------:R-:W-:Y:S02]  /*1652b0*/  R2UR UR9, R79.reuse ;  /* 0x000000004f0972ca */ /* 0x040fe400000e0000 */
[----:B------:R-:W-:Y:S02]  /*1652c0*/  R2UR UR12, R78 ;  /* 0x000000004e0c72ca */ /* 0x000fe400000e0000 */
[----:B------:R-:W-:-:S02]  /*1652d0*/  R2UR UR13, R79 ;  /* 0x000000004f0d72ca */ /* 0x000fc400000e0000 */
[C---:B------:R-:W-:Y:S02]  /*1652e0*/  R2UR UR14, R78.reuse ;  /* 0x000000004e0e72ca */ /* 0x040fe400000e0000 */
[C---:B------:R-:W-:Y:S01]  /*1652f0*/  R2UR UR15, R79.reuse ;  /* 0x000000004f0f72ca */ /* 0x040fe200000e0000 */
[----:B------:R3:W5:Y:S01]  /*165300*/  LDG.E.64 R84, desc[UR10][R92.64+0x1388] ;  /* 0x0013880a5c547981 */ /* 0x000762000c1e1b00 */
[----:B------:R-:W-:Y:S02]  /*165310*/  R2UR UR16, R78 ;  /* 0x000000004e1072ca */ /* 0x000fe400000e0000 */
[----:B------:R-:W-:Y:S01]  /*165320*/  R2UR UR17, R79 ;  /* 0x000000004f1172ca */ /* 0x000fe200000e0000 */
[----:B------:R3:W5:Y:S01]  /*165330*/  LDG.E.64 R88, desc[UR8][R86.64+0x2718] ;  /* 0x0027180856587981 */ /* 0x000762000c1e1b00 */
[----:B------:R-:W-:Y:S01]  /*165340*/  BSSY.RECONVERGENT B1, `(.L_x_4649) ;  /* 0x000001b000017945 */ /* 0x000fe20003800200 */
[----:B------:R-:W-:Y:S02]  /*165350*/  IMAD.MOV.U32 R69, RZ, RZ, RZ ;  /* 0x000000ffff457224 */ /* 0x000fe400078e00ff */
[----:B------:R3:W5:Y:S04]  /*165360*/  LDG.E.64 R60, desc[UR12][R86.64+0x2710] ;  /* 0x0027100c563c7981 */ /* 0x000768000c1e1b00 */
[----:B------:R3:W-:Y:S04]  /*165370*/  STG.E desc[UR14][R82.64+0xdc], RZ ;  /* 0x0000dcff52007986 */ /* 0x0007e8000c10190e */
[----:B------:R3:W-:Y:S01]  /*165380*/  STG.E desc[UR16][R82.64+0xd8], RZ ;  /* 0x0000d8ff52007986 */ /* 0x0007e2000c101910 */
[----:B--2---:R-:W-:-:S13]  /*165390*/  ISETP.GE.AND P0, PT, R94, 0x1, PT ;  /* 0x000000015e00780c */ /* 0x004fda0003f06270 */
[----:B---3--:R-:W-:Y:S05]  /*1653a0*/  @!P0 BRA `(.L_x_4650) ;  /* 0x0000000000508947 */ /* 0x008fea0003800000 */
[----:B------:R-:W-:Y:S02]  /*1653b0*/  IMAD.MOV.U32 R69, RZ, RZ, RZ ;  /* 0x000000ffff457224 */ /* 0x000fe400078e00ff */
[----:B------:R-:W-:Y:S02]  /*1653c0*/  IMAD.MOV.U32 R92, RZ, RZ, R82 ;  /* 0x000000ffff5c7224 */ /* 0x000fe400078e0052 */
[----:B------:R-:W-:Y:S02]  /*1653d0*/  IMAD.MOV.U32 R93, RZ, RZ, R83 ;  /* 0x000000ffff5d7224 */ /* 0x000fe400078e0053 */
[----:B------:R-:W-:-:S07]  /*1653e0*/  IMAD.MOV.U32 R59, RZ, RZ, RZ ;  /* 0x000000ffff3b7224 */ /* 0x000fce00078e00ff */
.L_x_4651:
[----:B------:R-:W-:Y:S02]  /*1653f0*/  R2UR UR4, R78 ;  /* 0x000000004e0472ca */ /* 0x000fe400000e0000 */
[----:B------:R-:W-:-:S13]  /*165400*/  R2UR UR5, R79 ;  /* 0x000000004f0572ca */ /* 0x000fda00000e0000 */
[----:B------:R-:W2:Y:S01]  /*165410*/  LDG.E R95, desc[UR4][R92.64] ;  /* 0x000000045c5f7981 */ /* 0x000ea2000c1e1900 */
[----:B---3--:R-:W-:Y:S01]  /*165420*/  VIADD R59, R59, 0x1 ;  /* 0x000000013b3b7836 */ /* 0x008fe20000000000 */
[----:B------:R-:W-:Y:S02]  /*165430*/  R2UR UR8, R78 ;  /* 0x000000004e0872ca */ /* 0x000fe400000e0000 */
[----:B------:R-:W-:Y:S02]  /*165440*/  R2UR UR9, R79 ;  /* 0x000000004f0972ca */ /* 0x000fe400000e0000 */
[----:B------:R-:W-:-:S11]  /*165450*/  ISETP.GE.AND P1, PT, R59, R94, PT ;  /* 0x0000005e3b00720c */ /* 0x000fd60003f26270 */
[----:B------:R3:W-:Y:S01]  /*165460*/  STG.E desc[UR8][R82.64+0xd8], R59 ;  /* 0x0000d83b52007986 */ /* 0x0007e2000c101908 */
[----:B--2---:R-:W-:-:S13]  /*165470*/  ISETP.GE.AND P0, PT, R95, 0x1, PT ;  /* 0x000000015f00780c */ /* 0x004fda0003f06270 */
[----:B------:R-:W-:Y:S01]  /*165480*/  @P0 R2UR UR4, R78 ;  /* 0x000000004e0402ca */ /* 0x000fe200000e0000 */
[----:B------:R-:W-:Y:S01]  /*165490*/  @P0 VIADD R69, R69, 0x1 ;  /* 0x0000000145450836 */ /* 0x000fe20000000000 */
[----:B------:R-:W-:-:S13]  /*1654a0*/  @P0 R2UR UR5, R79 ;  /* 0x000000004f0502ca */ /* 0x000fda00000e0000 */
[----:B------:R3:W-:Y:S01]  /*1654b0*/  @P0 STG.E desc[UR4][R82.64+0xdc], R69 ;  /* 0x0000dc4552000986 */ /* 0x0007e2000c101904 */
[----:B------:R-:W-:-:S05]  /*1654c0*/  IADD3 R92, P0, PT, R92, 0x4, RZ ;  /* 0x000000045c5c7810 */ /* 0x000fca0007f1e0ff */
[----:B------:R-:W-:Y:S01]  /*1654d0*/  IMAD.X R93, RZ, RZ, R93, P0 ;  /* 0x000000ffff5d7224 */ /* 0x000fe200000e065d */
[----:B------:R-:W-:Y:S07]  /*1654e0*/  @!P1 BRA `(.L_x_4651) ;  /* 0xfffffffc00c09947 */ /* 0x000fee000383ffff */
.L_x_4650:
[----:B------:R-:W-:Y:S05]  /*1654f0*/  BSYNC.RECONVERGENT B1 ;  /* 0x0000000000017941 */ /* 0x000fea0003800200 */
.L_x_4649:
[----:B------:R-:W-:Y:S01]  /*165500*/  R2UR UR4, R78 ;  /* 0x000000004e0472ca */ /* 0x000fe200000e0000 */
[----:B------:R-:W-:Y:S01]  /*165510*/  BSSY.RECONVERGENT B1, `(.L_x_4652) ;  /* 0x000001a000017945 */ /* 0x000fe20003800200 */
[----:B------:R-:W-:Y:S02]  /*165520*/  R2UR UR5, R79 ;  /* 0x000000004f0572ca */ /* 0x000fe400000e0000 */
[----:B------:R-:W-:-:S11]  /*165530*/  ISETP.GE.AND P0, PT, R40, 0x1, PT ;  /* 0x000000012800780c */ /* 0x000fd60003f06270 */
[----:B------:R2:W-:Y:S02]  /*165540*/  STG.E desc[UR4][R82.64+0xd8], RZ ;  /* 0x0000d8ff52007986 */ /* 0x0005e4000c101904 */
[----:B------:R-:W-:Y:S05]  /*165550*/  @!P0 BRA `(.L_x_4653) ;  /* 0x0000000000548947 */ /* 0x000fea0003800000 */
[----:B---3--:R-:W-:Y:S02]  /*165560*/  IMAD R59, R58, 0x51, RZ ;  /* 0x000000513a3b7824 */ /* 0x008fe400078e02ff */
[----:B------:R-:W-:Y:S02]  /*165570*/  IMAD.MOV.U32 R93, RZ, RZ, RZ ;  /* 0x000000ffff5d7224 */ /* 0x000fe400078e00ff */
[----:B------:R-:W-:-:S03]  /*165580*/  IMAD.WIDE R80, R59, 0x4, R80 ;  /* 0x000000043b507825 */ /* 0x000fc600078e0250 */
[----:B------:R-:W-:-:S05]  /*165590*/  IADD3 R58, P0, PT, R80, 0x64, RZ ;  /* 0x00000064503a7810 */ /* 0x000fca0007f1e0ff */
[----:B------:R-:W-:-:S08]  /*1655a0*/  IMAD.X R59, RZ, RZ, R81, P0 ;  /* 0x000000ffff3b7224 */ /* 0x000fd000000e0651 */
.L_x_4654:
[----:B------:R-:W-:Y:S02]  /*1655b0*/  R2UR UR4, R78 ;  /* 0x000000004e0472ca */ /* 0x000fe400000e0000 */
[----:B------:R-:W-:-:S13]  /*1655c0*/  R2UR UR5, R79 ;  /* 0x000000004f0572ca */ /* 0x000fda00000e0000 */
[----:B------:R-:W3:Y:S01]  /*1655d0*/  LDG.E R80, desc[UR4][R58.64] ;  /* 0x000000043a507981 */ /* 0x000ee2000c1e1900 */
[----:B----4-:R-:W-:Y:S01]  /*1655e0*/  VIADD R93, R93, 0x1 ;  /* 0x000000015d5d7836 */ /* 0x010fe20000000000 */
[----:B------:R-:W-:Y:S02]  /*1655f0*/  R2UR UR8, R78 ;  /* 0x000000004e0872ca */ /* 0x000fe400000e0000 */
[----:B------:R-:W-:Y:S02]  /*165600*/  R2UR UR9, R79 ;  /* 0x000000004f0972ca */ /* 0x000fe400000e0000 */
[----:B------:R-:W-:-:S11]  /*165610*/  ISETP.GE.AND P1, PT, R93, R40, PT ;  /* 0x000000285d00720c */ /* 0x000fd60003f26270 */
[----:B------:R4:W-:Y:S01]  /*165620*/  STG.E desc[UR8][R82.64+0xd8], R93 ;  /* 0x0000d85d52007986 */ /* 0x0009e2000c101908 */
[----:B---3--:R-:W-:-:S13]  /*165630*/  ISETP.GE.AND P0, PT, R80, 0x1, PT ;  /* 0x000000015000780c */ /* 0x008fda0003f06270 */
[----:B------:R-:W-:Y:S01]  /*165640*/  @P0 R2UR UR4, R78 ;  /* 0x000000004e0402ca */ /* 0x000fe200000e0000 */
[----:B------:R-:W-:Y:S01]  /*165650*/  @P0 VIADD R69, R69, 0x1 ;  /* 0x0000000145450836 */ /* 0x000fe20000000000 */
[----:B------:R-:W-:-:S13]  /*165660*/  @P0 R2UR UR5, R79 ;  /* 0x000000004f0502ca */ /* 0x000fda00000e0000 */
[----:B------:R4:W-:Y:S01]  /*165670*/  @P0 STG.E desc[UR4][R82.64+0xdc], R69 ;  /* 0x0000dc4552000986 */ /* 0x0009e2000c101904 */
[----:B------:R-:W-:-:S05]  /*165680*/  IADD3 R58, P0, PT, R58, 0x4, RZ ;  /* 0x000000043a3a7810 */ /* 0x000fca0007f1e0ff */
[----:B------:R-:W-:Y:S01]  /*165690*/  IMAD.X R59, RZ, RZ, R59, P0 ;  /* 0x000000ffff3b7224 */ /* 0x000fe200000e063b */
[----:B------:R-:W-:Y:S07]  /*1656a0*/  @!P1 BRA `(.L_x_4654) ;  /* 0xfffffffc00c09947 */ /* 0x000fee000383ffff */
.L_x_4653:
[----:B------:R-:W-:Y:S05]  /*1656b0*/  BSYNC.RECONVERGENT B1 ;  /* 0x0000000000017941 */ /* 0x000fea0003800200 */
.L_x_4652:
[C---:B------:R-:W-:Y:S02]  /*1656c0*/  R2UR UR4, R78.reuse ;  /* 0x000000004e0472ca */ /* 0x040fe400000e0000 */
[C---:B------:R-:W-:Y:S02]  /*1656d0*/  R2UR UR5, R79.reuse ;  /* 0x000000004f0572ca */ /* 0x040fe400000e0000 */
[----:B------:R-:W-:Y:S02]  /*1656e0*/  R2UR UR8, R78 ;  /* 0x000000004e0872ca */ /* 0x000fe400000e0000 */
[----:B------:R-:W-:Y:S02]  /*1656f0*/  R2UR UR9, R79 ;  /* 0x000000004f0972ca */ /* 0x000fe400000e0000 */
[----:B---34-:R-:W-:-:S04]  /*165700*/  LEA.HI R69, R69, R69, RZ, 0x1 ;  /* 0x0000004545457211 */ /* 0x018fc800078f08ff */
        /* <DEDUP_REMOVED lines=32> */
.L_x_4656:
[----:B------:R-:W-:Y:S05]  /*165910*/  BSYNC.RECONVERGENT B1 ;  /* 0x0000000000017941 */ /* 0x000fea0003800200 */
.L_x_4655:
[----:B------:R-:W-:Y:S01]  /*165920*/  UMOV UR4, 0x66666666 ;  /* 0x6666666600047882 */ /* 0x000fe20000000000 */
[----:B------:R-:W-:Y:S01]  /*165930*/  UMOV UR5, 0x40711266 ;  /* 0x4071126600057882 */ /* 0x000fe20000000000 */
[----:B------:R-:W-:Y:S01]  /*165940*/  IMAD.MOV.U32 R60, RZ, RZ, 0x0 ;  /* 0x00000000ff3c7424 */ /* 0x000fe200078e00ff */
[----:B------:R-:W-:Y:S01]  /*165950*/  DADD R98, R98, -UR4 ;  /* 0x8000000462627e29 */ /* 0x000fe20008000000 */
[----:B------:R-:W-:-:S07]  /*165960*/  IMAD.MOV.U32 R61, RZ, RZ, 0x3fe00000 ;  /* 0x3fe00000ff3d7424 */ /* 0x000fce00078e00ff */
[----:B------:R-:W-:-:S11]  /*165970*/  DFMA R60, R98, 100, R60 ;  /* 0x40590000623c782b */ /* 0x000fd6000000003c */
.L_x_4648:
[----:B------:R-:W-:Y:S05]  /*165980*/  BSYNC.RECONVERGENT B0 ;  /* 0x0000000000007941 */ /* 0x000fea0003800200 */
.L_x_4647:
[----:B0-2---:R-:W0:Y:S01]  /*165990*/  MUFU.RCP64H R83, 100 ;  /* 0x4059000000537908 */ /* 0x005e220000001800 */
[----:B------:R-:W-:Y:S01]  /*1659a0*/  IMAD.MOV.U32 R58, RZ, RZ, 0x0 ;  /* 0x00000000ff3a7424 */ /* 0x000fe200078e00ff */
[----:B------:R-:W-:Y:S01]  /*1659b0*/  BSSY.RECONVERGENT B0, `(.L_x_4657) ;  /* 0x0000016000007945 */ /* 0x000fe20003800200 */
[----:B------:R-:W-:Y:S02]  /*1659c0*/  IMAD.MOV.U32 R59, RZ, RZ, 0x40590000 ;  /* 0x40590000ff3b7424 */ /* 0x000fe400078e00ff */
[----:B------:R-:W-:-:S03]  /*1659d0*/  IMAD.MOV.U32 R82, RZ, RZ, 0x1 ;  /* 0x00000001ff527424 */ /* 0x000fc600078e00ff */
[----:B------:R-:W2:Y:S03]  /*1659e0*/  F2I.F64.TRUNC R60, R60 ;  /* 0x0000003c003c7311 */ /* 0x000ea6000030d100 */
[----:B0-----:R-:W-:-:S05]  /*1659f0*/  DFMA R80, R82, -R58, 1 ;  /* 0x3ff000005250742b */ /* 0x001fca000000083a */
[----:B--2---:R-:W0:Y:S03]  /*165a00*/  I2F.F64 R94, R60 ;  /* 0x0000003c005e7312 */ /* 0x004e260000201c00 */
[----:B------:R-:W-:-:S08]  /*165a10*/  DFMA R80, R80, R80, R80 ;  /* 0x000000505050722b */ /* 0x000fd00000000050 */
[----:B------:R-:W-:Y:S01]  /*165a20*/  DFMA R80, R82, R80, R82 ;  /* 0x000000505250722b */ /* 0x000fe20000000052 */
[----:B0-----:R-:W-:-:S07]  /*165a30*/  FSETP.GEU.AND P1, PT, |R95|, 6.5827683646048100446e-37, PT ;  /* 0x036000005f00780b */ /* 0x001fce0003f2e200 */
        /* <DEDUP_REMOVED lines=12> */
[----:B-1----:R-:W-:Y:S05]  /*165b00*/  CALL.REL.NOINC `($__internal_0_$__cuda_sm20_div_rn_f64_full) ;  /* 0x0000000000347944 */ /* 0x002fea0003c00000 */
.L_x_4658:
[----:B------:R-:W-:Y:S05]  /*165b10*/  BSYNC.RECONVERGENT B0 ;  /* 0x0000000000007941 */ /* 0x000fea0003800200 */
.L_x_4657:
[----:B------:R-:W-:Y:S01]  /*165b20*/  R2UR UR4, R78 ;  /* 0x000000004e0472ca */ /* 0x000fe200000e0000 */
[----:B------:R-:W-:Y:S01]  /*165b30*/  IMAD.MOV.U32 R58, RZ, RZ, R42 ;  /* 0x000000ffff3a7224 */ /* 0x000fe200078e002a */
[----:B------:R-:W-:Y:S01]  /*165b40*/  R2UR UR5, R79 ;  /* 0x000000004f0572ca */ /* 0x000fe200000e0000 */
[----:B------:R-:W-:-:S12]  /*165b50*/  IMAD.MOV.U32 R59, RZ, RZ, 0x0 ;  /* 0x00000000ff3b7424 */ /* 0x000fd800078e00ff */
[----:B------:R1:W-:Y:S02]  /*165b60*/  STG.E.64 desc[UR4][R86.64+0x2778], R98 ;  /* 0x0027786256007986 */ /* 0x0003e4000c101b04 */
[----:B-1----:R-:W-:Y:S05]  /*165b70*/  RET.REL.NODEC R58 `(_Z4LAMPPcPiS0_S0_PdS0_S_Pf) ;  /* 0xffffe9a43a207950 */ /* 0x002fea0003c3ffff */
.L_x_4580:
[----:B------:R-:W-:Y:S01]  /*165b80*/  R2UR UR4, R78 ;  /* 0x000000004e0472ca */ /* 0x000fe200000e0000 */
[----:B------:R-:W-:Y:S01]  /*165b90*/  IMAD.MOV.U32 R58, RZ, RZ, R42 ;  /* 0x000000ffff3a7224 */ /* 0x000fe200078e002a */
[----:B------:R-:W-:Y:S01]  /*165ba0*/  R2UR UR5, R79 ;  /* 0x000000004f0572ca */ /* 0x000fe200000e0000 */
[----:B------:R-:W-:-:S12]  /*165bb0*/  IMAD.MOV.U32 R59, RZ, RZ, 0x0 ;  /* 0x00000000ff3b7424 */ /* 0x000fd800078e00ff */
[----:B------:R1:W-:Y:S02]  /*165bc0*/  STG.E.64 desc[UR4][R86.64+0x2778], RZ ;  /* 0x002778ff56007986 */ /* 0x0003e4000c101b04 */
[----:B-1-34-:R-:W-:Y:S05]  /*165bd0*/  RET.REL.NODEC R58 `(_Z4LAMPPcPiS0_S0_PdS0_S_Pf) ;  /* 0xffffe9a43a087950 */ /* 0x01afea0003c3ffff */
        .weak           $__internal_0_$__cuda_sm20_div_rn_f64_full
        .type           $__internal_0_$__cuda_sm20_div_rn_f64_full,@function
        .size           $__internal_0_$__cuda_sm20_div_rn_f64_full,(.L_x_4679 - $__internal_0_$__cuda_sm20_div_rn_f64_full)
$__internal_0_$__cuda_sm20_div_rn_f64_full:
[C---:B------:R-:W-:Y:S01]  /*165be0*/  FSETP.GEU.AND P2, PT, |R93|.reuse, 1.469367938527859385e-39, PT ;  /* 0x001000005d00780b */ /* 0x040fe20003f4e200 */
[----:B------:R-:W-:Y:S01]  /*165bf0*/  IMAD.MOV.U32 R98, RZ, RZ, 0x1 ;  /* 0x00000001ff627424 */ /* 0x000fe200078e00ff */
[----:B------:R-:W-:Y:S01]  /*165c00*/  LOP3.LUT R90, R93, 0x800fffff, RZ, 0xc0, !PT ;  /* 0x800fffff5d5a7812 */ /* 0x000fe200078ec0ff */
[----:B------:R-:W-:Y:S01]  /*165c10*/  IMAD.MOV.U32 R115, RZ, RZ, 0x1ca00000 ;  /* 0x1ca00000ff737424 */ /* 0x000fe200078e00ff */
[C---:B------:R-:W-:Y:S01]  /*165c20*/  FSETP.GEU.AND P1, PT, |R95|.reuse, 1.469367938527859385e-39, PT ;  /* 0x001000005f00780b */ /* 0x040fe20003f2e200 */
[----:B------:R-:W0:Y:S05]  /*165c30*/  BMOV.32.CLEAR R114, B0 ;  /* 0x0000000000727355 */ /* 0x000e2a0000100000 */
[----:B------:R-:W-:Y:S01]  /*165c40*/  LOP3.LUT R91, R90, 0x3ff00000, RZ, 0xfc, !PT ;  /* 0x3ff000005a5b7812 */ /* 0x000fe200078efcff */
[----:B------:R-:W-:Y:S01]  /*165c50*/  IMAD.MOV.U32 R90, RZ, RZ, R92 ;  /* 0x000000ffff5a7224 */ /* 0x000fe200078e005c */
[----:B------:R-:W-:Y:S01]  /*165c60*/  LOP3.LUT R113, R95, 0x7ff00000, RZ, 0xc0, !PT ;  /* 0x7ff000005f717812 */ /* 0x000fe200078ec0ff */
[----:B------:R-:W-:Y:S01]  /*165c70*/  @!P2 DMUL R90, R92, 8.98846567431157953865e+307 ;  /* 0x7fe000005c5aa828 */ /* 0x000fe20000000000 */
[C---:B------:R-:W-:Y:S01]  /*165c80*/  LOP3.LUT R116, R93.reuse, 0x7ff00000, RZ, 0xc0, !PT ;  /* 0x7ff000005d747812 */ /* 0x040fe200078ec0ff */
[----:B------:R-:W-:Y:S02]  /*165c90*/  BSSY.RECONVERGENT B0, `(.L_x_4659) ;  /* 0x0000051000007945 */ /* 0x000fe40003800200 */
[----:B------:R-:W-:-:S02]  /*165ca0*/  @!P1 LOP3.LUT R100, R93, 0x7ff00000, RZ, 0xc0, !PT ;  /* 0x7ff000005d649812 */ /* 0x000fc400078ec0ff */
[----:B------:R-:W1:Y:S01]  /*165cb0*/  MUFU.RCP64H R99, R91 ;  /* 0x0000005b00637308 */ /* 0x000e620000001800 */
[C---:B------:R-:W-:Y:S02]  /*165cc0*/  ISETP.GE.U32.AND P4, PT, R113.reuse, R116, PT ;  /* 0x000000747100720c */ /* 0x040fe40003f86070 */
[----:B------:R-:W-:Y:S02]  /*165cd0*/  @!P1 ISETP.GE.U32.AND P3, PT, R113, R100, PT ;  /* 0x000000647100920c */ /* 0x000fe40003f66070 */
[----:B------:R-:W-:Y:S02]  /*165ce0*/  @!P2 LOP3.LUT R116, R91, 0x7ff00000, RZ, 0xc0, !PT ;  /* 0x7ff000005b74a812 */ /* 0x000fe400078ec0ff */
[----:B------:R-:W-:-:S04]  /*165cf0*/  @!P1 SEL R101, R115, 0x63400000, !P3 ;  /* 0x6340000073659807 */ /* 0x000fc80005800000 */
[----:B------:R-:W-:-:S04]  /*165d00*/  @!P1 LOP3.LUT R102, R101, 0x80000000, R95, 0xf8, !PT ;  /* 0x8000000065669812 */ /* 0x000fc800078ef85f */
[----:B------:R-:W-:Y:S01]  /*165d10*/  @!P1 LOP3.LUT R103, R102, 0x100000, RZ, 0xfc, !PT ;  /* 0x0010000066679812 */ /* 0x000fe200078efcff */
[----:B------:R-:W-:Y:S01]  /*165d20*/  @!P1 IMAD.MOV.U32 R102, RZ, RZ, RZ ;  /* 0x000000ffff669224 */ /* 0x000fe200078e00ff */
[----:B-1----:R-:W-:-:S08]  /*165d30*/  DFMA R96, R98, -R90, 1 ;  /* 0x3ff000006260742b */ /* 0x002fd0000000085a */
[----:B------:R-:W-:-:S08]  /*165d40*/  DFMA R96, R96, R96, R96 ;  /* 0x000000606060722b */ /* 0x000fd00000000060 */
[----:B------:R-:W-:Y:S01]  /*165d50*/  DFMA R98, R98, R96, R98 ;  /* 0x000000606262722b */ /* 0x000fe20000000062 */
[----:B------:R-:W-:Y:S01]  /*165d60*/  SEL R97, R115, 0x63400000, !P4 ;  /* 0x6340000073617807 */ /* 0x000fe20006000000 */
[----:B------:R-:W-:-:S03]  /*165d70*/  IMAD.MOV.U32 R96, RZ, RZ, R94 ;  /* 0x000000ffff607224 */ /* 0x000fc600078e005e */
[----:B------:R-:W-:-:S03]  /*165d80*/  LOP3.LUT R97, R97, 0x800fffff, R95, 0xf8, !PT ;  /* 0x800fffff61617812 */ /* 0x000fc600078ef85f */
[----:B------:R-:W-:-:S03]  /*165d90*/  DFMA R100, R98, -R90, 1 ;  /* 0x3ff000006264742b */ /* 0x000fc6000000085a */
[----:B------:R-:W-:-:S05]  /*165da0*/  @!P1 DFMA R96, R96, 2, -R102 ;  /* 0x400000006060982b */ /* 0x000fca0000000866 */
[----:B------:R-:W-:-:S08]  /*165db0*/  DFMA R100, R98, R100, R98 ;  /* 0x000000646264722b */ /* 0x000fd00000000062 */
[----:B------:R-:W-:-:S08]  /*165dc0*/  DMUL R98, R100, R96 ;  /* 0x0000006064627228 */ /* 0x000fd00000000000 */
[----:B------:R-:W-:-:S08]  /*165dd0*/  DFMA R102, R98, -R90, R96 ;  /* 0x8000005a6266722b */ /* 0x000fd00000000060 */
[----:B------:R-:W-:Y:S01]  /*165de0*/  DFMA R102, R100, R102, R98 ;  /* 0x000000666466722b */ /* 0x000fe20000000062 */
[----:B------:R-:W-:Y:S01]  /*165df0*/  IMAD.MOV.U32 R101, RZ, RZ, R113 ;  /* 0x000000ffff657224 */ /* 0x000fe200078e0071 */
[----:B------:R-:W-:Y:S01]  /*165e00*/  @!P1 LOP3.LUT R101, R97, 0x7ff00000, RZ, 0xc0, !PT ;  /* 0x7ff0000061659812 */ /* 0x000fe200078ec0ff */
[----:B------:R-:W1:Y:S05]  /*165e10*/  BMOV.32.CLEAR R100, B0 ;  /* 0x0000000000647355 */ /* 0x000e6a0000100000 */
[----:B------:R-:W-:Y:S01]  /*165e20*/  VIADD R98, R101, 0xffffffff ;  /* 0xffffffff65627836 */ /* 0x000fe20000000000 */
[----:B0-----:R0:W-:Y:S05]  /*165e30*/  BMOV.32 B0, R114 ;  /* 0x0000007200007356 */ /* 0x0011ea0000000000 */
[----:B------:R-:W-:Y:S01]  /*165e40*/  ISETP.GT.U32.AND P1, PT, R98, 0x7feffffe, PT ;  /* 0x7feffffe6200780c */ /* 0x000fe20003f24070 */
[----:B------:R-:W-:-:S05]  /*165e50*/  VIADD R98, R116, 0xffffffff ;  /* 0xffffffff74627836 */ /* 0x000fca0000000000 */
[----:B------:R-:W-:-:S13]  /*165e60*/  ISETP.GT.U32.OR P1, PT, R98, 0x7feffffe, P1 ;  /* 0x7feffffe6200780c */ /* 0x000fda0000f24470 */
[----:B01----:R-:W-:Y:S05]  /*165e70*/  @P1 BRA `(.L_x_4660) ;  /* 0x00000000006c1947 */ /* 0x003fea0003800000 */
[----:B------:R-:W-:-:S04]  /*165e80*/  LOP3.LUT R94, R93, 0x7ff00000, RZ, 0xc0, !PT ;  /* 0x7ff000005d5e7812 */ /* 0x000fc800078ec0ff */
[CC--:B------:R-:W-:Y:S02]  /*165e90*/  VIADDMNMX R95, R113.reuse, -R94.reuse, 0xb9600000, !PT ;  /* 0xb9600000715f7446 */ /* 0x0c0fe4000780095e */
[----:B------:R-:W-:Y:S02]  /*165ea0*/  ISETP.GE.U32.AND P1, PT, R113, R94, PT ;  /* 0x0000005e7100720c */ /* 0x000fe40003f26070 */
[----:B------:R-:W-:Y:S02]  /*165eb0*/  VIMNMX R95, PT, PT, R95, 0x46a00000, PT ;  /* 0x46a000005f5f7848 */ /* 0x000fe40003fe0100 */
[----:B------:R-:W-:-:S05]  /*165ec0*/  SEL R94, R115, 0x63400000, !P1 ;  /* 0x63400000735e7807 */ /* 0x000fca0004800000 */
[----:B------:R-:W-:Y:S02]  /*165ed0*/  IMAD.IADD R101, R95, 0x1, -R94 ;  /* 0x000000015f657824 */ /* 0x000fe400078e0a5e */
[----:B------:R-:W-:Y:S02]  /*165ee0*/  IMAD.MOV.U32 R94, RZ, RZ, RZ ;  /* 0x000000ffff5e7224 */ /* 0x000fe400078e00ff */
[----:B------:R-:W-:-:S06]  /*165ef0*/  VIADD R95, R101, 0x7fe00000 ;  /* 0x7fe00000655f7836 */ /* 0x000fcc0000000000 */
[----:B------:R-:W-:-:S10]  /*165f00*/  DMUL R98, R102, R94 ;  /* 0x0000005e66627228 */ /* 0x000fd40000000000 */
[----:B------:R-:W-:-:S13]  /*165f10*/  FSETP.GTU.AND P1, PT, |R99|, 1.469367938527859385e-39, PT ;  /* 0x001000006300780b */ /* 0x000fda0003f2c200 */
[----:B------:R-:W-:Y:S05]  /*165f20*/  @P1 BRA `(.L_x_4661) ;  /* 0x0000000000941947 */ /* 0x000fea0003800000 */
[----:B------:R-:W-:Y:S01]  /*165f30*/  DFMA R90, R102, -R90, R96 ;  /* 0x8000005a665a722b */ /* 0x000fe20000000060 */
[----:B------:R-:W-:-:S09]  /*165f40*/  IMAD.MOV.U32 R94, RZ, RZ, RZ ;  /* 0x000000ffff5e7224 */ /* 0x000fd200078e00ff */
[C---:B------:R-:W-:Y:S02]  /*165f50*/  FSETP.NEU.AND P1, PT, R91.reuse, RZ, PT ;  /* 0x000000ff5b00720b */ /* 0x040fe40003f2d000 */
[----:B------:R-:W-:-:S04]  /*165f60*/  LOP3.LUT R93, R91, 0x80000000, R93, 0x48, !PT ;  /* 0x800000005b5d7812 */ /* 0x000fc800078e485d */
[----:B------:R-:W-:-:S07]  /*165f70*/  LOP3.LUT R95, R93, R95, RZ, 0xfc, !PT ;  /* 0x0000005f5d5f7212 */ /* 0x000fce00078efcff */
[----:B------:R-:W-:Y:S05]  /*165f80*/  @!P1 BRA `(.L_x_4661) ;  /* 0x00000000007c9947 */ /* 0x000fea0003800000 */
[----:B------:R-:W-:Y:S01]  /*165f90*/  IMAD.MOV R91, RZ, RZ, -R101 ;  /* 0x000000ffff5b7224 */ /* 0x000fe200078e0a65 */
[----:B------:R-:W-:Y:S01]  /*165fa0*/  DMUL.RP R94, R102, R94 ;  /* 0x0000005e665e7228 */ /* 0x000fe20000008000 */
[----:B------:R-:W-:Y:S01]  /*165fb0*/  IMAD.MOV.U32 R90, RZ, RZ, RZ ;  /* 0x000000ffff5a7224 */ /* 0x000fe200078e00ff */
[----:B------:R-:W-:-:S05]  /*165fc0*/  IADD3 R101, PT, PT, -R101, -0x43300000, RZ ;  /* 0xbcd0000065657810 */ /* 0x000fca0007ffe1ff */
[----:B------:R-:W-:-:S03]  /*165fd0*/  DFMA R90, R98, -R90, R102 ;  /* 0x8000005a625a722b */ /* 0x000fc60000000066 */
[----:B------:R-:W-:-:S07]  /*165fe0*/  LOP3.LUT R93, R95, R93, RZ, 0x3c, !PT ;  /* 0x0000005d5f5d7212 */ /* 0x000fce00078e3cff */
[----:B------:R-:W-:-:S04]  /*165ff0*/  FSETP.NEU.AND P1, PT, |R91|, R101, PT ;  /* 0x000000655b00720b */ /* 0x000fc80003f2d200 */
[----:B------:R-:W-:Y:S02]  /*166000*/  FSEL R98, R94, R98, !P1 ;  /* 0x000000625e627208 */ /* 0x000fe40004800000 */
[----:B------:R-:W-:Y:S01]  /*166010*/  FSEL R99, R93, R99, !P1 ;  /* 0x000000635d637208 */ /* 0x000fe20004800000 */
[----:B------:R-:W-:Y:S06]  /*166020*/  BRA `(.L_x_4661) ;  /* 0x0000000000547947 */ /* 0x000fec0003800000 */
.L_x_4660:
[----:B------:R-:W-:-:S14]  /*166030*/  DSETP.NAN.AND P1, PT, R94, R94, PT ;  /* 0x0000005e5e00722a */ /* 0x000fdc0003f28000 */
[----:B------:R-:W-:Y:S05]  /*166040*/  @P1 BRA `(.L_x_4662) ;  /* 0x0000000000441947 */ /* 0x000fea0003800000 */
[----:B------:R-:W-:-:S14]  /*166050*/  DSETP.NAN.AND P1, PT, R92, R92, PT ;  /* 0x0000005c5c00722a */ /* 0x000fdc0003f28000 */
[----:B------:R-:W-:Y:S05]  /*166060*/  @P1 BRA `(.L_x_4663) ;  /* 0x0000000000301947 */ /* 0x000fea0003800000 */
[----:B------:R-:W-:Y:S01]  /*166070*/  ISETP.NE.AND P1, PT, R101, R116, PT ;  /* 0x000000746500720c */ /* 0x000fe20003f25270 */
[----:B------:R-:W-:Y:S02]  /*166080*/  IMAD.MOV.U32 R98, RZ, RZ, 0x0 ;  /* 0x00000000ff627424 */ /* 0x000fe400078e00ff */
[----:B------:R-:W-:-:S10]  /*166090*/  IMAD.MOV.U32 R99, RZ, RZ, -0x80000 ;  /* 0xfff80000ff637424 */ /* 0x000fd400078e00ff */
[----:B------:R-:W-:Y:S05]  /*1660a0*/  @!P1 BRA `(.L_x_4661) ;  /* 0x0000000000349947 */ /* 0x000fea0003800000 */
[----:B------:R-:W-:Y:S02]  /*1660b0*/  ISETP.NE.AND P1, PT, R101, 0x7ff00000, PT ;  /* 0x7ff000006500780c */ /* 0x000fe40003f25270 */
[----:B------:R-:W-:Y:S02]  /*1660c0*/  LOP3.LUT R99, R95, 0x80000000, R93, 0x48, !PT ;  /* 0x800000005f637812 */ /* 0x000fe400078e485d */
[----:B------:R-:W-:-:S13]  /*1660d0*/  ISETP.EQ.OR P1, PT, R116, RZ, !P1 ;  /* 0x000000ff7400720c */ /* 0x000fda0004f22670 */
[----:B------:R-:W-:Y:S01]  /*1660e0*/  @P1 LOP3.LUT R90, R99, 0x7ff00000, RZ, 0xfc, !PT ;  /* 0x7ff00000635a1812 */ /* 0x000fe200078efcff */
[----:B------:R-:W-:Y:S02]  /*1660f0*/  @!P1 IMAD.MOV.U32 R98, RZ, RZ, RZ ;  /* 0x000000ffff629224 */ /* 0x000fe400078e00ff */
[----:B------:R-:W-:Y:S02]  /*166100*/  @P1 IMAD.MOV.U32 R98, RZ, RZ, RZ ;  /* 0x000000ffff621224 */ /* 0x000fe400078e00ff */
[----:B------:R-:W-:Y:S01]  /*166110*/  @P1 IMAD.MOV.U32 R99, RZ, RZ, R90 ;  /* 0x000000ffff631224 */ /* 0x000fe200078e005a */
[----:B------:R-:W-:Y:S06]  /*166120*/  BRA `(.L_x_4661) ;  /* 0x0000000000147947 */ /* 0x000fec0003800000 */
.L_x_4663:
[----:B------:R-:W-:Y:S01]  /*166130*/  LOP3.LUT R99, R93, 0x80000, RZ, 0xfc, !PT ;  /* 0x000800005d637812 */ /* 0x000fe200078efcff */
[----:B------:R-:W-:Y:S01]  /*166140*/  IMAD.MOV.U32 R98, RZ, RZ, R92 ;  /* 0x000000ffff627224 */ /* 0x000fe200078e005c */
[----:B------:R-:W-:Y:S06]  /*166150*/  BRA `(.L_x_4661) ;  /* 0x0000000000087947 */ /* 0x000fec0003800000 */
.L_x_4662:
[----:B------:R-:W-:Y:S01]  /*166160*/  LOP3.LUT R99, R95, 0x80000, RZ, 0xfc, !PT ;  /* 0x000800005f637812 */ /* 0x000fe200078efcff */
[----:B------:R-:W-:-:S07]  /*166170*/  IMAD.MOV.U32 R98, RZ, RZ, R94 ;  /* 0x000000ffff627224 */ /* 0x000fce00078e005e */
.L_x_4661:
[----:B------:R-:W0:Y:S05]  /*166180*/  BMOV.32.CLEAR R90, B11 ;  /* 0x000000000b5a7355 */ /* 0x000e2a0000100000 */
[----:B------:R1:W-:Y:S05]  /*166190*/  BMOV.32 B11, R100 ;  /* 0x000000640b007356 */ /* 0x0003ea0000000000 */
[----:B------:R-:W-:Y:S05]  /*1661a0*/  BSYNC.RECONVERGENT B11 ;  /* 0x00000000000b7941 */ /* 0x000fea0003800200 */
.L_x_4659:
[----:B0-----:R0:W-:Y:S05]  /*1661b0*/  BMOV.32 B11, R90 ;  /* 0x0000005a0b007356 */ /* 0x0011ea0000000000 */
[----:B------:R-:W-:Y:S02]  /*1661c0*/  IMAD.MOV.U32 R91, RZ, RZ, 0x0 ;  /* 0x00000000ff5b7424 */ /* 0x000fe400078e00ff */
[----:B0-----:R-:W-:-:S04]  /*1661d0*/  IMAD.MOV.U32 R90, RZ, RZ, R40 ;  /* 0x000000ffff5a7224 */ /* 0x001fc800078e0028 */
[----:B-1----:R-:W-:Y:S05]  /*1661e0*/  RET.REL.NODEC R90 `(_Z4LAMPPcPiS0_S0_PdS0_S_Pf) ;  /* 0xffffe99c5a847950 */ /* 0x002fea0003c3ffff */
.L_x_4664:
[----:B------:R-:W-:-:S00]  /*1661f0*/  BRA `(.L_x_4664) ;  /* 0xfffffffc00fc7947 */ /* 0x000fc0000383ffff */
[----:B------:R-:W-:-:S00]  /*166200*/  NOP ;  /* 0x0000000000007918 */ /* 0x000fc00000000000 */
[----:B------:R-:W-:-:S00]  /*166210*/  NOP ;  /* 0x0000000000007918 */ /* 0x000fc00000000000 */
[----:B------:R-:W-:-:S00]  /*166220*/  NOP ;  /* 0x0000000000007918 */ /* 0x000fc00000000000 */
[----:B------:R-:W-:-:S00]  /*166230*/  NOP ;  /* 0x0000000000007918 */ /* 0x000fc00000000000 */
[----:B------:R-:W-:-:S00]  /*166240*/  NOP ;  /* 0x0000000000007918 */ /* 0x000fc00000000000 */
[----:B------:R-:W-:-:S00]  /*166250*/  NOP ;  /* 0x0000000000007918 */ /* 0x000fc00000000000 */
[----:B------:R-:W-:-:S00]  /*166260*/  NOP ;  /* 0x0000000000007918 */ /* 0x000fc00000000000 */
[----:B------:R-:W-:-:S00]  /*166270*/  NOP ;  /* 0x0000000000007918 */ /* 0x000fc00000000000 */
.L_x_4679:


//--------------------- .text._Z8next_onePiiiiii  --------------------------
	.section	.text._Z8next_onePiiiiii,"ax",@progbits
	.align	128
        .global         _Z8next_onePiiiiii
        .type           _Z8next_onePiiiiii,@function
        .size           _Z8next_onePiiiiii,(.L_x_4681 - _Z8next_onePiiiiii)
        .other          _Z8next_onePiiiiii,@"STO_CUDA_ENTRY STV_DEFAULT"
_Z8next_onePiiiiii:
.text._Z8next_onePiiiiii:
[----:B------:R-:W-:Y:S01]  /*0000*/  LDC R1, c[0x0][0x37c] ;  /* 0x0000df00ff017b82 */ /* 0x000fe20000000800 */
[----:B------:R-:W0:Y:S01]  /*0010*/  S2R R3, SR_CTAID.X ;  /* 0x0000000000037919 */ /* 0x000e220000002500 */
[----:B------:R-:W0:Y:S01]  /*0020*/  LDCU UR4, c[0x0][0x360] ;  /* 0x00006c00ff0477ac */ /* 0x000e220008000800 */
[----:B------:R-:W-:Y:S01]  /*0030*/  BSSY.RECONVERGENT B0, `(.L_x_4665) ;  /* 0x0000060000007945 */ /* 0x000fe20003800200 */
[----:B------:R-:W0:Y:S01]  /*0040*/  S2R R0, SR_TID.X ;  /* 0x0000000000007919 */ /* 0x000e220000002100 */
[----:B------:R-:W1:Y:S01]  /*0050*/  LDCU.64 UR6, c[0x0][0x388] ;  /* 0x00007100ff0677ac */ /* 0x000e620008000a00 */
[----:B------:R-:W2:Y:S01]  /*0060*/  LDCU UR5, c[0x0][0x394] ;  /* 0x00007280ff0577ac */ /* 0x000ea20008000800 */
[----:B------:R-:W3:Y:S01]  /*0070*/  LDCU UR8, c[0x0][0x390] ;  /* 0x00007200ff0877ac */ /* 0x000ee20008000800 */
[----:B0-----:R-:W-:-:S04]  /*0080*/  IMAD R3, R3, UR4, R0 ;  /* 0x0000000403037c24 */ /* 0x001fc8000f8e0200 */
[----:B-1----:R-:W-:-:S05]  /*0090*/  VIADD R0, R3, UR6 ;  /* 0x0000000603007c36 */ /* 0x002fca0008000000 */
[----:B------:R-:W-:-:S13]  /*00a0*/  ISETP.GE.AND P0, PT, R0, UR7, PT ;  /* 0x0000000700007c0c */ /* 0x000fda000bf06270 */
[----:B--23--:R-:W-:Y:S05]  /*00b0*/  @P0 BRA `(.L_x_4666) ;  /* 0x00000004005c0947 */ /* 0x00cfea0003800000 */
[----:B------:R-:W0:Y:S01]  /*00c0*/  LDC R2, c[0x0][0x370] ;  /* 0x0000dc00ff027b82 */ /* 0x000e220000000800 */
[----:B------:R-:W-:-:S07]  /*00d0*/  IMAD.MOV.U32 R4, RZ, RZ, R0 ;  /* 0x000000ffff047224 */ /* 0x000fce00078e0000 */
[----:B------:R-:W1:Y:S08]  /*00e0*/  LDC R5, c[0x0][0x394] ;  /* 0x0000e500ff057b82 */ /* 0x000e700000000800 */
[----:B------:R-:W2:Y:S01]  /*00f0*/  LDC.64 R14, c[0x0][0x358] ;  /* 0x0000d600ff0e7b82 */ /* 0x000ea20000000a00 */
[----:B0-----:R-:W-:Y:S02]  /*0100*/  IMAD R0, R2, UR4, RZ ;  /* 0x0000000402007c24 */ /* 0x001fe4000f8e02ff */
[----:B-1----:R-:W-:-:S07]  /*0110*/  VIADD R2, R5, 0xffffffff ;  /* 0xffffffff05027836 */ /* 0x002fce0000000000 */
.L_x_4674:
[----:B------:R-:W0:Y:S01]  /*0120*/  LDC.64 R6, c[0x0][0x390] ;  /* 0x0000e400ff067b82 */ /* 0x000e220000000a00 */
[----:B--2---:R-:W-:Y:S01]  /*0130*/  R2UR UR10, R14 ;  /* 0x000000000e0a72ca */ /* 0x004fe200000e0000 */
[----:B------:R-:W-:Y:S01]  /*0140*/  IMAD R5, R4, 0xa, RZ ;  /* 0x0000000a04057824 */ /* 0x000fe200078e02ff */
[C---:B------:R-:W-:Y:S02]  /*0150*/  R2UR UR11, R15.reuse ;  /* 0x000000000f0b72ca */ /* 0x040fe400000e0000 */
[C---:B------:R-:W-:Y:S02]  /*0160*/  R2UR UR12, R14.reuse ;  /* 0x000000000e0c72ca */ /* 0x040fe400000e0000 */
[C---:B------:R-:W-:Y:S01]  /*0170*/  R2UR UR13, R15.reuse ;  /* 0x000000000f0d72ca */ /* 0x040fe200000e0000 */
[----:B------:R-:W1:Y:S01]  /*0180*/  LDC.64 R10, c[0x0][0x380] ;  /* 0x0000e000ff0a7b82 */ /* 0x000e620000000a00 */
[----:B------:R-:W-:Y:S02]  /*0190*/  R2UR UR6, R14 ;  /* 0x000000000e0672ca */ /* 0x000fe400000e0000 */
[----:B------:R-:W-:Y:S01]  /*01a0*/  R2UR UR7, R15 ;  /* 0x000000000f0772ca */ /* 0x000fe200000e0000 */
[----:B0-----:R-:W-:-:S05]  /*01b0*/  IMAD.IADD R8, R3, 0x1, R6 ;  /* 0x0000000103087824 */ /* 0x001fca00078e0206 */
[----:B------:R-:W-:Y:S01]  /*01c0*/  ISETP.GE.AND P0, PT, R8, R7, PT ;  /* 0x000000070800720c */ /* 0x000fe20003f06270 */
[----:B-1----:R-:W-:-:S03]  /*01d0*/  IMAD.WIDE R4, R5, 0x4, R10 ;  /* 0x0000000405047825 */ /* 0x002fc600078e020a */
[----:B------:R-:W-:Y:S02]  /*01e0*/  SEL R8, R8, R2, !P0 ;  /* 0x0000000208087207 */ /* 0x000fe40004000000 */
[----:B------:R-:W2:Y:S03]  /*01f0*/  LDG.E R12, desc[UR12][R4.64+0x4] ;  /* 0x0000040c040c7981 */ /* 0x000ea6000c1e1900 */
[----:B------:R-:W-:-:S04]  /*0200*/  IMAD R9, R8, 0xa, RZ ;  /* 0x0000000a08097824 */ /* 0x000fc800078e02ff */
[----:B------:R-:W-:Y:S02]  /*0210*/  IMAD.WIDE R10, R9, 0x4, R10 ;  /* 0x00000004090a7825 */ /* 0x000fe400078e020a */
[----:B------:R-:W2:Y:S04]  /*0220*/  LDG.E R9, desc[UR10][R4.64] ;  /* 0x0000000a04097981 */ /* 0x000ea8000c1e1900 */
[----:B------:R-:W3:Y:S01]  /*0230*/  LDG.E R10, desc[UR6][R10.64] ;  /* 0x000000060a0a7981 */ /* 0x000ee2000c1e1900 */
[----:B------:R-:W-:Y:S01]  /*0240*/  BSSY.RECONVERGENT B1, `(.L_x_4667) ;  /* 0x0000039000017945 */ /* 0x000fe20003800200 */
[----:B--2---:R-:W-:-:S05]  /*0250*/  IMAD.IADD R9, R9, 0x1, R12 ;  /* 0x0000000109097824 */ /* 0x004fca00078e020c */
[----:B---3--:R-:W-:-:S13]  /*0260*/  ISETP.GE.AND P0, PT, R10, R9, PT ;  /* 0x000000090a00720c */ /* 0x008fda0003f06270 */
[----:B------:R-:W-:Y:S05]  /*0270*/  @P0 BRA `(.L_x_4668) ;  /* 0x00000000006c0947 */ /* 0x000fea0003800000 */
[----:B------:R-:W0:Y:S01]  /*0280*/  LDC.64 R10, c[0x0][0x380] ;  /* 0x0000e000ff0a7b82 */ /* 0x000e220000000a00 */
[----:B------:R-:W-:Y:S01]  /*0290*/  BSSY.RECONVERGENT B2, `(.L_x_4669) ;  /* 0x000000d000027945 */ /* 0x000fe20003800200 */
[----:B------:R-:W-:-:S07]  /*02a0*/  VIADDMNMX R12, R8, 0x1, R7, !PT ;  /* 0x00000001080c7846 */ /* 0x000fce0007800107 */
.L_x_4671:
[----:B------:R-:W-:Y:S01]  /*02b0*/  R2UR UR6, R14 ;  /* 0x000000000e0672ca */ /* 0x000fe200000e0000 */
[----:B------:R-:W-:Y:S01]  /*02c0*/  IMAD R7, R8, 0xa, RZ ;  /* 0x0000000a08077824 */ /* 0x000fe200078e02ff */
[----:B------:R-:W-:-:S03]  /*02d0*/  R2UR UR7, R15 ;  /* 0x000000000f0772ca */ /* 0x000fc600000e0000 */
[----:B0-----:R-:W-:-:S10]  /*02e0*/  IMAD.WIDE R6, R7, 0x4, R10 ;  /* 0x0000000407067825 */ /* 0x001fd400078e020a */
[----:B------:R-:W2:Y:S02]  /*02f0*/  LDG.E R6, desc[UR6][R6.64] ;  /* 0x0000000606067981 */ /* 0x000ea4000c1e1900 */
[----:B--2---:R-:W-:-:S13]  /*0300*/  ISETP.GE.AND P0, PT, R6, R9, PT ;  /* 0x000000090600720c */ /* 0x004fda0003f06270 */
[----:B------:R-:W-:Y:S05]  /*0310*/  @P0 BRA `(.L_x_4670) ;  /* 0x0000000000100947 */ /* 0x000fea0003800000 */
[----:B------:R-:W-:-:S05]  /*0320*/  VIADD R8, R8, 0x1 ;  /* 0x0000000108087836 */ /* 0x000fca0000000000 */
[----:B------:R-:W-:-:S13]  /*0330*/  ISETP.GE.AND P0, PT, R8, UR5, PT ;  /* 0x0000000508007c0c */ /* 0x000fda000bf06270 */
[----:B------:R-:W-:Y:S05]  /*0340*/  @!P0 BRA `(.L_x_4671) ;  /* 0xfffffffc00d88947 */ /* 0x000fea000383ffff */
[----:B------:R-:W-:-:S07]  /*0350*/  IMAD.MOV.U32 R8, RZ, RZ, R12 ;  /* 0x000000ffff087224 */ /* 0x000fce00078e000c */
.L_x_4670:
[----:B------:R-:W-:Y:S05]  /*0360*/  BSYNC.RECONVERGENT B2 ;  /* 0x0000000000027941 */ /* 0x000fea0003800200 */
.L_x_4669:
[----:B------:R-:W0:Y:S01]  /*0370*/  LDCU UR6, c[0x0][0x394] ;  /* 0x00007280ff0677ac */ /* 0x000e220008000800 */
[----:B------:R-:W1:Y:S01]  /*0380*/  LDC R7, c[0x0][0x398] ;  /* 0x0000e600ff077b82 */ /* 0x000e620000000800 */
[----:B0-----:R-:W-:Y:S01]  /*0390*/  ISETP.NE.AND P0, PT, R8, UR6, PT ;  /* 0x0000000608007c0c */ /* 0x001fe2000bf05270 */
[----:B-1----:R-:W-:-:S12]  /*03a0*/  IMAD.WIDE R4, R7, 0x4, R4 ;  /* 0x0000000407047825 */ /* 0x002fd800078e0204 */
[C---:B------:R-:W-:Y:S01]  /*03b0*/  @!P0 R2UR UR6, R14.reuse ;  /* 0x000000000e0682ca */ /* 0x040fe200000e0000 */
[----:B------:R-:W-:Y:S01]  /*03c0*/  @!P0 IMAD.MOV.U32 R7, RZ, RZ, -0x1 ;  /* 0xffffffffff078424 */ /* 0x000fe200078e00ff */
[C---:B------:R-:W-:Y:S02]  /*03d0*/  @!P0 R2UR UR7, R15.reuse ;  /* 0x000000000f0782ca */ /* 0x040fe400000e0000 */
[----:B------:R-:W-:Y:S02]  /*03e0*/  @P0 R2UR UR10, R14 ;  /* 0x000000000e0a02ca */ /* 0x000fe400000e0000 */
[----:B------:R-:W-:-:S09]  /*03f0*/  @P0 R2UR UR11, R15 ;  /* 0x000000000f0b02ca */ /* 0x000fd200000e0000 */
[----:B------:R0:W-:Y:S04]  /*0400*/  @!P0 STG.E desc[UR6][R4.64], R7 ;  /* 0x0000000704008986 */ /* 0x0001e8000c101906 */
[----:B------:R0:W-:Y:S01]  /*0410*/  @P0 STG.E desc[UR10][R4.64], R8 ;  /* 0x0000000804000986 */ /* 0x0001e2000c10190a */
[----:B------:R-:W-:Y:S05]  /*0420*/  BRA `(.L_x_4672) ;  /* 0x0000000000687947 */ /* 0x000fea0003800000 */
.L_x_4668:
[----:B------:R-:W-:-:S13]  /*0430*/  ISETP.GE.AND P0, PT, R8, R6, PT ;  /* 0x000000060800720c */ /* 0x000fda0003f06270 */
[----:B------:R-:W-:Y:S05]  /*0440*/  @!P0 BRA `(.L_x_4672) ;  /* 0x0000000000608947 */ /* 0x000fea0003800000 */
[----:B------:R-:W0:Y:S08]  /*0450*/  LDC R7, c[0x0][0x398] ;  /* 0x0000e600ff077b82 */ /* 0x000e300000000800 */
[----:B------:R-:W1:Y:S01]  /*0460*/  LDC.64 R10, c[0x0][0x380] ;  /* 0x0000e000ff0a7b82 */ /* 0x000e620000000a00 */
[----:B0-----:R-:W-:-:S07]  /*0470*/  IMAD.WIDE R6, R7, 0x4, R4 ;  /* 0x0000000407067825 */ /* 0x001fce00078e0204 */
.L_x_4673:
[----:B------:R-:W-:Y:S01]  /*0480*/  R2UR UR10, R14 ;  /* 0x000000000e0a72ca */ /* 0x000fe200000e0000 */
[----:B------:R-:W-:Y:S01]  /*0490*/  IMAD R13, R8, 0xa, RZ ;  /* 0x0000000a080d7824 */ /* 0x000fe200078e02ff */
[----:B------:R-:W-:Y:S02]  /*04a0*/  R2UR UR11, R15 ;  /* 0x000000000f0b72ca */ /* 0x000fe400000e0000 */
[C---:B------:R-:W-:Y:S01]  /*04b0*/  R2UR UR12, R14.reuse ;  /* 0x000000000e0c72ca */ /* 0x040fe200000e0000 */
[----:B-1----:R-:W-:Y:S01]  /*04c0*/  IMAD.WIDE R12, R13, 0x4, R10 ;  /* 0x000000040d0c7825 */ /* 0x002fe200078e020a */
[C---:B------:R-:W-:Y:S02]  /*04d0*/  R2UR UR13, R15.reuse ;  /* 0x000000000f0d72ca */ /* 0x040fe400000e0000 */
[----:B------:R-:W-:Y:S02]  /*04e0*/  R2UR UR6, R14 ;  /* 0x000000000e0672ca */ /* 0x000fe400000e0000 */
[----:B------:R-:W-:-:S05]  /*04f0*/  R2UR UR7, R15 ;  /* 0x000000000f0772ca */ /* 0x000fca00000e0000 */
[----:B------:R-:W2:Y:S04]  /*0500*/  LDG.E R9, desc[UR10][R4.64] ;  /* 0x0000000a04097981 */ /* 0x000ea8000c1e1900 */
[----:B------:R-:W2:Y:S04]  /*0510*/  LDG.E R16, desc[UR12][R4.64+0x4] ;  /* 0x0000040c04107981 */ /* 0x000ea8000c1e1900 */
[----:B------:R-:W3:Y:S01]  /*0520*/  LDG.E R12, desc[UR6][R12.64] ;  /* 0x000000060c0c7981 */ /* 0x000ee2000c1e1900 */
[----:B--2---:R-:W-:-:S05]  /*0530*/  IMAD.IADD R9, R9, 0x1, R16 ;  /* 0x0000000109097824 */ /* 0x004fca00078e0210 */
[----:B---3--:R-:W-:-:S13]  /*0540*/  ISETP.GE.AND P0, PT, R12, R9, PT ;  /* 0x000000090c00720c */ /* 0x008fda0003f06270 */
[----:B------:R-:W-:Y:S05]  /*0550*/  @!P0 BRA `(.L_x_4672) ;  /* 0x00000000001c8947 */ /* 0x000fea0003800000 */
[----:B------:R-:W-:Y:S01]  /*0560*/  R2UR UR6, R14 ;  /* 0x000000000e0672ca */ /* 0x000fe200000e0000 */
[C---:B------:R-:W-:Y:S01]  /*0570*/  VIADD R9, R8.reuse, 0xffffffff ;  /* 0xffffffff08097836 */ /* 0x040fe20000000000 */
[----:B------:R-:W-:Y:S02]  /*0580*/  R2UR UR7, R15 ;  /* 0x000000000f0772ca */ /* 0x000fe400000e0000 */
[----:B------:R-:W-:-:S11]  /*0590*/  ISETP.GT.AND P0, PT, R8, UR8, PT ;  /* 0x0000000808007c0c */ /* 0x000fd6000bf04270 */
[----:B------:R0:W-:Y:S02]  /*05a0*/  STG.E desc[UR6][R6.64], R8 ;  /* 0x0000000806007986 */ /* 0x0001e4000c101906 */
[----:B0-----:R-:W-:Y:S01]  /*05b0*/  IMAD.MOV.U32 R8, RZ, RZ, R9 ;  /* 0x000000ffff087224 */ /* 0x001fe200078e0009 */
[----:B------:R-:W-:Y:S06]  /*05c0*/  @P0 BRA `(.L_x_4673) ;  /* 0xfffffffc00ac0947 */ /* 0x000fec000383ffff */
.L_x_4672:
[----:B------:R-:W-:Y:S05]  /*05d0*/  BSYNC.RECONVERGENT B1 ;  /* 0x0000000000017941 */ /* 0x000fea0003800200 */
.L_x_4667:
[----:B------:R-:W0:Y:S01]  /*05e0*/  LDCU.64 UR6, c[0x0][0x388] ;  /* 0x00007100ff0677ac */ /* 0x000e220008000a00 */
[----:B------:R-:W-:-:S04]  /*05f0*/  IMAD.IADD R3, R0, 0x1, R3 ;  /* 0x0000000100037824 */ /* 0x000fc800078e0203 */
[----:B0-----:R-:W-:-:S05]  /*0600*/  VIADD R4, R3, UR6 ;  /* 0x0000000603047c36 */ /* 0x001fca0008000000 */
[----:B------:R-:W-:-:S13]  /*0610*/  ISETP.GE.AND P0, PT, R4, UR7, PT ;  /* 0x0000000704007c0c */ /* 0x000fda000bf06270 */
[----:B------:R-:W-:Y:S05]  /*0620*/  @!P0 BRA `(.L_x_4674) ;  /* 0xfffffff800bc8947 */ /* 0x000fea000383ffff */
.L_x_4666:
[----:B------:R-:W-:Y:S05]  /*0630*/  BSYNC.RECONVERGENT B0 ;  /* 0x0000000000007941 */ /* 0x000fea0003800200 */
.L_x_4665:
[----:B------:R-:W-:Y:S06]  /*0640*/  BAR.SYNC.DEFER_BLOCKING 0x0 ;  /* 0x0000000000007b1d */ /* 0x000fec0000010000 */
[----:B------:R-:W-:Y:S05]  /*0650*/  EXIT ;  /* 0x000000000000794d */ /* 0x000fea0003800000 */
.L_x_4675:
        /* <DEDUP_REMOVED lines=10> */
.L_x_4681:


//--------------------- .nv.shared._Z4LAMPPcPiS0_S0_PdS0_S_Pf --------------------------
	.section	.nv.shared._Z4LAMPPcPiS0_S0_PdS0_S_Pf,"aw",@nobits
	.sectionflags	@""
	.align	4
.nv.shared._Z4LAMPPcPiS0_S0_PdS0_S_Pf:
	.zero		37888


//--------------------- .nv.shared.reserved.0     --------------------------
	.section	.nv.shared.reserved.0,"aw",@nobits
	.weak		__nv_reservedSMEM_offset_0_alias
	.size		__nv_reservedSMEM_offset_0_alias, 0, 64
	.other		__nv_reservedSMEM_offset_0_alias,@"STO_CUDA_RESERVED_SHARED STV_DEFAULT"
__nv_reservedSMEM_offset_0_alias:
	.zero		0
	.zero		64


//--------------------- .nv.constant0._Z4LAMPPcPiS0_S0_PdS0_S_Pf --------------------------
	.section	.nv.constant0._Z4LAMPPcPiS0_S0_PdS0_S_Pf,"a",@progbits
	.sectionflags	@""
	.align	4
.nv.constant0._Z4LAMPPcPiS0_S0_PdS0_S_Pf:
	.zero		960


//--------------------- .nv.constant0._Z8next_onePiiiiii --------------------------
	.section	.nv.constant0._Z8next_onePiiiiii,"a",@progbits
	.sectionflags	@""
	.align	4
.nv.constant0._Z8next_onePiiiiii:
	.zero		924


//--------------------- SYMBOLS --------------------------

	.type		.nv.reservedSmem.offset0,@object
	.size		.nv.reservedSmem.offset0,0x4
	.type		.nv.reservedSmem.cap,@object
	.size		.nv.reservedSmem.cap,0x4
